	.target	sm_80

	.elftype	@"ET_EXEC"


//--------------------- .note.nv.tkinfo           --------------------------
	.section	.note.nv.tkinfo,"",@"SHT_NOTE"
	.sectionflags	@"SHF_NOTE_NV_TKINFO"
	.tkinfo
        /*0018*/ 	.word	0x00000002
        /*0030*/ 	.string	""
        /*0030*/ 	.string	"ptxas"
        /*0030*/ 	.string	"Cuda compilation tools, release 13.0, V13.0.88"
        /*0030*/ 	.string	"Build cuda_13.0.r13.0/compiler.36424714_0"
        /*0030*/ 	.string	"-arch sm_80 -m 64 "



//--------------------- .note.nv.cuinfo           --------------------------
	.section	.note.nv.cuinfo,"",@"SHT_NOTE"
	.sectionflags	@"SHF_NOTE_NV_CUINFO"
        /*0018*/ 	.short	0x0002
        /*001a*/ 	.short	0x0050
        /*001c*/ 	.short	0x0082
	.zero		2


//--------------------- .nv.info                  --------------------------
	.section	.nv.info,"",@"SHT_CUDA_INFO"
	.align	4


	//----- nvinfo : EIATTR_REGCOUNT
	.align		4
        /*0000*/ 	.byte	0x04, 0x2f
        /*0002*/ 	.short	(.L_45 - .L_44)
	.align		4
.L_44:
        /*0004*/ 	.word	index@(_ZN2at6native29vectorized_elementwise_kernelILi8EZZZNS0_16asin_kernel_cudaERNS_18TensorIteratorBaseEENKUlvE_clEvENKUlvE_clEvEUlN3c107complexIdEEE_St5arrayIPcLm2EEEEviT0_T1_)
        /*0008*/ 	.word	0x00000004


	//----- nvinfo : EIATTR_FRAME_SIZE
	.align		4
.L_45:
        /*000c*/ 	.byte	0x04, 0x11
        /*000e*/ 	.short	(.L_47 - .L_46)
	.align		4
.L_46:
        /*0010*/ 	.word	index@(_ZN2at6native29vectorized_elementwise_kernelILi8EZZZNS0_16asin_kernel_cudaERNS_18TensorIteratorBaseEENKUlvE_clEvENKUlvE_clEvEUlN3c107complexIdEEE_St5arrayIPcLm2EEEEviT0_T1_)
        /*0014*/ 	.word	0x00000000


	//----- nvinfo : EIATTR_REGCOUNT
	.align		4
.L_47:
        /*0018*/ 	.byte	0x04, 0x2f
        /*001a*/ 	.short	(.L_49 - .L_48)
	.align		4
.L_48:
        /*001c*/ 	.word	index@(_ZN2at6native29vectorized_elementwise_kernelILi4EZZZNS0_16asin_kernel_cudaERNS_18TensorIteratorBaseEENKUlvE_clEvENKUlvE_clEvEUlN3c107complexIdEEE_St5arrayIPcLm2EEEEviT0_T1_)
        /*0020*/ 	.word	0x0000004e


	//----- nvinfo : EIATTR_FRAME_SIZE
	.align		4
.L_49:
        /*0024*/ 	.byte	0x04, 0x11
        /*0026*/ 	.short	(.L_51 - .L_50)
	.align		4
.L_50:
        /*0028*/ 	.word	index@($__internal_23_$__cuda_sm20_dsqrt_rn_f64_mediumpath_v1)
        /*002c*/ 	.word	0x00000000


	//----- nvinfo : EIATTR_FRAME_SIZE
	.align		4
.L_51:
        /*0030*/ 	.byte	0x04, 0x11
        /*0032*/ 	.short	(.L_53 - .L_52)
	.align		4
.L_52:
        /*0034*/ 	.word	index@($__internal_22_$__cuda_sm20_div_rn_f64_full)
        /*0038*/ 	.word	0x00000000


	//----- nvinfo : EIATTR_FRAME_SIZE
	.align		4
.L_53:
        /*003c*/ 	.byte	0x04, 0x11
        /*003e*/ 	.short	(.L_55 - .L_54)
	.align		4
.L_54:
        /*0040*/ 	.word	index@(_ZN2at6native29vectorized_elementwise_kernelILi4EZZZNS0_16asin_kernel_cudaERNS_18TensorIteratorBaseEENKUlvE_clEvENKUlvE_clEvEUlN3c107complexIdEEE_St5arrayIPcLm2EEEEviT0_T1_)
        /*0044*/ 	.word	0x00000000


	//----- nvinfo : EIATTR_REGCOUNT
	.align		4
.L_55:
        /*0048*/ 	.byte	0x04, 0x2f
        /*004a*/ 	.short	(.L_57 - .L_56)
	.align		4
.L_56:
        /*004c*/ 	.word	index@(_ZN2at6native29vectorized_elementwise_kernelILi2EZZZNS0_16asin_kernel_cudaERNS_18TensorIteratorBaseEENKUlvE_clEvENKUlvE_clEvEUlN3c107complexIdEEE_St5arrayIPcLm2EEEEviT0_T1_)
        /*0050*/ 	.word	0x0000004e


	//----- nvinfo : EIATTR_FRAME_SIZE
	.align		4
.L_57:
        /*0054*/ 	.byte	0x04, 0x11
        /*0056*/ 	.short	(.L_59 - .L_58)
	.align		4
.L_58:
        /*0058*/ 	.word	index@($__internal_21_$__cuda_sm20_dsqrt_rn_f64_mediumpath_v1)
        /*005c*/ 	.word	0x00000000


	//----- nvinfo : EIATTR_FRAME_SIZE
	.align		4
.L_59:
        /*0060*/ 	.byte	0x04, 0x11
        /*0062*/ 	.short	(.L_61 - .L_60)
	.align		4
.L_60:
        /*0064*/ 	.word	index@($__internal_20_$__cuda_sm20_div_rn_f64_full)
        /*0068*/ 	.word	0x00000000


	//----- nvinfo : EIATTR_FRAME_SIZE
	.align		4
.L_61:
        /*006c*/ 	.byte	0x04, 0x11
        /*006e*/ 	.short	(.L_63 - .L_62)
	.align		4
.L_62:
        /*0070*/ 	.word	index@(_ZN2at6native29vectorized_elementwise_kernelILi2EZZZNS0_16asin_kernel_cudaERNS_18TensorIteratorBaseEENKUlvE_clEvENKUlvE_clEvEUlN3c107complexIdEEE_St5arrayIPcLm2EEEEviT0_T1_)
        /*0074*/ 	.word	0x00000000


	//----- nvinfo : EIATTR_REGCOUNT
	.align		4
.L_63:
        /*0078*/ 	.byte	0x04, 0x2f
        /*007a*/ 	.short	(.L_65 - .L_64)
	.align		4
.L_64:
        /*007c*/ 	.word	index@(_ZN2at6native27unrolled_elementwise_kernelIZZZNS0_16asin_kernel_cudaERNS_18TensorIteratorBaseEENKUlvE_clEvENKUlvE_clEvEUlN3c107complexIdEEE_St5arrayIPcLm2EELi4E23TrivialOffsetCalculatorILi1EjESE_NS0_6memory15LoadWithoutCastENSF_16StoreWithoutCastEEEviT_T0_T2_T3_T4_T5_)
        /*0080*/ 	.word	0x0000003c


	//----- nvinfo : EIATTR_FRAME_SIZE
	.align		4
.L_65:
        /*0084*/ 	.byte	0x04, 0x11
        /*0086*/ 	.short	(.L_67 - .L_66)
	.align		4
.L_66:
        /*0088*/ 	.word	index@($__internal_19_$__cuda_sm20_dsqrt_rn_f64_mediumpath_v1)
        /*008c*/ 	.word	0x00000000


	//----- nvinfo : EIATTR_FRAME_SIZE
	.align		4
.L_67:
        /*0090*/ 	.byte	0x04, 0x11
        /*0092*/ 	.short	(.L_69 - .L_68)
	.align		4
.L_68:
        /*0094*/ 	.word	index@($__internal_18_$__cuda_sm20_div_rn_f64_full)
        /*0098*/ 	.word	0x00000000


	//----- nvinfo : EIATTR_FRAME_SIZE
	.align		4
.L_69:
        /*009c*/ 	.byte	0x04, 0x11
        /*009e*/ 	.short	(.L_71 - .L_70)
	.align		4
.L_70:
        /*00a0*/ 	.word	index@(_ZN2at6native27unrolled_elementwise_kernelIZZZNS0_16asin_kernel_cudaERNS_18TensorIteratorBaseEENKUlvE_clEvENKUlvE_clEvEUlN3c107complexIdEEE_St5arrayIPcLm2EELi4E23TrivialOffsetCalculatorILi1EjESE_NS0_6memory15LoadWithoutCastENSF_16StoreWithoutCastEEEviT_T0_T2_T3_T4_T5_)
        /*00a4*/ 	.word	0x00000000


	//----- nvinfo : EIATTR_REGCOUNT
	.align		4
.L_71:
        /*00a8*/ 	.byte	0x04, 0x2f
        /*00aa*/ 	.short	(.L_73 - .L_72)
	.align		4
.L_72:
        /*00ac*/ 	.word	index@(_ZN2at6native18elementwise_kernelILi128ELi2EZNS0_22gpu_kernel_impl_nocastIZZZNS0_16asin_kernel_cudaERNS_18TensorIteratorBaseEENKUlvE_clEvENKUlvE_clEvEUlN3c107complexIdEEE_EEvS4_RKT_EUliE_EEviT1_)
        /*00b0*/ 	.word	0x00000030


	//----- nvinfo : EIATTR_FRAME_SIZE
	.align		4
.L_73:
        /*00b4*/ 	.byte	0x04, 0x11
        /*00b6*/ 	.short	(.L_75 - .L_74)
	.align		4
.L_74:
        /*00b8*/ 	.word	index@($__internal_17_$__cuda_sm20_dsqrt_rn_f64_mediumpath_v1)
        /*00bc*/ 	.word	0x00000000


	//----- nvinfo : EIATTR_FRAME_SIZE
	.align		4
.L_75:
        /*00c0*/ 	.byte	0x04, 0x11
        /*00c2*/ 	.short	(.L_77 - .L_76)
	.align		4
.L_76:
        /*00c4*/ 	.word	index@($__internal_16_$__cuda_sm20_div_rn_f64_full)
        /*00c8*/ 	.word	0x00000000


	//----- nvinfo : EIATTR_FRAME_SIZE
	.align		4
.L_77:
        /*00cc*/ 	.byte	0x04, 0x11
        /*00ce*/ 	.short	(.L_79 - .L_78)
	.align		4
.L_78:
        /*00d0*/ 	.word	index@(_ZN2at6native18elementwise_kernelILi128ELi2EZNS0_22gpu_kernel_impl_nocastIZZZNS0_16asin_kernel_cudaERNS_18TensorIteratorBaseEENKUlvE_clEvENKUlvE_clEvEUlN3c107complexIdEEE_EEvS4_RKT_EUliE_EEviT1_)
        /*00d4*/ 	.word	0x00000000


	//----- nvinfo : EIATTR_REGCOUNT
	.align		4
.L_79:
        /*00d8*/ 	.byte	0x04, 0x2f
        /*00da*/ 	.short	(.L_81 - .L_80)
	.align		4
.L_80:
        /*00dc*/ 	.word	index@(_ZN2at6native27unrolled_elementwise_kernelIZZZNS0_16asin_kernel_cudaERNS_18TensorIteratorBaseEENKUlvE_clEvENKUlvE_clEvEUlN3c107complexIdEEE_St5arrayIPcLm2EELi4E23TrivialOffsetCalculatorILi1EjESE_NS0_6memory12LoadWithCastILi1EEENSF_13StoreWithCastILi1EEEEEviT_T0_T2_T3_T4_T5_)
        /*00e0*/ 	.word	0x00000038


	//----- nvinfo : EIATTR_FRAME_SIZE
	.align		4
.L_81:
        /*00e4*/ 	.byte	0x04, 0x11
        /*00e6*/ 	.short	(.L_83 - .L_82)
	.align		4
.L_82:
        /*00e8*/ 	.word	index@($__internal_15_$__cuda_sm20_dsqrt_rn_f64_mediumpath_v1)
        /*00ec*/ 	.word	0x00000000


	//----- nvinfo : EIATTR_FRAME_SIZE
	.align		4
.L_83:
        /*00f0*/ 	.byte	0x04, 0x11
        /*00f2*/ 	.short	(.L_85 - .L_84)
	.align		4
.L_84:
        /*00f4*/ 	.word	index@($__internal_14_$__cuda_sm20_div_rn_f64_full)
        /*00f8*/ 	.word	0x00000000


	//----- nvinfo : EIATTR_FRAME_SIZE
	.align		4
.L_85:
        /*00fc*/ 	.byte	0x04, 0x11
        /*00fe*/ 	.short	(.L_87 - .L_86)
	.align		4
.L_86:
        /*0100*/ 	.word	index@(_ZN2at6native27unrolled_elementwise_kernelIZZZNS0_16asin_kernel_cudaERNS_18TensorIteratorBaseEENKUlvE_clEvENKUlvE_clEvEUlN3c107complexIdEEE_St5arrayIPcLm2EELi4E23TrivialOffsetCalculatorILi1EjESE_NS0_6memory12LoadWithCastILi1EEENSF_13StoreWithCastILi1EEEEEviT_T0_T2_T3_T4_T5_)
        /*0104*/ 	.word	0x00000000


	//----- nvinfo : EIATTR_REGCOUNT
	.align		4
.L_87:
        /*0108*/ 	.byte	0x04, 0x2f
        /*010a*/ 	.short	(.L_89 - .L_88)
	.align		4
.L_88:
        /*010c*/ 	.word	index@(_ZN2at6native18elementwise_kernelILi128ELi4EZNS0_15gpu_kernel_implIZZZNS0_16asin_kernel_cudaERNS_18TensorIteratorBaseEENKUlvE_clEvENKUlvE_clEvEUlN3c107complexIdEEE_EEvS4_RKT_EUliE_EEviT1_)
        /*0110*/ 	.word	0x00000031


	//----- nvinfo : EIATTR_FRAME_SIZE
	.align		4
.L_89:
        /*0114*/ 	.byte	0x04, 0x11
        /*0116*/ 	.short	(.L_91 - .L_90)
	.align		4
.L_90:
        /*0118*/ 	.word	index@($__internal_13_$__cuda_sm20_dsqrt_rn_f64_mediumpath_v1)
        /*011c*/ 	.word	0x00000000


	//----- nvinfo : EIATTR_FRAME_SIZE
	.align		4
.L_91:
        /*0120*/ 	.byte	0x04, 0x11
        /*0122*/ 	.short	(.L_93 - .L_92)
	.align		4
.L_92:
        /*0124*/ 	.word	index@($__internal_12_$__cuda_sm20_div_rn_f64_full)
        /*0128*/ 	.word	0x00000000


	//----- nvinfo : EIATTR_FRAME_SIZE
	.align		4
.L_93:
        /*012c*/ 	.byte	0x04, 0x11
        /*012e*/ 	.short	(.L_95 - .L_94)
	.align		4
.L_94:
        /*0130*/ 	.word	index@(_ZN2at6native18elementwise_kernelILi128ELi4EZNS0_15gpu_kernel_implIZZZNS0_16asin_kernel_cudaERNS_18TensorIteratorBaseEENKUlvE_clEvENKUlvE_clEvEUlN3c107complexIdEEE_EEvS4_RKT_EUliE_EEviT1_)
        /*0134*/ 	.word	0x00000000


	//----- nvinfo : EIATTR_REGCOUNT
	.align		4
.L_95:
        /*0138*/ 	.byte	0x04, 0x2f
        /*013a*/ 	.short	(.L_97 - .L_96)
	.align		4
.L_96:
        /*013c*/ 	.word	index@(_ZN2at6native29vectorized_elementwise_kernelILi8EZZZNS0_16asin_kernel_cudaERNS_18TensorIteratorBaseEENKUlvE_clEvENKUlvE0_clEvEUlN3c107complexIfEEE_St5arrayIPcLm2EEEEviT0_T1_)
        /*0140*/ 	.word	0x00000004


	//----- nvinfo : EIATTR_FRAME_SIZE
	.align		4
.L_97:
        /*0144*/ 	.byte	0x04, 0x11
        /*0146*/ 	.short	(.L_99 - .L_98)
	.align		4
.L_98:
        /*0148*/ 	.word	index@(_ZN2at6native29vectorized_elementwise_kernelILi8EZZZNS0_16asin_kernel_cudaERNS_18TensorIteratorBaseEENKUlvE_clEvENKUlvE0_clEvEUlN3c107complexIfEEE_St5arrayIPcLm2EEEEviT0_T1_)
        /*014c*/ 	.word	0x00000000


	//----- nvinfo : EIATTR_REGCOUNT
	.align		4
.L_99:
        /*0150*/ 	.byte	0x04, 0x2f
        /*0152*/ 	.short	(.L_101 - .L_100)
	.align		4
.L_100:
        /*0154*/ 	.word	index@(_ZN2at6native29vectorized_elementwise_kernelILi4EZZZNS0_16asin_kernel_cudaERNS_18TensorIteratorBaseEENKUlvE_clEvENKUlvE0_clEvEUlN3c107complexIfEEE_St5arrayIPcLm2EEEEviT0_T1_)
        /*0158*/ 	.word	0x00000025


	//----- nvinfo : EIATTR_FRAME_SIZE
	.align		4
.L_101:
        /*015c*/ 	.byte	0x04, 0x11
        /*015e*/ 	.short	(.L_103 - .L_102)
	.align		4
.L_102:
        /*0160*/ 	.word	index@($__internal_11_$__cuda_sm3x_div_rn_ftz_f32_slowpath)
        /*0164*/ 	.word	0x00000000


	//----- nvinfo : EIATTR_FRAME_SIZE
	.align		4
.L_103:
        /*0168*/ 	.byte	0x04, 0x11
        /*016a*/ 	.short	(.L_105 - .L_104)
	.align		4
.L_104:
        /*016c*/ 	.word	index@(_ZN2at6native29vectorized_elementwise_kernelILi4EZZZNS0_16asin_kernel_cudaERNS_18TensorIteratorBaseEENKUlvE_clEvENKUlvE0_clEvEUlN3c107complexIfEEE_St5arrayIPcLm2EEEEviT0_T1_)
        /*0170*/ 	.word	0x00000000


	//----- nvinfo : EIATTR_REGCOUNT
	.align		4
.L_105:
        /*0174*/ 	.byte	0x04, 0x2f
        /*0176*/ 	.short	(.L_107 - .L_106)
	.align		4
.L_106:
        /*0178*/ 	.word	index@(_ZN2at6native29vectorized_elementwise_kernelILi2EZZZNS0_16asin_kernel_cudaERNS_18TensorIteratorBaseEENKUlvE_clEvENKUlvE0_clEvEUlN3c107complexIfEEE_St5arrayIPcLm2EEEEviT0_T1_)
        /*017c*/ 	.word	0x00000025


	//----- nvinfo : EIATTR_FRAME_SIZE
	.align		4
.L_107:
        /*0180*/ 	.byte	0x04, 0x11
        /*0182*/ 	.short	(.L_109 - .L_108)
	.align		4
.L_108:
        /*0184*/ 	.word	index@($__internal_10_$__cuda_sm3x_div_rn_ftz_f32_slowpath)
        /*0188*/ 	.word	0x00000000


	//----- nvinfo : EIATTR_FRAME_SIZE
	.align		4
.L_109:
        /*018c*/ 	.byte	0x04, 0x11
        /*018e*/ 	.short	(.L_111 - .L_110)
	.align		4
.L_110:
        /*0190*/ 	.word	index@(_ZN2at6native29vectorized_elementwise_kernelILi2EZZZNS0_16asin_kernel_cudaERNS_18TensorIteratorBaseEENKUlvE_clEvENKUlvE0_clEvEUlN3c107complexIfEEE_St5arrayIPcLm2EEEEviT0_T1_)
        /*0194*/ 	.word	0x00000000


	//----- nvinfo : EIATTR_REGCOUNT
	.align		4
.L_111:
        /*0198*/ 	.byte	0x04, 0x2f
        /*019a*/ 	.short	(.L_113 - .L_112)
	.align		4
.L_112:
        /*019c*/ 	.word	index@(_ZN2at6native27unrolled_elementwise_kernelIZZZNS0_16asin_kernel_cudaERNS_18TensorIteratorBaseEENKUlvE_clEvENKUlvE0_clEvEUlN3c107complexIfEEE_St5arrayIPcLm2EELi4E23TrivialOffsetCalculatorILi1EjESE_NS0_6memory15LoadWithoutCastENSF_16StoreWithoutCastEEEviT_T0_T2_T3_T4_T5_)
        /*01a0*/ 	.word	0x0000001e


	//----- nvinfo : EIATTR_FRAME_SIZE
	.align		4
.L_113:
        /*01a4*/ 	.byte	0x04, 0x11
        /*01a6*/ 	.short	(.L_115 - .L_114)
	.align		4
.L_114:
        /*01a8*/ 	.word	index@($__internal_9_$__cuda_sm3x_div_rn_ftz_f32_slowpath)
        /*01ac*/ 	.word	0x00000000


	//----- nvinfo : EIATTR_FRAME_SIZE
	.align		4
.L_115:
        /*01b0*/ 	.byte	0x04, 0x11
        /*01b2*/ 	.short	(.L_117 - .L_116)
	.align		4
.L_116:
        /*01b4*/ 	.word	index@(_ZN2at6native27unrolled_elementwise_kernelIZZZNS0_16asin_kernel_cudaERNS_18TensorIteratorBaseEENKUlvE_clEvENKUlvE0_clEvEUlN3c107complexIfEEE_St5arrayIPcLm2EELi4E23TrivialOffsetCalculatorILi1EjESE_NS0_6memory15LoadWithoutCastENSF_16StoreWithoutCastEEEviT_T0_T2_T3_T4_T5_)
        /*01b8*/ 	.word	0x00000000


	//----- nvinfo : EIATTR_REGCOUNT
	.align		4
.L_117:
        /*01bc*/ 	.byte	0x04, 0x2f
        /*01be*/ 	.short	(.L_119 - .L_118)
	.align		4
.L_118:
        /*01c0*/ 	.word	index@(_ZN2at6native18elementwise_kernelILi128ELi2EZNS0_22gpu_kernel_impl_nocastIZZZNS0_16asin_kernel_cudaERNS_18TensorIteratorBaseEENKUlvE_clEvENKUlvE0_clEvEUlN3c107complexIfEEE_EEvS4_RKT_EUliE_EEviT1_)
        /*01c4*/ 	.word	0x00000018


	//----- nvinfo : EIATTR_FRAME_SIZE
	.align		4
.L_119:
        /*01c8*/ 	.byte	0x04, 0x11
        /*01ca*/ 	.short	(.L_121 - .L_120)
	.align		4
.L_120:
        /*01cc*/ 	.word	index@($__internal_8_$__cuda_sm3x_div_rn_ftz_f32_slowpath)
        /*01d0*/ 	.word	0x00000000


	//----- nvinfo : EIATTR_FRAME_SIZE
	.align		4
.L_121:
        /*01d4*/ 	.byte	0x04, 0x11
        /*01d6*/ 	.short	(.L_123 - .L_122)
	.align		4
.L_122:
        /*01d8*/ 	.word	index@(_ZN2at6native18elementwise_kernelILi128ELi2EZNS0_22gpu_kernel_impl_nocastIZZZNS0_16asin_kernel_cudaERNS_18TensorIteratorBaseEENKUlvE_clEvENKUlvE0_clEvEUlN3c107complexIfEEE_EEvS4_RKT_EUliE_EEviT1_)
        /*01dc*/ 	.word	0x00000000


	//----- nvinfo : EIATTR_REGCOUNT
	.align		4
.L_123:
        /*01e0*/ 	.byte	0x04, 0x2f
        /*01e2*/ 	.short	(.L_125 - .L_124)
	.align		4
.L_124:
        /*01e4*/ 	.word	index@(_ZN2at6native27unrolled_elementwise_kernelIZZZNS0_16asin_kernel_cudaERNS_18TensorIteratorBaseEENKUlvE_clEvENKUlvE0_clEvEUlN3c107complexIfEEE_St5arrayIPcLm2EELi4E23TrivialOffsetCalculatorILi1EjESE_NS0_6memory12LoadWithCastILi1EEENSF_13StoreWithCastILi1EEEEEviT_T0_T2_T3_T4_T5_)
        /*01e8*/ 	.word	0x00000021


	//----- nvinfo : EIATTR_FRAME_SIZE
	.align		4
.L_125:
        /*01ec*/ 	.byte	0x04, 0x11
        /*01ee*/ 	.short	(.L_127 - .L_126)
	.align		4
.L_126:
        /*01f0*/ 	.word	index@($__internal_7_$__cuda_sm3x_div_rn_ftz_f32_slowpath)
        /*01f4*/ 	.word	0x00000000


	//----- nvinfo : EIATTR_FRAME_SIZE
	.align		4
.L_127:
        /*01f8*/ 	.byte	0x04, 0x11
        /*01fa*/ 	.short	(.L_129 - .L_128)
	.align		4
.L_128:
        /*01fc*/ 	.word	index@(_ZN2at6native27unrolled_elementwise_kernelIZZZNS0_16asin_kernel_cudaERNS_18TensorIteratorBaseEENKUlvE_clEvENKUlvE0_clEvEUlN3c107complexIfEEE_St5arrayIPcLm2EELi4E23TrivialOffsetCalculatorILi1EjESE_NS0_6memory12LoadWithCastILi1EEENSF_13StoreWithCastILi1EEEEEviT_T0_T2_T3_T4_T5_)
        /*0200*/ 	.word	0x00000000


	//----- nvinfo : EIATTR_REGCOUNT
	.align		4
.L_129:
        /*0204*/ 	.byte	0x04, 0x2f
        /*0206*/ 	.short	(.L_131 - .L_130)
	.align		4
.L_130:
        /*0208*/ 	.word	index@(_ZN2at6native18elementwise_kernelILi128ELi4EZNS0_15gpu_kernel_implIZZZNS0_16asin_kernel_cudaERNS_18TensorIteratorBaseEENKUlvE_clEvENKUlvE0_clEvEUlN3c107complexIfEEE_EEvS4_RKT_EUliE_EEviT1_)
        /*020c*/ 	.word	0x0000001a


	//----- nvinfo : EIATTR_FRAME_SIZE
	.align		4
.L_131:
        /*0210*/ 	.byte	0x04, 0x11
        /*0212*/ 	.short	(.L_133 - .L_132)
	.align		4
.L_132:
        /*0214*/ 	.word	index@($__internal_6_$__cuda_sm3x_div_rn_ftz_f32_slowpath)
        /*0218*/ 	.word	0x00000000


	//----- nvinfo : EIATTR_FRAME_SIZE
	.align		4
.L_133:
        /*021c*/ 	.byte	0x04, 0x11
        /*021e*/ 	.short	(.L_135 - .L_134)
	.align		4
.L_134:
        /*0220*/ 	.word	index@(_ZN2at6native18elementwise_kernelILi128ELi4EZNS0_15gpu_kernel_implIZZZNS0_16asin_kernel_cudaERNS_18TensorIteratorBaseEENKUlvE_clEvENKUlvE0_clEvEUlN3c107complexIfEEE_EEvS4_RKT_EUliE_EEviT1_)
        /*0224*/ 	.word	0x00000000


	//----- nvinfo : EIATTR_REGCOUNT
	.align		4
.L_135:
        /*0228*/ 	.byte	0x04, 0x2f
        /*022a*/ 	.short	(.L_137 - .L_136)
	.align		4
.L_136:
        /*022c*/ 	.word	index@(_ZN2at6native29vectorized_elementwise_kernelILi8EZZZNS0_16asin_kernel_cudaERNS_18TensorIteratorBaseEENKUlvE_clEvENKUlvE1_clEvEUlN3c107complexINS6_4HalfEEEE_St5arrayIPcLm2EEEEviT0_T1_)
        /*0230*/ 	.word	0x00000004


	//----- nvinfo : EIATTR_FRAME_SIZE
	.align		4
.L_137:
        /*0234*/ 	.byte	0x04, 0x11
        /*0236*/ 	.short	(.L_139 - .L_138)
	.align		4
.L_138:
        /*0238*/ 	.word	index@(_ZN2at6native29vectorized_elementwise_kernelILi8EZZZNS0_16asin_kernel_cudaERNS_18TensorIteratorBaseEENKUlvE_clEvENKUlvE1_clEvEUlN3c107complexINS6_4HalfEEEE_St5arrayIPcLm2EEEEviT0_T1_)
        /*023c*/ 	.word	0x00000000


	//----- nvinfo : EIATTR_REGCOUNT
	.align		4
.L_139:
        /*0240*/ 	.byte	0x04, 0x2f
        /*0242*/ 	.short	(.L_141 - .L_140)
	.align		4
.L_140:
        /*0244*/ 	.word	index@(_ZN2at6native29vectorized_elementwise_kernelILi4EZZZNS0_16asin_kernel_cudaERNS_18TensorIteratorBaseEENKUlvE_clEvENKUlvE1_clEvEUlN3c107complexINS6_4HalfEEEE_St5arrayIPcLm2EEEEviT0_T1_)
        /*0248*/ 	.word	0x00000026


	//----- nvinfo : EIATTR_FRAME_SIZE
	.align		4
.L_141:
        /*024c*/ 	.byte	0x04, 0x11
        /*024e*/ 	.short	(.L_143 - .L_142)
	.align		4
.L_142:
        /*0250*/ 	.word	index@($__internal_5_$__cuda_sm3x_div_rn_ftz_f32_slowpath)
        /*0254*/ 	.word	0x00000000


	//----- nvinfo : EIATTR_FRAME_SIZE
	.align		4
.L_143:
        /*0258*/ 	.byte	0x04, 0x11
        /*025a*/ 	.short	(.L_145 - .L_144)
	.align		4
.L_144:
        /*025c*/ 	.word	index@(_ZN2at6native29vectorized_elementwise_kernelILi4EZZZNS0_16asin_kernel_cudaERNS_18TensorIteratorBaseEENKUlvE_clEvENKUlvE1_clEvEUlN3c107complexINS6_4HalfEEEE_St5arrayIPcLm2EEEEviT0_T1_)
        /*0260*/ 	.word	0x00000000


	//----- nvinfo : EIATTR_REGCOUNT
	.align		4
.L_145:
        /*0264*/ 	.byte	0x04, 0x2f
        /*0266*/ 	.short	(.L_147 - .L_146)
	.align		4
.L_146:
        /*0268*/ 	.word	index@(_ZN2at6native29vectorized_elementwise_kernelILi2EZZZNS0_16asin_kernel_cudaERNS_18TensorIteratorBaseEENKUlvE_clEvENKUlvE1_clEvEUlN3c107complexINS6_4HalfEEEE_St5arrayIPcLm2EEEEviT0_T1_)
        /*026c*/ 	.word	0x00000029


	//----- nvinfo : EIATTR_FRAME_SIZE
	.align		4
.L_147:
        /*0270*/ 	.byte	0x04, 0x11
        /*0272*/ 	.short	(.L_149 - .L_148)
	.align		4
.L_148:
        /*0274*/ 	.word	index@($__internal_4_$__cuda_sm3x_div_rn_ftz_f32_slowpath)
        /*0278*/ 	.word	0x00000000


	//----- nvinfo : EIATTR_FRAME_SIZE
	.align		4
.L_149:
        /*027c*/ 	.byte	0x04, 0x11
        /*027e*/ 	.short	(.L_151 - .L_150)
	.align		4
.L_150:
        /*0280*/ 	.word	index@(_ZN2at6native29vectorized_elementwise_kernelILi2EZZZNS0_16asin_kernel_cudaERNS_18TensorIteratorBaseEENKUlvE_clEvENKUlvE1_clEvEUlN3c107complexINS6_4HalfEEEE_St5arrayIPcLm2EEEEviT0_T1_)
        /*0284*/ 	.word	0x00000000


	//----- nvinfo : EIATTR_REGCOUNT
	.align		4
.L_151:
        /*0288*/ 	.byte	0x04, 0x2f
        /*028a*/ 	.short	(.L_153 - .L_152)
	.align		4
.L_152:
        /*028c*/ 	.word	index@(_ZN2at6native27unrolled_elementwise_kernelIZZZNS0_16asin_kernel_cudaERNS_18TensorIteratorBaseEENKUlvE_clEvENKUlvE1_clEvEUlN3c107complexINS6_4HalfEEEE_St5arrayIPcLm2EELi4E23TrivialOffsetCalculatorILi1EjESF_NS0_6memory15LoadWithoutCastENSG_16StoreWithoutCastEEEviT_T0_T2_T3_T4_T5_)
        /*0290*/ 	.word	0x0000001e


	//----- nvinfo : EIATTR_FRAME_SIZE
	.align		4
.L_153:
        /*0294*/ 	.byte	0x04, 0x11
        /*0296*/ 	.short	(.L_155 - .L_154)
	.align		4
.L_154:
        /*0298*/ 	.word	index@($__internal_3_$__cuda_sm3x_div_rn_ftz_f32_slowpath)
        /*029c*/ 	.word	0x00000000


	//----- nvinfo : EIATTR_FRAME_SIZE
	.align		4
.L_155:
        /*02a0*/ 	.byte	0x04, 0x11
        /*02a2*/ 	.short	(.L_157 - .L_156)
	.align		4
.L_156:
        /*02a4*/ 	.word	index@(_ZN2at6native27unrolled_elementwise_kernelIZZZNS0_16asin_kernel_cudaERNS_18TensorIteratorBaseEENKUlvE_clEvENKUlvE1_clEvEUlN3c107complexINS6_4HalfEEEE_St5arrayIPcLm2EELi4E23TrivialOffsetCalculatorILi1EjESF_NS0_6memory15LoadWithoutCastENSG_16StoreWithoutCastEEEviT_T0_T2_T3_T4_T5_)
        /*02a8*/ 	.word	0x00000000


	//----- nvinfo : EIATTR_REGCOUNT
	.align		4
.L_157:
        /*02ac*/ 	.byte	0x04, 0x2f
        /*02ae*/ 	.short	(.L_159 - .L_158)
	.align		4
.L_158:
        /*02b0*/ 	.word	index@(_ZN2at6native18elementwise_kernelILi128ELi2EZNS0_22gpu_kernel_impl_nocastIZZZNS0_16asin_kernel_cudaERNS_18TensorIteratorBaseEENKUlvE_clEvENKUlvE1_clEvEUlN3c107complexINS7_4HalfEEEE_EEvS4_RKT_EUliE_EEviT1_)
        /*02b4*/ 	.word	0x0000001a


	//----- nvinfo : EIATTR_FRAME_SIZE
	.align		4
.L_159:
        /*02b8*/ 	.byte	0x04, 0x11
        /*02ba*/ 	.short	(.L_161 - .L_160)
	.align		4
.L_160:
        /*02bc*/ 	.word	index@($__internal_2_$__cuda_sm3x_div_rn_ftz_f32_slowpath)
        /*02c0*/ 	.word	0x00000000


	//----- nvinfo : EIATTR_FRAME_SIZE
	.align		4
.L_161:
        /*02c4*/ 	.byte	0x04, 0x11
        /*02c6*/ 	.short	(.L_163 - .L_162)
	.align		4
.L_162:
        /*02c8*/ 	.word	index@(_ZN2at6native18elementwise_kernelILi128ELi2EZNS0_22gpu_kernel_impl_nocastIZZZNS0_16asin_kernel_cudaERNS_18TensorIteratorBaseEENKUlvE_clEvENKUlvE1_clEvEUlN3c107complexINS7_4HalfEEEE_EEvS4_RKT_EUliE_EEviT1_)
        /*02cc*/ 	.word	0x00000000


	//----- nvinfo : EIATTR_REGCOUNT
	.align		4
.L_163:
        /*02d0*/ 	.byte	0x04, 0x2f
        /*02d2*/ 	.short	(.L_165 - .L_164)
	.align		4
.L_164:
        /*02d4*/ 	.word	index@(_ZN2at6native27unrolled_elementwise_kernelIZZZNS0_16asin_kernel_cudaERNS_18TensorIteratorBaseEENKUlvE_clEvENKUlvE1_clEvEUlN3c107complexINS6_4HalfEEEE_St5arrayIPcLm2EELi4E23TrivialOffsetCalculatorILi1EjESF_NS0_6memory12LoadWithCastILi1EEENSG_13StoreWithCastILi1EEEEEviT_T0_T2_T3_T4_T5_)
        /*02d8*/ 	.word	0x00000020


	//----- nvinfo : EIATTR_FRAME_SIZE
	.align		4
.L_165:
        /*02dc*/ 	.byte	0x04, 0x11
        /*02de*/ 	.short	(.L_167 - .L_166)
	.align		4
.L_166:
        /*02e0*/ 	.word	index@($__internal_1_$__cuda_sm3x_div_rn_ftz_f32_slowpath)
        /*02e4*/ 	.word	0x00000000


	//----- nvinfo : EIATTR_FRAME_SIZE
	.align		4
.L_167:
        /*02e8*/ 	.byte	0x04, 0x11
        /*02ea*/ 	.short	(.L_169 - .L_168)
	.align		4
.L_168:
        /*02ec*/ 	.word	index@(_ZN2at6native27unrolled_elementwise_kernelIZZZNS0_16asin_kernel_cudaERNS_18TensorIteratorBaseEENKUlvE_clEvENKUlvE1_clEvEUlN3c107complexINS6_4HalfEEEE_St5arrayIPcLm2EELi4E23TrivialOffsetCalculatorILi1EjESF_NS0_6memory12LoadWithCastILi1EEENSG_13StoreWithCastILi1EEEEEviT_T0_T2_T3_T4_T5_)
        /*02f0*/ 	.word	0x00000000


	//----- nvinfo : EIATTR_REGCOUNT
	.align		4
.L_169:
        /*02f4*/ 	.byte	0x04, 0x2f
        /*02f6*/ 	.short	(.L_171 - .L_170)
	.align		4
.L_170:
        /*02f8*/ 	.word	index@(_ZN2at6native18elementwise_kernelILi128ELi4EZNS0_15gpu_kernel_implIZZZNS0_16asin_kernel_cudaERNS_18TensorIteratorBaseEENKUlvE_clEvENKUlvE1_clEvEUlN3c107complexINS7_4HalfEEEE_EEvS4_RKT_EUliE_EEviT1_)
        /*02fc*/ 	.word	0x00000019


	//----- nvinfo : EIATTR_FRAME_SIZE
	.align		4
.L_171:
        /*0300*/ 	.byte	0x04, 0x11
        /*0302*/ 	.short	(.L_173 - .L_172)
	.align		4
.L_172:
        /*0304*/ 	.word	index@($__internal_0_$__cuda_sm3x_div_rn_ftz_f32_slowpath)
        /*0308*/ 	.word	0x00000000


	//----- nvinfo : EIATTR_FRAME_SIZE
	.align		4
.L_173:
        /*030c*/ 	.byte	0x04, 0x11
        /*030e*/ 	.short	(.L_175 - .L_174)
	.align		4
.L_174:
        /*0310*/ 	.word	index@(_ZN2at6native18elementwise_kernelILi128ELi4EZNS0_15gpu_kernel_implIZZZNS0_16asin_kernel_cudaERNS_18TensorIteratorBaseEENKUlvE_clEvENKUlvE1_clEvEUlN3c107complexINS7_4HalfEEEE_EEvS4_RKT_EUliE_EEviT1_)
        /*0314*/ 	.word	0x00000000


	//----- nvinfo : EIATTR_REGCOUNT
	.align		4
.L_175:
        /*0318*/ 	.byte	0x04, 0x2f
        /*031a*/ 	.short	(.L_177 - .L_176)
	.align		4
.L_176:
        /*031c*/ 	.word	index@(_ZN2at6native29vectorized_elementwise_kernelILi8EZZZNS0_16asin_kernel_cudaERNS_18TensorIteratorBaseEENKUlvE0_clEvENKUlvE_clEvEUldE_St5arrayIPcLm2EEEEviT0_T1_)
        /*0320*/ 	.word	0x00000004


	//----- nvinfo : EIATTR_FRAME_SIZE
	.align		4
.L_177:
        /*0324*/ 	.byte	0x04, 0x11
        /*0326*/ 	.short	(.L_179 - .L_178)
	.align		4
.L_178:
        /*0328*/ 	.word	index@(_ZN2at6native29vectorized_elementwise_kernelILi8EZZZNS0_16asin_kernel_cudaERNS_18TensorIteratorBaseEENKUlvE0_clEvENKUlvE_clEvEUldE_St5arrayIPcLm2EEEEviT0_T1_)
        /*032c*/ 	.word	0x00000000


	//----- nvinfo : EIATTR_REGCOUNT
	.align		4
.L_179:
        /*0330*/ 	.byte	0x04, 0x2f
        /*0332*/ 	.short	(.L_181 - .L_180)
	.align		4
.L_180:
        /*0334*/ 	.word	index@(_ZN2at6native29vectorized_elementwise_kernelILi4EZZZNS0_16asin_kernel_cudaERNS_18TensorIteratorBaseEENKUlvE0_clEvENKUlvE_clEvEUldE_St5arrayIPcLm2EEEEviT0_T1_)
        /*0338*/ 	.word	0x00000024


	//----- nvinfo : EIATTR_FRAME_SIZE
	.align		4
.L_181:
        /*033c*/ 	.byte	0x04, 0x11
        /*033e*/ 	.short	(.L_183 - .L_182)
	.align		4
.L_182:
        /*0340*/ 	.word	index@(_ZN2at6native29vectorized_elementwise_kernelILi4EZZZNS0_16asin_kernel_cudaERNS_18TensorIteratorBaseEENKUlvE0_clEvENKUlvE_clEvEUldE_St5arrayIPcLm2EEEEviT0_T1_)
        /*0344*/ 	.word	0x00000000


	//----- nvinfo : EIATTR_REGCOUNT
	.align		4
.L_183:
        /*0348*/ 	.byte	0x04, 0x2f
        /*034a*/ 	.short	(.L_185 - .L_184)
	.align		4
.L_184:
        /*034c*/ 	.word	index@(_ZN2at6native29vectorized_elementwise_kernelILi2EZZZNS0_16asin_kernel_cudaERNS_18TensorIteratorBaseEENKUlvE0_clEvENKUlvE_clEvEUldE_St5arrayIPcLm2EEEEviT0_T1_)
        /*0350*/ 	.word	0x00000024


	//----- nvinfo : EIATTR_FRAME_SIZE
	.align		4
.L_185:
        /*0354*/ 	.byte	0x04, 0x11
        /*0356*/ 	.short	(.L_187 - .L_186)
	.align		4
.L_186:
        /*0358*/ 	.word	index@(_ZN2at6native29vectorized_elementwise_kernelILi2EZZZNS0_16asin_kernel_cudaERNS_18TensorIteratorBaseEENKUlvE0_clEvENKUlvE_clEvEUldE_St5arrayIPcLm2EEEEviT0_T1_)
        /*035c*/ 	.word	0x00000000


	//----- nvinfo : EIATTR_REGCOUNT
	.align		4
.L_187:
        /*0360*/ 	.byte	0x04, 0x2f
        /*0362*/ 	.short	(.L_189 - .L_188)
	.align		4
.L_188:
        /*0364*/ 	.word	index@(_ZN2at6native27unrolled_elementwise_kernelIZZZNS0_16asin_kernel_cudaERNS_18TensorIteratorBaseEENKUlvE0_clEvENKUlvE_clEvEUldE_St5arrayIPcLm2EELi4E23TrivialOffsetCalculatorILi1EjESB_NS0_6memory15LoadWithoutCastENSC_16StoreWithoutCastEEEviT_T0_T2_T3_T4_T5_)
        /*0368*/ 	.word	0x0000001e


	//----- nvinfo : EIATTR_FRAME_SIZE
	.align		4
.L_189:
        /*036c*/ 	.byte	0x04, 0x11
        /*036e*/ 	.short	(.L_191 - .L_190)
	.align		4
.L_190:
        /*0370*/ 	.word	index@(_ZN2at6native27unrolled_elementwise_kernelIZZZNS0_16asin_kernel_cudaERNS_18TensorIteratorBaseEENKUlvE0_clEvENKUlvE_clEvEUldE_St5arrayIPcLm2EELi4E23TrivialOffsetCalculatorILi1EjESB_NS0_6memory15LoadWithoutCastENSC_16StoreWithoutCastEEEviT_T0_T2_T3_T4_T5_)
        /*0374*/ 	.word	0x00000000


	//----- nvinfo : EIATTR_REGCOUNT
	.align		4
.L_191:
        /*0378*/ 	.byte	0x04, 0x2f
        /*037a*/ 	.short	(.L_193 - .L_192)
	.align		4
.L_192:
        /*037c*/ 	.word	index@(_ZN2at6native18elementwise_kernelILi128ELi2EZNS0_22gpu_kernel_impl_nocastIZZZNS0_16asin_kernel_cudaERNS_18TensorIteratorBaseEENKUlvE0_clEvENKUlvE_clEvEUldE_EEvS4_RKT_EUliE_EEviT1_)
        /*0380*/ 	.word	0x00000014


	//----- nvinfo : EIATTR_FRAME_SIZE
	.align		4
.L_193:
        /*0384*/ 	.byte	0x04, 0x11
        /*0386*/ 	.short	(.L_195 - .L_194)
	.align		4
.L_194:
        /*0388*/ 	.word	index@(_ZN2at6native18elementwise_kernelILi128ELi2EZNS0_22gpu_kernel_impl_nocastIZZZNS0_16asin_kernel_cudaERNS_18TensorIteratorBaseEENKUlvE0_clEvENKUlvE_clEvEUldE_EEvS4_RKT_EUliE_EEviT1_)
        /*038c*/ 	.word	0x00000000


	//----- nvinfo : EIATTR_REGCOUNT
	.align		4
.L_195:
        /*0390*/ 	.byte	0x04, 0x2f
        /*0392*/ 	.short	(.L_197 - .L_196)
	.align		4
.L_196:
        /*0394*/ 	.word	index@(_ZN2at6native27unrolled_elementwise_kernelIZZZNS0_16asin_kernel_cudaERNS_18TensorIteratorBaseEENKUlvE0_clEvENKUlvE_clEvEUldE_St5arrayIPcLm2EELi4E23TrivialOffsetCalculatorILi1EjESB_NS0_6memory12LoadWithCastILi1EEENSC_13StoreWithCastILi1EEEEEviT_T0_T2_T3_T4_T5_)
        /*0398*/ 	.word	0x00000022


	//----- nvinfo : EIATTR_FRAME_SIZE
	.align		4
.L_197:
        /*039c*/ 	.byte	0x04, 0x11
        /*039e*/ 	.short	(.L_199 - .L_198)
	.align		4
.L_198:
        /*03a0*/ 	.word	index@(_ZN2at6native27unrolled_elementwise_kernelIZZZNS0_16asin_kernel_cudaERNS_18TensorIteratorBaseEENKUlvE0_clEvENKUlvE_clEvEUldE_St5arrayIPcLm2EELi4E23TrivialOffsetCalculatorILi1EjESB_NS0_6memory12LoadWithCastILi1EEENSC_13StoreWithCastILi1EEEEEviT_T0_T2_T3_T4_T5_)
        /*03a4*/ 	.word	0x00000000


	//----- nvinfo : EIATTR_REGCOUNT
	.align		4
.L_199:
        /*03a8*/ 	.byte	0x04, 0x2f
        /*03aa*/ 	.short	(.L_201 - .L_200)
	.align		4
.L_200:
        /*03ac*/ 	.word	index@(_ZN2at6native18elementwise_kernelILi128ELi4EZNS0_15gpu_kernel_implIZZZNS0_16asin_kernel_cudaERNS_18TensorIteratorBaseEENKUlvE0_clEvENKUlvE_clEvEUldE_EEvS4_RKT_EUliE_EEviT1_)
        /*03b0*/ 	.word	0x0000001a


	//----- nvinfo : EIATTR_FRAME_SIZE
	.align		4
.L_201:
        /*03b4*/ 	.byte	0x04, 0x11
        /*03b6*/ 	.short	(.L_203 - .L_202)
	.align		4
.L_202:
        /*03b8*/ 	.word	index@(_ZN2at6native18elementwise_kernelILi128ELi4EZNS0_15gpu_kernel_implIZZZNS0_16asin_kernel_cudaERNS_18TensorIteratorBaseEENKUlvE0_clEvENKUlvE_clEvEUldE_EEvS4_RKT_EUliE_EEviT1_)
        /*03bc*/ 	.word	0x00000000


	//----- nvinfo : EIATTR_REGCOUNT
	.align		4
.L_203:
        /*03c0*/ 	.byte	0x04, 0x2f
        /*03c2*/ 	.short	(.L_205 - .L_204)
	.align		4
.L_204:
        /*03c4*/ 	.word	index@(_ZN2at6native29vectorized_elementwise_kernelILi8EZZZNS0_16asin_kernel_cudaERNS_18TensorIteratorBaseEENKUlvE0_clEvENKUlvE0_clEvEUlfE_St5arrayIPcLm2EEEEviT0_T1_)
        /*03c8*/ 	.word	0x00000004


	//----- nvinfo : EIATTR_FRAME_SIZE
	.align		4
.L_205:
        /*03cc*/ 	.byte	0x04, 0x11
        /*03ce*/ 	.short	(.L_207 - .L_206)
	.align		4
.L_206:
        /*03d0*/ 	.word	index@(_ZN2at6native29vectorized_elementwise_kernelILi8EZZZNS0_16asin_kernel_cudaERNS_18TensorIteratorBaseEENKUlvE0_clEvENKUlvE0_clEvEUlfE_St5arrayIPcLm2EEEEviT0_T1_)
        /*03d4*/ 	.word	0x00000000


	//----- nvinfo : EIATTR_REGCOUNT
	.align		4
.L_207:
        /*03d8*/ 	.byte	0x04, 0x2f
        /*03da*/ 	.short	(.L_209 - .L_208)
	.align		4
.L_208:
        /*03dc*/ 	.word	index@(_ZN2at6native29vectorized_elementwise_kernelILi4EZZZNS0_16asin_kernel_cudaERNS_18TensorIteratorBaseEENKUlvE0_clEvENKUlvE0_clEvEUlfE_St5arrayIPcLm2EEEEviT0_T1_)
        /*03e0*/ 	.word	0x00000020


	//----- nvinfo : EIATTR_FRAME_SIZE
	.align		4
.L_209:
        /*03e4*/ 	.byte	0x04, 0x11
        /*03e6*/ 	.short	(.L_211 - .L_210)
	.align		4
.L_210:
        /*03e8*/ 	.word	index@(_ZN2at6native29vectorized_elementwise_kernelILi4EZZZNS0_16asin_kernel_cudaERNS_18TensorIteratorBaseEENKUlvE0_clEvENKUlvE0_clEvEUlfE_St5arrayIPcLm2EEEEviT0_T1_)
        /*03ec*/ 	.word	0x00000000


	//----- nvinfo : EIATTR_REGCOUNT
	.align		4
.L_211:
        /*03f0*/ 	.byte	0x04, 0x2f
        /*03f2*/ 	.short	(.L_213 - .L_212)
	.align		4
.L_212:
        /*03f4*/ 	.word	index@(_ZN2at6native29vectorized_elementwise_kernelILi2EZZZNS0_16asin_kernel_cudaERNS_18TensorIteratorBaseEENKUlvE0_clEvENKUlvE0_clEvEUlfE_St5arrayIPcLm2EEEEviT0_T1_)
        /*03f8*/ 	.word	0x0000001f


	//----- nvinfo : EIATTR_FRAME_SIZE
	.align		4
.L_213:
        /*03fc*/ 	.byte	0x04, 0x11
        /*03fe*/ 	.short	(.L_215 - .L_214)
	.align		4
.L_214:
        /*0400*/ 	.word	index@(_ZN2at6native29vectorized_elementwise_kernelILi2EZZZNS0_16asin_kernel_cudaERNS_18TensorIteratorBaseEENKUlvE0_clEvENKUlvE0_clEvEUlfE_St5arrayIPcLm2EEEEviT0_T1_)
        /*0404*/ 	.word	0x00000000


	//----- nvinfo : EIATTR_REGCOUNT
	.align		4
.L_215:
        /*0408*/ 	.byte	0x04, 0x2f
        /*040a*/ 	.short	(.L_217 - .L_216)
	.align		4
.L_216:
        /*040c*/ 	.word	index@(_ZN2at6native27unrolled_elementwise_kernelIZZZNS0_16asin_kernel_cudaERNS_18TensorIteratorBaseEENKUlvE0_clEvENKUlvE0_clEvEUlfE_St5arrayIPcLm2EELi4E23TrivialOffsetCalculatorILi1EjESB_NS0_6memory15LoadWithoutCastENSC_16StoreWithoutCastEEEviT_T0_T2_T3_T4_T5_)
        /*0410*/ 	.word	0x0000001a


	//----- nvinfo : EIATTR_FRAME_SIZE
	.align		4
.L_217:
        /*0414*/ 	.byte	0x04, 0x11
        /*0416*/ 	.short	(.L_219 - .L_218)
	.align		4
.L_218:
        /*0418*/ 	.word	index@(_ZN2at6native27unrolled_elementwise_kernelIZZZNS0_16asin_kernel_cudaERNS_18TensorIteratorBaseEENKUlvE0_clEvENKUlvE0_clEvEUlfE_St5arrayIPcLm2EELi4E23TrivialOffsetCalculatorILi1EjESB_NS0_6memory15LoadWithoutCastENSC_16StoreWithoutCastEEEviT_T0_T2_T3_T4_T5_)
        /*041c*/ 	.word	0x00000000


	//----- nvinfo : EIATTR_REGCOUNT
	.align		4
.L_219:
        /*0420*/ 	.byte	0x04, 0x2f
        /*0422*/ 	.short	(.L_221 - .L_220)
	.align		4
.L_220:
        /*0424*/ 	.word	index@(_ZN2at6native18elementwise_kernelILi128ELi2EZNS0_22gpu_kernel_impl_nocastIZZZNS0_16asin_kernel_cudaERNS_18TensorIteratorBaseEENKUlvE0_clEvENKUlvE0_clEvEUlfE_EEvS4_RKT_EUliE_EEviT1_)
        /*0428*/ 	.word	0x0000000c


	//----- nvinfo : EIATTR_FRAME_SIZE
	.align		4
.L_221:
        /*042c*/ 	.byte	0x04, 0x11
        /*042e*/ 	.short	(.L_223 - .L_222)
	.align		4
.L_222:
        /*0430*/ 	.word	index@(_ZN2at6native18elementwise_kernelILi128ELi2EZNS0_22gpu_kernel_impl_nocastIZZZNS0_16asin_kernel_cudaERNS_18TensorIteratorBaseEENKUlvE0_clEvENKUlvE0_clEvEUlfE_EEvS4_RKT_EUliE_EEviT1_)
        /*0434*/ 	.word	0x00000000


	//----- nvinfo : EIATTR_REGCOUNT
	.align		4
.L_223:
        /*0438*/ 	.byte	0x04, 0x2f
        /*043a*/ 	.short	(.L_225 - .L_224)
	.align		4
.L_224:
        /*043c*/ 	.word	index@(_ZN2at6native27unrolled_elementwise_kernelIZZZNS0_16asin_kernel_cudaERNS_18TensorIteratorBaseEENKUlvE0_clEvENKUlvE0_clEvEUlfE_St5arrayIPcLm2EELi4E23TrivialOffsetCalculatorILi1EjESB_NS0_6memory12LoadWithCastILi1EEENSC_13StoreWithCastILi1EEEEEviT_T0_T2_T3_T4_T5_)
        /*0440*/ 	.word	0x0000001c


	//----- nvinfo : EIATTR_FRAME_SIZE
	.align		4
.L_225:
        /*0444*/ 	.byte	0x04, 0x11
        /*0446*/ 	.short	(.L_227 - .L_226)
	.align		4
.L_226:
        /*0448*/ 	.word	index@(_ZN2at6native27unrolled_elementwise_kernelIZZZNS0_16asin_kernel_cudaERNS_18TensorIteratorBaseEENKUlvE0_clEvENKUlvE0_clEvEUlfE_St5arrayIPcLm2EELi4E23TrivialOffsetCalculatorILi1EjESB_NS0_6memory12LoadWithCastILi1EEENSC_13StoreWithCastILi1EEEEEviT_T0_T2_T3_T4_T5_)
        /*044c*/ 	.word	0x00000000


	//----- nvinfo : EIATTR_REGCOUNT
	.align		4
.L_227:
        /*0450*/ 	.byte	0x04, 0x2f
        /*0452*/ 	.short	(.L_229 - .L_228)
	.align		4
.L_228:
        /*0454*/ 	.word	index@(_ZN2at6native18elementwise_kernelILi128ELi4EZNS0_15gpu_kernel_implIZZZNS0_16asin_kernel_cudaERNS_18TensorIteratorBaseEENKUlvE0_clEvENKUlvE0_clEvEUlfE_EEvS4_RKT_EUliE_EEviT1_)
        /*0458*/ 	.word	0x0000001a


	//----- nvinfo : EIATTR_FRAME_SIZE
	.align		4
.L_229:
        /*045c*/ 	.byte	0x04, 0x11
        /*045e*/ 	.short	(.L_231 - .L_230)
	.align		4
.L_230:
        /*0460*/ 	.word	index@(_ZN2at6native18elementwise_kernelILi128ELi4EZNS0_15gpu_kernel_implIZZZNS0_16asin_kernel_cudaERNS_18TensorIteratorBaseEENKUlvE0_clEvENKUlvE0_clEvEUlfE_EEvS4_RKT_EUliE_EEviT1_)
        /*0464*/ 	.word	0x00000000


	//----- nvinfo : EIATTR_REGCOUNT
	.align		4
.L_231:
        /*0468*/ 	.byte	0x04, 0x2f
        /*046a*/ 	.short	(.L_233 - .L_232)
	.align		4
.L_232:
        /*046c*/ 	.word	index@(_ZN2at6native29vectorized_elementwise_kernelILi8EZZZNS0_16asin_kernel_cudaERNS_18TensorIteratorBaseEENKUlvE0_clEvENKUlvE1_clEvEUlN3c104HalfEE_St5arrayIPcLm2EEEEviT0_T1_)
        /*0470*/ 	.word	0x00000004


	//----- nvinfo : EIATTR_FRAME_SIZE
	.align		4
.L_233:
        /*0474*/ 	.byte	0x04, 0x11
        /*0476*/ 	.short	(.L_235 - .L_234)
	.align		4
.L_234:
        /*0478*/ 	.word	index@(_ZN2at6native29vectorized_elementwise_kernelILi8EZZZNS0_16asin_kernel_cudaERNS_18TensorIteratorBaseEENKUlvE0_clEvENKUlvE1_clEvEUlN3c104HalfEE_St5arrayIPcLm2EEEEviT0_T1_)
        /*047c*/ 	.word	0x00000000


	//----- nvinfo : EIATTR_REGCOUNT
	.align		4
.L_235:
        /*0480*/ 	.byte	0x04, 0x2f
        /*0482*/ 	.short	(.L_237 - .L_236)
	.align		4
.L_236:
        /*0484*/ 	.word	index@(_ZN2at6native29vectorized_elementwise_kernelILi4EZZZNS0_16asin_kernel_cudaERNS_18TensorIteratorBaseEENKUlvE0_clEvENKUlvE1_clEvEUlN3c104HalfEE_St5arrayIPcLm2EEEEviT0_T1_)
        /*0488*/ 	.word	0x00000020


	//----- nvinfo : EIATTR_FRAME_SIZE
	.align		4
.L_237:
        /*048c*/ 	.byte	0x04, 0x11
        /*048e*/ 	.short	(.L_239 - .L_238)
	.align		4
.L_238:
        /*0490*/ 	.word	index@(_ZN2at6native29vectorized_elementwise_kernelILi4EZZZNS0_16asin_kernel_cudaERNS_18TensorIteratorBaseEENKUlvE0_clEvENKUlvE1_clEvEUlN3c104HalfEE_St5arrayIPcLm2EEEEviT0_T1_)
        /*0494*/ 	.word	0x00000000


	//----- nvinfo : EIATTR_REGCOUNT
	.align		4
.L_239:
        /*0498*/ 	.byte	0x04, 0x2f
        /*049a*/ 	.short	(.L_241 - .L_240)
	.align		4
.L_240:
        /*049c*/ 	.word	index@(_ZN2at6native29vectorized_elementwise_kernelILi2EZZZNS0_16asin_kernel_cudaERNS_18TensorIteratorBaseEENKUlvE0_clEvENKUlvE1_clEvEUlN3c104HalfEE_St5arrayIPcLm2EEEEviT0_T1_)
        /*04a0*/ 	.word	0x0000001f


	//----- nvinfo : EIATTR_FRAME_SIZE
	.align		4
.L_241:
        /*04a4*/ 	.byte	0x04, 0x11
        /*04a6*/ 	.short	(.L_243 - .L_242)
	.align		4
.L_242:
        /*04a8*/ 	.word	index@(_ZN2at6native29vectorized_elementwise_kernelILi2EZZZNS0_16asin_kernel_cudaERNS_18TensorIteratorBaseEENKUlvE0_clEvENKUlvE1_clEvEUlN3c104HalfEE_St5arrayIPcLm2EEEEviT0_T1_)
        /*04ac*/ 	.word	0x00000000


	//----- nvinfo : EIATTR_REGCOUNT
	.align		4
.L_243:
        /*04b0*/ 	.byte	0x04, 0x2f
        /*04b2*/ 	.short	(.L_245 - .L_244)
	.align		4
.L_244:
        /*04b4*/ 	.word	index@(_ZN2at6native27unrolled_elementwise_kernelIZZZNS0_16asin_kernel_cudaERNS_18TensorIteratorBaseEENKUlvE0_clEvENKUlvE1_clEvEUlN3c104HalfEE_St5arrayIPcLm2EELi4E23TrivialOffsetCalculatorILi1EjESD_NS0_6memory15LoadWithoutCastENSE_16StoreWithoutCastEEEviT_T0_T2_T3_T4_T5_)
        /*04b8*/ 	.word	0x00000018


	//----- nvinfo : EIATTR_FRAME_SIZE
	.align		4
.L_245:
        /*04bc*/ 	.byte	0x04, 0x11
        /*04be*/ 	.short	(.L_247 - .L_246)
	.align		4
.L_246:
        /*04c0*/ 	.word	index@(_ZN2at6native27unrolled_elementwise_kernelIZZZNS0_16asin_kernel_cudaERNS_18TensorIteratorBaseEENKUlvE0_clEvENKUlvE1_clEvEUlN3c104HalfEE_St5arrayIPcLm2EELi4E23TrivialOffsetCalculatorILi1EjESD_NS0_6memory15LoadWithoutCastENSE_16StoreWithoutCastEEEviT_T0_T2_T3_T4_T5_)
        /*04c4*/ 	.word	0x00000000


	//----- nvinfo : EIATTR_REGCOUNT
	.align		4
.L_247:
        /*04c8*/ 	.byte	0x04, 0x2f
        /*04ca*/ 	.short	(.L_249 - .L_248)
	.align		4
.L_248:
        /*04cc*/ 	.word	index@(_ZN2at6native18elementwise_kernelILi128ELi4EZNS0_22gpu_kernel_impl_nocastIZZZNS0_16asin_kernel_cudaERNS_18TensorIteratorBaseEENKUlvE0_clEvENKUlvE1_clEvEUlN3c104HalfEE_EEvS4_RKT_EUliE_EEviT1_)
        /*04d0*/ 	.word	0x0000000c


	//----- nvinfo : EIATTR_FRAME_SIZE
	.align		4
.L_249:
        /*04d4*/ 	.byte	0x04, 0x11
        /*04d6*/ 	.short	(.L_251 - .L_250)
	.align		4
.L_250:
        /*04d8*/ 	.word	index@(_ZN2at6native18elementwise_kernelILi128ELi4EZNS0_22gpu_kernel_impl_nocastIZZZNS0_16asin_kernel_cudaERNS_18TensorIteratorBaseEENKUlvE0_clEvENKUlvE1_clEvEUlN3c104HalfEE_EEvS4_RKT_EUliE_EEviT1_)
        /*04dc*/ 	.word	0x00000000


	//----- nvinfo : EIATTR_REGCOUNT
	.align		4
.L_251:
        /*04e0*/ 	.byte	0x04, 0x2f
        /*04e2*/ 	.short	(.L_253 - .L_252)
	.align		4
.L_252:
        /*04e4*/ 	.word	index@(_ZN2at6native27unrolled_elementwise_kernelIZZZNS0_16asin_kernel_cudaERNS_18TensorIteratorBaseEENKUlvE0_clEvENKUlvE1_clEvEUlN3c104HalfEE_St5arrayIPcLm2EELi4E23TrivialOffsetCalculatorILi1EjESD_NS0_6memory12LoadWithCastILi1EEENSE_13StoreWithCastILi1EEEEEviT_T0_T2_T3_T4_T5_)
        /*04e8*/ 	.word	0x0000001d


	//----- nvinfo : EIATTR_FRAME_SIZE
	.align		4
.L_253:
        /*04ec*/ 	.byte	0x04, 0x11
        /*04ee*/ 	.short	(.L_255 - .L_254)
	.align		4
.L_254:
        /*04f0*/ 	.word	index@(_ZN2at6native27unrolled_elementwise_kernelIZZZNS0_16asin_kernel_cudaERNS_18TensorIteratorBaseEENKUlvE0_clEvENKUlvE1_clEvEUlN3c104HalfEE_St5arrayIPcLm2EELi4E23TrivialOffsetCalculatorILi1EjESD_NS0_6memory12LoadWithCastILi1EEENSE_13StoreWithCastILi1EEEEEviT_T0_T2_T3_T4_T5_)
        /*04f4*/ 	.word	0x00000000


	//----- nvinfo : EIATTR_REGCOUNT
	.align		4
.L_255:
        /*04f8*/ 	.byte	0x04, 0x2f
        /*04fa*/ 	.short	(.L_257 - .L_256)
	.align		4
.L_256:
        /*04fc*/ 	.word	index@(_ZN2at6native18elementwise_kernelILi128ELi4EZNS0_15gpu_kernel_implIZZZNS0_16asin_kernel_cudaERNS_18TensorIteratorBaseEENKUlvE0_clEvENKUlvE1_clEvEUlN3c104HalfEE_EEvS4_RKT_EUliE_EEviT1_)
        /*0500*/ 	.word	0x0000001a


	//----- nvinfo : EIATTR_FRAME_SIZE
	.align		4
.L_257:
        /*0504*/ 	.byte	0x04, 0x11
        /*0506*/ 	.short	(.L_259 - .L_258)
	.align		4
.L_258:
        /*0508*/ 	.word	index@(_ZN2at6native18elementwise_kernelILi128ELi4EZNS0_15gpu_kernel_implIZZZNS0_16asin_kernel_cudaERNS_18TensorIteratorBaseEENKUlvE0_clEvENKUlvE1_clEvEUlN3c104HalfEE_EEvS4_RKT_EUliE_EEviT1_)
        /*050c*/ 	.word	0x00000000


	//----- nvinfo : EIATTR_REGCOUNT
	.align		4
.L_259:
        /*0510*/ 	.byte	0x04, 0x2f
        /*0512*/ 	.short	(.L_261 - .L_260)
	.align		4
.L_260:
        /*0514*/ 	.word	index@(_ZN2at6native29vectorized_elementwise_kernelILi8EZZZNS0_16asin_kernel_cudaERNS_18TensorIteratorBaseEENKUlvE0_clEvENKUlvE2_clEvEUlN3c108BFloat16EE_St5arrayIPcLm2EEEEviT0_T1_)
        /*0518*/ 	.word	0x00000004


	//----- nvinfo : EIATTR_FRAME_SIZE
	.align		4
.L_261:
        /*051c*/ 	.byte	0x04, 0x11
        /*051e*/ 	.short	(.L_263 - .L_262)
	.align		4
.L_262:
        /*0520*/ 	.word	index@(_ZN2at6native29vectorized_elementwise_kernelILi8EZZZNS0_16asin_kernel_cudaERNS_18TensorIteratorBaseEENKUlvE0_clEvENKUlvE2_clEvEUlN3c108BFloat16EE_St5arrayIPcLm2EEEEviT0_T1_)
        /*0524*/ 	.word	0x00000000


	//----- nvinfo : EIATTR_REGCOUNT
	.align		4
.L_263:
        /*0528*/ 	.byte	0x04, 0x2f
        /*052a*/ 	.short	(.L_265 - .L_264)
	.align		4
.L_264:
        /*052c*/ 	.word	index@(_ZN2at6native29vectorized_elementwise_kernelILi4EZZZNS0_16asin_kernel_cudaERNS_18TensorIteratorBaseEENKUlvE0_clEvENKUlvE2_clEvEUlN3c108BFloat16EE_St5arrayIPcLm2EEEEviT0_T1_)
        /*0530*/ 	.word	0x00000020


	//----- nvinfo : EIATTR_FRAME_SIZE
	.align		4
.L_265:
        /*0534*/ 	.byte	0x04, 0x11
        /*0536*/ 	.short	(.L_267 - .L_266)
	.align		4
.L_266:
        /*0538*/ 	.word	index@(_ZN2at6native29vectorized_elementwise_kernelILi4EZZZNS0_16asin_kernel_cudaERNS_18TensorIteratorBaseEENKUlvE0_clEvENKUlvE2_clEvEUlN3c108BFloat16EE_St5arrayIPcLm2EEEEviT0_T1_)
        /*053c*/ 	.word	0x00000000


	//----- nvinfo : EIATTR_REGCOUNT
	.align		4
.L_267:
        /*0540*/ 	.byte	0x04, 0x2f
        /*0542*/ 	.short	(.L_269 - .L_268)
	.align		4
.L_268:
        /*0544*/ 	.word	index@(_ZN2at6native29vectorized_elementwise_kernelILi2EZZZNS0_16asin_kernel_cudaERNS_18TensorIteratorBaseEENKUlvE0_clEvENKUlvE2_clEvEUlN3c108BFloat16EE_St5arrayIPcLm2EEEEviT0_T1_)
        /*0548*/ 	.word	0x00000020


	//----- nvinfo : EIATTR_FRAME_SIZE
	.align		4
.L_269:
        /*054c*/ 	.byte	0x04, 0x11
        /*054e*/ 	.short	(.L_271 - .L_270)
	.align		4
.L_270:
        /*0550*/ 	.word	index@(_ZN2at6native29vectorized_elementwise_kernelILi2EZZZNS0_16asin_kernel_cudaERNS_18TensorIteratorBaseEENKUlvE0_clEvENKUlvE2_clEvEUlN3c108BFloat16EE_St5arrayIPcLm2EEEEviT0_T1_)
        /*0554*/ 	.word	0x00000000


	//----- nvinfo : EIATTR_REGCOUNT
	.align		4
.L_271:
        /*0558*/ 	.byte	0x04, 0x2f
        /*055a*/ 	.short	(.L_273 - .L_272)
	.align		4
.L_272:
        /*055c*/ 	.word	index@(_ZN2at6native27unrolled_elementwise_kernelIZZZNS0_16asin_kernel_cudaERNS_18TensorIteratorBaseEENKUlvE0_clEvENKUlvE2_clEvEUlN3c108BFloat16EE_St5arrayIPcLm2EELi4E23TrivialOffsetCalculatorILi1EjESD_NS0_6memory15LoadWithoutCastENSE_16StoreWithoutCastEEEviT_T0_T2_T3_T4_T5_)
        /*0560*/ 	.word	0x00000018


	//----- nvinfo : EIATTR_FRAME_SIZE
	.align		4
.L_273:
        /*0564*/ 	.byte	0x04, 0x11
        /*0566*/ 	.short	(.L_275 - .L_274)
	.align		4
.L_274:
        /*0568*/ 	.word	index@(_ZN2at6native27unrolled_elementwise_kernelIZZZNS0_16asin_kernel_cudaERNS_18TensorIteratorBaseEENKUlvE0_clEvENKUlvE2_clEvEUlN3c108BFloat16EE_St5arrayIPcLm2EELi4E23TrivialOffsetCalculatorILi1EjESD_NS0_6memory15LoadWithoutCastENSE_16StoreWithoutCastEEEviT_T0_T2_T3_T4_T5_)
        /*056c*/ 	.word	0x00000000


	//----- nvinfo : EIATTR_REGCOUNT
	.align		4
.L_275:
        /*0570*/ 	.byte	0x04, 0x2f
        /*0572*/ 	.short	(.L_277 - .L_276)
	.align		4
.L_276:
        /*0574*/ 	.word	index@(_ZN2at6native18elementwise_kernelILi128ELi4EZNS0_22gpu_kernel_impl_nocastIZZZNS0_16asin_kernel_cudaERNS_18TensorIteratorBaseEENKUlvE0_clEvENKUlvE2_clEvEUlN3c108BFloat16EE_EEvS4_RKT_EUliE_EEviT1_)
        /*0578*/ 	.word	0x0000000c


	//----- nvinfo : EIATTR_FRAME_SIZE
	.align		4
.L_277:
        /*057c*/ 	.byte	0x04, 0x11
        /*057e*/ 	.short	(.L_279 - .L_278)
	.align		4
.L_278:
        /*0580*/ 	.word	index@(_ZN2at6native18elementwise_kernelILi128ELi4EZNS0_22gpu_kernel_impl_nocastIZZZNS0_16asin_kernel_cudaERNS_18TensorIteratorBaseEENKUlvE0_clEvENKUlvE2_clEvEUlN3c108BFloat16EE_EEvS4_RKT_EUliE_EEviT1_)
        /*0584*/ 	.word	0x00000000


	//----- nvinfo : EIATTR_REGCOUNT
	.align		4
.L_279:
        /*0588*/ 	.byte	0x04, 0x2f
        /*058a*/ 	.short	(.L_281 - .L_280)
	.align		4
.L_280:
        /*058c*/ 	.word	index@(_ZN2at6native27unrolled_elementwise_kernelIZZZNS0_16asin_kernel_cudaERNS_18TensorIteratorBaseEENKUlvE0_clEvENKUlvE2_clEvEUlN3c108BFloat16EE_St5arrayIPcLm2EELi4E23TrivialOffsetCalculatorILi1EjESD_NS0_6memory12LoadWithCastILi1EEENSE_13StoreWithCastILi1EEEEEviT_T0_T2_T3_T4_T5_)
        /*0590*/ 	.word	0x0000001d


	//----- nvinfo : EIATTR_FRAME_SIZE
	.align		4
.L_281:
        /*0594*/ 	.byte	0x04, 0x11
        /*0596*/ 	.short	(.L_283 - .L_282)
	.align		4
.L_282:
        /*0598*/ 	.word	index@(_ZN2at6native27unrolled_elementwise_kernelIZZZNS0_16asin_kernel_cudaERNS_18TensorIteratorBaseEENKUlvE0_clEvENKUlvE2_clEvEUlN3c108BFloat16EE_St5arrayIPcLm2EELi4E23TrivialOffsetCalculatorILi1EjESD_NS0_6memory12LoadWithCastILi1EEENSE_13StoreWithCastILi1EEEEEviT_T0_T2_T3_T4_T5_)
        /*059c*/ 	.word	0x00000000


	//----- nvinfo : EIATTR_REGCOUNT
	.align		4
.L_283:
        /*05a0*/ 	.byte	0x04, 0x2f
        /*05a2*/ 	.short	(.L_285 - .L_284)
	.align		4
.L_284:
        /*05a4*/ 	.word	index@(_ZN2at6native18elementwise_kernelILi128ELi4EZNS0_15gpu_kernel_implIZZZNS0_16asin_kernel_cudaERNS_18TensorIteratorBaseEENKUlvE0_clEvENKUlvE2_clEvEUlN3c108BFloat16EE_EEvS4_RKT_EUliE_EEviT1_)
        /*05a8*/ 	.word	0x0000001a


	//----- nvinfo : EIATTR_FRAME_SIZE
	.align		4
.L_285:
        /*05ac*/ 	.byte	0x04, 0x11
        /*05ae*/ 	.short	(.L_287 - .L_286)
	.align		4
.L_286:
        /*05b0*/ 	.word	index@(_ZN2at6native18elementwise_kernelILi128ELi4EZNS0_15gpu_kernel_implIZZZNS0_16asin_kernel_cudaERNS_18TensorIteratorBaseEENKUlvE0_clEvENKUlvE2_clEvEUlN3c108BFloat16EE_EEvS4_RKT_EUliE_EEviT1_)
        /*05b4*/ 	.word	0x00000000


	//----- nvinfo : EIATTR_MIN_STACK_SIZE
	.align		4
.L_287:
        /*05b8*/ 	.byte	0x04, 0x12
        /*05ba*/ 	.short	(.L_289 - .L_288)
	.align		4
.L_288:
        /*05bc*/ 	.word	index@(_ZN2at6native18elementwise_kernelILi128ELi4EZNS0_15gpu_kernel_implIZZZNS0_16asin_kernel_cudaERNS_18TensorIteratorBaseEENKUlvE0_clEvENKUlvE2_clEvEUlN3c108BFloat16EE_EEvS4_RKT_EUliE_EEviT1_)
        /*05c0*/ 	.word	0x00000000


	//----- nvinfo : EIATTR_MIN_STACK_SIZE
	.align		4
.L_289:
        /*05c4*/ 	.byte	0x04, 0x12
        /*05c6*/ 	.short	(.L_291 - .L_290)
	.align		4
.L_290:
        /*05c8*/ 	.word	index@(_ZN2at6native27unrolled_elementwise_kernelIZZZNS0_16asin_kernel_cudaERNS_18TensorIteratorBaseEENKUlvE0_clEvENKUlvE2_clEvEUlN3c108BFloat16EE_St5arrayIPcLm2EELi4E23TrivialOffsetCalculatorILi1EjESD_NS0_6memory12LoadWithCastILi1EEENSE_13StoreWithCastILi1EEEEEviT_T0_T2_T3_T4_T5_)
        /*05cc*/ 	.word	0x00000000


	//----- nvinfo : EIATTR_MIN_STACK_SIZE
	.align		4
.L_291:
        /*05d0*/ 	.byte	0x04, 0x12
        /*05d2*/ 	.short	(.L_293 - .L_292)
	.align		4
.L_292:
        /*05d4*/ 	.word	index@(_ZN2at6native18elementwise_kernelILi128ELi4EZNS0_22gpu_kernel_impl_nocastIZZZNS0_16asin_kernel_cudaERNS_18TensorIteratorBaseEENKUlvE0_clEvENKUlvE2_clEvEUlN3c108BFloat16EE_EEvS4_RKT_EUliE_EEviT1_)
        /*05d8*/ 	.word	0x00000000


	//----- nvinfo : EIATTR_MIN_STACK_SIZE
	.align		4
.L_293:
        /*05dc*/ 	.byte	0x04, 0x12
        /*05de*/ 	.short	(.L_295 - .L_294)
	.align		4
.L_294:
        /*05e0*/ 	.word	index@(_ZN2at6native27unrolled_elementwise_kernelIZZZNS0_16asin_kernel_cudaERNS_18TensorIteratorBaseEENKUlvE0_clEvENKUlvE2_clEvEUlN3c108BFloat16EE_St5arrayIPcLm2EELi4E23TrivialOffsetCalculatorILi1EjESD_NS0_6memory15LoadWithoutCastENSE_16StoreWithoutCastEEEviT_T0_T2_T3_T4_T5_)
        /*05e4*/ 	.word	0x00000000


	//----- nvinfo : EIATTR_MIN_STACK_SIZE
	.align		4
.L_295:
        /*05e8*/ 	.byte	0x04, 0x12
        /*05ea*/ 	.short	(.L_297 - .L_296)
	.align		4
.L_296:
        /*05ec*/ 	.word	index@(_ZN2at6native29vectorized_elementwise_kernelILi2EZZZNS0_16asin_kernel_cudaERNS_18TensorIteratorBaseEENKUlvE0_clEvENKUlvE2_clEvEUlN3c108BFloat16EE_St5arrayIPcLm2EEEEviT0_T1_)
        /*05f0*/ 	.word	0x00000000


	//----- nvinfo : EIATTR_MIN_STACK_SIZE
	.align		4
.L_297:
        /*05f4*/ 	.byte	0x04, 0x12
        /*05f6*/ 	.short	(.L_299 - .L_298)
	.align		4
.L_298:
        /*05f8*/ 	.word	index@(_ZN2at6native29vectorized_elementwise_kernelILi4EZZZNS0_16asin_kernel_cudaERNS_18TensorIteratorBaseEENKUlvE0_clEvENKUlvE2_clEvEUlN3c108BFloat16EE_St5arrayIPcLm2EEEEviT0_T1_)
        /*05fc*/ 	.word	0x00000000


	//----- nvinfo : EIATTR_MIN_STACK_SIZE
	.align		4
.L_299:
        /*0600*/ 	.byte	0x04, 0x12
        /*0602*/ 	.short	(.L_301 - .L_300)
	.align		4
.L_300:
        /*0604*/ 	.word	index@(_ZN2at6native29vectorized_elementwise_kernelILi8EZZZNS0_16asin_kernel_cudaERNS_18TensorIteratorBaseEENKUlvE0_clEvENKUlvE2_clEvEUlN3c108BFloat16EE_St5arrayIPcLm2EEEEviT0_T1_)
        /*0608*/ 	.word	0x00000000


	//----- nvinfo : EIATTR_MIN_STACK_SIZE
	.align		4
.L_301:
        /*060c*/ 	.byte	0x04, 0x12
        /*060e*/ 	.short	(.L_303 - .L_302)
	.align		4
.L_302:
        /*0610*/ 	.word	index@(_ZN2at6native18elementwise_kernelILi128ELi4EZNS0_15gpu_kernel_implIZZZNS0_16asin_kernel_cudaERNS_18TensorIteratorBaseEENKUlvE0_clEvENKUlvE1_clEvEUlN3c104HalfEE_EEvS4_RKT_EUliE_EEviT1_)
        /*0614*/ 	.word	0x00000000


	//----- nvinfo : EIATTR_MIN_STACK_SIZE
	.align		4
.L_303:
        /*0618*/ 	.byte	0x04, 0x12
        /*061a*/ 	.short	(.L_305 - .L_304)
	.align		4
.L_304:
        /*061c*/ 	.word	index@(_ZN2at6native27unrolled_elementwise_kernelIZZZNS0_16asin_kernel_cudaERNS_18TensorIteratorBaseEENKUlvE0_clEvENKUlvE1_clEvEUlN3c104HalfEE_St5arrayIPcLm2EELi4E23TrivialOffsetCalculatorILi1EjESD_NS0_6memory12LoadWithCastILi1EEENSE_13StoreWithCastILi1EEEEEviT_T0_T2_T3_T4_T5_)
        /*0620*/ 	.word	0x00000000


	//----- nvinfo : EIATTR_MIN_STACK_SIZE
	.align		4
.L_305:
        /*0624*/ 	.byte	0x04, 0x12
        /*0626*/ 	.short	(.L_307 - .L_306)
	.align		4
.L_306:
        /*0628*/ 	.word	index@(_ZN2at6native18elementwise_kernelILi128ELi4EZNS0_22gpu_kernel_impl_nocastIZZZNS0_16asin_kernel_cudaERNS_18TensorIteratorBaseEENKUlvE0_clEvENKUlvE1_clEvEUlN3c104HalfEE_EEvS4_RKT_EUliE_EEviT1_)
        /*062c*/ 	.word	0x00000000


	//----- nvinfo : EIATTR_MIN_STACK_SIZE
	.align		4
.L_307:
        /*0630*/ 	.byte	0x04, 0x12
        /*0632*/ 	.short	(.L_309 - .L_308)
	.align		4
.L_308:
        /*0634*/ 	.word	index@(_ZN2at6native27unrolled_elementwise_kernelIZZZNS0_16asin_kernel_cudaERNS_18TensorIteratorBaseEENKUlvE0_clEvENKUlvE1_clEvEUlN3c104HalfEE_St5arrayIPcLm2EELi4E23TrivialOffsetCalculatorILi1EjESD_NS0_6memory15LoadWithoutCastENSE_16StoreWithoutCastEEEviT_T0_T2_T3_T4_T5_)
        /*0638*/ 	.word	0x00000000


	//----- nvinfo : EIATTR_MIN_STACK_SIZE
	.align		4
.L_309:
        /*063c*/ 	.byte	0x04, 0x12
        /*063e*/ 	.short	(.L_311 - .L_310)
	.align		4
.L_310:
        /*0640*/ 	.word	index@(_ZN2at6native29vectorized_elementwise_kernelILi2EZZZNS0_16asin_kernel_cudaERNS_18TensorIteratorBaseEENKUlvE0_clEvENKUlvE1_clEvEUlN3c104HalfEE_St5arrayIPcLm2EEEEviT0_T1_)
        /*0644*/ 	.word	0x00000000


	//----- nvinfo : EIATTR_MIN_STACK_SIZE
	.align		4
.L_311:
        /*0648*/ 	.byte	0x04, 0x12
        /*064a*/ 	.short	(.L_313 - .L_312)
	.align		4
.L_312:
        /*064c*/ 	.word	index@(_ZN2at6native29vectorized_elementwise_kernelILi4EZZZNS0_16asin_kernel_cudaERNS_18TensorIteratorBaseEENKUlvE0_clEvENKUlvE1_clEvEUlN3c104HalfEE_St5arrayIPcLm2EEEEviT0_T1_)
        /*0650*/ 	.word	0x00000000


	//----- nvinfo : EIATTR_MIN_STACK_SIZE
	.align		4
.L_313:
        /*0654*/ 	.byte	0x04, 0x12
        /*0656*/ 	.short	(.L_315 - .L_314)
	.align		4
.L_314:
        /*0658*/ 	.word	index@(_ZN2at6native29vectorized_elementwise_kernelILi8EZZZNS0_16asin_kernel_cudaERNS_18TensorIteratorBaseEENKUlvE0_clEvENKUlvE1_clEvEUlN3c104HalfEE_St5arrayIPcLm2EEEEviT0_T1_)
        /*065c*/ 	.word	0x00000000


	//----- nvinfo : EIATTR_MIN_STACK_SIZE
	.align		4
.L_315:
        /*0660*/ 	.byte	0x04, 0x12
        /*0662*/ 	.short	(.L_317 - .L_316)
	.align		4
.L_316:
        /*0664*/ 	.word	index@(_ZN2at6native18elementwise_kernelILi128ELi4EZNS0_15gpu_kernel_implIZZZNS0_16asin_kernel_cudaERNS_18TensorIteratorBaseEENKUlvE0_clEvENKUlvE0_clEvEUlfE_EEvS4_RKT_EUliE_EEviT1_)
        /*0668*/ 	.word	0x00000000


	//----- nvinfo : EIATTR_MIN_STACK_SIZE
	.align		4
.L_317:
        /*066c*/ 	.byte	0x04, 0x12
        /*066e*/ 	.short	(.L_319 - .L_318)
	.align		4
.L_318:
        /*0670*/ 	.word	index@(_ZN2at6native27unrolled_elementwise_kernelIZZZNS0_16asin_kernel_cudaERNS_18TensorIteratorBaseEENKUlvE0_clEvENKUlvE0_clEvEUlfE_St5arrayIPcLm2EELi4E23TrivialOffsetCalculatorILi1EjESB_NS0_6memory12LoadWithCastILi1EEENSC_13StoreWithCastILi1EEEEEviT_T0_T2_T3_T4_T5_)
        /*0674*/ 	.word	0x00000000


	//----- nvinfo : EIATTR_MIN_STACK_SIZE
	.align		4
.L_319:
        /*0678*/ 	.byte	0x04, 0x12
        /*067a*/ 	.short	(.L_321 - .L_320)
	.align		4
.L_320:
        /*067c*/ 	.word	index@(_ZN2at6native18elementwise_kernelILi128ELi2EZNS0_22gpu_kernel_impl_nocastIZZZNS0_16asin_kernel_cudaERNS_18TensorIteratorBaseEENKUlvE0_clEvENKUlvE0_clEvEUlfE_EEvS4_RKT_EUliE_EEviT1_)
        /*0680*/ 	.word	0x00000000


	//----- nvinfo : EIATTR_MIN_STACK_SIZE
	.align		4
.L_321:
        /*0684*/ 	.byte	0x04, 0x12
        /*0686*/ 	.short	(.L_323 - .L_322)
	.align		4
.L_322:
        /*0688*/ 	.word	index@(_ZN2at6native27unrolled_elementwise_kernelIZZZNS0_16asin_kernel_cudaERNS_18TensorIteratorBaseEENKUlvE0_clEvENKUlvE0_clEvEUlfE_St5arrayIPcLm2EELi4E23TrivialOffsetCalculatorILi1EjESB_NS0_6memory15LoadWithoutCastENSC_16StoreWithoutCastEEEviT_T0_T2_T3_T4_T5_)
        /*068c*/ 	.word	0x00000000


	//----- nvinfo : EIATTR_MIN_STACK_SIZE
	.align		4
.L_323:
        /*0690*/ 	.byte	0x04, 0x12
        /*0692*/ 	.short	(.L_325 - .L_324)
	.align		4
.L_324:
        /*0694*/ 	.word	index@(_ZN2at6native29vectorized_elementwise_kernelILi2EZZZNS0_16asin_kernel_cudaERNS_18TensorIteratorBaseEENKUlvE0_clEvENKUlvE0_clEvEUlfE_St5arrayIPcLm2EEEEviT0_T1_)
        /*0698*/ 	.word	0x00000000


	//----- nvinfo : EIATTR_MIN_STACK_SIZE
	.align		4
.L_325:
        /*069c*/ 	.byte	0x04, 0x12
        /*069e*/ 	.short	(.L_327 - .L_326)
	.align		4
.L_326:
        /*06a0*/ 	.word	index@(_ZN2at6native29vectorized_elementwise_kernelILi4EZZZNS0_16asin_kernel_cudaERNS_18TensorIteratorBaseEENKUlvE0_clEvENKUlvE0_clEvEUlfE_St5arrayIPcLm2EEEEviT0_T1_)
        /*06a4*/ 	.word	0x00000000


	//----- nvinfo : EIATTR_MIN_STACK_SIZE
	.align		4
.L_327:
        /*06a8*/ 	.byte	0x04, 0x12
        /*06aa*/ 	.short	(.L_329 - .L_328)
	.align		4
.L_328:
        /*06ac*/ 	.word	index@(_ZN2at6native29vectorized_elementwise_kernelILi8EZZZNS0_16asin_kernel_cudaERNS_18TensorIteratorBaseEENKUlvE0_clEvENKUlvE0_clEvEUlfE_St5arrayIPcLm2EEEEviT0_T1_)
        /*06b0*/ 	.word	0x00000000


	//----- nvinfo : EIATTR_MIN_STACK_SIZE
	.align		4
.L_329:
        /*06b4*/ 	.byte	0x04, 0x12
        /*06b6*/ 	.short	(.L_331 - .L_330)
	.align		4
.L_330:
        /*06b8*/ 	.word	index@(_ZN2at6native18elementwise_kernelILi128ELi4EZNS0_15gpu_kernel_implIZZZNS0_16asin_kernel_cudaERNS_18TensorIteratorBaseEENKUlvE0_clEvENKUlvE_clEvEUldE_EEvS4_RKT_EUliE_EEviT1_)
        /*06bc*/ 	.word	0x00000000


	//----- nvinfo : EIATTR_MIN_STACK_SIZE
	.align		4
.L_331:
        /*06c0*/ 	.byte	0x04, 0x12
        /*06c2*/ 	.short	(.L_333 - .L_332)
	.align		4
.L_332:
        /*06c4*/ 	.word	index@(_ZN2at6native27unrolled_elementwise_kernelIZZZNS0_16asin_kernel_cudaERNS_18TensorIteratorBaseEENKUlvE0_clEvENKUlvE_clEvEUldE_St5arrayIPcLm2EELi4E23TrivialOffsetCalculatorILi1EjESB_NS0_6memory12LoadWithCastILi1EEENSC_13StoreWithCastILi1EEEEEviT_T0_T2_T3_T4_T5_)
        /*06c8*/ 	.word	0x00000000


	//----- nvinfo : EIATTR_MIN_STACK_SIZE
	.align		4
.L_333:
        /*06cc*/ 	.byte	0x04, 0x12
        /*06ce*/ 	.short	(.L_335 - .L_334)
	.align		4
.L_334:
        /*06d0*/ 	.word	index@(_ZN2at6native18elementwise_kernelILi128ELi2EZNS0_22gpu_kernel_impl_nocastIZZZNS0_16asin_kernel_cudaERNS_18TensorIteratorBaseEENKUlvE0_clEvENKUlvE_clEvEUldE_EEvS4_RKT_EUliE_EEviT1_)
        /*06d4*/ 	.word	0x00000000


	//----- nvinfo : EIATTR_MIN_STACK_SIZE
	.align		4
.L_335:
        /*06d8*/ 	.byte	0x04, 0x12
        /*06da*/ 	.short	(.L_337 - .L_336)
	.align		4
.L_336:
        /*06dc*/ 	.word	index@(_ZN2at6native27unrolled_elementwise_kernelIZZZNS0_16asin_kernel_cudaERNS_18TensorIteratorBaseEENKUlvE0_clEvENKUlvE_clEvEUldE_St5arrayIPcLm2EELi4E23TrivialOffsetCalculatorILi1EjESB_NS0_6memory15LoadWithoutCastENSC_16StoreWithoutCastEEEviT_T0_T2_T3_T4_T5_)
        /*06e0*/ 	.word	0x00000000


	//----- nvinfo : EIATTR_MIN_STACK_SIZE
	.align		4
.L_337:
        /*06e4*/ 	.byte	0x04, 0x12
        /*06e6*/ 	.short	(.L_339 - .L_338)
	.align		4
.L_338:
        /*06e8*/ 	.word	index@(_ZN2at6native29vectorized_elementwise_kernelILi2EZZZNS0_16asin_kernel_cudaERNS_18TensorIteratorBaseEENKUlvE0_clEvENKUlvE_clEvEUldE_St5arrayIPcLm2EEEEviT0_T1_)
        /*06ec*/ 	.word	0x00000000


	//----- nvinfo : EIATTR_MIN_STACK_SIZE
	.align		4
.L_339:
        /*06f0*/ 	.byte	0x04, 0x12
        /*06f2*/ 	.short	(.L_341 - .L_340)
	.align		4
.L_340:
        /*06f4*/ 	.word	index@(_ZN2at6native29vectorized_elementwise_kernelILi4EZZZNS0_16asin_kernel_cudaERNS_18TensorIteratorBaseEENKUlvE0_clEvENKUlvE_clEvEUldE_St5arrayIPcLm2EEEEviT0_T1_)
        /*06f8*/ 	.word	0x00000000


	//----- nvinfo : EIATTR_MIN_STACK_SIZE
	.align		4
.L_341:
        /*06fc*/ 	.byte	0x04, 0x12
        /*06fe*/ 	.short	(.L_343 - .L_342)
	.align		4
.L_342:
        /*0700*/ 	.word	index@(_ZN2at6native29vectorized_elementwise_kernelILi8EZZZNS0_16asin_kernel_cudaERNS_18TensorIteratorBaseEENKUlvE0_clEvENKUlvE_clEvEUldE_St5arrayIPcLm2EEEEviT0_T1_)
        /*0704*/ 	.word	0x00000000


	//----- nvinfo : EIATTR_MIN_STACK_SIZE
	.align		4
.L_343:
        /*0708*/ 	.byte	0x04, 0x12
        /*070a*/ 	.short	(.L_345 - .L_344)
	.align		4
.L_344:
        /*070c*/ 	.word	index@(_ZN2at6native18elementwise_kernelILi128ELi4EZNS0_15gpu_kernel_implIZZZNS0_16asin_kernel_cudaERNS_18TensorIteratorBaseEENKUlvE_clEvENKUlvE1_clEvEUlN3c107complexINS7_4HalfEEEE_EEvS4_RKT_EUliE_EEviT1_)
        /*0710*/ 	.word	0x00000000


	//----- nvinfo : EIATTR_MIN_STACK_SIZE
	.align		4
.L_345:
        /*0714*/ 	.byte	0x04, 0x12
        /*0716*/ 	.short	(.L_347 - .L_346)
	.align		4
.L_346:
        /*0718*/ 	.word	index@(_ZN2at6native27unrolled_elementwise_kernelIZZZNS0_16asin_kernel_cudaERNS_18TensorIteratorBaseEENKUlvE_clEvENKUlvE1_clEvEUlN3c107complexINS6_4HalfEEEE_St5arrayIPcLm2EELi4E23TrivialOffsetCalculatorILi1EjESF_NS0_6memory12LoadWithCastILi1EEENSG_13StoreWithCastILi1EEEEEviT_T0_T2_T3_T4_T5_)
        /*071c*/ 	.word	0x00000000


	//----- nvinfo : EIATTR_MIN_STACK_SIZE
	.align		4
.L_347:
        /*0720*/ 	.byte	0x04, 0x12
        /*0722*/ 	.short	(.L_349 - .L_348)
	.align		4
.L_348:
        /*0724*/ 	.word	index@(_ZN2at6native18elementwise_kernelILi128ELi2EZNS0_22gpu_kernel_impl_nocastIZZZNS0_16asin_kernel_cudaERNS_18TensorIteratorBaseEENKUlvE_clEvENKUlvE1_clEvEUlN3c107complexINS7_4HalfEEEE_EEvS4_RKT_EUliE_EEviT1_)
        /*0728*/ 	.word	0x00000000


	//----- nvinfo : EIATTR_MIN_STACK_SIZE
	.align		4
.L_349:
        /*072c*/ 	.byte	0x04, 0x12
        /*072e*/ 	.short	(.L_351 - .L_350)
	.align		4
.L_350:
        /*0730*/ 	.word	index@(_ZN2at6native27unrolled_elementwise_kernelIZZZNS0_16asin_kernel_cudaERNS_18TensorIteratorBaseEENKUlvE_clEvENKUlvE1_clEvEUlN3c107complexINS6_4HalfEEEE_St5arrayIPcLm2EELi4E23TrivialOffsetCalculatorILi1EjESF_NS0_6memory15LoadWithoutCastENSG_16StoreWithoutCastEEEviT_T0_T2_T3_T4_T5_)
        /*0734*/ 	.word	0x00000000


	//----- nvinfo : EIATTR_MIN_STACK_SIZE
	.align		4
.L_351:
        /*0738*/ 	.byte	0x04, 0x12
        /*073a*/ 	.short	(.L_353 - .L_352)
	.align		4
.L_352:
        /*073c*/ 	.word	index@(_ZN2at6native29vectorized_elementwise_kernelILi2EZZZNS0_16asin_kernel_cudaERNS_18TensorIteratorBaseEENKUlvE_clEvENKUlvE1_clEvEUlN3c107complexINS6_4HalfEEEE_St5arrayIPcLm2EEEEviT0_T1_)
        /*0740*/ 	.word	0x00000000


	//----- nvinfo : EIATTR_MIN_STACK_SIZE
	.align		4
.L_353:
        /*0744*/ 	.byte	0x04, 0x12
        /*0746*/ 	.short	(.L_355 - .L_354)
	.align		4
.L_354:
        /*0748*/ 	.word	index@(_ZN2at6native29vectorized_elementwise_kernelILi4EZZZNS0_16asin_kernel_cudaERNS_18TensorIteratorBaseEENKUlvE_clEvENKUlvE1_clEvEUlN3c107complexINS6_4HalfEEEE_St5arrayIPcLm2EEEEviT0_T1_)
        /*074c*/ 	.word	0x00000000


	//----- nvinfo : EIATTR_MIN_STACK_SIZE
	.align		4
.L_355:
        /*0750*/ 	.byte	0x04, 0x12
        /*0752*/ 	.short	(.L_357 - .L_356)
	.align		4
.L_356:
        /*0754*/ 	.word	index@(_ZN2at6native29vectorized_elementwise_kernelILi8EZZZNS0_16asin_kernel_cudaERNS_18TensorIteratorBaseEENKUlvE_clEvENKUlvE1_clEvEUlN3c107complexINS6_4HalfEEEE_St5arrayIPcLm2EEEEviT0_T1_)
        /*0758*/ 	.word	0x00000000


	//----- nvinfo : EIATTR_MIN_STACK_SIZE
	.align		4
.L_357:
        /*075c*/ 	.byte	0x04, 0x12
        /*075e*/ 	.short	(.L_359 - .L_358)
	.align		4
.L_358:
        /*0760*/ 	.word	index@(_ZN2at6native18elementwise_kernelILi128ELi4EZNS0_15gpu_kernel_implIZZZNS0_16asin_kernel_cudaERNS_18TensorIteratorBaseEENKUlvE_clEvENKUlvE0_clEvEUlN3c107complexIfEEE_EEvS4_RKT_EUliE_EEviT1_)
        /*0764*/ 	.word	0x00000000


	//----- nvinfo : EIATTR_MIN_STACK_SIZE
	.align		4
.L_359:
        /*0768*/ 	.byte	0x04, 0x12
        /*076a*/ 	.short	(.L_361 - .L_360)
	.align		4
.L_360:
        /*076c*/ 	.word	index@(_ZN2at6native27unrolled_elementwise_kernelIZZZNS0_16asin_kernel_cudaERNS_18TensorIteratorBaseEENKUlvE_clEvENKUlvE0_clEvEUlN3c107complexIfEEE_St5arrayIPcLm2EELi4E23TrivialOffsetCalculatorILi1EjESE_NS0_6memory12LoadWithCastILi1EEENSF_13StoreWithCastILi1EEEEEviT_T0_T2_T3_T4_T5_)
        /*0770*/ 	.word	0x00000000


	//----- nvinfo : EIATTR_MIN_STACK_SIZE
	.align		4
.L_361:
        /*0774*/ 	.byte	0x04, 0x12
        /*0776*/ 	.short	(.L_363 - .L_362)
	.align		4
.L_362:
        /*0778*/ 	.word	index@(_ZN2at6native18elementwise_kernelILi128ELi2EZNS0_22gpu_kernel_impl_nocastIZZZNS0_16asin_kernel_cudaERNS_18TensorIteratorBaseEENKUlvE_clEvENKUlvE0_clEvEUlN3c107complexIfEEE_EEvS4_RKT_EUliE_EEviT1_)
        /*077c*/ 	.word	0x00000000


	//----- nvinfo : EIATTR_MIN_STACK_SIZE
	.align		4
.L_363:
        /*0780*/ 	.byte	0x04, 0x12
        /*0782*/ 	.short	(.L_365 - .L_364)
	.align		4
.L_364:
        /*0784*/ 	.word	index@(_ZN2at6native27unrolled_elementwise_kernelIZZZNS0_16asin_kernel_cudaERNS_18TensorIteratorBaseEENKUlvE_clEvENKUlvE0_clEvEUlN3c107complexIfEEE_St5arrayIPcLm2EELi4E23TrivialOffsetCalculatorILi1EjESE_NS0_6memory15LoadWithoutCastENSF_16StoreWithoutCastEEEviT_T0_T2_T3_T4_T5_)
        /*0788*/ 	.word	0x00000000


	//----- nvinfo : EIATTR_MIN_STACK_SIZE
	.align		4
.L_365:
        /*078c*/ 	.byte	0x04, 0x12
        /*078e*/ 	.short	(.L_367 - .L_366)
	.align		4
.L_366:
        /*0790*/ 	.word	index@(_ZN2at6native29vectorized_elementwise_kernelILi2EZZZNS0_16asin_kernel_cudaERNS_18TensorIteratorBaseEENKUlvE_clEvENKUlvE0_clEvEUlN3c107complexIfEEE_St5arrayIPcLm2EEEEviT0_T1_)
        /*0794*/ 	.word	0x00000000


	//----- nvinfo : EIATTR_MIN_STACK_SIZE
	.align		4
.L_367:
        /*0798*/ 	.byte	0x04, 0x12
        /*079a*/ 	.short	(.L_369 - .L_368)
	.align		4
.L_368:
        /*079c*/ 	.word	index@(_ZN2at6native29vectorized_elementwise_kernelILi4EZZZNS0_16asin_kernel_cudaERNS_18TensorIteratorBaseEENKUlvE_clEvENKUlvE0_clEvEUlN3c107complexIfEEE_St5arrayIPcLm2EEEEviT0_T1_)
        /*07a0*/ 	.word	0x00000000


	//----- nvinfo : EIATTR_MIN_STACK_SIZE
	.align		4
.L_369:
        /*07a4*/ 	.byte	0x04, 0x12
        /*07a6*/ 	.short	(.L_371 - .L_370)
	.align		4
.L_370:
        /*07a8*/ 	.word	index@(_ZN2at6native29vectorized_elementwise_kernelILi8EZZZNS0_16asin_kernel_cudaERNS_18TensorIteratorBaseEENKUlvE_clEvENKUlvE0_clEvEUlN3c107complexIfEEE_St5arrayIPcLm2EEEEviT0_T1_)
        /*07ac*/ 	.word	0x00000000


	//----- nvinfo : EIATTR_MIN_STACK_SIZE
	.align		4
.L_371:
        /*07b0*/ 	.byte	0x04, 0x12
        /*07b2*/ 	.short	(.L_373 - .L_372)
	.align		4
.L_372:
        /*07b4*/ 	.word	index@(_ZN2at6native18elementwise_kernelILi128ELi4EZNS0_15gpu_kernel_implIZZZNS0_16asin_kernel_cudaERNS_18TensorIteratorBaseEENKUlvE_clEvENKUlvE_clEvEUlN3c107complexIdEEE_EEvS4_RKT_EUliE_EEviT1_)
        /*07b8*/ 	.word	0x00000000


	//----- nvinfo : EIATTR_MIN_STACK_SIZE
	.align		4
.L_373:
        /*07bc*/ 	.byte	0x04, 0x12
        /*07be*/ 	.short	(.L_375 - .L_374)
	.align		4
.L_374:
        /*07c0*/ 	.word	index@(_ZN2at6native27unrolled_elementwise_kernelIZZZNS0_16asin_kernel_cudaERNS_18TensorIteratorBaseEENKUlvE_clEvENKUlvE_clEvEUlN3c107complexIdEEE_St5arrayIPcLm2EELi4E23TrivialOffsetCalculatorILi1EjESE_NS0_6memory12LoadWithCastILi1EEENSF_13StoreWithCastILi1EEEEEviT_T0_T2_T3_T4_T5_)
        /*07c4*/ 	.word	0x00000000


	//----- nvinfo : EIATTR_MIN_STACK_SIZE
	.align		4
.L_375:
        /*07c8*/ 	.byte	0x04, 0x12
        /*07ca*/ 	.short	(.L_377 - .L_376)
	.align		4
.L_376:
        /*07cc*/ 	.word	index@(_ZN2at6native18elementwise_kernelILi128ELi2EZNS0_22gpu_kernel_impl_nocastIZZZNS0_16asin_kernel_cudaERNS_18TensorIteratorBaseEENKUlvE_clEvENKUlvE_clEvEUlN3c107complexIdEEE_EEvS4_RKT_EUliE_EEviT1_)
        /*07d0*/ 	.word	0x00000000


	//----- nvinfo : EIATTR_MIN_STACK_SIZE
	.align		4
.L_377:
        /*07d4*/ 	.byte	0x04, 0x12
        /*07d6*/ 	.short	(.L_379 - .L_378)
	.align		4
.L_378:
        /*07d8*/ 	.word	index@(_ZN2at6native27unrolled_elementwise_kernelIZZZNS0_16asin_kernel_cudaERNS_18TensorIteratorBaseEENKUlvE_clEvENKUlvE_clEvEUlN3c107complexIdEEE_St5arrayIPcLm2EELi4E23TrivialOffsetCalculatorILi1EjESE_NS0_6memory15LoadWithoutCastENSF_16StoreWithoutCastEEEviT_T0_T2_T3_T4_T5_)
        /*07dc*/ 	.word	0x00000000


	//----- nvinfo : EIATTR_MIN_STACK_SIZE
	.align		4
.L_379:
        /*07e0*/ 	.byte	0x04, 0x12
        /*07e2*/ 	.short	(.L_381 - .L_380)
	.align		4
.L_380:
        /*07e4*/ 	.word	index@(_ZN2at6native29vectorized_elementwise_kernelILi2EZZZNS0_16asin_kernel_cudaERNS_18TensorIteratorBaseEENKUlvE_clEvENKUlvE_clEvEUlN3c107complexIdEEE_St5arrayIPcLm2EEEEviT0_T1_)
        /*07e8*/ 	.word	0x00000000


	//----- nvinfo : EIATTR_MIN_STACK_SIZE
	.align		4
.L_381:
        /*07ec*/ 	.byte	0x04, 0x12
        /*07ee*/ 	.short	(.L_383 - .L_382)
	.align		4
.L_382:
        /*07f0*/ 	.word	index@(_ZN2at6native29vectorized_elementwise_kernelILi4EZZZNS0_16asin_kernel_cudaERNS_18TensorIteratorBaseEENKUlvE_clEvENKUlvE_clEvEUlN3c107complexIdEEE_St5arrayIPcLm2EEEEviT0_T1_)
        /*07f4*/ 	.word	0x00000000


	//----- nvinfo : EIATTR_MIN_STACK_SIZE
	.align		4
.L_383:
        /*07f8*/ 	.byte	0x04, 0x12
        /*07fa*/ 	.short	(.L_385 - .L_384)
	.align		4
.L_384:
        /*07fc*/ 	.word	index@(_ZN2at6native29vectorized_elementwise_kernelILi8EZZZNS0_16asin_kernel_cudaERNS_18TensorIteratorBaseEENKUlvE_clEvENKUlvE_clEvEUlN3c107complexIdEEE_St5arrayIPcLm2EEEEviT0_T1_)
        /*0800*/ 	.word	0x00000000
.L_385:


//--------------------- .nv.info._ZN2at6native18elementwise_kernelILi128ELi4EZNS0_15gpu_kernel_implIZZZNS0_16asin_kernel_cudaERNS_18TensorIteratorBaseEENKUlvE0_clEvENKUlvE2_clEvEUlN3c108BFloat16EE_EEvS4_RKT_EUliE_EEviT1_ --------------------------
	.section	.nv.info._ZN2at6native18elementwise_kernelILi128ELi4EZNS0_15gpu_kernel_implIZZZNS0_16asin_kernel_cudaERNS_18TensorIteratorBaseEENKUlvE0_clEvENKUlvE2_clEvEUlN3c108BFloat16EE_EEvS4_RKT_EUliE_EEviT1_,"",@"SHT_CUDA_INFO"
	.sectionflags	@""
	.align	4


	//----- nvinfo : EIATTR_CUDA_API_VERSION
	.align		4
        /*0000*/ 	.byte	0x04, 0x37
        /*0002*/ 	.short	(.L_387 - .L_386)
.L_386:
        /*0004*/ 	.word	0x00000082


	//----- nvinfo : EIATTR_SW2861232_WAR
	.align		4
.L_387:
        /*0008*/ 	.byte	0x01, 0x35
	.zero		2


	//----- nvinfo : EIATTR_PARAM_CBANK
	.align		4
        /*000c*/ 	.byte	0x04, 0x0a
        /*000e*/ 	.short	(.L_389 - .L_388)
	.align		4
.L_388:
        /*0010*/ 	.word	index@(.nv.constant0._ZN2at6native18elementwise_kernelILi128ELi4EZNS0_15gpu_kernel_implIZZZNS0_16asin_kernel_cudaERNS_18TensorIteratorBaseEENKUlvE0_clEvENKUlvE2_clEvEUlN3c108BFloat16EE_EEvS4_RKT_EUliE_EEviT1_)
        /*0014*/ 	.short	0x0160
        /*0016*/ 	.short	0x0220


	//----- nvinfo : EIATTR_CBANK_PARAM_SIZE
	.align		4
.L_389:
        /*0018*/ 	.byte	0x03, 0x19
        /*001a*/ 	.short	0x0220


	//----- nvinfo : EIATTR_KPARAM_INFO
	.align		4
        /*001c*/ 	.byte	0x04, 0x17
        /*001e*/ 	.short	(.L_391 - .L_390)
.L_390:
        /*0020*/ 	.word	0x00000000
        /*0024*/ 	.short	0x0001
        /*0026*/ 	.short	0x0008
        /*0028*/ 	.byte	0x00, 0xf0, 0x61, 0x08


	//----- nvinfo : EIATTR_KPARAM_INFO
	.align		4
.L_391:
        /*002c*/ 	.byte	0x04, 0x17
        /*002e*/ 	.short	(.L_393 - .L_392)
.L_392:
        /*0030*/ 	.word	0x00000000
        /*0034*/ 	.short	0x0000
        /*0036*/ 	.short	0x0000
        /*0038*/ 	.byte	0x00, 0xf0, 0x11, 0x00


	//----- nvinfo : EIATTR_MAXREG_COUNT
	.align		4
.L_393:
        /*003c*/ 	.byte	0x03, 0x1b
        /*003e*/ 	.short	0x0080


	//----- nvinfo : EIATTR_EXTERNS
	.align		4
        /*0040*/ 	.byte	0x04, 0x0f
        /*0042*/ 	.short	(.L_395 - .L_394)


	//   ....[0]....
	.align		4
.L_394:
        /*0044*/ 	.word	index@(__assertfail)


	//----- nvinfo : EIATTR_MERCURY_ISA_VERSION
	.align		4
.L_395:
        /*0048*/ 	.byte	0x03, 0x5f
        /*004a*/ 	.short	0x0000


	//----- nvinfo : EIATTR_SYSCALL_OFFSETS
	.align		4
        /*004c*/ 	.byte	0x04, 0x46
        /*004e*/ 	.short	(.L_397 - .L_396)


	//   ....[0]....
.L_396:
        /*0050*/ 	.word	0x00001df0


	//   ....[1]....
        /*0054*/ 	.word	0x00002f40


	//   ....[2]....
        /*0058*/ 	.word	0x00004d80


	//   ....[3]....
        /*005c*/ 	.word	0x00005ed0


	//   ....[4]....
        /*0060*/ 	.word	0x00007ce0


	//   ....[5]....
        /*0064*/ 	.word	0x00008e30


	//   ....[6]....
        /*0068*/ 	.word	0x0000ac50


	//   ....[7]....
        /*006c*/ 	.word	0x0000bda0


	//----- nvinfo : EIATTR_EXIT_INSTR_OFFSETS
	.align		4
.L_397:
        /*0070*/ 	.byte	0x04, 0x1c
        /*0072*/ 	.short	(.L_399 - .L_398)


	//   ....[0]....
.L_398:
        /*0074*/ 	.word	0x00008ef0


	//   ....[1]....
        /*0078*/ 	.word	0x0000afa0


	//   ....[2]....
        /*007c*/ 	.word	0x0000afe0


	//   ....[3]....
        /*0080*/ 	.word	0x0000b080


	//   ....[4]....
        /*0084*/ 	.word	0x0000b0c0


	//   ....[5]....
        /*0088*/ 	.word	0x0000b100


	//   ....[6]....
        /*008c*/ 	.word	0x0000b190


	//   ....[7]....
        /*0090*/ 	.word	0x0000b1d0


	//   ....[8]....
        /*0094*/ 	.word	0x0000b270


	//   ....[9]....
        /*0098*/ 	.word	0x0000b2c0


	//   ....[10]....
        /*009c*/ 	.word	0x0000b310


	//   ....[11]....
        /*00a0*/ 	.word	0x0000b3e0


	//   ....[12]....
        /*00a4*/ 	.word	0x0000b440


	//   ....[13]....
        /*00a8*/ 	.word	0x0000b5d0


	//   ....[14]....
        /*00ac*/ 	.word	0x0000b730


	//   ....[15]....
        /*00b0*/ 	.word	0x0000b750


	//   ....[16]....
        /*00b4*/ 	.word	0x0000b810


	//   ....[17]....
        /*00b8*/ 	.word	0x0000b990


	//   ....[18]....
        /*00bc*/ 	.word	0x0000bb10


	//   ....[19]....
        /*00c0*/ 	.word	0x0000bc70


	//   ....[20]....
        /*00c4*/ 	.word	0x0000bdb0


	//   ....[21]....
        /*00c8*/ 	.word	0x0000bdf0


	//   ....[22]....
        /*00cc*/ 	.word	0x0000be30


	//----- nvinfo : EIATTR_MAX_THREADS
	.align		4
.L_399:
        /*00d0*/ 	.byte	0x04, 0x05
        /*00d2*/ 	.short	(.L_401 - .L_400)
.L_400:
        /*00d4*/ 	.word	0x00000080
        /*00d8*/ 	.word	0x00000001
        /*00dc*/ 	.word	0x00000001


	//----- nvinfo : EIATTR_CRS_STACK_SIZE
	.align		4
.L_401:
        /*00e0*/ 	.byte	0x04, 0x1e
        /*00e2*/ 	.short	(.L_403 - .L_402)
.L_402:
        /*00e4*/ 	.word	0x00000000
.L_403:


//--------------------- .nv.info._ZN2at6native27unrolled_elementwise_kernelIZZZNS0_16asin_kernel_cudaERNS_18TensorIteratorBaseEENKUlvE0_clEvENKUlvE2_clEvEUlN3c108BFloat16EE_St5arrayIPcLm2EELi4E23TrivialOffsetCalculatorILi1EjESD_NS0_6memory12LoadWithCastILi1EEENSE_13StoreWithCastILi1EEEEEviT_T0_T2_T3_T4_T5_ --------------------------
	.section	.nv.info._ZN2at6native27unrolled_elementwise_kernelIZZZNS0_16asin_kernel_cudaERNS_18TensorIteratorBaseEENKUlvE0_clEvENKUlvE2_clEvEUlN3c108BFloat16EE_St5arrayIPcLm2EELi4E23TrivialOffsetCalculatorILi1EjESD_NS0_6memory12LoadWithCastILi1EEENSE_13StoreWithCastILi1EEEEEviT_T0_T2_T3_T4_T5_,"",@"SHT_CUDA_INFO"
	.sectionflags	@""
	.align	4


	//----- nvinfo : EIATTR_CUDA_API_VERSION
	.align		4
        /*0000*/ 	.byte	0x04, 0x37
        /*0002*/ 	.short	(.L_405 - .L_404)
.L_404:
        /*0004*/ 	.word	0x00000082


	//----- nvinfo : EIATTR_SW2861232_WAR
	.align		4
.L_405:
        /*0008*/ 	.byte	0x01, 0x35
	.zero		2


	//----- nvinfo : EIATTR_PARAM_CBANK
	.align		4
        /*000c*/ 	.byte	0x04, 0x0a
        /*000e*/ 	.short	(.L_407 - .L_406)
	.align		4
.L_406:
        /*0010*/ 	.word	index@(.nv.constant0._ZN2at6native27unrolled_elementwise_kernelIZZZNS0_16asin_kernel_cudaERNS_18TensorIteratorBaseEENKUlvE0_clEvENKUlvE2_clEvEUlN3c108BFloat16EE_St5arrayIPcLm2EELi4E23TrivialOffsetCalculatorILi1EjESD_NS0_6memory12LoadWithCastILi1EEENSE_13StoreWithCastILi1EEEEEviT_T0_T2_T3_T4_T5_)
        /*0014*/ 	.short	0x0160
        /*0016*/ 	.short	0x002c


	//----- nvinfo : EIATTR_CBANK_PARAM_SIZE
	.align		4
.L_407:
        /*0018*/ 	.byte	0x03, 0x19
        /*001a*/ 	.short	0x002c


	//----- nvinfo : EIATTR_KPARAM_INFO
	.align		4
        /*001c*/ 	.byte	0x04, 0x17
        /*001e*/ 	.short	(.L_409 - .L_408)
.L_408:
        /*0020*/ 	.word	0x00000000
        /*0024*/ 	.short	0x0006
        /*0026*/ 	.short	0x0024
        /*0028*/ 	.byte	0x00, 0xf0, 0x21, 0x00


	//----- nvinfo : EIATTR_KPARAM_INFO
	.align		4
.L_409:
        /*002c*/ 	.byte	0x04, 0x17
        /*002e*/ 	.short	(.L_411 - .L_410)
.L_410:
        /*0030*/ 	.word	0x00000000
        /*0034*/ 	.short	0x0005
        /*0036*/ 	.short	0x001c
        /*0038*/ 	.byte	0x00, 0xf0, 0x21, 0x00


	//----- nvinfo : EIATTR_KPARAM_INFO
	.align		4
.L_411:
        /*003c*/ 	.byte	0x04, 0x17
        /*003e*/ 	.short	(.L_413 - .L_412)
.L_412:
        /*0040*/ 	.word	0x00000000
        /*0044*/ 	.short	0x0004
        /*0046*/ 	.short	0x0019
        /*0048*/ 	.byte	0x00, 0xf0, 0x05, 0x00


	//----- nvinfo : EIATTR_KPARAM_INFO
	.align		4
.L_413:
        /*004c*/ 	.byte	0x04, 0x17
        /*004e*/ 	.short	(.L_415 - .L_414)
.L_414:
        /*0050*/ 	.word	0x00000000
        /*0054*/ 	.short	0x0003
        /*0056*/ 	.short	0x0018
        /*0058*/ 	.byte	0x00, 0xf0, 0x05, 0x00


	//----- nvinfo : EIATTR_KPARAM_INFO
	.align		4
.L_415:
        /*005c*/ 	.byte	0x04, 0x17
        /*005e*/ 	.short	(.L_417 - .L_416)
.L_416:
        /*0060*/ 	.word	0x00000000
        /*0064*/ 	.short	0x0002
        /*0066*/ 	.short	0x0008
        /*0068*/ 	.byte	0x00, 0xf0, 0x41, 0x00


	//----- nvinfo : EIATTR_KPARAM_INFO
	.align		4
.L_417:
        /*006c*/ 	.byte	0x04, 0x17
        /*006e*/ 	.short	(.L_419 - .L_418)
.L_418:
        /*0070*/ 	.word	0x00000000
        /*0074*/ 	.short	0x0001
        /*0076*/ 	.short	0x0004
        /*0078*/ 	.byte	0x00, 0xf0, 0x05, 0x00


	//----- nvinfo : EIATTR_KPARAM_INFO
	.align		4
.L_419:
        /*007c*/ 	.byte	0x04, 0x17
        /*007e*/ 	.short	(.L_421 - .L_420)
.L_420:
        /*0080*/ 	.word	0x00000000
        /*0084*/ 	.short	0x0000
        /*0086*/ 	.short	0x0000
        /*0088*/ 	.byte	0x00, 0xf0, 0x11, 0x00


	//----- nvinfo : EIATTR_MAXREG_COUNT
	.align		4
.L_421:
        /*008c*/ 	.byte	0x03, 0x1b
        /*008e*/ 	.short	0x00ff


	//----- nvinfo : EIATTR_EXTERNS
	.align		4
        /*0090*/ 	.byte	0x04, 0x0f
        /*0092*/ 	.short	(.L_423 - .L_422)


	//   ....[0]....
	.align		4
.L_422:
        /*0094*/ 	.word	index@(__assertfail)


	//----- nvinfo : EIATTR_MERCURY_ISA_VERSION
	.align		4
.L_423:
        /*0098*/ 	.byte	0x03, 0x5f
        /*009a*/ 	.short	0x0000


	//----- nvinfo : EIATTR_SYSCALL_OFFSETS
	.align		4
        /*009c*/ 	.byte	0x04, 0x46
        /*009e*/ 	.short	(.L_425 - .L_424)


	//   ....[0]....
.L_424:
        /*00a0*/ 	.word	0x000010a0


	//   ....[1]....
        /*00a4*/ 	.word	0x000021a0


	//   ....[2]....
        /*00a8*/ 	.word	0x000032b0


	//   ....[3]....
        /*00ac*/ 	.word	0x00004390


	//   ....[4]....
        /*00b0*/ 	.word	0x00005ce0


	//   ....[5]....
        /*00b4*/ 	.word	0x00006d10


	//   ....[6]....
        /*00b8*/ 	.word	0x00007d00


	//   ....[7]....
        /*00bc*/ 	.word	0x00008cf0


	//----- nvinfo : EIATTR_EXIT_INSTR_OFFSETS
	.align		4
.L_425:
        /*00c0*/ 	.byte	0x04, 0x1c
        /*00c2*/ 	.short	(.L_427 - .L_426)


	//   ....[0]....
.L_426:
        /*00c4*/ 	.word	0x00007dc0


	//   ....[1]....
        /*00c8*/ 	.word	0x00007ef0


	//   ....[2]....
        /*00cc*/ 	.word	0x00007f30


	//   ....[3]....
        /*00d0*/ 	.word	0x00007fd0


	//   ....[4]....
        /*00d4*/ 	.word	0x00008010


	//   ....[5]....
        /*00d8*/ 	.word	0x00008050


	//   ....[6]....
        /*00dc*/ 	.word	0x000080e0


	//   ....[7]....
        /*00e0*/ 	.word	0x00008120


	//   ....[8]....
        /*00e4*/ 	.word	0x000081c0


	//   ....[9]....
        /*00e8*/ 	.word	0x00008210


	//   ....[10]....
        /*00ec*/ 	.word	0x00008260


	//   ....[11]....
        /*00f0*/ 	.word	0x00008330


	//   ....[12]....
        /*00f4*/ 	.word	0x00008390


	//   ....[13]....
        /*00f8*/ 	.word	0x00008520


	//   ....[14]....
        /*00fc*/ 	.word	0x00008680


	//   ....[15]....
        /*0100*/ 	.word	0x000086a0


	//   ....[16]....
        /*0104*/ 	.word	0x00008760


	//   ....[17]....
        /*0108*/ 	.word	0x000088e0


	//   ....[18]....
        /*010c*/ 	.word	0x00008a60


	//   ....[19]....
        /*0110*/ 	.word	0x00008bc0


	//   ....[20]....
        /*0114*/ 	.word	0x00008d00


	//   ....[21]....
        /*0118*/ 	.word	0x00008d40


	//   ....[22]....
        /*011c*/ 	.word	0x00008d80


	//----- nvinfo : EIATTR_MAX_THREADS
	.align		4
.L_427:
        /*0120*/ 	.byte	0x04, 0x05
        /*0122*/ 	.short	(.L_429 - .L_428)
.L_428:
        /*0124*/ 	.word	0x00000080
        /*0128*/ 	.word	0x00000001
        /*012c*/ 	.word	0x00000001


	//----- nvinfo : EIATTR_CRS_STACK_SIZE
	.align		4
.L_429:
        /*0130*/ 	.byte	0x04, 0x1e
        /*0132*/ 	.short	(.L_431 - .L_430)
.L_430:
        /*0134*/ 	.word	0x00000000
.L_431:


//--------------------- .nv.info._ZN2at6native18elementwise_kernelILi128ELi4EZNS0_22gpu_kernel_impl_nocastIZZZNS0_16asin_kernel_cudaERNS_18TensorIteratorBaseEENKUlvE0_clEvENKUlvE2_clEvEUlN3c108BFloat16EE_EEvS4_RKT_EUliE_EEviT1_ --------------------------
	.section	.nv.info._ZN2at6native18elementwise_kernelILi128ELi4EZNS0_22gpu_kernel_impl_nocastIZZZNS0_16asin_kernel_cudaERNS_18TensorIteratorBaseEENKUlvE0_clEvENKUlvE2_clEvEUlN3c108BFloat16EE_EEvS4_RKT_EUliE_EEviT1_,"",@"SHT_CUDA_INFO"
	.sectionflags	@""
	.align	4


	//----- nvinfo : EIATTR_CUDA_API_VERSION
	.align		4
        /*0000*/ 	.byte	0x04, 0x37
        /*0002*/ 	.short	(.L_433 - .L_432)
.L_432:
        /*0004*/ 	.word	0x00000082


	//----- nvinfo : EIATTR_SW2861232_WAR
	.align		4
.L_433:
        /*0008*/ 	.byte	0x01, 0x35
	.zero		2


	//----- nvinfo : EIATTR_PARAM_CBANK
	.align		4
        /*000c*/ 	.byte	0x04, 0x0a
        /*000e*/ 	.short	(.L_435 - .L_434)
	.align		4
.L_434:
        /*0010*/ 	.word	index@(.nv.constant0._ZN2at6native18elementwise_kernelILi128ELi4EZNS0_22gpu_kernel_impl_nocastIZZZNS0_16asin_kernel_cudaERNS_18TensorIteratorBaseEENKUlvE0_clEvENKUlvE2_clEvEUlN3c108BFloat16EE_EEvS4_RKT_EUliE_EEviT1_)
        /*0014*/ 	.short	0x0160
        /*0016*/ 	.short	0x0220


	//----- nvinfo : EIATTR_CBANK_PARAM_SIZE
	.align		4
.L_435:
        /*0018*/ 	.byte	0x03, 0x19
        /*001a*/ 	.short	0x0220


	//----- nvinfo : EIATTR_KPARAM_INFO
	.align		4
        /*001c*/ 	.byte	0x04, 0x17
        /*001e*/ 	.short	(.L_437 - .L_436)
.L_436:
        /*0020*/ 	.word	0x00000000
        /*0024*/ 	.short	0x0001
        /*0026*/ 	.short	0x0008
        /*0028*/ 	.byte	0x00, 0xf0, 0x61, 0x08


	//----- nvinfo : EIATTR_KPARAM_INFO
	.align		4
.L_437:
        /*002c*/ 	.byte	0x04, 0x17
        /*002e*/ 	.short	(.L_439 - .L_438)
.L_438:
        /*0030*/ 	.word	0x00000000
        /*0034*/ 	.short	0x0000
        /*0036*/ 	.short	0x0000
        /*0038*/ 	.byte	0x00, 0xf0, 0x11, 0x00


	//----- nvinfo : EIATTR_MAXREG_COUNT
	.align		4
.L_439:
        /*003c*/ 	.byte	0x03, 0x1b
        /*003e*/ 	.short	0x0080


	//----- nvinfo : EIATTR_MERCURY_ISA_VERSION
	.align		4
        /*0040*/ 	.byte	0x03, 0x5f
        /*0042*/ 	.short	0x0000


	//----- nvinfo : EIATTR_EXIT_INSTR_OFFSETS
	.align		4
        /*0044*/ 	.byte	0x04, 0x1c
        /*0046*/ 	.short	(.L_441 - .L_440)


	//   ....[0]....
.L_440:
        /*0048*/ 	.word	0x000031f0


	//   ....[1]....
        /*004c*/ 	.word	0x00004240


	//----- nvinfo : EIATTR_MAX_THREADS
	.align		4
.L_441:
        /*0050*/ 	.byte	0x04, 0x05
        /*0052*/ 	.short	(.L_443 - .L_442)
.L_442:
        /*0054*/ 	.word	0x00000080
        /*0058*/ 	.word	0x00000001
        /*005c*/ 	.word	0x00000001


	//----- nvinfo : EIATTR_CRS_STACK_SIZE
	.align		4
.L_443:
        /*0060*/ 	.byte	0x04, 0x1e
        /*0062*/ 	.short	(.L_445 - .L_444)
.L_444:
        /*0064*/ 	.word	0x00000000
.L_445:


//--------------------- .nv.info._ZN2at6native27unrolled_elementwise_kernelIZZZNS0_16asin_kernel_cudaERNS_18TensorIteratorBaseEENKUlvE0_clEvENKUlvE2_clEvEUlN3c108BFloat16EE_St5arrayIPcLm2EELi4E23TrivialOffsetCalculatorILi1EjESD_NS0_6memory15LoadWithoutCastENSE_16StoreWithoutCastEEEviT_T0_T2_T3_T4_T5_ --------------------------
	.section	.nv.info._ZN2at6native27unrolled_elementwise_kernelIZZZNS0_16asin_kernel_cudaERNS_18TensorIteratorBaseEENKUlvE0_clEvENKUlvE2_clEvEUlN3c108BFloat16EE_St5arrayIPcLm2EELi4E23TrivialOffsetCalculatorILi1EjESD_NS0_6memory15LoadWithoutCastENSE_16StoreWithoutCastEEEviT_T0_T2_T3_T4_T5_,"",@"SHT_CUDA_INFO"
	.sectionflags	@""
	.align	4


	//----- nvinfo : EIATTR_CUDA_API_VERSION
	.align		4
        /*0000*/ 	.byte	0x04, 0x37
        /*0002*/ 	.short	(.L_447 - .L_446)
.L_446:
        /*0004*/ 	.word	0x00000082


	//----- nvinfo : EIATTR_SW2861232_WAR
	.align		4
.L_447:
        /*0008*/ 	.byte	0x01, 0x35
	.zero		2


	//----- nvinfo : EIATTR_PARAM_CBANK
	.align		4
        /*000c*/ 	.byte	0x04, 0x0a
        /*000e*/ 	.short	(.L_449 - .L_448)
	.align		4
.L_448:
        /*0010*/ 	.word	index@(.nv.constant0._ZN2at6native27unrolled_elementwise_kernelIZZZNS0_16asin_kernel_cudaERNS_18TensorIteratorBaseEENKUlvE0_clEvENKUlvE2_clEvEUlN3c108BFloat16EE_St5arrayIPcLm2EELi4E23TrivialOffsetCalculatorILi1EjESD_NS0_6memory15LoadWithoutCastENSE_16StoreWithoutCastEEEviT_T0_T2_T3_T4_T5_)
        /*0014*/ 	.short	0x0160
        /*0016*/ 	.short	0x001c


	//----- nvinfo : EIATTR_CBANK_PARAM_SIZE
	.align		4
.L_449:
        /*0018*/ 	.byte	0x03, 0x19
        /*001a*/ 	.short	0x001c


	//----- nvinfo : EIATTR_KPARAM_INFO
	.align		4
        /*001c*/ 	.byte	0x04, 0x17
        /*001e*/ 	.short	(.L_451 - .L_450)
.L_450:
        /*0020*/ 	.word	0x00000000
        /*0024*/ 	.short	0x0006
        /*0026*/ 	.short	0x001b
        /*0028*/ 	.byte	0x00, 0xf0, 0x05, 0x00


	//----- nvinfo : EIATTR_KPARAM_INFO
	.align		4
.L_451:
        /*002c*/ 	.byte	0x04, 0x17
        /*002e*/ 	.short	(.L_453 - .L_452)
.L_452:
        /*0030*/ 	.word	0x00000000
        /*0034*/ 	.short	0x0005
        /*0036*/ 	.short	0x001a
        /*0038*/ 	.byte	0x00, 0xf0, 0x05, 0x00


	//----- nvinfo : EIATTR_KPARAM_INFO
	.align		4
.L_453:
        /*003c*/ 	.byte	0x04, 0x17
        /*003e*/ 	.short	(.L_455 - .L_454)
.L_454:
        /*0040*/ 	.word	0x00000000
        /*0044*/ 	.short	0x0004
        /*0046*/ 	.short	0x0019
        /*0048*/ 	.byte	0x00, 0xf0, 0x05, 0x00


	//----- nvinfo : EIATTR_KPARAM_INFO
	.align		4
.L_455:
        /*004c*/ 	.byte	0x04, 0x17
        /*004e*/ 	.short	(.L_457 - .L_456)
.L_456:
        /*0050*/ 	.word	0x00000000
        /*0054*/ 	.short	0x0003
        /*0056*/ 	.short	0x0018
        /*0058*/ 	.byte	0x00, 0xf0, 0x05, 0x00


	//----- nvinfo : EIATTR_KPARAM_INFO
	.align		4
.L_457:
        /*005c*/ 	.byte	0x04, 0x17
        /*005e*/ 	.short	(.L_459 - .L_458)
.L_458:
        /*0060*/ 	.word	0x00000000
        /*0064*/ 	.short	0x0002
        /*0066*/ 	.short	0x0008
        /*0068*/ 	.byte	0x00, 0xf0, 0x41, 0x00


	//----- nvinfo : EIATTR_KPARAM_INFO
	.align		4
.L_459:
        /*006c*/ 	.byte	0x04, 0x17
        /*006e*/ 	.short	(.L_461 - .L_460)
.L_460:
        /*0070*/ 	.word	0x00000000
        /*0074*/ 	.short	0x0001
        /*0076*/ 	.short	0x0004
        /*0078*/ 	.byte	0x00, 0xf0, 0x05, 0x00


	//----- nvinfo : EIATTR_KPARAM_INFO
	.align		4
.L_461:
        /*007c*/ 	.byte	0x04, 0x17
        /*007e*/ 	.short	(.L_463 - .L_462)
.L_462:
        /*0080*/ 	.word	0x00000000
        /*0084*/ 	.short	0x0000
        /*0086*/ 	.short	0x0000
        /*0088*/ 	.byte	0x00, 0xf0, 0x11, 0x00


	//----- nvinfo : EIATTR_MAXREG_COUNT
	.align		4
.L_463:
        /*008c*/ 	.byte	0x03, 0x1b
        /*008e*/ 	.short	0x00ff


	//----- nvinfo : EIATTR_MERCURY_ISA_VERSION
	.align		4
        /*0090*/ 	.byte	0x03, 0x5f
        /*0092*/ 	.short	0x0000


	//----- nvinfo : EIATTR_EXIT_INSTR_OFFSETS
	.align		4
        /*0094*/ 	.byte	0x04, 0x1c
        /*0096*/ 	.short	(.L_465 - .L_464)


	//   ....[0]....
.L_464:
        /*0098*/ 	.word	0x00000b70


	//   ....[1]....
        /*009c*/ 	.word	0x00000bd0


	//----- nvinfo : EIATTR_MAX_THREADS
	.align		4
.L_465:
        /*00a0*/ 	.byte	0x04, 0x05
        /*00a2*/ 	.short	(.L_467 - .L_466)
.L_466:
        /*00a4*/ 	.word	0x00000080
        /*00a8*/ 	.word	0x00000001
        /*00ac*/ 	.word	0x00000001


	//----- nvinfo : EIATTR_CRS_STACK_SIZE
	.align		4
.L_467:
        /*00b0*/ 	.byte	0x04, 0x1e
        /*00b2*/ 	.short	(.L_469 - .L_468)
.L_468:
        /*00b4*/ 	.word	0x00000000
.L_469:


//--------------------- .nv.info._ZN2at6native29vectorized_elementwise_kernelILi2EZZZNS0_16asin_kernel_cudaERNS_18TensorIteratorBaseEENKUlvE0_clEvENKUlvE2_clEvEUlN3c108BFloat16EE_St5arrayIPcLm2EEEEviT0_T1_ --------------------------
	.section	.nv.info._ZN2at6native29vectorized_elementwise_kernelILi2EZZZNS0_16asin_kernel_cudaERNS_18TensorIteratorBaseEENKUlvE0_clEvENKUlvE2_clEvEUlN3c108BFloat16EE_St5arrayIPcLm2EEEEviT0_T1_,"",@"SHT_CUDA_INFO"
	.sectionflags	@""
	.align	4


	//----- nvinfo : EIATTR_CUDA_API_VERSION
	.align		4
        /*0000*/ 	.byte	0x04, 0x37
        /*0002*/ 	.short	(.L_471 - .L_470)
.L_470:
        /*0004*/ 	.word	0x00000082


	//----- nvinfo : EIATTR_SW2861232_WAR
	.align		4
.L_471:
        /*0008*/ 	.byte	0x01, 0x35
	.zero		2


	//----- nvinfo : EIATTR_PARAM_CBANK
	.align		4
        /*000c*/ 	.byte	0x04, 0x0a
        /*000e*/ 	.short	(.L_473 - .L_472)
	.align		4
.L_472:
        /*0010*/ 	.word	index@(.nv.constant0._ZN2at6native29vectorized_elementwise_kernelILi2EZZZNS0_16asin_kernel_cudaERNS_18TensorIteratorBaseEENKUlvE0_clEvENKUlvE2_clEvEUlN3c108BFloat16EE_St5arrayIPcLm2EEEEviT0_T1_)
        /*0014*/ 	.short	0x0160
        /*0016*/ 	.short	0x0018


	//----- nvinfo : EIATTR_CBANK_PARAM_SIZE
	.align		4
.L_473:
        /*0018*/ 	.byte	0x03, 0x19
        /*001a*/ 	.short	0x0018


	//----- nvinfo : EIATTR_KPARAM_INFO
	.align		4
        /*001c*/ 	.byte	0x04, 0x17
        /*001e*/ 	.short	(.L_475 - .L_474)
.L_474:
        /*0020*/ 	.word	0x00000000
        /*0024*/ 	.short	0x0002
        /*0026*/ 	.short	0x0008
        /*0028*/ 	.byte	0x00, 0xf0, 0x41, 0x00


	//----- nvinfo : EIATTR_KPARAM_INFO
	.align		4
.L_475:
        /*002c*/ 	.byte	0x04, 0x17
        /*002e*/ 	.short	(.L_477 - .L_476)
.L_476:
        /*0030*/ 	.word	0x00000000
        /*0034*/ 	.short	0x0001
        /*0036*/ 	.short	0x0004
        /*0038*/ 	.byte	0x00, 0xf0, 0x05, 0x00


	//----- nvinfo : EIATTR_KPARAM_INFO
	.align		4
.L_477:
        /*003c*/ 	.byte	0x04, 0x17
        /*003e*/ 	.short	(.L_479 - .L_478)
.L_478:
        /*0040*/ 	.word	0x00000000
        /*0044*/ 	.short	0x0000
        /*0046*/ 	.short	0x0000
        /*0048*/ 	.byte	0x00, 0xf0, 0x11, 0x00


	//----- nvinfo : EIATTR_MAXREG_COUNT
	.align		4
.L_479:
        /*004c*/ 	.byte	0x03, 0x1b
        /*004e*/ 	.short	0x00ff


	//----- nvinfo : EIATTR_MERCURY_ISA_VERSION
	.align		4
        /*0050*/ 	.byte	0x03, 0x5f
        /*0052*/ 	.short	0x0000


	//----- nvinfo : EIATTR_EXIT_INSTR_OFFSETS
	.align		4
        /*0054*/ 	.byte	0x04, 0x1c
        /*0056*/ 	.short	(.L_481 - .L_480)


	//   ....[0]....
.L_480:
        /*0058*/ 	.word	0x00000d40


	//   ....[1]....
        /*005c*/ 	.word	0x00002410


	//   ....[2]....
        /*0060*/ 	.word	0x00002460


	//----- nvinfo : EIATTR_MAX_THREADS
	.align		4
.L_481:
        /*0064*/ 	.byte	0x04, 0x05
        /*0066*/ 	.short	(.L_483 - .L_482)
.L_482:
        /*0068*/ 	.word	0x00000080
        /*006c*/ 	.word	0x00000001
        /*0070*/ 	.word	0x00000001


	//----- nvinfo : EIATTR_CRS_STACK_SIZE
	.align		4
.L_483:
        /*0074*/ 	.byte	0x04, 0x1e
        /*0076*/ 	.short	(.L_485 - .L_484)
.L_484:
        /*0078*/ 	.word	0x00000000
.L_485:


//--------------------- .nv.info._ZN2at6native29vectorized_elementwise_kernelILi4EZZZNS0_16asin_kernel_cudaERNS_18TensorIteratorBaseEENKUlvE0_clEvENKUlvE2_clEvEUlN3c108BFloat16EE_St5arrayIPcLm2EEEEviT0_T1_ --------------------------
	.section	.nv.info._ZN2at6native29vectorized_elementwise_kernelILi4EZZZNS0_16asin_kernel_cudaERNS_18TensorIteratorBaseEENKUlvE0_clEvENKUlvE2_clEvEUlN3c108BFloat16EE_St5arrayIPcLm2EEEEviT0_T1_,"",@"SHT_CUDA_INFO"
	.sectionflags	@""
	.align	4


	//----- nvinfo : EIATTR_CUDA_API_VERSION
	.align		4
        /*0000*/ 	.byte	0x04, 0x37
        /*0002*/ 	.short	(.L_487 - .L_486)
.L_486:
        /*0004*/ 	.word	0x00000082


	//----- nvinfo : EIATTR_SW2861232_WAR
	.align		4
.L_487:
        /*0008*/ 	.byte	0x01, 0x35
	.zero		2


	//----- nvinfo : EIATTR_PARAM_CBANK
	.align		4
        /*000c*/ 	.byte	0x04, 0x0a
        /*000e*/ 	.short	(.L_489 - .L_488)
	.align		4
.L_488:
        /*0010*/ 	.word	index@(.nv.constant0._ZN2at6native29vectorized_elementwise_kernelILi4EZZZNS0_16asin_kernel_cudaERNS_18TensorIteratorBaseEENKUlvE0_clEvENKUlvE2_clEvEUlN3c108BFloat16EE_St5arrayIPcLm2EEEEviT0_T1_)
        /*0014*/ 	.short	0x0160
        /*0016*/ 	.short	0x0018


	//----- nvinfo : EIATTR_CBANK_PARAM_SIZE
	.align		4
.L_489:
        /*0018*/ 	.byte	0x03, 0x19
        /*001a*/ 	.short	0x0018


	//----- nvinfo : EIATTR_KPARAM_INFO
	.align		4
        /*001c*/ 	.byte	0x04, 0x17
        /*001e*/ 	.short	(.L_491 - .L_490)
.L_490:
        /*0020*/ 	.word	0x00000000
        /*0024*/ 	.short	0x0002
        /*0026*/ 	.short	0x0008
        /*0028*/ 	.byte	0x00, 0xf0, 0x41, 0x00


	//----- nvinfo : EIATTR_KPARAM_INFO
	.align		4
.L_491:
        /*002c*/ 	.byte	0x04, 0x17
        /*002e*/ 	.short	(.L_493 - .L_492)
.L_492:
        /*0030*/ 	.word	0x00000000
        /*0034*/ 	.short	0x0001
        /*0036*/ 	.short	0x0004
        /*0038*/ 	.byte	0x00, 0xf0, 0x05, 0x00


	//----- nvinfo : EIATTR_KPARAM_INFO
	.align		4
.L_493:
        /*003c*/ 	.byte	0x04, 0x17
        /*003e*/ 	.short	(.L_495 - .L_494)
.L_494:
        /*0040*/ 	.word	0x00000000
        /*0044*/ 	.short	0x0000
        /*0046*/ 	.short	0x0000
        /*0048*/ 	.byte	0x00, 0xf0, 0x11, 0x00


	//----- nvinfo : EIATTR_MAXREG_COUNT
	.align		4
.L_495:
        /*004c*/ 	.byte	0x03, 0x1b
        /*004e*/ 	.short	0x00ff


	//----- nvinfo : EIATTR_MERCURY_ISA_VERSION
	.align		4
        /*0050*/ 	.byte	0x03, 0x5f
        /*0052*/ 	.short	0x0000


	//----- nvinfo : EIATTR_EXIT_INSTR_OFFSETS
	.align		4
        /*0054*/ 	.byte	0x04, 0x1c
        /*0056*/ 	.short	(.L_497 - .L_496)


	//   ....[0]....
.L_496:
        /*0058*/ 	.word	0x00000d00


	//   ....[1]....
        /*005c*/ 	.word	0x000023d0


	//   ....[2]....
        /*0060*/ 	.word	0x00002420


	//----- nvinfo : EIATTR_MAX_THREADS
	.align		4
.L_497:
        /*0064*/ 	.byte	0x04, 0x05
        /*0066*/ 	.short	(.L_499 - .L_498)
.L_498:
        /*0068*/ 	.word	0x00000080
        /*006c*/ 	.word	0x00000001
        /*0070*/ 	.word	0x00000001


	//----- nvinfo : EIATTR_CRS_STACK_SIZE
	.align		4
.L_499:
        /*0074*/ 	.byte	0x04, 0x1e
        /*0076*/ 	.short	(.L_501 - .L_500)
.L_500:
        /*0078*/ 	.word	0x00000000
.L_501:


//--------------------- .nv.info._ZN2at6native29vectorized_elementwise_kernelILi8EZZZNS0_16asin_kernel_cudaERNS_18TensorIteratorBaseEENKUlvE0_clEvENKUlvE2_clEvEUlN3c108BFloat16EE_St5arrayIPcLm2EEEEviT0_T1_ --------------------------
	.section	.nv.info._ZN2at6native29vectorized_elementwise_kernelILi8EZZZNS0_16asin_kernel_cudaERNS_18TensorIteratorBaseEENKUlvE0_clEvENKUlvE2_clEvEUlN3c108BFloat16EE_St5arrayIPcLm2EEEEviT0_T1_,"",@"SHT_CUDA_INFO"
	.sectionflags	@""
	.align	4


	//----- nvinfo : EIATTR_CUDA_API_VERSION
	.align		4
        /*0000*/ 	.byte	0x04, 0x37
        /*0002*/ 	.short	(.L_503 - .L_502)
.L_502:
        /*0004*/ 	.word	0x00000082


	//----- nvinfo : EIATTR_SW2861232_WAR
	.align		4
.L_503:
        /*0008*/ 	.byte	0x01, 0x35
	.zero		2


	//----- nvinfo : EIATTR_PARAM_CBANK
	.align		4
        /*000c*/ 	.byte	0x04, 0x0a
        /*000e*/ 	.short	(.L_505 - .L_504)
	.align		4
.L_504:
        /*0010*/ 	.word	index@(.nv.constant0._ZN2at6native29vectorized_elementwise_kernelILi8EZZZNS0_16asin_kernel_cudaERNS_18TensorIteratorBaseEENKUlvE0_clEvENKUlvE2_clEvEUlN3c108BFloat16EE_St5arrayIPcLm2EEEEviT0_T1_)
        /*0014*/ 	.short	0x0160
        /*0016*/ 	.short	0x0018


	//----- nvinfo : EIATTR_CBANK_PARAM_SIZE
	.align		4
.L_505:
        /*0018*/ 	.byte	0x03, 0x19
        /*001a*/ 	.short	0x0018


	//----- nvinfo : EIATTR_KPARAM_INFO
	.align		4
        /*001c*/ 	.byte	0x04, 0x17
        /*001e*/ 	.short	(.L_507 - .L_506)
.L_506:
        /*0020*/ 	.word	0x00000000
        /*0024*/ 	.short	0x0002
        /*0026*/ 	.short	0x0008
        /*0028*/ 	.byte	0x00, 0xf0, 0x41, 0x00


	//----- nvinfo : EIATTR_KPARAM_INFO
	.align		4
.L_507:
        /*002c*/ 	.byte	0x04, 0x17
        /*002e*/ 	.short	(.L_509 - .L_508)
.L_508:
        /*0030*/ 	.word	0x00000000
        /*0034*/ 	.short	0x0001
        /*0036*/ 	.short	0x0004
        /*0038*/ 	.byte	0x00, 0xf0, 0x05, 0x00


	//----- nvinfo : EIATTR_KPARAM_INFO
	.align		4
.L_509:
        /*003c*/ 	.byte	0x04, 0x17
        /*003e*/ 	.short	(.L_511 - .L_510)
.L_510:
        /*0040*/ 	.word	0x00000000
        /*0044*/ 	.short	0x0000
        /*0046*/ 	.short	0x0000
        /*0048*/ 	.byte	0x00, 0xf0, 0x11, 0x00


	//----- nvinfo : EIATTR_MAXREG_COUNT
	.align		4
.L_511:
        /*004c*/ 	.byte	0x03, 0x1b
        /*004e*/ 	.short	0x00ff


	//----- nvinfo : EIATTR_MERCURY_ISA_VERSION
	.align		4
        /*0050*/ 	.byte	0x03, 0x5f
        /*0052*/ 	.short	0x0000


	//----- nvinfo : EIATTR_EXIT_INSTR_OFFSETS
	.align		4
        /*0054*/ 	.byte	0x04, 0x1c
        /*0056*/ 	.short	(.L_513 - .L_512)


	//   ....[0]....
.L_512:
        /*0058*/ 	.word	0x00000010


	//----- nvinfo : EIATTR_MAX_THREADS
	.align		4
.L_513:
        /*005c*/ 	.byte	0x04, 0x05
        /*005e*/ 	.short	(.L_515 - .L_514)
.L_514:
        /*0060*/ 	.word	0x00000080
        /*0064*/ 	.word	0x00000001
        /*0068*/ 	.word	0x00000001
.L_515:


//--------------------- .nv.info._ZN2at6native18elementwise_kernelILi128ELi4EZNS0_15gpu_kernel_implIZZZNS0_16asin_kernel_cudaERNS_18TensorIteratorBaseEENKUlvE0_clEvENKUlvE1_clEvEUlN3c104HalfEE_EEvS4_RKT_EUliE_EEviT1_ --------------------------
	.section	.nv.info._ZN2at6native18elementwise_kernelILi128ELi4EZNS0_15gpu_kernel_implIZZZNS0_16asin_kernel_cudaERNS_18TensorIteratorBaseEENKUlvE0_clEvENKUlvE1_clEvEUlN3c104HalfEE_EEvS4_RKT_EUliE_EEviT1_,"",@"SHT_CUDA_INFO"
	.sectionflags	@""
	.align	4


	//----- nvinfo : EIATTR_CUDA_API_VERSION
	.align		4
        /*0000*/ 	.byte	0x04, 0x37
        /*0002*/ 	.short	(.L_517 - .L_516)
.L_516:
        /*0004*/ 	.word	0x00000082


	//----- nvinfo : EIATTR_SW2861232_WAR
	.align		4
.L_517:
        /*0008*/ 	.byte	0x01, 0x35
	.zero		2


	//----- nvinfo : EIATTR_PARAM_CBANK
	.align		4
        /*000c*/ 	.byte	0x04, 0x0a
        /*000e*/ 	.short	(.L_519 - .L_518)
	.align		4
.L_518:
        /*0010*/ 	.word	index@(.nv.constant0._ZN2at6native18elementwise_kernelILi128ELi4EZNS0_15gpu_kernel_implIZZZNS0_16asin_kernel_cudaERNS_18TensorIteratorBaseEENKUlvE0_clEvENKUlvE1_clEvEUlN3c104HalfEE_EEvS4_RKT_EUliE_EEviT1_)
        /*0014*/ 	.short	0x0160
        /*0016*/ 	.short	0x0220


	//----- nvinfo : EIATTR_CBANK_PARAM_SIZE
	.align		4
.L_519:
        /*0018*/ 	.byte	0x03, 0x19
        /*001a*/ 	.short	0x0220


	//----- nvinfo : EIATTR_KPARAM_INFO
	.align		4
        /*001c*/ 	.byte	0x04, 0x17
        /*001e*/ 	.short	(.L_521 - .L_520)
.L_520:
        /*0020*/ 	.word	0x00000000
        /*0024*/ 	.short	0x0001
        /*0026*/ 	.short	0x0008
        /*0028*/ 	.byte	0x00, 0xf0, 0x61, 0x08


	//----- nvinfo : EIATTR_KPARAM_INFO
	.align		4
.L_521:
        /*002c*/ 	.byte	0x04, 0x17
        /*002e*/ 	.short	(.L_523 - .L_522)
.L_522:
        /*0030*/ 	.word	0x00000000
        /*0034*/ 	.short	0x0000
        /*0036*/ 	.short	0x0000
        /*0038*/ 	.byte	0x00, 0xf0, 0x11, 0x00


	//----- nvinfo : EIATTR_MAXREG_COUNT
	.align		4
.L_523:
        /*003c*/ 	.byte	0x03, 0x1b
        /*003e*/ 	.short	0x0080


	//----- nvinfo : EIATTR_EXTERNS
	.align		4
        /*0040*/ 	.byte	0x04, 0x0f
        /*0042*/ 	.short	(.L_525 - .L_524)


	//   ....[0]....
	.align		4
.L_524:
        /*0044*/ 	.word	index@(__assertfail)


	//----- nvinfo : EIATTR_MERCURY_ISA_VERSION
	.align		4
.L_525:
        /*0048*/ 	.byte	0x03, 0x5f
        /*004a*/ 	.short	0x0000


	//----- nvinfo : EIATTR_SYSCALL_OFFSETS
	.align		4
        /*004c*/ 	.byte	0x04, 0x46
        /*004e*/ 	.short	(.L_527 - .L_526)


	//   ....[0]....
.L_526:
        /*0050*/ 	.word	0x00001dd0


	//   ....[1]....
        /*0054*/ 	.word	0x00002f20


	//   ....[2]....
        /*0058*/ 	.word	0x00004d40


	//   ....[3]....
        /*005c*/ 	.word	0x00005e90


	//   ....[4]....
        /*0060*/ 	.word	0x00007c80


	//   ....[5]....
        /*0064*/ 	.word	0x00008dd0


	//   ....[6]....
        /*0068*/ 	.word	0x0000abd0


	//   ....[7]....
        /*006c*/ 	.word	0x0000bd20


	//----- nvinfo : EIATTR_EXIT_INSTR_OFFSETS
	.align		4
.L_527:
        /*0070*/ 	.byte	0x04, 0x1c
        /*0072*/ 	.short	(.L_529 - .L_528)


	//   ....[0]....
.L_528:
        /*0074*/ 	.word	0x00008e90


	//   ....[1]....
        /*0078*/ 	.word	0x0000af20


	//   ....[2]....
        /*007c*/ 	.word	0x0000af60


	//   ....[3]....
        /*0080*/ 	.word	0x0000b000


	//   ....[4]....
        /*0084*/ 	.word	0x0000b040


	//   ....[5]....
        /*0088*/ 	.word	0x0000b080


	//   ....[6]....
        /*008c*/ 	.word	0x0000b110


	//   ....[7]....
        /*0090*/ 	.word	0x0000b130


	//   ....[8]....
        /*0094*/ 	.word	0x0000b1d0


	//   ....[9]....
        /*0098*/ 	.word	0x0000b220


	//   ....[10]....
        /*009c*/ 	.word	0x0000b270


	//   ....[11]....
        /*00a0*/ 	.word	0x0000b340


	//   ....[12]....
        /*00a4*/ 	.word	0x0000b3a0


	//   ....[13]....
        /*00a8*/ 	.word	0x0000b530


	//   ....[14]....
        /*00ac*/ 	.word	0x0000b690


	//   ....[15]....
        /*00b0*/ 	.word	0x0000b6d0


	//   ....[16]....
        /*00b4*/ 	.word	0x0000b790


	//   ....[17]....
        /*00b8*/ 	.word	0x0000b910


	//   ....[18]....
        /*00bc*/ 	.word	0x0000ba90


	//   ....[19]....
        /*00c0*/ 	.word	0x0000bbf0


	//   ....[20]....
        /*00c4*/ 	.word	0x0000bd30


	//   ....[21]....
        /*00c8*/ 	.word	0x0000bd70


	//   ....[22]....
        /*00cc*/ 	.word	0x0000bdb0


	//----- nvinfo : EIATTR_MAX_THREADS
	.align		4
.L_529:
        /*00d0*/ 	.byte	0x04, 0x05
        /*00d2*/ 	.short	(.L_531 - .L_530)
.L_530:
        /*00d4*/ 	.word	0x00000080
        /*00d8*/ 	.word	0x00000001
        /*00dc*/ 	.word	0x00000001


	//----- nvinfo : EIATTR_CRS_STACK_SIZE
	.align		4
.L_531:
        /*00e0*/ 	.byte	0x04, 0x1e
        /*00e2*/ 	.short	(.L_533 - .L_532)
.L_532:
        /*00e4*/ 	.word	0x00000000
.L_533:


//--------------------- .nv.info._ZN2at6native27unrolled_elementwise_kernelIZZZNS0_16asin_kernel_cudaERNS_18TensorIteratorBaseEENKUlvE0_clEvENKUlvE1_clEvEUlN3c104HalfEE_St5arrayIPcLm2EELi4E23TrivialOffsetCalculatorILi1EjESD_NS0_6memory12LoadWithCastILi1EEENSE_13StoreWithCastILi1EEEEEviT_T0_T2_T3_T4_T5_ --------------------------
	.section	.nv.info._ZN2at6native27unrolled_elementwise_kernelIZZZNS0_16asin_kernel_cudaERNS_18TensorIteratorBaseEENKUlvE0_clEvENKUlvE1_clEvEUlN3c104HalfEE_St5arrayIPcLm2EELi4E23TrivialOffsetCalculatorILi1EjESD_NS0_6memory12LoadWithCastILi1EEENSE_13StoreWithCastILi1EEEEEviT_T0_T2_T3_T4_T5_,"",@"SHT_CUDA_INFO"
	.sectionflags	@""
	.align	4


	//----- nvinfo : EIATTR_CUDA_API_VERSION
	.align		4
        /*0000*/ 	.byte	0x04, 0x37
        /*0002*/ 	.short	(.L_535 - .L_534)
.L_534:
        /*0004*/ 	.word	0x00000082


	//----- nvinfo : EIATTR_SW2861232_WAR
	.align		4
.L_535:
        /*0008*/ 	.byte	0x01, 0x35
	.zero		2


	//----- nvinfo : EIATTR_PARAM_CBANK
	.align		4
        /*000c*/ 	.byte	0x04, 0x0a
        /*000e*/ 	.short	(.L_537 - .L_536)
	.align		4
.L_536:
        /*0010*/ 	.word	index@(.nv.constant0._ZN2at6native27unrolled_elementwise_kernelIZZZNS0_16asin_kernel_cudaERNS_18TensorIteratorBaseEENKUlvE0_clEvENKUlvE1_clEvEUlN3c104HalfEE_St5arrayIPcLm2EELi4E23TrivialOffsetCalculatorILi1EjESD_NS0_6memory12LoadWithCastILi1EEENSE_13StoreWithCastILi1EEEEEviT_T0_T2_T3_T4_T5_)
        /*0014*/ 	.short	0x0160
        /*0016*/ 	.short	0x002c


	//----- nvinfo : EIATTR_CBANK_PARAM_SIZE
	.align		4
.L_537:
        /*0018*/ 	.byte	0x03, 0x19
        /*001a*/ 	.short	0x002c


	//----- nvinfo : EIATTR_KPARAM_INFO
	.align		4
        /*001c*/ 	.byte	0x04, 0x17
        /*001e*/ 	.short	(.L_539 - .L_538)
.L_538:
        /*0020*/ 	.word	0x00000000
        /*0024*/ 	.short	0x0006
        /*0026*/ 	.short	0x0024
        /*0028*/ 	.byte	0x00, 0xf0, 0x21, 0x00


	//----- nvinfo : EIATTR_KPARAM_INFO
	.align		4
.L_539:
        /*002c*/ 	.byte	0x04, 0x17
        /*002e*/ 	.short	(.L_541 - .L_540)
.L_540:
        /*0030*/ 	.word	0x00000000
        /*0034*/ 	.short	0x0005
        /*0036*/ 	.short	0x001c
        /*0038*/ 	.byte	0x00, 0xf0, 0x21, 0x00


	//----- nvinfo : EIATTR_KPARAM_INFO
	.align		4
.L_541:
        /*003c*/ 	.byte	0x04, 0x17
        /*003e*/ 	.short	(.L_543 - .L_542)
.L_542:
        /*0040*/ 	.word	0x00000000
        /*0044*/ 	.short	0x0004
        /*0046*/ 	.short	0x0019
        /*0048*/ 	.byte	0x00, 0xf0, 0x05, 0x00


	//----- nvinfo : EIATTR_KPARAM_INFO
	.align		4
.L_543:
        /*004c*/ 	.byte	0x04, 0x17
        /*004e*/ 	.short	(.L_545 - .L_544)
.L_544:
        /*0050*/ 	.word	0x00000000
        /*0054*/ 	.short	0x0003
        /*0056*/ 	.short	0x0018
        /*0058*/ 	.byte	0x00, 0xf0, 0x05, 0x00


	//----- nvinfo : EIATTR_KPARAM_INFO
	.align		4
.L_545:
        /*005c*/ 	.byte	0x04, 0x17
        /*005e*/ 	.short	(.L_547 - .L_546)
.L_546:
        /*0060*/ 	.word	0x00000000
        /*0064*/ 	.short	0x0002
        /*0066*/ 	.short	0x0008
        /*0068*/ 	.byte	0x00, 0xf0, 0x41, 0x00


	//----- nvinfo : EIATTR_KPARAM_INFO
	.align		4
.L_547:
        /*006c*/ 	.byte	0x04, 0x17
        /*006e*/ 	.short	(.L_549 - .L_548)
.L_548:
        /*0070*/ 	.word	0x00000000
        /*0074*/ 	.short	0x0001
        /*0076*/ 	.short	0x0004
        /*0078*/ 	.byte	0x00, 0xf0, 0x05, 0x00


	//----- nvinfo : EIATTR_KPARAM_INFO
	.align		4
.L_549:
        /*007c*/ 	.byte	0x04, 0x17
        /*007e*/ 	.short	(.L_551 - .L_550)
.L_550:
        /*0080*/ 	.word	0x00000000
        /*0084*/ 	.short	0x0000
        /*0086*/ 	.short	0x0000
        /*0088*/ 	.byte	0x00, 0xf0, 0x11, 0x00


	//----- nvinfo : EIATTR_MAXREG_COUNT
	.align		4
.L_551:
        /*008c*/ 	.byte	0x03, 0x1b
        /*008e*/ 	.short	0x00ff


	//----- nvinfo : EIATTR_EXTERNS
	.align		4
        /*0090*/ 	.byte	0x04, 0x0f
        /*0092*/ 	.short	(.L_553 - .L_552)


	//   ....[0]....
	.align		4
.L_552:
        /*0094*/ 	.word	index@(__assertfail)


	//----- nvinfo : EIATTR_MERCURY_ISA_VERSION
	.align		4
.L_553:
        /*0098*/ 	.byte	0x03, 0x5f
        /*009a*/ 	.short	0x0000


	//----- nvinfo : EIATTR_SYSCALL_OFFSETS
	.align		4
        /*009c*/ 	.byte	0x04, 0x46
        /*009e*/ 	.short	(.L_555 - .L_554)


	//   ....[0]....
.L_554:
        /*00a0*/ 	.word	0x00001070


	//   ....[1]....
        /*00a4*/ 	.word	0x00002140


	//   ....[2]....
        /*00a8*/ 	.word	0x00003220


	//   ....[3]....
        /*00ac*/ 	.word	0x000042d0


	//   ....[4]....
        /*00b0*/ 	.word	0x00005c20


	//   ....[5]....
        /*00b4*/ 	.word	0x00006c50


	//   ....[6]....
        /*00b8*/ 	.word	0x00007c40


	//   ....[7]....
        /*00bc*/ 	.word	0x00008c30


	//----- nvinfo : EIATTR_EXIT_INSTR_OFFSETS
	.align		4
.L_555:
        /*00c0*/ 	.byte	0x04, 0x1c
        /*00c2*/ 	.short	(.L_557 - .L_556)


	//   ....[0]....
.L_556:
        /*00c4*/ 	.word	0x00007d00


	//   ....[1]....
        /*00c8*/ 	.word	0x00007e30


	//   ....[2]....
        /*00cc*/ 	.word	0x00007e70


	//   ....[3]....
        /*00d0*/ 	.word	0x00007f10


	//   ....[4]....
        /*00d4*/ 	.word	0x00007f50


	//   ....[5]....
        /*00d8*/ 	.word	0x00007f90


	//   ....[6]....
        /*00dc*/ 	.word	0x00008020


	//   ....[7]....
        /*00e0*/ 	.word	0x00008040


	//   ....[8]....
        /*00e4*/ 	.word	0x000080e0


	//   ....[9]....
        /*00e8*/ 	.word	0x00008130


	//   ....[10]....
        /*00ec*/ 	.word	0x00008180


	//   ....[11]....
        /*00f0*/ 	.word	0x00008250


	//   ....[12]....
        /*00f4*/ 	.word	0x000082b0


	//   ....[13]....
        /*00f8*/ 	.word	0x00008440


	//   ....[14]....
        /*00fc*/ 	.word	0x000085a0


	//   ....[15]....
        /*0100*/ 	.word	0x000085e0


	//   ....[16]....
        /*0104*/ 	.word	0x000086a0


	//   ....[17]....
        /*0108*/ 	.word	0x00008820


	//   ....[18]....
        /*010c*/ 	.word	0x000089a0


	//   ....[19]....
        /*0110*/ 	.word	0x00008b00


	//   ....[20]....
        /*0114*/ 	.word	0x00008c40


	//   ....[21]....
        /*0118*/ 	.word	0x00008c80


	//   ....[22]....
        /*011c*/ 	.word	0x00008cc0


	//----- nvinfo : EIATTR_MAX_THREADS
	.align		4
.L_557:
        /*0120*/ 	.byte	0x04, 0x05
        /*0122*/ 	.short	(.L_559 - .L_558)
.L_558:
        /*0124*/ 	.word	0x00000080
        /*0128*/ 	.word	0x00000001
        /*012c*/ 	.word	0x00000001


	//----- nvinfo : EIATTR_CRS_STACK_SIZE
	.align		4
.L_559:
        /*0130*/ 	.byte	0x04, 0x1e
        /*0132*/ 	.short	(.L_561 - .L_560)
.L_560:
        /*0134*/ 	.word	0x00000000
.L_561:


//--------------------- .nv.info._ZN2at6native18elementwise_kernelILi128ELi4EZNS0_22gpu_kernel_impl_nocastIZZZNS0_16asin_kernel_cudaERNS_18TensorIteratorBaseEENKUlvE0_clEvENKUlvE1_clEvEUlN3c104HalfEE_EEvS4_RKT_EUliE_EEviT1_ --------------------------
	.section	.nv.info._ZN2at6native18elementwise_kernelILi128ELi4EZNS0_22gpu_kernel_impl_nocastIZZZNS0_16asin_kernel_cudaERNS_18TensorIteratorBaseEENKUlvE0_clEvENKUlvE1_clEvEUlN3c104HalfEE_EEvS4_RKT_EUliE_EEviT1_,"",@"SHT_CUDA_INFO"
	.sectionflags	@""
	.align	4


	//----- nvinfo : EIATTR_CUDA_API_VERSION
	.align		4
        /*0000*/ 	.byte	0x04, 0x37
        /*0002*/ 	.short	(.L_563 - .L_562)
.L_562:
        /*0004*/ 	.word	0x00000082


	//----- nvinfo : EIATTR_SW2861232_WAR
	.align		4
.L_563:
        /*0008*/ 	.byte	0x01, 0x35
	.zero		2


	//----- nvinfo : EIATTR_PARAM_CBANK
	.align		4
        /*000c*/ 	.byte	0x04, 0x0a
        /*000e*/ 	.short	(.L_565 - .L_564)
	.align		4
.L_564:
        /*0010*/ 	.word	index@(.nv.constant0._ZN2at6native18elementwise_kernelILi128ELi4EZNS0_22gpu_kernel_impl_nocastIZZZNS0_16asin_kernel_cudaERNS_18TensorIteratorBaseEENKUlvE0_clEvENKUlvE1_clEvEUlN3c104HalfEE_EEvS4_RKT_EUliE_EEviT1_)
        /*0014*/ 	.short	0x0160
        /*0016*/ 	.short	0x0220


	//----- nvinfo : EIATTR_CBANK_PARAM_SIZE
	.align		4
.L_565:
        /*0018*/ 	.byte	0x03, 0x19
        /*001a*/ 	.short	0x0220


	//----- nvinfo : EIATTR_KPARAM_INFO
	.align		4
        /*001c*/ 	.byte	0x04, 0x17
        /*001e*/ 	.short	(.L_567 - .L_566)
.L_566:
        /*0020*/ 	.word	0x00000000
        /*0024*/ 	.short	0x0001
        /*0026*/ 	.short	0x0008
        /*0028*/ 	.byte	0x00, 0xf0, 0x61, 0x08


	//----- nvinfo : EIATTR_KPARAM_INFO
	.align		4
.L_567:
        /*002c*/ 	.byte	0x04, 0x17
        /*002e*/ 	.short	(.L_569 - .L_568)
.L_568:
        /*0030*/ 	.word	0x00000000
        /*0034*/ 	.short	0x0000
        /*0036*/ 	.short	0x0000
        /*0038*/ 	.byte	0x00, 0xf0, 0x11, 0x00


	//----- nvinfo : EIATTR_MAXREG_COUNT
	.align		4
.L_569:
        /*003c*/ 	.byte	0x03, 0x1b
        /*003e*/ 	.short	0x0080


	//----- nvinfo : EIATTR_MERCURY_ISA_VERSION
	.align		4
        /*0040*/ 	.byte	0x03, 0x5f
        /*0042*/ 	.short	0x0000


	//----- nvinfo : EIATTR_EXIT_INSTR_OFFSETS
	.align		4
        /*0044*/ 	.byte	0x04, 0x1c
        /*0046*/ 	.short	(.L_571 - .L_570)


	//   ....[0]....
.L_570:
        /*0048*/ 	.word	0x000031f0


	//   ....[1]....
        /*004c*/ 	.word	0x00004240


	//----- nvinfo : EIATTR_MAX_THREADS
	.align		4
.L_571:
        /*0050*/ 	.byte	0x04, 0x05
        /*0052*/ 	.short	(.L_573 - .L_572)
.L_572:
        /*0054*/ 	.word	0x00000080
        /*0058*/ 	.word	0x00000001
        /*005c*/ 	.word	0x00000001


	//----- nvinfo : EIATTR_CRS_STACK_SIZE
	.align		4
.L_573:
        /*0060*/ 	.byte	0x04, 0x1e
        /*0062*/ 	.short	(.L_575 - .L_574)
.L_574:
        /*0064*/ 	.word	0x00000000
.L_575:


//--------------------- .nv.info._ZN2at6native27unrolled_elementwise_kernelIZZZNS0_16asin_kernel_cudaERNS_18TensorIteratorBaseEENKUlvE0_clEvENKUlvE1_clEvEUlN3c104HalfEE_St5arrayIPcLm2EELi4E23TrivialOffsetCalculatorILi1EjESD_NS0_6memory15LoadWithoutCastENSE_16StoreWithoutCastEEEviT_T0_T2_T3_T4_T5_ --------------------------
	.section	.nv.info._ZN2at6native27unrolled_elementwise_kernelIZZZNS0_16asin_kernel_cudaERNS_18TensorIteratorBaseEENKUlvE0_clEvENKUlvE1_clEvEUlN3c104HalfEE_St5arrayIPcLm2EELi4E23TrivialOffsetCalculatorILi1EjESD_NS0_6memory15LoadWithoutCastENSE_16StoreWithoutCastEEEviT_T0_T2_T3_T4_T5_,"",@"SHT_CUDA_INFO"
	.sectionflags	@""
	.align	4


	//----- nvinfo : EIATTR_CUDA_API_VERSION
	.align		4
        /*0000*/ 	.byte	0x04, 0x37
        /*0002*/ 	.short	(.L_577 - .L_576)
.L_576:
        /*0004*/ 	.word	0x00000082


	//----- nvinfo : EIATTR_SW2861232_WAR
	.align		4
.L_577:
        /*0008*/ 	.byte	0x01, 0x35
	.zero		2


	//----- nvinfo : EIATTR_PARAM_CBANK
	.align		4
        /*000c*/ 	.byte	0x04, 0x0a
        /*000e*/ 	.short	(.L_579 - .L_578)
	.align		4
.L_578:
        /*0010*/ 	.word	index@(.nv.constant0._ZN2at6native27unrolled_elementwise_kernelIZZZNS0_16asin_kernel_cudaERNS_18TensorIteratorBaseEENKUlvE0_clEvENKUlvE1_clEvEUlN3c104HalfEE_St5arrayIPcLm2EELi4E23TrivialOffsetCalculatorILi1EjESD_NS0_6memory15LoadWithoutCastENSE_16StoreWithoutCastEEEviT_T0_T2_T3_T4_T5_)
        /*0014*/ 	.short	0x0160
        /*0016*/ 	.short	0x001c


	//----- nvinfo : EIATTR_CBANK_PARAM_SIZE
	.align		4
.L_579:
        /*0018*/ 	.byte	0x03, 0x19
        /*001a*/ 	.short	0x001c


	//----- nvinfo : EIATTR_KPARAM_INFO
	.align		4
        /*001c*/ 	.byte	0x04, 0x17
        /*001e*/ 	.short	(.L_581 - .L_580)
.L_580:
        /*0020*/ 	.word	0x00000000
        /*0024*/ 	.short	0x0006
        /*0026*/ 	.short	0x001b
        /*0028*/ 	.byte	0x00, 0xf0, 0x05, 0x00


	//----- nvinfo : EIATTR_KPARAM_INFO
	.align		4
.L_581:
        /*002c*/ 	.byte	0x04, 0x17
        /*002e*/ 	.short	(.L_583 - .L_582)
.L_582:
        /*0030*/ 	.word	0x00000000
        /*0034*/ 	.short	0x0005
        /*0036*/ 	.short	0x001a
        /*0038*/ 	.byte	0x00, 0xf0, 0x05, 0x00


	//----- nvinfo : EIATTR_KPARAM_INFO
	.align		4
.L_583:
        /*003c*/ 	.byte	0x04, 0x17
        /*003e*/ 	.short	(.L_585 - .L_584)
.L_584:
        /*0040*/ 	.word	0x00000000
        /*0044*/ 	.short	0x0004
        /*0046*/ 	.short	0x0019
        /*0048*/ 	.byte	0x00, 0xf0, 0x05, 0x00


	//----- nvinfo : EIATTR_KPARAM_INFO
	.align		4
.L_585:
        /*004c*/ 	.byte	0x04, 0x17
        /*004e*/ 	.short	(.L_587 - .L_586)
.L_586:
        /*0050*/ 	.word	0x00000000
        /*0054*/ 	.short	0x0003
        /*0056*/ 	.short	0x0018
        /*0058*/ 	.byte	0x00, 0xf0, 0x05, 0x00


	//----- nvinfo : EIATTR_KPARAM_INFO
	.align		4
.L_587:
        /*005c*/ 	.byte	0x04, 0x17
        /*005e*/ 	.short	(.L_589 - .L_588)
.L_588:
        /*0060*/ 	.word	0x00000000
        /*0064*/ 	.short	0x0002
        /*0066*/ 	.short	0x0008
        /*0068*/ 	.byte	0x00, 0xf0, 0x41, 0x00


	//----- nvinfo : EIATTR_KPARAM_INFO
	.align		4
.L_589:
        /*006c*/ 	.byte	0x04, 0x17
        /*006e*/ 	.short	(.L_591 - .L_590)
.L_590:
        /*0070*/ 	.word	0x00000000
        /*0074*/ 	.short	0x0001
        /*0076*/ 	.short	0x0004
        /*0078*/ 	.byte	0x00, 0xf0, 0x05, 0x00


	//----- nvinfo : EIATTR_KPARAM_INFO
	.align		4
.L_591:
        /*007c*/ 	.byte	0x04, 0x17
        /*007e*/ 	.short	(.L_593 - .L_592)
.L_592:
        /*0080*/ 	.word	0x00000000
        /*0084*/ 	.short	0x0000
        /*0086*/ 	.short	0x0000
        /*0088*/ 	.byte	0x00, 0xf0, 0x11, 0x00


	//----- nvinfo : EIATTR_MAXREG_COUNT
	.align		4
.L_593:
        /*008c*/ 	.byte	0x03, 0x1b
        /*008e*/ 	.short	0x00ff


	//----- nvinfo : EIATTR_MERCURY_ISA_VERSION
	.align		4
        /*0090*/ 	.byte	0x03, 0x5f
        /*0092*/ 	.short	0x0000


	//----- nvinfo : EIATTR_EXIT_INSTR_OFFSETS
	.align		4
        /*0094*/ 	.byte	0x04, 0x1c
        /*0096*/ 	.short	(.L_595 - .L_594)


	//   ....[0]....
.L_594:
        /*0098*/ 	.word	0x00000b70


	//   ....[1]....
        /*009c*/ 	.word	0x00000bd0


	//----- nvinfo : EIATTR_MAX_THREADS
	.align		4
.L_595:
        /*00a0*/ 	.byte	0x04, 0x05
        /*00a2*/ 	.short	(.L_597 - .L_596)
.L_596:
        /*00a4*/ 	.word	0x00000080
        /*00a8*/ 	.word	0x00000001
        /*00ac*/ 	.word	0x00000001


	//----- nvinfo : EIATTR_CRS_STACK_SIZE
	.align		4
.L_597:
        /*00b0*/ 	.byte	0x04, 0x1e
        /*00b2*/ 	.short	(.L_599 - .L_598)
.L_598:
        /*00b4*/ 	.word	0x00000000
.L_599:


//--------------------- .nv.info._ZN2at6native29vectorized_elementwise_kernelILi2EZZZNS0_16asin_kernel_cudaERNS_18TensorIteratorBaseEENKUlvE0_clEvENKUlvE1_clEvEUlN3c104HalfEE_St5arrayIPcLm2EEEEviT0_T1_ --------------------------
	.section	.nv.info._ZN2at6native29vectorized_elementwise_kernelILi2EZZZNS0_16asin_kernel_cudaERNS_18TensorIteratorBaseEENKUlvE0_clEvENKUlvE1_clEvEUlN3c104HalfEE_St5arrayIPcLm2EEEEviT0_T1_,"",@"SHT_CUDA_INFO"
	.sectionflags	@""
	.align	4


	//----- nvinfo : EIATTR_CUDA_API_VERSION
	.align		4
        /*0000*/ 	.byte	0x04, 0x37
        /*0002*/ 	.short	(.L_601 - .L_600)
.L_600:
        /*0004*/ 	.word	0x00000082


	//----- nvinfo : EIATTR_SW2861232_WAR
	.align		4
.L_601:
        /*0008*/ 	.byte	0x01, 0x35
	.zero		2


	//----- nvinfo : EIATTR_PARAM_CBANK
	.align		4
        /*000c*/ 	.byte	0x04, 0x0a
        /*000e*/ 	.short	(.L_603 - .L_602)
	.align		4
.L_602:
        /*0010*/ 	.word	index@(.nv.constant0._ZN2at6native29vectorized_elementwise_kernelILi2EZZZNS0_16asin_kernel_cudaERNS_18TensorIteratorBaseEENKUlvE0_clEvENKUlvE1_clEvEUlN3c104HalfEE_St5arrayIPcLm2EEEEviT0_T1_)
        /*0014*/ 	.short	0x0160
        /*0016*/ 	.short	0x0018


	//----- nvinfo : EIATTR_CBANK_PARAM_SIZE
	.align		4
.L_603:
        /*0018*/ 	.byte	0x03, 0x19
        /*001a*/ 	.short	0x0018


	//----- nvinfo : EIATTR_KPARAM_INFO
	.align		4
        /*001c*/ 	.byte	0x04, 0x17
        /*001e*/ 	.short	(.L_605 - .L_604)
.L_604:
        /*0020*/ 	.word	0x00000000
        /*0024*/ 	.short	0x0002
        /*0026*/ 	.short	0x0008
        /*0028*/ 	.byte	0x00, 0xf0, 0x41, 0x00


	//----- nvinfo : EIATTR_KPARAM_INFO
	.align		4
.L_605:
        /*002c*/ 	.byte	0x04, 0x17
        /*002e*/ 	.short	(.L_607 - .L_606)
.L_606:
        /*0030*/ 	.word	0x00000000
        /*0034*/ 	.short	0x0001
        /*0036*/ 	.short	0x0004
        /*0038*/ 	.byte	0x00, 0xf0, 0x05, 0x00


	//----- nvinfo : EIATTR_KPARAM_INFO
	.align		4
.L_607:
        /*003c*/ 	.byte	0x04, 0x17
        /*003e*/ 	.short	(.L_609 - .L_608)
.L_608:
        /*0040*/ 	.word	0x00000000
        /*0044*/ 	.short	0x0000
        /*0046*/ 	.short	0x0000
        /*0048*/ 	.byte	0x00, 0xf0, 0x11, 0x00


	//----- nvinfo : EIATTR_MAXREG_COUNT
	.align		4
.L_609:
        /*004c*/ 	.byte	0x03, 0x1b
        /*004e*/ 	.short	0x00ff


	//----- nvinfo : EIATTR_MERCURY_ISA_VERSION
	.align		4
        /*0050*/ 	.byte	0x03, 0x5f
        /*0052*/ 	.short	0x0000


	//----- nvinfo : EIATTR_EXIT_INSTR_OFFSETS
	.align		4
        /*0054*/ 	.byte	0x04, 0x1c
        /*0056*/ 	.short	(.L_611 - .L_610)


	//   ....[0]....
.L_610:
        /*0058*/ 	.word	0x00000d40


	//   ....[1]....
        /*005c*/ 	.word	0x00002410


	//   ....[2]....
        /*0060*/ 	.word	0x00002460


	//----- nvinfo : EIATTR_MAX_THREADS
	.align		4
.L_611:
        /*0064*/ 	.byte	0x04, 0x05
        /*0066*/ 	.short	(.L_613 - .L_612)
.L_612:
        /*0068*/ 	.word	0x00000080
        /*006c*/ 	.word	0x00000001
        /*0070*/ 	.word	0x00000001


	//----- nvinfo : EIATTR_CRS_STACK_SIZE
	.align		4
.L_613:
        /*0074*/ 	.byte	0x04, 0x1e
        /*0076*/ 	.short	(.L_615 - .L_614)
.L_614:
        /*0078*/ 	.word	0x00000000
.L_615:


//--------------------- .nv.info._ZN2at6native29vectorized_elementwise_kernelILi4EZZZNS0_16asin_kernel_cudaERNS_18TensorIteratorBaseEENKUlvE0_clEvENKUlvE1_clEvEUlN3c104HalfEE_St5arrayIPcLm2EEEEviT0_T1_ --------------------------
	.section	.nv.info._ZN2at6native29vectorized_elementwise_kernelILi4EZZZNS0_16asin_kernel_cudaERNS_18TensorIteratorBaseEENKUlvE0_clEvENKUlvE1_clEvEUlN3c104HalfEE_St5arrayIPcLm2EEEEviT0_T1_,"",@"SHT_CUDA_INFO"
	.sectionflags	@""
	.align	4


	//----- nvinfo : EIATTR_CUDA_API_VERSION
	.align		4
        /*0000*/ 	.byte	0x04, 0x37
        /*0002*/ 	.short	(.L_617 - .L_616)
.L_616:
        /*0004*/ 	.word	0x00000082


	//----- nvinfo : EIATTR_SW2861232_WAR
	.align		4
.L_617:
        /*0008*/ 	.byte	0x01, 0x35
	.zero		2


	//----- nvinfo : EIATTR_PARAM_CBANK
	.align		4
        /*000c*/ 	.byte	0x04, 0x0a
        /*000e*/ 	.short	(.L_619 - .L_618)
	.align		4
.L_618:
        /*0010*/ 	.word	index@(.nv.constant0._ZN2at6native29vectorized_elementwise_kernelILi4EZZZNS0_16asin_kernel_cudaERNS_18TensorIteratorBaseEENKUlvE0_clEvENKUlvE1_clEvEUlN3c104HalfEE_St5arrayIPcLm2EEEEviT0_T1_)
        /*0014*/ 	.short	0x0160
        /*0016*/ 	.short	0x0018


	//----- nvinfo : EIATTR_CBANK_PARAM_SIZE
	.align		4
.L_619:
        /*0018*/ 	.byte	0x03, 0x19
        /*001a*/ 	.short	0x0018


	//----- nvinfo : EIATTR_KPARAM_INFO
	.align		4
        /*001c*/ 	.byte	0x04, 0x17
        /*001e*/ 	.short	(.L_621 - .L_620)
.L_620:
        /*0020*/ 	.word	0x00000000
        /*0024*/ 	.short	0x0002
        /*0026*/ 	.short	0x0008
        /*0028*/ 	.byte	0x00, 0xf0, 0x41, 0x00


	//----- nvinfo : EIATTR_KPARAM_INFO
	.align		4
.L_621:
        /*002c*/ 	.byte	0x04, 0x17
        /*002e*/ 	.short	(.L_623 - .L_622)
.L_622:
        /*0030*/ 	.word	0x00000000
        /*0034*/ 	.short	0x0001
        /*0036*/ 	.short	0x0004
        /*0038*/ 	.byte	0x00, 0xf0, 0x05, 0x00


	//----- nvinfo : EIATTR_KPARAM_INFO
	.align		4
.L_623:
        /*003c*/ 	.byte	0x04, 0x17
        /*003e*/ 	.short	(.L_625 - .L_624)
.L_624:
        /*0040*/ 	.word	0x00000000
        /*0044*/ 	.short	0x0000
        /*0046*/ 	.short	0x0000
        /*0048*/ 	.byte	0x00, 0xf0, 0x11, 0x00


	//----- nvinfo : EIATTR_MAXREG_COUNT
	.align		4
.L_625:
        /*004c*/ 	.byte	0x03, 0x1b
        /*004e*/ 	.short	0x00ff


	//----- nvinfo : EIATTR_MERCURY_ISA_VERSION
	.align		4
        /*0050*/ 	.byte	0x03, 0x5f
        /*0052*/ 	.short	0x0000


	//----- nvinfo : EIATTR_EXIT_INSTR_OFFSETS
	.align		4
        /*0054*/ 	.byte	0x04, 0x1c
        /*0056*/ 	.short	(.L_627 - .L_626)


	//   ....[0]....
.L_626:
        /*0058*/ 	.word	0x00000d00


	//   ....[1]....
        /*005c*/ 	.word	0x000023d0


	//   ....[2]....
        /*0060*/ 	.word	0x00002420


	//----- nvinfo : EIATTR_MAX_THREADS
	.align		4
.L_627:
        /*0064*/ 	.byte	0x04, 0x05
        /*0066*/ 	.short	(.L_629 - .L_628)
.L_628:
        /*0068*/ 	.word	0x00000080
        /*006c*/ 	.word	0x00000001
        /*0070*/ 	.word	0x00000001


	//----- nvinfo : EIATTR_CRS_STACK_SIZE
	.align		4
.L_629:
        /*0074*/ 	.byte	0x04, 0x1e
        /*0076*/ 	.short	(.L_631 - .L_630)
.L_630:
        /*0078*/ 	.word	0x00000000
.L_631:


//--------------------- .nv.info._ZN2at6native29vectorized_elementwise_kernelILi8EZZZNS0_16asin_kernel_cudaERNS_18TensorIteratorBaseEENKUlvE0_clEvENKUlvE1_clEvEUlN3c104HalfEE_St5arrayIPcLm2EEEEviT0_T1_ --------------------------
	.section	.nv.info._ZN2at6native29vectorized_elementwise_kernelILi8EZZZNS0_16asin_kernel_cudaERNS_18TensorIteratorBaseEENKUlvE0_clEvENKUlvE1_clEvEUlN3c104HalfEE_St5arrayIPcLm2EEEEviT0_T1_,"",@"SHT_CUDA_INFO"
	.sectionflags	@""
	.align	4


	//----- nvinfo : EIATTR_CUDA_API_VERSION
	.align		4
        /*0000*/ 	.byte	0x04, 0x37
        /*0002*/ 	.short	(.L_633 - .L_632)
.L_632:
        /*0004*/ 	.word	0x00000082


	//----- nvinfo : EIATTR_SW2861232_WAR
	.align		4
.L_633:
        /*0008*/ 	.byte	0x01, 0x35
	.zero		2


	//----- nvinfo : EIATTR_PARAM_CBANK
	.align		4
        /*000c*/ 	.byte	0x04, 0x0a
        /*000e*/ 	.short	(.L_635 - .L_634)
	.align		4
.L_634:
        /*0010*/ 	.word	index@(.nv.constant0._ZN2at6native29vectorized_elementwise_kernelILi8EZZZNS0_16asin_kernel_cudaERNS_18TensorIteratorBaseEENKUlvE0_clEvENKUlvE1_clEvEUlN3c104HalfEE_St5arrayIPcLm2EEEEviT0_T1_)
        /*0014*/ 	.short	0x0160
        /*0016*/ 	.short	0x0018


	//----- nvinfo : EIATTR_CBANK_PARAM_SIZE
	.align		4
.L_635:
        /*0018*/ 	.byte	0x03, 0x19
        /*001a*/ 	.short	0x0018


	//----- nvinfo : EIATTR_KPARAM_INFO
	.align		4
        /*001c*/ 	.byte	0x04, 0x17
        /*001e*/ 	.short	(.L_637 - .L_636)
.L_636:
        /*0020*/ 	.word	0x00000000
        /*0024*/ 	.short	0x0002
        /*0026*/ 	.short	0x0008
        /*0028*/ 	.byte	0x00, 0xf0, 0x41, 0x00


	//----- nvinfo : EIATTR_KPARAM_INFO
	.align		4
.L_637:
        /*002c*/ 	.byte	0x04, 0x17
        /*002e*/ 	.short	(.L_639 - .L_638)
.L_638:
        /*0030*/ 	.word	0x00000000
        /*0034*/ 	.short	0x0001
        /*0036*/ 	.short	0x0004
        /*0038*/ 	.byte	0x00, 0xf0, 0x05, 0x00


	//----- nvinfo : EIATTR_KPARAM_INFO
	.align		4
.L_639:
        /*003c*/ 	.byte	0x04, 0x17
        /*003e*/ 	.short	(.L_641 - .L_640)
.L_640:
        /*0040*/ 	.word	0x00000000
        /*0044*/ 	.short	0x0000
        /*0046*/ 	.short	0x0000
        /*0048*/ 	.byte	0x00, 0xf0, 0x11, 0x00


	//----- nvinfo : EIATTR_MAXREG_COUNT
	.align		4
.L_641:
        /*004c*/ 	.byte	0x03, 0x1b
        /*004e*/ 	.short	0x00ff


	//----- nvinfo : EIATTR_MERCURY_ISA_VERSION
	.align		4
        /*0050*/ 	.byte	0x03, 0x5f
        /*0052*/ 	.short	0x0000


	//----- nvinfo : EIATTR_EXIT_INSTR_OFFSETS
	.align		4
        /*0054*/ 	.byte	0x04, 0x1c
        /*0056*/ 	.short	(.L_643 - .L_642)


	//   ....[0]....
.L_642:
        /*0058*/ 	.word	0x00000010


	//----- nvinfo : EIATTR_MAX_THREADS
	.align		4
.L_643:
        /*005c*/ 	.byte	0x04, 0x05
        /*005e*/ 	.short	(.L_645 - .L_644)
.L_644:
        /*0060*/ 	.word	0x00000080
        /*0064*/ 	.word	0x00000001
        /*0068*/ 	.word	0x00000001
.L_645:


//--------------------- .nv.info._ZN2at6native18elementwise_kernelILi128ELi4EZNS0_15gpu_kernel_implIZZZNS0_16asin_kernel_cudaERNS_18TensorIteratorBaseEENKUlvE0_clEvENKUlvE0_clEvEUlfE_EEvS4_RKT_EUliE_EEviT1_ --------------------------
	.section	.nv.info._ZN2at6native18elementwise_kernelILi128ELi4EZNS0_15gpu_kernel_implIZZZNS0_16asin_kernel_cudaERNS_18TensorIteratorBaseEENKUlvE0_clEvENKUlvE0_clEvEUlfE_EEvS4_RKT_EUliE_EEviT1_,"",@"SHT_CUDA_INFO"
	.sectionflags	@""
	.align	4


	//----- nvinfo : EIATTR_CUDA_API_VERSION
	.align		4
        /*0000*/ 	.byte	0x04, 0x37
        /*0002*/ 	.short	(.L_647 - .L_646)
.L_646:
        /*0004*/ 	.word	0x00000082


	//----- nvinfo : EIATTR_SW2861232_WAR
	.align		4
.L_647:
        /*0008*/ 	.byte	0x01, 0x35
	.zero		2


	//----- nvinfo : EIATTR_PARAM_CBANK
	.align		4
        /*000c*/ 	.byte	0x04, 0x0a
        /*000e*/ 	.short	(.L_649 - .L_648)
	.align		4
.L_648:
        /*0010*/ 	.word	index@(.nv.constant0._ZN2at6native18elementwise_kernelILi128ELi4EZNS0_15gpu_kernel_implIZZZNS0_16asin_kernel_cudaERNS_18TensorIteratorBaseEENKUlvE0_clEvENKUlvE0_clEvEUlfE_EEvS4_RKT_EUliE_EEviT1_)
        /*0014*/ 	.short	0x0160
        /*0016*/ 	.short	0x0220


	//----- nvinfo : EIATTR_CBANK_PARAM_SIZE
	.align		4
.L_649:
        /*0018*/ 	.byte	0x03, 0x19
        /*001a*/ 	.short	0x0220


	//----- nvinfo : EIATTR_KPARAM_INFO
	.align		4
        /*001c*/ 	.byte	0x04, 0x17
        /*001e*/ 	.short	(.L_651 - .L_650)
.L_650:
        /*0020*/ 	.word	0x00000000
        /*0024*/ 	.short	0x0001
        /*0026*/ 	.short	0x0008
        /*0028*/ 	.byte	0x00, 0xf0, 0x61, 0x08


	//----- nvinfo : EIATTR_KPARAM_INFO
	.align		4
.L_651:
        /*002c*/ 	.byte	0x04, 0x17
        /*002e*/ 	.short	(.L_653 - .L_652)
.L_652:
        /*0030*/ 	.word	0x00000000
        /*0034*/ 	.short	0x0000
        /*0036*/ 	.short	0x0000
        /*0038*/ 	.byte	0x00, 0xf0, 0x11, 0x00


	//----- nvinfo : EIATTR_MAXREG_COUNT
	.align		4
.L_653:
        /*003c*/ 	.byte	0x03, 0x1b
        /*003e*/ 	.short	0x0080


	//----- nvinfo : EIATTR_EXTERNS
	.align		4
        /*0040*/ 	.byte	0x04, 0x0f
        /*0042*/ 	.short	(.L_655 - .L_654)


	//   ....[0]....
	.align		4
.L_654:
        /*0044*/ 	.word	index@(__assertfail)


	//----- nvinfo : EIATTR_MERCURY_ISA_VERSION
	.align		4
.L_655:
        /*0048*/ 	.byte	0x03, 0x5f
        /*004a*/ 	.short	0x0000


	//----- nvinfo : EIATTR_SYSCALL_OFFSETS
	.align		4
        /*004c*/ 	.byte	0x04, 0x46
        /*004e*/ 	.short	(.L_657 - .L_656)


	//   ....[0]....
.L_656:
        /*0050*/ 	.word	0x00001c70


	//   ....[1]....
        /*0054*/ 	.word	0x00002c80


	//   ....[2]....
        /*0058*/ 	.word	0x00004920


	//   ....[3]....
        /*005c*/ 	.word	0x00005930


	//   ....[4]....
        /*0060*/ 	.word	0x000075a0


	//   ....[5]....
        /*0064*/ 	.word	0x000085b0


	//   ....[6]....
        /*0068*/ 	.word	0x0000a230


	//   ....[7]....
        /*006c*/ 	.word	0x0000b240


	//----- nvinfo : EIATTR_EXIT_INSTR_OFFSETS
	.align		4
.L_657:
        /*0070*/ 	.byte	0x04, 0x1c
        /*0072*/ 	.short	(.L_659 - .L_658)


	//   ....[0]....
.L_658:
        /*0074*/ 	.word	0x00008650


	//   ....[1]....
        /*0078*/ 	.word	0x0000a530


	//   ....[2]....
        /*007c*/ 	.word	0x0000a570


	//   ....[3]....
        /*0080*/ 	.word	0x0000a600


	//   ....[4]....
        /*0084*/ 	.word	0x0000a630


	//   ....[5]....
        /*0088*/ 	.word	0x0000a660


	//   ....[6]....
        /*008c*/ 	.word	0x0000a6e0


	//   ....[7]....
        /*0090*/ 	.word	0x0000a710


	//   ....[8]....
        /*0094*/ 	.word	0x0000a7a0


	//   ....[9]....
        /*0098*/ 	.word	0x0000a7e0


	//   ....[10]....
        /*009c*/ 	.word	0x0000a820


	//   ....[11]....
        /*00a0*/ 	.word	0x0000a8e0


	//   ....[12]....
        /*00a4*/ 	.word	0x0000a930


	//   ....[13]....
        /*00a8*/ 	.word	0x0000aab0


	//   ....[14]....
        /*00ac*/ 	.word	0x0000ac00


	//   ....[15]....
        /*00b0*/ 	.word	0x0000ac30


	//   ....[16]....
        /*00b4*/ 	.word	0x0000ace0


	//   ....[17]....
        /*00b8*/ 	.word	0x0000ae50


	//   ....[18]....
        /*00bc*/ 	.word	0x0000afc0


	//   ....[19]....
        /*00c0*/ 	.word	0x0000b110


	//   ....[20]....
        /*00c4*/ 	.word	0x0000b250


	//   ....[21]....
        /*00c8*/ 	.word	0x0000b280


	//   ....[22]....
        /*00cc*/ 	.word	0x0000b2b0


	//----- nvinfo : EIATTR_MAX_THREADS
	.align		4
.L_659:
        /*00d0*/ 	.byte	0x04, 0x05
        /*00d2*/ 	.short	(.L_661 - .L_660)
.L_660:
        /*00d4*/ 	.word	0x00000080
        /*00d8*/ 	.word	0x00000001
        /*00dc*/ 	.word	0x00000001


	//----- nvinfo : EIATTR_CRS_STACK_SIZE
	.align		4
.L_661:
        /*00e0*/ 	.byte	0x04, 0x1e
        /*00e2*/ 	.short	(.L_663 - .L_662)
.L_662:
        /*00e4*/ 	.word	0x00000000
.L_663:


//--------------------- .nv.info._ZN2at6native27unrolled_elementwise_kernelIZZZNS0_16asin_kernel_cudaERNS_18TensorIteratorBaseEENKUlvE0_clEvENKUlvE0_clEvEUlfE_St5arrayIPcLm2EELi4E23TrivialOffsetCalculatorILi1EjESB_NS0_6memory12LoadWithCastILi1EEENSC_13StoreWithCastILi1EEEEEviT_T0_T2_T3_T4_T5_ --------------------------
	.section	.nv.info._ZN2at6native27unrolled_elementwise_kernelIZZZNS0_16asin_kernel_cudaERNS_18TensorIteratorBaseEENKUlvE0_clEvENKUlvE0_clEvEUlfE_St5arrayIPcLm2EELi4E23TrivialOffsetCalculatorILi1EjESB_NS0_6memory12LoadWithCastILi1EEENSC_13StoreWithCastILi1EEEEEviT_T0_T2_T3_T4_T5_,"",@"SHT_CUDA_INFO"
	.sectionflags	@""
	.align	4


	//----- nvinfo : EIATTR_CUDA_API_VERSION
	.align		4
        /*0000*/ 	.byte	0x04, 0x37
        /*0002*/ 	.short	(.L_665 - .L_664)
.L_664:
        /*0004*/ 	.word	0x00000082


	//----- nvinfo : EIATTR_SW2861232_WAR
	.align		4
.L_665:
        /*0008*/ 	.byte	0x01, 0x35
	.zero		2


	//----- nvinfo : EIATTR_PARAM_CBANK
	.align		4
        /*000c*/ 	.byte	0x04, 0x0a
        /*000e*/ 	.short	(.L_667 - .L_666)
	.align		4
.L_666:
        /*0010*/ 	.word	index@(.nv.constant0._ZN2at6native27unrolled_elementwise_kernelIZZZNS0_16asin_kernel_cudaERNS_18TensorIteratorBaseEENKUlvE0_clEvENKUlvE0_clEvEUlfE_St5arrayIPcLm2EELi4E23TrivialOffsetCalculatorILi1EjESB_NS0_6memory12LoadWithCastILi1EEENSC_13StoreWithCastILi1EEEEEviT_T0_T2_T3_T4_T5_)
        /*0014*/ 	.short	0x0160
        /*0016*/ 	.short	0x002c


	//----- nvinfo : EIATTR_CBANK_PARAM_SIZE
	.align		4
.L_667:
        /*0018*/ 	.byte	0x03, 0x19
        /*001a*/ 	.short	0x002c


	//----- nvinfo : EIATTR_KPARAM_INFO
	.align		4
        /*001c*/ 	.byte	0x04, 0x17
        /*001e*/ 	.short	(.L_669 - .L_668)
.L_668:
        /*0020*/ 	.word	0x00000000
        /*0024*/ 	.short	0x0006
        /*0026*/ 	.short	0x0024
        /*0028*/ 	.byte	0x00, 0xf0, 0x21, 0x00


	//----- nvinfo : EIATTR_KPARAM_INFO
	.align		4
.L_669:
        /*002c*/ 	.byte	0x04, 0x17
        /*002e*/ 	.short	(.L_671 - .L_670)
.L_670:
        /*0030*/ 	.word	0x00000000
        /*0034*/ 	.short	0x0005
        /*0036*/ 	.short	0x001c
        /*0038*/ 	.byte	0x00, 0xf0, 0x21, 0x00


	//----- nvinfo : EIATTR_KPARAM_INFO
	.align		4
.L_671:
        /*003c*/ 	.byte	0x04, 0x17
        /*003e*/ 	.short	(.L_673 - .L_672)
.L_672:
        /*0040*/ 	.word	0x00000000
        /*0044*/ 	.short	0x0004
        /*0046*/ 	.short	0x0019
        /*0048*/ 	.byte	0x00, 0xf0, 0x05, 0x00


	//----- nvinfo : EIATTR_KPARAM_INFO
	.align		4
.L_673:
        /*004c*/ 	.byte	0x04, 0x17
        /*004e*/ 	.short	(.L_675 - .L_674)
.L_674:
        /*0050*/ 	.word	0x00000000
        /*0054*/ 	.short	0x0003
        /*0056*/ 	.short	0x0018
        /*0058*/ 	.byte	0x00, 0xf0, 0x05, 0x00


	//----- nvinfo : EIATTR_KPARAM_INFO
	.align		4
.L_675:
        /*005c*/ 	.byte	0x04, 0x17
        /*005e*/ 	.short	(.L_677 - .L_676)
.L_676:
        /*0060*/ 	.word	0x00000000
        /*0064*/ 	.short	0x0002
        /*0066*/ 	.short	0x0008
        /*0068*/ 	.byte	0x00, 0xf0, 0x41, 0x00


	//----- nvinfo : EIATTR_KPARAM_INFO
	.align		4
.L_677:
        /*006c*/ 	.byte	0x04, 0x17
        /*006e*/ 	.short	(.L_679 - .L_678)
.L_678:
        /*0070*/ 	.word	0x00000000
        /*0074*/ 	.short	0x0001
        /*0076*/ 	.short	0x0004
        /*0078*/ 	.byte	0x00, 0xf0, 0x05, 0x00


	//----- nvinfo : EIATTR_KPARAM_INFO
	.align		4
.L_679:
        /*007c*/ 	.byte	0x04, 0x17
        /*007e*/ 	.short	(.L_681 - .L_680)
.L_680:
        /*0080*/ 	.word	0x00000000
        /*0084*/ 	.short	0x0000
        /*0086*/ 	.short	0x0000
        /*0088*/ 	.byte	0x00, 0xf0, 0x11, 0x00


	//----- nvinfo : EIATTR_MAXREG_COUNT
	.align		4
.L_681:
        /*008c*/ 	.byte	0x03, 0x1b
        /*008e*/ 	.short	0x00ff


	//----- nvinfo : EIATTR_EXTERNS
	.align		4
        /*0090*/ 	.byte	0x04, 0x0f
        /*0092*/ 	.short	(.L_683 - .L_682)


	//   ....[0]....
	.align		4
.L_682:
        /*0094*/ 	.word	index@(__assertfail)


	//----- nvinfo : EIATTR_MERCURY_ISA_VERSION
	.align		4
.L_683:
        /*0098*/ 	.byte	0x03, 0x5f
        /*009a*/ 	.short	0x0000


	//----- nvinfo : EIATTR_SYSCALL_OFFSETS
	.align		4
        /*009c*/ 	.byte	0x04, 0x46
        /*009e*/ 	.short	(.L_685 - .L_684)


	//   ....[0]....
.L_684:
        /*00a0*/ 	.word	0x00000e50


	//   ....[1]....
        /*00a4*/ 	.word	0x00001cd0


	//   ....[2]....
        /*00a8*/ 	.word	0x00002b60


	//   ....[3]....
        /*00ac*/ 	.word	0x00003990


	//   ....[4]....
        /*00b0*/ 	.word	0x00005110


	//   ....[5]....
        /*00b4*/ 	.word	0x00006020


	//   ....[6]....
        /*00b8*/ 	.word	0x00006ef0


	//   ....[7]....
        /*00bc*/ 	.word	0x00007dc0


	//----- nvinfo : EIATTR_EXIT_INSTR_OFFSETS
	.align		4
.L_685:
        /*00c0*/ 	.byte	0x04, 0x1c
        /*00c2*/ 	.short	(.L_687 - .L_686)


	//   ....[0]....
.L_686:
        /*00c4*/ 	.word	0x00006f90


	//   ....[1]....
        /*00c8*/ 	.word	0x000070b0


	//   ....[2]....
        /*00cc*/ 	.word	0x000070f0


	//   ....[3]....
        /*00d0*/ 	.word	0x00007180


	//   ....[4]....
        /*00d4*/ 	.word	0x000071b0


	//   ....[5]....
        /*00d8*/ 	.word	0x000071e0


	//   ....[6]....
        /*00dc*/ 	.word	0x00007260


	//   ....[7]....
        /*00e0*/ 	.word	0x00007290


	//   ....[8]....
        /*00e4*/ 	.word	0x00007320


	//   ....[9]....
        /*00e8*/ 	.word	0x00007360


	//   ....[10]....
        /*00ec*/ 	.word	0x000073a0


	//   ....[11]....
        /*00f0*/ 	.word	0x00007460


	//   ....[12]....
        /*00f4*/ 	.word	0x000074b0


	//   ....[13]....
        /*00f8*/ 	.word	0x00007630


	//   ....[14]....
        /*00fc*/ 	.word	0x00007780


	//   ....[15]....
        /*0100*/ 	.word	0x000077b0


	//   ....[16]....
        /*0104*/ 	.word	0x00007860


	//   ....[17]....
        /*0108*/ 	.word	0x000079d0


	//   ....[18]....
        /*010c*/ 	.word	0x00007b40


	//   ....[19]....
        /*0110*/ 	.word	0x00007c90


	//   ....[20]....
        /*0114*/ 	.word	0x00007dd0


	//   ....[21]....
        /*0118*/ 	.word	0x00007e00


	//   ....[22]....
        /*011c*/ 	.word	0x00007e30


	//----- nvinfo : EIATTR_MAX_THREADS
	.align		4
.L_687:
        /*0120*/ 	.byte	0x04, 0x05
        /*0122*/ 	.short	(.L_689 - .L_688)
.L_688:
        /*0124*/ 	.word	0x00000080
        /*0128*/ 	.word	0x00000001
        /*012c*/ 	.word	0x00000001


	//----- nvinfo : EIATTR_CRS_STACK_SIZE
	.align		4
.L_689:
        /*0130*/ 	.byte	0x04, 0x1e
        /*0132*/ 	.short	(.L_691 - .L_690)
.L_690:
        /*0134*/ 	.word	0x00000000
.L_691:


//--------------------- .nv.info._ZN2at6native18elementwise_kernelILi128ELi2EZNS0_22gpu_kernel_impl_nocastIZZZNS0_16asin_kernel_cudaERNS_18TensorIteratorBaseEENKUlvE0_clEvENKUlvE0_clEvEUlfE_EEvS4_RKT_EUliE_EEviT1_ --------------------------
	.section	.nv.info._ZN2at6native18elementwise_kernelILi128ELi2EZNS0_22gpu_kernel_impl_nocastIZZZNS0_16asin_kernel_cudaERNS_18TensorIteratorBaseEENKUlvE0_clEvENKUlvE0_clEvEUlfE_EEvS4_RKT_EUliE_EEviT1_,"",@"SHT_CUDA_INFO"
	.sectionflags	@""
	.align	4


	//----- nvinfo : EIATTR_CUDA_API_VERSION
	.align		4
        /*0000*/ 	.byte	0x04, 0x37
        /*0002*/ 	.short	(.L_693 - .L_692)
.L_692:
        /*0004*/ 	.word	0x00000082


	//----- nvinfo : EIATTR_SW2861232_WAR
	.align		4
.L_693:
        /*0008*/ 	.byte	0x01, 0x35
	.zero		2


	//----- nvinfo : EIATTR_PARAM_CBANK
	.align		4
        /*000c*/ 	.byte	0x04, 0x0a
        /*000e*/ 	.short	(.L_695 - .L_694)
	.align		4
.L_694:
        /*0010*/ 	.word	index@(.nv.constant0._ZN2at6native18elementwise_kernelILi128ELi2EZNS0_22gpu_kernel_impl_nocastIZZZNS0_16asin_kernel_cudaERNS_18TensorIteratorBaseEENKUlvE0_clEvENKUlvE0_clEvEUlfE_EEvS4_RKT_EUliE_EEviT1_)
        /*0014*/ 	.short	0x0160
        /*0016*/ 	.short	0x0220


	//----- nvinfo : EIATTR_CBANK_PARAM_SIZE
	.align		4
.L_695:
        /*0018*/ 	.byte	0x03, 0x19
        /*001a*/ 	.short	0x0220


	//----- nvinfo : EIATTR_KPARAM_INFO
	.align		4
        /*001c*/ 	.byte	0x04, 0x17
        /*001e*/ 	.short	(.L_697 - .L_696)
.L_696:
        /*0020*/ 	.word	0x00000000
        /*0024*/ 	.short	0x0001
        /*0026*/ 	.short	0x0008
        /*0028*/ 	.byte	0x00, 0xf0, 0x61, 0x08


	//----- nvinfo : EIATTR_KPARAM_INFO
	.align		4
.L_697:
        /*002c*/ 	.byte	0x04, 0x17
        /*002e*/ 	.short	(.L_699 - .L_698)
.L_698:
        /*0030*/ 	.word	0x00000000
        /*0034*/ 	.short	0x0000
        /*0036*/ 	.short	0x0000
        /*0038*/ 	.byte	0x00, 0xf0, 0x11, 0x00


	//----- nvinfo : EIATTR_MAXREG_COUNT
	.align		4
.L_699:
        /*003c*/ 	.byte	0x03, 0x1b
        /*003e*/ 	.short	0x0080


	//----- nvinfo : EIATTR_MERCURY_ISA_VERSION
	.align		4
        /*0040*/ 	.byte	0x03, 0x5f
        /*0042*/ 	.short	0x0000


	//----- nvinfo : EIATTR_EXIT_INSTR_OFFSETS
	.align		4
        /*0044*/ 	.byte	0x04, 0x1c
        /*0046*/ 	.short	(.L_701 - .L_700)


	//   ....[0]....
.L_700:
        /*0048*/ 	.word	0x000010e0


	//   ....[1]....
        /*004c*/ 	.word	0x00002120


	//----- nvinfo : EIATTR_MAX_THREADS
	.align		4
.L_701:
        /*0050*/ 	.byte	0x04, 0x05
        /*0052*/ 	.short	(.L_703 - .L_702)
.L_702:
        /*0054*/ 	.word	0x00000080
        /*0058*/ 	.word	0x00000001
        /*005c*/ 	.word	0x00000001


	//----- nvinfo : EIATTR_CRS_STACK_SIZE
	.align		4
.L_703:
        /*0060*/ 	.byte	0x04, 0x1e
        /*0062*/ 	.short	(.L_705 - .L_704)
.L_704:
        /*0064*/ 	.word	0x00000000
.L_705:


//--------------------- .nv.info._ZN2at6native27unrolled_elementwise_kernelIZZZNS0_16asin_kernel_cudaERNS_18TensorIteratorBaseEENKUlvE0_clEvENKUlvE0_clEvEUlfE_St5arrayIPcLm2EELi4E23TrivialOffsetCalculatorILi1EjESB_NS0_6memory15LoadWithoutCastENSC_16StoreWithoutCastEEEviT_T0_T2_T3_T4_T5_ --------------------------
	.section	.nv.info._ZN2at6native27unrolled_elementwise_kernelIZZZNS0_16asin_kernel_cudaERNS_18TensorIteratorBaseEENKUlvE0_clEvENKUlvE0_clEvEUlfE_St5arrayIPcLm2EELi4E23TrivialOffsetCalculatorILi1EjESB_NS0_6memory15LoadWithoutCastENSC_16StoreWithoutCastEEEviT_T0_T2_T3_T4_T5_,"",@"SHT_CUDA_INFO"
	.sectionflags	@""
	.align	4


	//----- nvinfo : EIATTR_CUDA_API_VERSION
	.align		4
        /*0000*/ 	.byte	0x04, 0x37
        /*0002*/ 	.short	(.L_707 - .L_706)
.L_706:
        /*0004*/ 	.word	0x00000082


	//----- nvinfo : EIATTR_SW2861232_WAR
	.align		4
.L_707:
        /*0008*/ 	.byte	0x01, 0x35
	.zero		2


	//----- nvinfo : EIATTR_PARAM_CBANK
	.align		4
        /*000c*/ 	.byte	0x04, 0x0a
        /*000e*/ 	.short	(.L_709 - .L_708)
	.align		4
.L_708:
        /*0010*/ 	.word	index@(.nv.constant0._ZN2at6native27unrolled_elementwise_kernelIZZZNS0_16asin_kernel_cudaERNS_18TensorIteratorBaseEENKUlvE0_clEvENKUlvE0_clEvEUlfE_St5arrayIPcLm2EELi4E23TrivialOffsetCalculatorILi1EjESB_NS0_6memory15LoadWithoutCastENSC_16StoreWithoutCastEEEviT_T0_T2_T3_T4_T5_)
        /*0014*/ 	.short	0x0160
        /*0016*/ 	.short	0x001c


	//----- nvinfo : EIATTR_CBANK_PARAM_SIZE
	.align		4
.L_709:
        /*0018*/ 	.byte	0x03, 0x19
        /*001a*/ 	.short	0x001c


	//----- nvinfo : EIATTR_KPARAM_INFO
	.align		4
        /*001c*/ 	.byte	0x04, 0x17
        /*001e*/ 	.short	(.L_711 - .L_710)
.L_710:
        /*0020*/ 	.word	0x00000000
        /*0024*/ 	.short	0x0006
        /*0026*/ 	.short	0x001b
        /*0028*/ 	.byte	0x00, 0xf0, 0x05, 0x00


	//----- nvinfo : EIATTR_KPARAM_INFO
	.align		4
.L_711:
        /*002c*/ 	.byte	0x04, 0x17
        /*002e*/ 	.short	(.L_713 - .L_712)
.L_712:
        /*0030*/ 	.word	0x00000000
        /*0034*/ 	.short	0x0005
        /*0036*/ 	.short	0x001a
        /*0038*/ 	.byte	0x00, 0xf0, 0x05, 0x00


	//----- nvinfo : EIATTR_KPARAM_INFO
	.align		4
.L_713:
        /*003c*/ 	.byte	0x04, 0x17
        /*003e*/ 	.short	(.L_715 - .L_714)
.L_714:
        /*0040*/ 	.word	0x00000000
        /*0044*/ 	.short	0x0004
        /*0046*/ 	.short	0x0019
        /*0048*/ 	.byte	0x00, 0xf0, 0x05, 0x00


	//----- nvinfo : EIATTR_KPARAM_INFO
	.align		4
.L_715:
        /*004c*/ 	.byte	0x04, 0x17
        /*004e*/ 	.short	(.L_717 - .L_716)
.L_716:
        /*0050*/ 	.word	0x00000000
        /*0054*/ 	.short	0x0003
        /*0056*/ 	.short	0x0018
        /*0058*/ 	.byte	0x00, 0xf0, 0x05, 0x00


	//----- nvinfo : EIATTR_KPARAM_INFO
	.align		4
.L_717:
        /*005c*/ 	.byte	0x04, 0x17
        /*005e*/ 	.short	(.L_719 - .L_718)
.L_718:
        /*0060*/ 	.word	0x00000000
        /*0064*/ 	.short	0x0002
        /*0066*/ 	.short	0x0008
        /*0068*/ 	.byte	0x00, 0xf0, 0x41, 0x00


	//----- nvinfo : EIATTR_KPARAM_INFO
	.align		4
.L_719:
        /*006c*/ 	.byte	0x04, 0x17
        /*006e*/ 	.short	(.L_721 - .L_720)
.L_720:
        /*0070*/ 	.word	0x00000000
        /*0074*/ 	.short	0x0001
        /*0076*/ 	.short	0x0004
        /*0078*/ 	.byte	0x00, 0xf0, 0x05, 0x00


	//----- nvinfo : EIATTR_KPARAM_INFO
	.align		4
.L_721:
        /*007c*/ 	.byte	0x04, 0x17
        /*007e*/ 	.short	(.L_723 - .L_722)
.L_722:
        /*0080*/ 	.word	0x00000000
        /*0084*/ 	.short	0x0000
        /*0086*/ 	.short	0x0000
        /*0088*/ 	.byte	0x00, 0xf0, 0x11, 0x00


	//----- nvinfo : EIATTR_MAXREG_COUNT
	.align		4
.L_723:
        /*008c*/ 	.byte	0x03, 0x1b
        /*008e*/ 	.short	0x00ff


	//----- nvinfo : EIATTR_MERCURY_ISA_VERSION
	.align		4
        /*0090*/ 	.byte	0x03, 0x5f
        /*0092*/ 	.short	0x0000


	//----- nvinfo : EIATTR_EXIT_INSTR_OFFSETS
	.align		4
        /*0094*/ 	.byte	0x04, 0x1c
        /*0096*/ 	.short	(.L_725 - .L_724)


	//   ....[0]....
.L_724:
        /*0098*/ 	.word	0x00000ac0


	//   ....[1]....
        /*009c*/ 	.word	0x00000b10


	//----- nvinfo : EIATTR_MAX_THREADS
	.align		4
.L_725:
        /*00a0*/ 	.byte	0x04, 0x05
        /*00a2*/ 	.short	(.L_727 - .L_726)
.L_726:
        /*00a4*/ 	.word	0x00000080
        /*00a8*/ 	.word	0x00000001
        /*00ac*/ 	.word	0x00000001


	//----- nvinfo : EIATTR_CRS_STACK_SIZE
	.align		4
.L_727:
        /*00b0*/ 	.byte	0x04, 0x1e
        /*00b2*/ 	.short	(.L_729 - .L_728)
.L_728:
        /*00b4*/ 	.word	0x00000000
.L_729:


//--------------------- .nv.info._ZN2at6native29vectorized_elementwise_kernelILi2EZZZNS0_16asin_kernel_cudaERNS_18TensorIteratorBaseEENKUlvE0_clEvENKUlvE0_clEvEUlfE_St5arrayIPcLm2EEEEviT0_T1_ --------------------------
	.section	.nv.info._ZN2at6native29vectorized_elementwise_kernelILi2EZZZNS0_16asin_kernel_cudaERNS_18TensorIteratorBaseEENKUlvE0_clEvENKUlvE0_clEvEUlfE_St5arrayIPcLm2EEEEviT0_T1_,"",@"SHT_CUDA_INFO"
	.sectionflags	@""
	.align	4


	//----- nvinfo : EIATTR_CUDA_API_VERSION
	.align		4
        /*0000*/ 	.byte	0x04, 0x37
        /*0002*/ 	.short	(.L_731 - .L_730)
.L_730:
        /*0004*/ 	.word	0x00000082


	//----- nvinfo : EIATTR_SW2861232_WAR
	.align		4
.L_731:
        /*0008*/ 	.byte	0x01, 0x35
	.zero		2


	//----- nvinfo : EIATTR_PARAM_CBANK
	.align		4
        /*000c*/ 	.byte	0x04, 0x0a
        /*000e*/ 	.short	(.L_733 - .L_732)
	.align		4
.L_732:
        /*0010*/ 	.word	index@(.nv.constant0._ZN2at6native29vectorized_elementwise_kernelILi2EZZZNS0_16asin_kernel_cudaERNS_18TensorIteratorBaseEENKUlvE0_clEvENKUlvE0_clEvEUlfE_St5arrayIPcLm2EEEEviT0_T1_)
        /*0014*/ 	.short	0x0160
        /*0016*/ 	.short	0x0018


	//----- nvinfo : EIATTR_CBANK_PARAM_SIZE
	.align		4
.L_733:
        /*0018*/ 	.byte	0x03, 0x19
        /*001a*/ 	.short	0x0018


	//----- nvinfo : EIATTR_KPARAM_INFO
	.align		4
        /*001c*/ 	.byte	0x04, 0x17
        /*001e*/ 	.short	(.L_735 - .L_734)
.L_734:
        /*0020*/ 	.word	0x00000000
        /*0024*/ 	.short	0x0002
        /*0026*/ 	.short	0x0008
        /*0028*/ 	.byte	0x00, 0xf0, 0x41, 0x00


	//----- nvinfo : EIATTR_KPARAM_INFO
	.align		4
.L_735:
        /*002c*/ 	.byte	0x04, 0x17
        /*002e*/ 	.short	(.L_737 - .L_736)
.L_736:
        /*0030*/ 	.word	0x00000000
        /*0034*/ 	.short	0x0001
        /*0036*/ 	.short	0x0004
        /*0038*/ 	.byte	0x00, 0xf0, 0x05, 0x00


	//----- nvinfo : EIATTR_KPARAM_INFO
	.align		4
.L_737:
        /*003c*/ 	.byte	0x04, 0x17
        /*003e*/ 	.short	(.L_739 - .L_738)
.L_738:
        /*0040*/ 	.word	0x00000000
        /*0044*/ 	.short	0x0000
        /*0046*/ 	.short	0x0000
        /*0048*/ 	.byte	0x00, 0xf0, 0x11, 0x00


	//----- nvinfo : EIATTR_MAXREG_COUNT
	.align		4
.L_739:
        /*004c*/ 	.byte	0x03, 0x1b
        /*004e*/ 	.short	0x00ff


	//----- nvinfo : EIATTR_MERCURY_ISA_VERSION
	.align		4
        /*0050*/ 	.byte	0x03, 0x5f
        /*0052*/ 	.short	0x0000


	//----- nvinfo : EIATTR_EXIT_INSTR_OFFSETS
	.align		4
        /*0054*/ 	.byte	0x04, 0x1c
        /*0056*/ 	.short	(.L_741 - .L_740)


	//   ....[0]....
.L_740:
        /*0058*/ 	.word	0x00000ca0


	//   ....[1]....
        /*005c*/ 	.word	0x00002250


	//   ....[2]....
        /*0060*/ 	.word	0x000022a0


	//----- nvinfo : EIATTR_MAX_THREADS
	.align		4
.L_741:
        /*0064*/ 	.byte	0x04, 0x05
        /*0066*/ 	.short	(.L_743 - .L_742)
.L_742:
        /*0068*/ 	.word	0x00000080
        /*006c*/ 	.word	0x00000001
        /*0070*/ 	.word	0x00000001


	//----- nvinfo : EIATTR_CRS_STACK_SIZE
	.align		4
.L_743:
        /*0074*/ 	.byte	0x04, 0x1e
        /*0076*/ 	.short	(.L_745 - .L_744)
.L_744:
        /*0078*/ 	.word	0x00000000
.L_745:


//--------------------- .nv.info._ZN2at6native29vectorized_elementwise_kernelILi4EZZZNS0_16asin_kernel_cudaERNS_18TensorIteratorBaseEENKUlvE0_clEvENKUlvE0_clEvEUlfE_St5arrayIPcLm2EEEEviT0_T1_ --------------------------
	.section	.nv.info._ZN2at6native29vectorized_elementwise_kernelILi4EZZZNS0_16asin_kernel_cudaERNS_18TensorIteratorBaseEENKUlvE0_clEvENKUlvE0_clEvEUlfE_St5arrayIPcLm2EEEEviT0_T1_,"",@"SHT_CUDA_INFO"
	.sectionflags	@""
	.align	4


	//----- nvinfo : EIATTR_CUDA_API_VERSION
	.align		4
        /*0000*/ 	.byte	0x04, 0x37
        /*0002*/ 	.short	(.L_747 - .L_746)
.L_746:
        /*0004*/ 	.word	0x00000082


	//----- nvinfo : EIATTR_SW2861232_WAR
	.align		4
.L_747:
        /*0008*/ 	.byte	0x01, 0x35
	.zero		2


	//----- nvinfo : EIATTR_PARAM_CBANK
	.align		4
        /*000c*/ 	.byte	0x04, 0x0a
        /*000e*/ 	.short	(.L_749 - .L_748)
	.align		4
.L_748:
        /*0010*/ 	.word	index@(.nv.constant0._ZN2at6native29vectorized_elementwise_kernelILi4EZZZNS0_16asin_kernel_cudaERNS_18TensorIteratorBaseEENKUlvE0_clEvENKUlvE0_clEvEUlfE_St5arrayIPcLm2EEEEviT0_T1_)
        /*0014*/ 	.short	0x0160
        /*0016*/ 	.short	0x0018


	//----- nvinfo : EIATTR_CBANK_PARAM_SIZE
	.align		4
.L_749:
        /*0018*/ 	.byte	0x03, 0x19
        /*001a*/ 	.short	0x0018


	//----- nvinfo : EIATTR_KPARAM_INFO
	.align		4
        /*001c*/ 	.byte	0x04, 0x17
        /*001e*/ 	.short	(.L_751 - .L_750)
.L_750:
        /*0020*/ 	.word	0x00000000
        /*0024*/ 	.short	0x0002
        /*0026*/ 	.short	0x0008
        /*0028*/ 	.byte	0x00, 0xf0, 0x41, 0x00


	//----- nvinfo : EIATTR_KPARAM_INFO
	.align		4
.L_751:
        /*002c*/ 	.byte	0x04, 0x17
        /*002e*/ 	.short	(.L_753 - .L_752)
.L_752:
        /*0030*/ 	.word	0x00000000
        /*0034*/ 	.short	0x0001
        /*0036*/ 	.short	0x0004
        /*0038*/ 	.byte	0x00, 0xf0, 0x05, 0x00


	//----- nvinfo : EIATTR_KPARAM_INFO
	.align		4
.L_753:
        /*003c*/ 	.byte	0x04, 0x17
        /*003e*/ 	.short	(.L_755 - .L_754)
.L_754:
        /*0040*/ 	.word	0x00000000
        /*0044*/ 	.short	0x0000
        /*0046*/ 	.short	0x0000
        /*0048*/ 	.byte	0x00, 0xf0, 0x11, 0x00


	//----- nvinfo : EIATTR_MAXREG_COUNT
	.align		4
.L_755:
        /*004c*/ 	.byte	0x03, 0x1b
        /*004e*/ 	.short	0x00ff


	//----- nvinfo : EIATTR_MERCURY_ISA_VERSION
	.align		4
        /*0050*/ 	.byte	0x03, 0x5f
        /*0052*/ 	.short	0x0000


	//----- nvinfo : EIATTR_EXIT_INSTR_OFFSETS
	.align		4
        /*0054*/ 	.byte	0x04, 0x1c
        /*0056*/ 	.short	(.L_757 - .L_756)


	//   ....[0]....
.L_756:
        /*0058*/ 	.word	0x00000c60


	//   ....[1]....
        /*005c*/ 	.word	0x00002230


	//   ....[2]....
        /*0060*/ 	.word	0x00002280


	//----- nvinfo : EIATTR_MAX_THREADS
	.align		4
.L_757:
        /*0064*/ 	.byte	0x04, 0x05
        /*0066*/ 	.short	(.L_759 - .L_758)
.L_758:
        /*0068*/ 	.word	0x00000080
        /*006c*/ 	.word	0x00000001
        /*0070*/ 	.word	0x00000001


	//----- nvinfo : EIATTR_CRS_STACK_SIZE
	.align		4
.L_759:
        /*0074*/ 	.byte	0x04, 0x1e
        /*0076*/ 	.short	(.L_761 - .L_760)
.L_760:
        /*0078*/ 	.word	0x00000000
.L_761:


//--------------------- .nv.info._ZN2at6native29vectorized_elementwise_kernelILi8EZZZNS0_16asin_kernel_cudaERNS_18TensorIteratorBaseEENKUlvE0_clEvENKUlvE0_clEvEUlfE_St5arrayIPcLm2EEEEviT0_T1_ --------------------------
	.section	.nv.info._ZN2at6native29vectorized_elementwise_kernelILi8EZZZNS0_16asin_kernel_cudaERNS_18TensorIteratorBaseEENKUlvE0_clEvENKUlvE0_clEvEUlfE_St5arrayIPcLm2EEEEviT0_T1_,"",@"SHT_CUDA_INFO"
	.sectionflags	@""
	.align	4


	//----- nvinfo : EIATTR_CUDA_API_VERSION
	.align		4
        /*0000*/ 	.byte	0x04, 0x37
        /*0002*/ 	.short	(.L_763 - .L_762)
.L_762:
        /*0004*/ 	.word	0x00000082


	//----- nvinfo : EIATTR_SW2861232_WAR
	.align		4
.L_763:
        /*0008*/ 	.byte	0x01, 0x35
	.zero		2


	//----- nvinfo : EIATTR_PARAM_CBANK
	.align		4
        /*000c*/ 	.byte	0x04, 0x0a
        /*000e*/ 	.short	(.L_765 - .L_764)
	.align		4
.L_764:
        /*0010*/ 	.word	index@(.nv.constant0._ZN2at6native29vectorized_elementwise_kernelILi8EZZZNS0_16asin_kernel_cudaERNS_18TensorIteratorBaseEENKUlvE0_clEvENKUlvE0_clEvEUlfE_St5arrayIPcLm2EEEEviT0_T1_)
        /*0014*/ 	.short	0x0160
        /*0016*/ 	.short	0x0018


	//----- nvinfo : EIATTR_CBANK_PARAM_SIZE
	.align		4
.L_765:
        /*0018*/ 	.byte	0x03, 0x19
        /*001a*/ 	.short	0x0018


	//----- nvinfo : EIATTR_KPARAM_INFO
	.align		4
        /*001c*/ 	.byte	0x04, 0x17
        /*001e*/ 	.short	(.L_767 - .L_766)
.L_766:
        /*0020*/ 	.word	0x00000000
        /*0024*/ 	.short	0x0002
        /*0026*/ 	.short	0x0008
        /*0028*/ 	.byte	0x00, 0xf0, 0x41, 0x00


	//----- nvinfo : EIATTR_KPARAM_INFO
	.align		4
.L_767:
        /*002c*/ 	.byte	0x04, 0x17
        /*002e*/ 	.short	(.L_769 - .L_768)
.L_768:
        /*0030*/ 	.word	0x00000000
        /*0034*/ 	.short	0x0001
        /*0036*/ 	.short	0x0004
        /*0038*/ 	.byte	0x00, 0xf0, 0x05, 0x00


	//----- nvinfo : EIATTR_KPARAM_INFO
	.align		4
.L_769:
        /*003c*/ 	.byte	0x04, 0x17
        /*003e*/ 	.short	(.L_771 - .L_770)
.L_770:
        /*0040*/ 	.word	0x00000000
        /*0044*/ 	.short	0x0000
        /*0046*/ 	.short	0x0000
        /*0048*/ 	.byte	0x00, 0xf0, 0x11, 0x00


	//----- nvinfo : EIATTR_MAXREG_COUNT
	.align		4
.L_771:
        /*004c*/ 	.byte	0x03, 0x1b
        /*004e*/ 	.short	0x00ff


	//----- nvinfo : EIATTR_MERCURY_ISA_VERSION
	.align		4
        /*0050*/ 	.byte	0x03, 0x5f
        /*0052*/ 	.short	0x0000


	//----- nvinfo : EIATTR_EXIT_INSTR_OFFSETS
	.align		4
        /*0054*/ 	.byte	0x04, 0x1c
        /*0056*/ 	.short	(.L_773 - .L_772)


	//   ....[0]....
.L_772:
        /*0058*/ 	.word	0x00000010


	//----- nvinfo : EIATTR_MAX_THREADS
	.align		4
.L_773:
        /*005c*/ 	.byte	0x04, 0x05
        /*005e*/ 	.short	(.L_775 - .L_774)
.L_774:
        /*0060*/ 	.word	0x00000080
        /*0064*/ 	.word	0x00000001
        /*0068*/ 	.word	0x00000001
.L_775:


//--------------------- .nv.info._ZN2at6native18elementwise_kernelILi128ELi4EZNS0_15gpu_kernel_implIZZZNS0_16asin_kernel_cudaERNS_18TensorIteratorBaseEENKUlvE0_clEvENKUlvE_clEvEUldE_EEvS4_RKT_EUliE_EEviT1_ --------------------------
	.section	.nv.info._ZN2at6native18elementwise_kernelILi128ELi4EZNS0_15gpu_kernel_implIZZZNS0_16asin_kernel_cudaERNS_18TensorIteratorBaseEENKUlvE0_clEvENKUlvE_clEvEUldE_EEvS4_RKT_EUliE_EEviT1_,"",@"SHT_CUDA_INFO"
	.sectionflags	@""
	.align	4


	//----- nvinfo : EIATTR_CUDA_API_VERSION
	.align		4
        /*0000*/ 	.byte	0x04, 0x37
        /*0002*/ 	.short	(.L_777 - .L_776)
.L_776:
        /*0004*/ 	.word	0x00000082


	//----- nvinfo : EIATTR_SW2861232_WAR
	.align		4
.L_777:
        /*0008*/ 	.byte	0x01, 0x35
	.zero		2


	//----- nvinfo : EIATTR_PARAM_CBANK
	.align		4
        /*000c*/ 	.byte	0x04, 0x0a
        /*000e*/ 	.short	(.L_779 - .L_778)
	.align		4
.L_778:
        /*0010*/ 	.word	index@(.nv.constant0._ZN2at6native18elementwise_kernelILi128ELi4EZNS0_15gpu_kernel_implIZZZNS0_16asin_kernel_cudaERNS_18TensorIteratorBaseEENKUlvE0_clEvENKUlvE_clEvEUldE_EEvS4_RKT_EUliE_EEviT1_)
        /*0014*/ 	.short	0x0160
        /*0016*/ 	.short	0x0220


	//----- nvinfo : EIATTR_CBANK_PARAM_SIZE
	.align		4
.L_779:
        /*0018*/ 	.byte	0x03, 0x19
        /*001a*/ 	.short	0x0220


	//----- nvinfo : EIATTR_KPARAM_INFO
	.align		4
        /*001c*/ 	.byte	0x04, 0x17
        /*001e*/ 	.short	(.L_781 - .L_780)
.L_780:
        /*0020*/ 	.word	0x00000000
        /*0024*/ 	.short	0x0001
        /*0026*/ 	.short	0x0008
        /*0028*/ 	.byte	0x00, 0xf0, 0x61, 0x08


	//----- nvinfo : EIATTR_KPARAM_INFO
	.align		4
.L_781:
        /*002c*/ 	.byte	0x04, 0x17
        /*002e*/ 	.short	(.L_783 - .L_782)
.L_782:
        /*0030*/ 	.word	0x00000000
        /*0034*/ 	.short	0x0000
        /*0036*/ 	.short	0x0000
        /*0038*/ 	.byte	0x00, 0xf0, 0x11, 0x00


	//----- nvinfo : EIATTR_MAXREG_COUNT
	.align		4
.L_783:
        /*003c*/ 	.byte	0x03, 0x1b
        /*003e*/ 	.short	0x0080


	//----- nvinfo : EIATTR_EXTERNS
	.align		4
        /*0040*/ 	.byte	0x04, 0x0f
        /*0042*/ 	.short	(.L_785 - .L_784)


	//   ....[0]....
	.align		4
.L_784:
        /*0044*/ 	.word	index@(__assertfail)


	//----- nvinfo : EIATTR_MERCURY_ISA_VERSION
	.align		4
.L_785:
        /*0048*/ 	.byte	0x03, 0x5f
        /*004a*/ 	.short	0x0000


	//----- nvinfo : EIATTR_SYSCALL_OFFSETS
	.align		4
        /*004c*/ 	.byte	0x04, 0x46
        /*004e*/ 	.short	(.L_787 - .L_786)


	//   ....[0]....
.L_786:
        /*0050*/ 	.word	0x00001db0


	//   ....[1]....
        /*0054*/ 	.word	0x000031b0


	//   ....[2]....
        /*0058*/ 	.word	0x00004f90


	//   ....[3]....
        /*005c*/ 	.word	0x00006390


	//   ....[4]....
        /*0060*/ 	.word	0x00008140


	//   ....[5]....
        /*0064*/ 	.word	0x00009540


	//   ....[6]....
        /*0068*/ 	.word	0x0000b300


	//   ....[7]....
        /*006c*/ 	.word	0x0000c700


	//----- nvinfo : EIATTR_EXIT_INSTR_OFFSETS
	.align		4
.L_787:
        /*0070*/ 	.byte	0x04, 0x1c
        /*0072*/ 	.short	(.L_789 - .L_788)


	//   ....[0]....
.L_788:
        /*0074*/ 	.word	0x000095e0


	//   ....[1]....
        /*0078*/ 	.word	0x0000b850


	//   ....[2]....
        /*007c*/ 	.word	0x0000b890


	//   ....[3]....
        /*0080*/ 	.word	0x0000b920


	//   ....[4]....
        /*0084*/ 	.word	0x0000b950


	//   ....[5]....
        /*0088*/ 	.word	0x0000b980


	//   ....[6]....
        /*008c*/ 	.word	0x0000ba30


	//   ....[7]....
        /*0090*/ 	.word	0x0000ba90


	//   ....[8]....
        /*0094*/ 	.word	0x0000bb50


	//   ....[9]....
        /*0098*/ 	.word	0x0000bbc0


	//   ....[10]....
        /*009c*/ 	.word	0x0000bbe0


	//   ....[11]....
        /*00a0*/ 	.word	0x0000bca0


	//   ....[12]....
        /*00a4*/ 	.word	0x0000bcd0


	//   ....[13]....
        /*00a8*/ 	.word	0x0000be80


	//   ....[14]....
        /*00ac*/ 	.word	0x0000c000


	//   ....[15]....
        /*00b0*/ 	.word	0x0000c060


	//   ....[16]....
        /*00b4*/ 	.word	0x0000c110


	//   ....[17]....
        /*00b8*/ 	.word	0x0000c2b0


	//   ....[18]....
        /*00bc*/ 	.word	0x0000c450


	//   ....[19]....
        /*00c0*/ 	.word	0x0000c5d0


	//   ....[20]....
        /*00c4*/ 	.word	0x0000c710


	//   ....[21]....
        /*00c8*/ 	.word	0x0000c740


	//   ....[22]....
        /*00cc*/ 	.word	0x0000c770


	//----- nvinfo : EIATTR_MAX_THREADS
	.align		4
.L_789:
        /*00d0*/ 	.byte	0x04, 0x05
        /*00d2*/ 	.short	(.L_791 - .L_790)
.L_790:
        /*00d4*/ 	.word	0x00000080
        /*00d8*/ 	.word	0x00000001
        /*00dc*/ 	.word	0x00000001


	//----- nvinfo : EIATTR_CRS_STACK_SIZE
	.align		4
.L_791:
        /*00e0*/ 	.byte	0x04, 0x1e
        /*00e2*/ 	.short	(.L_793 - .L_792)
.L_792:
        /*00e4*/ 	.word	0x00000000
.L_793:


//--------------------- .nv.info._ZN2at6native27unrolled_elementwise_kernelIZZZNS0_16asin_kernel_cudaERNS_18TensorIteratorBaseEENKUlvE0_clEvENKUlvE_clEvEUldE_St5arrayIPcLm2EELi4E23TrivialOffsetCalculatorILi1EjESB_NS0_6memory12LoadWithCastILi1EEENSC_13StoreWithCastILi1EEEEEviT_T0_T2_T3_T4_T5_ --------------------------
	.section	.nv.info._ZN2at6native27unrolled_elementwise_kernelIZZZNS0_16asin_kernel_cudaERNS_18TensorIteratorBaseEENKUlvE0_clEvENKUlvE_clEvEUldE_St5arrayIPcLm2EELi4E23TrivialOffsetCalculatorILi1EjESB_NS0_6memory12LoadWithCastILi1EEENSC_13StoreWithCastILi1EEEEEviT_T0_T2_T3_T4_T5_,"",@"SHT_CUDA_INFO"
	.sectionflags	@""
	.align	4


	//----- nvinfo : EIATTR_CUDA_API_VERSION
	.align		4
        /*0000*/ 	.byte	0x04, 0x37
        /*0002*/ 	.short	(.L_795 - .L_794)
.L_794:
        /*0004*/ 	.word	0x00000082


	//----- nvinfo : EIATTR_SW2861232_WAR
	.align		4
.L_795:
        /*0008*/ 	.byte	0x01, 0x35
	.zero		2


	//----- nvinfo : EIATTR_PARAM_CBANK
	.align		4
        /*000c*/ 	.byte	0x04, 0x0a
        /*000e*/ 	.short	(.L_797 - .L_796)
	.align		4
.L_796:
        /*0010*/ 	.word	index@(.nv.constant0._ZN2at6native27unrolled_elementwise_kernelIZZZNS0_16asin_kernel_cudaERNS_18TensorIteratorBaseEENKUlvE0_clEvENKUlvE_clEvEUldE_St5arrayIPcLm2EELi4E23TrivialOffsetCalculatorILi1EjESB_NS0_6memory12LoadWithCastILi1EEENSC_13StoreWithCastILi1EEEEEviT_T0_T2_T3_T4_T5_)
        /*0014*/ 	.short	0x0160
        /*0016*/ 	.short	0x002c


	//----- nvinfo : EIATTR_CBANK_PARAM_SIZE
	.align		4
.L_797:
        /*0018*/ 	.byte	0x03, 0x19
        /*001a*/ 	.short	0x002c


	//----- nvinfo : EIATTR_KPARAM_INFO
	.align		4
        /*001c*/ 	.byte	0x04, 0x17
        /*001e*/ 	.short	(.L_799 - .L_798)
.L_798:
        /*0020*/ 	.word	0x00000000
        /*0024*/ 	.short	0x0006
        /*0026*/ 	.short	0x0024
        /*0028*/ 	.byte	0x00, 0xf0, 0x21, 0x00


	//----- nvinfo : EIATTR_KPARAM_INFO
	.align		4
.L_799:
        /*002c*/ 	.byte	0x04, 0x17
        /*002e*/ 	.short	(.L_801 - .L_800)
.L_800:
        /*0030*/ 	.word	0x00000000
        /*0034*/ 	.short	0x0005
        /*0036*/ 	.short	0x001c
        /*0038*/ 	.byte	0x00, 0xf0, 0x21, 0x00


	//----- nvinfo : EIATTR_KPARAM_INFO
	.align		4
.L_801:
        /*003c*/ 	.byte	0x04, 0x17
        /*003e*/ 	.short	(.L_803 - .L_802)
.L_802:
        /*0040*/ 	.word	0x00000000
        /*0044*/ 	.short	0x0004
        /*0046*/ 	.short	0x0019
        /*0048*/ 	.byte	0x00, 0xf0, 0x05, 0x00


	//----- nvinfo : EIATTR_KPARAM_INFO
	.align		4
.L_803:
        /*004c*/ 	.byte	0x04, 0x17
        /*004e*/ 	.short	(.L_805 - .L_804)
.L_804:
        /*0050*/ 	.word	0x00000000
        /*0054*/ 	.short	0x0003
        /*0056*/ 	.short	0x0018
        /*0058*/ 	.byte	0x00, 0xf0, 0x05, 0x00


	//----- nvinfo : EIATTR_KPARAM_INFO
	.align		4
.L_805:
        /*005c*/ 	.byte	0x04, 0x17
        /*005e*/ 	.short	(.L_807 - .L_806)
.L_806:
        /*0060*/ 	.word	0x00000000
        /*0064*/ 	.short	0x0002
        /*0066*/ 	.short	0x0008
        /*0068*/ 	.byte	0x00, 0xf0, 0x41, 0x00


	//----- nvinfo : EIATTR_KPARAM_INFO
	.align		4
.L_807:
        /*006c*/ 	.byte	0x04, 0x17
        /*006e*/ 	.short	(.L_809 - .L_808)
.L_808:
        /*0070*/ 	.word	0x00000000
        /*0074*/ 	.short	0x0001
        /*0076*/ 	.short	0x0004
        /*0078*/ 	.byte	0x00, 0xf0, 0x05, 0x00


	//----- nvinfo : EIATTR_KPARAM_INFO
	.align		4
.L_809:
        /*007c*/ 	.byte	0x04, 0x17
        /*007e*/ 	.short	(.L_811 - .L_810)
.L_810:
        /*0080*/ 	.word	0x00000000
        /*0084*/ 	.short	0x0000
        /*0086*/ 	.short	0x0000
        /*0088*/ 	.byte	0x00, 0xf0, 0x11, 0x00


	//----- nvinfo : EIATTR_MAXREG_COUNT
	.align		4
.L_811:
        /*008c*/ 	.byte	0x03, 0x1b
        /*008e*/ 	.short	0x00ff


	//----- nvinfo : EIATTR_EXTERNS
	.align		4
        /*0090*/ 	.byte	0x04, 0x0f
        /*0092*/ 	.short	(.L_813 - .L_812)


	//   ....[0]....
	.align		4
.L_812:
        /*0094*/ 	.word	index@(__assertfail)


	//----- nvinfo : EIATTR_MERCURY_ISA_VERSION
	.align		4
.L_813:
        /*0098*/ 	.byte	0x03, 0x5f
        /*009a*/ 	.short	0x0000


	//----- nvinfo : EIATTR_SYSCALL_OFFSETS
	.align		4
        /*009c*/ 	.byte	0x04, 0x46
        /*009e*/ 	.short	(.L_815 - .L_814)


	//   ....[0]....
.L_814:
        /*00a0*/ 	.word	0x00000f90


	//   ....[1]....
        /*00a4*/ 	.word	0x00001f40


	//   ....[2]....
        /*00a8*/ 	.word	0x00002f00


	//   ....[3]....
        /*00ac*/ 	.word	0x00003e90


	//   ....[4]....
        /*00b0*/ 	.word	0x000060c0


	//   ....[5]....
        /*00b4*/ 	.word	0x00007150


	//   ....[6]....
        /*00b8*/ 	.word	0x000081a0


	//   ....[7]....
        /*00bc*/ 	.word	0x00009210


	//----- nvinfo : EIATTR_EXIT_INSTR_OFFSETS
	.align		4
.L_815:
        /*00c0*/ 	.byte	0x04, 0x1c
        /*00c2*/ 	.short	(.L_817 - .L_816)


	//   ....[0]....
.L_816:
        /*00c4*/ 	.word	0x00008240


	//   ....[1]....
        /*00c8*/ 	.word	0x00008360


	//   ....[2]....
        /*00cc*/ 	.word	0x000083a0


	//   ....[3]....
        /*00d0*/ 	.word	0x00008430


	//   ....[4]....
        /*00d4*/ 	.word	0x00008460


	//   ....[5]....
        /*00d8*/ 	.word	0x00008490


	//   ....[6]....
        /*00dc*/ 	.word	0x00008540


	//   ....[7]....
        /*00e0*/ 	.word	0x000085a0


	//   ....[8]....
        /*00e4*/ 	.word	0x00008660


	//   ....[9]....
        /*00e8*/ 	.word	0x000086d0


	//   ....[10]....
        /*00ec*/ 	.word	0x000086f0


	//   ....[11]....
        /*00f0*/ 	.word	0x000087b0


	//   ....[12]....
        /*00f4*/ 	.word	0x000087e0


	//   ....[13]....
        /*00f8*/ 	.word	0x00008990


	//   ....[14]....
        /*00fc*/ 	.word	0x00008b10


	//   ....[15]....
        /*0100*/ 	.word	0x00008b70


	//   ....[16]....
        /*0104*/ 	.word	0x00008c20


	//   ....[17]....
        /*0108*/ 	.word	0x00008dc0


	//   ....[18]....
        /*010c*/ 	.word	0x00008f60


	//   ....[19]....
        /*0110*/ 	.word	0x000090e0


	//   ....[20]....
        /*0114*/ 	.word	0x00009220


	//   ....[21]....
        /*0118*/ 	.word	0x00009250


	//   ....[22]....
        /*011c*/ 	.word	0x00009280


	//----- nvinfo : EIATTR_MAX_THREADS
	.align		4
.L_817:
        /*0120*/ 	.byte	0x04, 0x05
        /*0122*/ 	.short	(.L_819 - .L_818)
.L_818:
        /*0124*/ 	.word	0x00000080
        /*0128*/ 	.word	0x00000001
        /*012c*/ 	.word	0x00000001


	//----- nvinfo : EIATTR_CRS_STACK_SIZE
	.align		4
.L_819:
        /*0130*/ 	.byte	0x04, 0x1e
        /*0132*/ 	.short	(.L_821 - .L_820)
.L_820:
        /*0134*/ 	.word	0x00000000
.L_821:


//--------------------- .nv.info._ZN2at6native18elementwise_kernelILi128ELi2EZNS0_22gpu_kernel_impl_nocastIZZZNS0_16asin_kernel_cudaERNS_18TensorIteratorBaseEENKUlvE0_clEvENKUlvE_clEvEUldE_EEvS4_RKT_EUliE_EEviT1_ --------------------------
	.section	.nv.info._ZN2at6native18elementwise_kernelILi128ELi2EZNS0_22gpu_kernel_impl_nocastIZZZNS0_16asin_kernel_cudaERNS_18TensorIteratorBaseEENKUlvE0_clEvENKUlvE_clEvEUldE_EEvS4_RKT_EUliE_EEviT1_,"",@"SHT_CUDA_INFO"
	.sectionflags	@""
	.align	4


	//----- nvinfo : EIATTR_CUDA_API_VERSION
	.align		4
        /*0000*/ 	.byte	0x04, 0x37
        /*0002*/ 	.short	(.L_823 - .L_822)
.L_822:
        /*0004*/ 	.word	0x00000082


	//----- nvinfo : EIATTR_SW2861232_WAR
	.align		4
.L_823:
        /*0008*/ 	.byte	0x01, 0x35
	.zero		2


	//----- nvinfo : EIATTR_PARAM_CBANK
	.align		4
        /*000c*/ 	.byte	0x04, 0x0a
        /*000e*/ 	.short	(.L_825 - .L_824)
	.align		4
.L_824:
        /*0010*/ 	.word	index@(.nv.constant0._ZN2at6native18elementwise_kernelILi128ELi2EZNS0_22gpu_kernel_impl_nocastIZZZNS0_16asin_kernel_cudaERNS_18TensorIteratorBaseEENKUlvE0_clEvENKUlvE_clEvEUldE_EEvS4_RKT_EUliE_EEviT1_)
        /*0014*/ 	.short	0x0160
        /*0016*/ 	.short	0x0220


	//----- nvinfo : EIATTR_CBANK_PARAM_SIZE
	.align		4
.L_825:
        /*0018*/ 	.byte	0x03, 0x19
        /*001a*/ 	.short	0x0220


	//----- nvinfo : EIATTR_KPARAM_INFO
	.align		4
        /*001c*/ 	.byte	0x04, 0x17
        /*001e*/ 	.short	(.L_827 - .L_826)
.L_826:
        /*0020*/ 	.word	0x00000000
        /*0024*/ 	.short	0x0001
        /*0026*/ 	.short	0x0008
        /*0028*/ 	.byte	0x00, 0xf0, 0x61, 0x08


	//----- nvinfo : EIATTR_KPARAM_INFO
	.align		4
.L_827:
        /*002c*/ 	.byte	0x04, 0x17
        /*002e*/ 	.short	(.L_829 - .L_828)
.L_828:
        /*0030*/ 	.word	0x00000000
        /*0034*/ 	.short	0x0000
        /*0036*/ 	.short	0x0000
        /*0038*/ 	.byte	0x00, 0xf0, 0x11, 0x00


	//----- nvinfo : EIATTR_MAXREG_COUNT
	.align		4
.L_829:
        /*003c*/ 	.byte	0x03, 0x1b
        /*003e*/ 	.short	0x0080


	//----- nvinfo : EIATTR_MERCURY_ISA_VERSION
	.align		4
        /*0040*/ 	.byte	0x03, 0x5f
        /*0042*/ 	.short	0x0000


	//----- nvinfo : EIATTR_EXIT_INSTR_OFFSETS
	.align		4
        /*0044*/ 	.byte	0x04, 0x1c
        /*0046*/ 	.short	(.L_831 - .L_830)


	//   ....[0]....
.L_830:
        /*0048*/ 	.word	0x00001360


	//   ....[1]....
        /*004c*/ 	.word	0x00002610


	//----- nvinfo : EIATTR_MAX_THREADS
	.align		4
.L_831:
        /*0050*/ 	.byte	0x04, 0x05
        /*0052*/ 	.short	(.L_833 - .L_832)
.L_832:
        /*0054*/ 	.word	0x00000080
        /*0058*/ 	.word	0x00000001
        /*005c*/ 	.word	0x00000001


	//----- nvinfo : EIATTR_CRS_STACK_SIZE
	.align		4
.L_833:
        /*0060*/ 	.byte	0x04, 0x1e
        /*0062*/ 	.short	(.L_835 - .L_834)
.L_834:
        /*0064*/ 	.word	0x00000000
.L_835:


//--------------------- .nv.info._ZN2at6native27unrolled_elementwise_kernelIZZZNS0_16asin_kernel_cudaERNS_18TensorIteratorBaseEENKUlvE0_clEvENKUlvE_clEvEUldE_St5arrayIPcLm2EELi4E23TrivialOffsetCalculatorILi1EjESB_NS0_6memory15LoadWithoutCastENSC_16StoreWithoutCastEEEviT_T0_T2_T3_T4_T5_ --------------------------
	.section	.nv.info._ZN2at6native27unrolled_elementwise_kernelIZZZNS0_16asin_kernel_cudaERNS_18TensorIteratorBaseEENKUlvE0_clEvENKUlvE_clEvEUldE_St5arrayIPcLm2EELi4E23TrivialOffsetCalculatorILi1EjESB_NS0_6memory15LoadWithoutCastENSC_16StoreWithoutCastEEEviT_T0_T2_T3_T4_T5_,"",@"SHT_CUDA_INFO"
	.sectionflags	@""
	.align	4


	//----- nvinfo : EIATTR_CUDA_API_VERSION
	.align		4
        /*0000*/ 	.byte	0x04, 0x37
        /*0002*/ 	.short	(.L_837 - .L_836)
.L_836:
        /*0004*/ 	.word	0x00000082


	//----- nvinfo : EIATTR_SW2861232_WAR
	.align		4
.L_837:
        /*0008*/ 	.byte	0x01, 0x35
	.zero		2


	//----- nvinfo : EIATTR_PARAM_CBANK
	.align		4
        /*000c*/ 	.byte	0x04, 0x0a
        /*000e*/ 	.short	(.L_839 - .L_838)
	.align		4
.L_838:
        /*0010*/ 	.word	index@(.nv.constant0._ZN2at6native27unrolled_elementwise_kernelIZZZNS0_16asin_kernel_cudaERNS_18TensorIteratorBaseEENKUlvE0_clEvENKUlvE_clEvEUldE_St5arrayIPcLm2EELi4E23TrivialOffsetCalculatorILi1EjESB_NS0_6memory15LoadWithoutCastENSC_16StoreWithoutCastEEEviT_T0_T2_T3_T4_T5_)
        /*0014*/ 	.short	0x0160
        /*0016*/ 	.short	0x001c


	//----- nvinfo : EIATTR_CBANK_PARAM_SIZE
	.align		4
.L_839:
        /*0018*/ 	.byte	0x03, 0x19
        /*001a*/ 	.short	0x001c


	//----- nvinfo : EIATTR_KPARAM_INFO
	.align		4
        /*001c*/ 	.byte	0x04, 0x17
        /*001e*/ 	.short	(.L_841 - .L_840)
.L_840:
        /*0020*/ 	.word	0x00000000
        /*0024*/ 	.short	0x0006
        /*0026*/ 	.short	0x001b
        /*0028*/ 	.byte	0x00, 0xf0, 0x05, 0x00


	//----- nvinfo : EIATTR_KPARAM_INFO
	.align		4
.L_841:
        /*002c*/ 	.byte	0x04, 0x17
        /*002e*/ 	.short	(.L_843 - .L_842)
.L_842:
        /*0030*/ 	.word	0x00000000
        /*0034*/ 	.short	0x0005
        /*0036*/ 	.short	0x001a
        /*0038*/ 	.byte	0x00, 0xf0, 0x05, 0x00


	//----- nvinfo : EIATTR_KPARAM_INFO
	.align		4
.L_843:
        /*003c*/ 	.byte	0x04, 0x17
        /*003e*/ 	.short	(.L_845 - .L_844)
.L_844:
        /*0040*/ 	.word	0x00000000
        /*0044*/ 	.short	0x0004
        /*0046*/ 	.short	0x0019
        /*0048*/ 	.byte	0x00, 0xf0, 0x05, 0x00


	//----- nvinfo : EIATTR_KPARAM_INFO
	.align		4
.L_845:
        /*004c*/ 	.byte	0x04, 0x17
        /*004e*/ 	.short	(.L_847 - .L_846)
.L_846:
        /*0050*/ 	.word	0x00000000
        /*0054*/ 	.short	0x0003
        /*0056*/ 	.short	0x0018
        /*0058*/ 	.byte	0x00, 0xf0, 0x05, 0x00


	//----- nvinfo : EIATTR_KPARAM_INFO
	.align		4
.L_847:
        /*005c*/ 	.byte	0x04, 0x17
        /*005e*/ 	.short	(.L_849 - .L_848)
.L_848:
        /*0060*/ 	.word	0x00000000
        /*0064*/ 	.short	0x0002
        /*0066*/ 	.short	0x0008
        /*0068*/ 	.byte	0x00, 0xf0, 0x41, 0x00


	//----- nvinfo : EIATTR_KPARAM_INFO
	.align		4
.L_849:
        /*006c*/ 	.byte	0x04, 0x17
        /*006e*/ 	.short	(.L_851 - .L_850)
.L_850:
        /*0070*/ 	.word	0x00000000
        /*0074*/ 	.short	0x0001
        /*0076*/ 	.short	0x0004
        /*0078*/ 	.byte	0x00, 0xf0, 0x05, 0x00


	//----- nvinfo : EIATTR_KPARAM_INFO
	.align		4
.L_851:
        /*007c*/ 	.byte	0x04, 0x17
        /*007e*/ 	.short	(.L_853 - .L_852)
.L_852:
        /*0080*/ 	.word	0x00000000
        /*0084*/ 	.short	0x0000
        /*0086*/ 	.short	0x0000
        /*0088*/ 	.byte	0x00, 0xf0, 0x11, 0x00


	//----- nvinfo : EIATTR_MAXREG_COUNT
	.align		4
.L_853:
        /*008c*/ 	.byte	0x03, 0x1b
        /*008e*/ 	.short	0x00ff


	//----- nvinfo : EIATTR_MERCURY_ISA_VERSION
	.align		4
        /*0090*/ 	.byte	0x03, 0x5f
        /*0092*/ 	.short	0x0000


	//----- nvinfo : EIATTR_EXIT_INSTR_OFFSETS
	.align		4
        /*0094*/ 	.byte	0x04, 0x1c
        /*0096*/ 	.short	(.L_855 - .L_854)


	//   ....[0]....
.L_854:
        /*0098*/ 	.word	0x000013f0


	//   ....[1]....
        /*009c*/ 	.word	0x00001440


	//----- nvinfo : EIATTR_MAX_THREADS
	.align		4
.L_855:
        /*00a0*/ 	.byte	0x04, 0x05
        /*00a2*/ 	.short	(.L_857 - .L_856)
.L_856:
        /*00a4*/ 	.word	0x00000080
        /*00a8*/ 	.word	0x00000001
        /*00ac*/ 	.word	0x00000001


	//----- nvinfo : EIATTR_CRS_STACK_SIZE
	.align		4
.L_857:
        /*00b0*/ 	.byte	0x04, 0x1e
        /*00b2*/ 	.short	(.L_859 - .L_858)
.L_858:
        /*00b4*/ 	.word	0x00000000
.L_859:


//--------------------- .nv.info._ZN2at6native29vectorized_elementwise_kernelILi2EZZZNS0_16asin_kernel_cudaERNS_18TensorIteratorBaseEENKUlvE0_clEvENKUlvE_clEvEUldE_St5arrayIPcLm2EEEEviT0_T1_ --------------------------
	.section	.nv.info._ZN2at6native29vectorized_elementwise_kernelILi2EZZZNS0_16asin_kernel_cudaERNS_18TensorIteratorBaseEENKUlvE0_clEvENKUlvE_clEvEUldE_St5arrayIPcLm2EEEEviT0_T1_,"",@"SHT_CUDA_INFO"
	.sectionflags	@""
	.align	4


	//----- nvinfo : EIATTR_CUDA_API_VERSION
	.align		4
        /*0000*/ 	.byte	0x04, 0x37
        /*0002*/ 	.short	(.L_861 - .L_860)
.L_860:
        /*0004*/ 	.word	0x00000082


	//----- nvinfo : EIATTR_SW2861232_WAR
	.align		4
.L_861:
        /*0008*/ 	.byte	0x01, 0x35
	.zero		2


	//----- nvinfo : EIATTR_PARAM_CBANK
	.align		4
        /*000c*/ 	.byte	0x04, 0x0a
        /*000e*/ 	.short	(.L_863 - .L_862)
	.align		4
.L_862:
        /*0010*/ 	.word	index@(.nv.constant0._ZN2at6native29vectorized_elementwise_kernelILi2EZZZNS0_16asin_kernel_cudaERNS_18TensorIteratorBaseEENKUlvE0_clEvENKUlvE_clEvEUldE_St5arrayIPcLm2EEEEviT0_T1_)
        /*0014*/ 	.short	0x0160
        /*0016*/ 	.short	0x0018


	//----- nvinfo : EIATTR_CBANK_PARAM_SIZE
	.align		4
.L_863:
        /*0018*/ 	.byte	0x03, 0x19
        /*001a*/ 	.short	0x0018


	//----- nvinfo : EIATTR_KPARAM_INFO
	.align		4
        /*001c*/ 	.byte	0x04, 0x17
        /*001e*/ 	.short	(.L_865 - .L_864)
.L_864:
        /*0020*/ 	.word	0x00000000
        /*0024*/ 	.short	0x0002
        /*0026*/ 	.short	0x0008
        /*0028*/ 	.byte	0x00, 0xf0, 0x41, 0x00


	//----- nvinfo : EIATTR_KPARAM_INFO
	.align		4
.L_865:
        /*002c*/ 	.byte	0x04, 0x17
        /*002e*/ 	.short	(.L_867 - .L_866)
.L_866:
        /*0030*/ 	.word	0x00000000
        /*0034*/ 	.short	0x0001
        /*0036*/ 	.short	0x0004
        /*0038*/ 	.byte	0x00, 0xf0, 0x05, 0x00


	//----- nvinfo : EIATTR_KPARAM_INFO
	.align		4
.L_867:
        /*003c*/ 	.byte	0x04, 0x17
        /*003e*/ 	.short	(.L_869 - .L_868)
.L_868:
        /*0040*/ 	.word	0x00000000
        /*0044*/ 	.short	0x0000
        /*0046*/ 	.short	0x0000
        /*0048*/ 	.byte	0x00, 0xf0, 0x11, 0x00


	//----- nvinfo : EIATTR_MAXREG_COUNT
	.align		4
.L_869:
        /*004c*/ 	.byte	0x03, 0x1b
        /*004e*/ 	.short	0x00ff


	//----- nvinfo : EIATTR_MERCURY_ISA_VERSION
	.align		4
        /*0050*/ 	.byte	0x03, 0x5f
        /*0052*/ 	.short	0x0000


	//----- nvinfo : EIATTR_EXIT_INSTR_OFFSETS
	.align		4
        /*0054*/ 	.byte	0x04, 0x1c
        /*0056*/ 	.short	(.L_871 - .L_870)


	//   ....[0]....
.L_870:
        /*0058*/ 	.word	0x00001f90


	//   ....[1]....
        /*005c*/ 	.word	0x000047e0


	//   ....[2]....
        /*0060*/ 	.word	0x00004830


	//----- nvinfo : EIATTR_MAX_THREADS
	.align		4
.L_871:
        /*0064*/ 	.byte	0x04, 0x05
        /*0066*/ 	.short	(.L_873 - .L_872)
.L_872:
        /*0068*/ 	.word	0x00000080
        /*006c*/ 	.word	0x00000001
        /*0070*/ 	.word	0x00000001


	//----- nvinfo : EIATTR_CRS_STACK_SIZE
	.align		4
.L_873:
        /*0074*/ 	.byte	0x04, 0x1e
        /*0076*/ 	.short	(.L_875 - .L_874)
.L_874:
        /*0078*/ 	.word	0x00000000
.L_875:


//--------------------- .nv.info._ZN2at6native29vectorized_elementwise_kernelILi4EZZZNS0_16asin_kernel_cudaERNS_18TensorIteratorBaseEENKUlvE0_clEvENKUlvE_clEvEUldE_St5arrayIPcLm2EEEEviT0_T1_ --------------------------
	.section	.nv.info._ZN2at6native29vectorized_elementwise_kernelILi4EZZZNS0_16asin_kernel_cudaERNS_18TensorIteratorBaseEENKUlvE0_clEvENKUlvE_clEvEUldE_St5arrayIPcLm2EEEEviT0_T1_,"",@"SHT_CUDA_INFO"
	.sectionflags	@""
	.align	4


	//----- nvinfo : EIATTR_CUDA_API_VERSION
	.align		4
        /*0000*/ 	.byte	0x04, 0x37
        /*0002*/ 	.short	(.L_877 - .L_876)
.L_876:
        /*0004*/ 	.word	0x00000082


	//----- nvinfo : EIATTR_SW2861232_WAR
	.align		4
.L_877:
        /*0008*/ 	.byte	0x01, 0x35
	.zero		2


	//----- nvinfo : EIATTR_PARAM_CBANK
	.align		4
        /*000c*/ 	.byte	0x04, 0x0a
        /*000e*/ 	.short	(.L_879 - .L_878)
	.align		4
.L_878:
        /*0010*/ 	.word	index@(.nv.constant0._ZN2at6native29vectorized_elementwise_kernelILi4EZZZNS0_16asin_kernel_cudaERNS_18TensorIteratorBaseEENKUlvE0_clEvENKUlvE_clEvEUldE_St5arrayIPcLm2EEEEviT0_T1_)
        /*0014*/ 	.short	0x0160
        /*0016*/ 	.short	0x0018


	//----- nvinfo : EIATTR_CBANK_PARAM_SIZE
	.align		4
.L_879:
        /*0018*/ 	.byte	0x03, 0x19
        /*001a*/ 	.short	0x0018


	//----- nvinfo : EIATTR_KPARAM_INFO
	.align		4
        /*001c*/ 	.byte	0x04, 0x17
        /*001e*/ 	.short	(.L_881 - .L_880)
.L_880:
        /*0020*/ 	.word	0x00000000
        /*0024*/ 	.short	0x0002
        /*0026*/ 	.short	0x0008
        /*0028*/ 	.byte	0x00, 0xf0, 0x41, 0x00


	//----- nvinfo : EIATTR_KPARAM_INFO
	.align		4
.L_881:
        /*002c*/ 	.byte	0x04, 0x17
        /*002e*/ 	.short	(.L_883 - .L_882)
.L_882:
        /*0030*/ 	.word	0x00000000
        /*0034*/ 	.short	0x0001
        /*0036*/ 	.short	0x0004
        /*0038*/ 	.byte	0x00, 0xf0, 0x05, 0x00


	//----- nvinfo : EIATTR_KPARAM_INFO
	.align		4
.L_883:
        /*003c*/ 	.byte	0x04, 0x17
        /*003e*/ 	.short	(.L_885 - .L_884)
.L_884:
        /*0040*/ 	.word	0x00000000
        /*0044*/ 	.short	0x0000
        /*0046*/ 	.short	0x0000
        /*0048*/ 	.byte	0x00, 0xf0, 0x11, 0x00


	//----- nvinfo : EIATTR_MAXREG_COUNT
	.align		4
.L_885:
        /*004c*/ 	.byte	0x03, 0x1b
        /*004e*/ 	.short	0x00ff


	//----- nvinfo : EIATTR_MERCURY_ISA_VERSION
	.align		4
        /*0050*/ 	.byte	0x03, 0x5f
        /*0052*/ 	.short	0x0000


	//----- nvinfo : EIATTR_EXIT_INSTR_OFFSETS
	.align		4
        /*0054*/ 	.byte	0x04, 0x1c
        /*0056*/ 	.short	(.L_887 - .L_886)


	//   ....[0]....
.L_886:
        /*0058*/ 	.word	0x00001f90


	//   ....[1]....
        /*005c*/ 	.word	0x000047e0


	//   ....[2]....
        /*0060*/ 	.word	0x00004830


	//----- nvinfo : EIATTR_MAX_THREADS
	.align		4
.L_887:
        /*0064*/ 	.byte	0x04, 0x05
        /*0066*/ 	.short	(.L_889 - .L_888)
.L_888:
        /*0068*/ 	.word	0x00000080
        /*006c*/ 	.word	0x00000001
        /*0070*/ 	.word	0x00000001


	//----- nvinfo : EIATTR_CRS_STACK_SIZE
	.align		4
.L_889:
        /*0074*/ 	.byte	0x04, 0x1e
        /*0076*/ 	.short	(.L_891 - .L_890)
.L_890:
        /*0078*/ 	.word	0x00000000
.L_891:


//--------------------- .nv.info._ZN2at6native29vectorized_elementwise_kernelILi8EZZZNS0_16asin_kernel_cudaERNS_18TensorIteratorBaseEENKUlvE0_clEvENKUlvE_clEvEUldE_St5arrayIPcLm2EEEEviT0_T1_ --------------------------
	.section	.nv.info._ZN2at6native29vectorized_elementwise_kernelILi8EZZZNS0_16asin_kernel_cudaERNS_18TensorIteratorBaseEENKUlvE0_clEvENKUlvE_clEvEUldE_St5arrayIPcLm2EEEEviT0_T1_,"",@"SHT_CUDA_INFO"
	.sectionflags	@""
	.align	4


	//----- nvinfo : EIATTR_CUDA_API_VERSION
	.align		4
        /*0000*/ 	.byte	0x04, 0x37
        /*0002*/ 	.short	(.L_893 - .L_892)
.L_892:
        /*0004*/ 	.word	0x00000082


	//----- nvinfo : EIATTR_SW2861232_WAR
	.align		4
.L_893:
        /*0008*/ 	.byte	0x01, 0x35
	.zero		2


	//----- nvinfo : EIATTR_PARAM_CBANK
	.align		4
        /*000c*/ 	.byte	0x04, 0x0a
        /*000e*/ 	.short	(.L_895 - .L_894)
	.align		4
.L_894:
        /*0010*/ 	.word	index@(.nv.constant0._ZN2at6native29vectorized_elementwise_kernelILi8EZZZNS0_16asin_kernel_cudaERNS_18TensorIteratorBaseEENKUlvE0_clEvENKUlvE_clEvEUldE_St5arrayIPcLm2EEEEviT0_T1_)
        /*0014*/ 	.short	0x0160
        /*0016*/ 	.short	0x0018


	//----- nvinfo : EIATTR_CBANK_PARAM_SIZE
	.align		4
.L_895:
        /*0018*/ 	.byte	0x03, 0x19
        /*001a*/ 	.short	0x0018


	//----- nvinfo : EIATTR_KPARAM_INFO
	.align		4
        /*001c*/ 	.byte	0x04, 0x17
        /*001e*/ 	.short	(.L_897 - .L_896)
.L_896:
        /*0020*/ 	.word	0x00000000
        /*0024*/ 	.short	0x0002
        /*0026*/ 	.short	0x0008
        /*0028*/ 	.byte	0x00, 0xf0, 0x41, 0x00


	//----- nvinfo : EIATTR_KPARAM_INFO
	.align		4
.L_897:
        /*002c*/ 	.byte	0x04, 0x17
        /*002e*/ 	.short	(.L_899 - .L_898)
.L_898:
        /*0030*/ 	.word	0x00000000
        /*0034*/ 	.short	0x0001
        /*0036*/ 	.short	0x0004
        /*0038*/ 	.byte	0x00, 0xf0, 0x05, 0x00


	//----- nvinfo : EIATTR_KPARAM_INFO
	.align		4
.L_899:
        /*003c*/ 	.byte	0x04, 0x17
        /*003e*/ 	.short	(.L_901 - .L_900)
.L_900:
        /*0040*/ 	.word	0x00000000
        /*0044*/ 	.short	0x0000
        /*0046*/ 	.short	0x0000
        /*0048*/ 	.byte	0x00, 0xf0, 0x11, 0x00


	//----- nvinfo : EIATTR_MAXREG_COUNT
	.align		4
.L_901:
        /*004c*/ 	.byte	0x03, 0x1b
        /*004e*/ 	.short	0x00ff


	//----- nvinfo : EIATTR_MERCURY_ISA_VERSION
	.align		4
        /*0050*/ 	.byte	0x03, 0x5f
        /*0052*/ 	.short	0x0000


	//----- nvinfo : EIATTR_EXIT_INSTR_OFFSETS
	.align		4
        /*0054*/ 	.byte	0x04, 0x1c
        /*0056*/ 	.short	(.L_903 - .L_902)


	//   ....[0]....
.L_902:
        /*0058*/ 	.word	0x00000010


	//----- nvinfo : EIATTR_MAX_THREADS
	.align		4
.L_903:
        /*005c*/ 	.byte	0x04, 0x05
        /*005e*/ 	.short	(.L_905 - .L_904)
.L_904:
        /*0060*/ 	.word	0x00000080
        /*0064*/ 	.word	0x00000001
        /*0068*/ 	.word	0x00000001
.L_905:


//--------------------- .nv.info._ZN2at6native18elementwise_kernelILi128ELi4EZNS0_15gpu_kernel_implIZZZNS0_16asin_kernel_cudaERNS_18TensorIteratorBaseEENKUlvE_clEvENKUlvE1_clEvEUlN3c107complexINS7_4HalfEEEE_EEvS4_RKT_EUliE_EEviT1_ --------------------------
	.section	.nv.info._ZN2at6native18elementwise_kernelILi128ELi4EZNS0_15gpu_kernel_implIZZZNS0_16asin_kernel_cudaERNS_18TensorIteratorBaseEENKUlvE_clEvENKUlvE1_clEvEUlN3c107complexINS7_4HalfEEEE_EEvS4_RKT_EUliE_EEviT1_,"",@"SHT_CUDA_INFO"
	.sectionflags	@""
	.align	4


	//----- nvinfo : EIATTR_CUDA_API_VERSION
	.align		4
        /*0000*/ 	.byte	0x04, 0x37
        /*0002*/ 	.short	(.L_907 - .L_906)
.L_906:
        /*0004*/ 	.word	0x00000082


	//----- nvinfo : EIATTR_SW2861232_WAR
	.align		4
.L_907:
        /*0008*/ 	.byte	0x01, 0x35
	.zero		2


	//----- nvinfo : EIATTR_PARAM_CBANK
	.align		4
        /*000c*/ 	.byte	0x04, 0x0a
        /*000e*/ 	.short	(.L_909 - .L_908)
	.align		4
.L_908:
        /*0010*/ 	.word	index@(.nv.constant0._ZN2at6native18elementwise_kernelILi128ELi4EZNS0_15gpu_kernel_implIZZZNS0_16asin_kernel_cudaERNS_18TensorIteratorBaseEENKUlvE_clEvENKUlvE1_clEvEUlN3c107complexINS7_4HalfEEEE_EEvS4_RKT_EUliE_EEviT1_)
        /*0014*/ 	.short	0x0160
        /*0016*/ 	.short	0x0220


	//----- nvinfo : EIATTR_CBANK_PARAM_SIZE
	.align		4
.L_909:
        /*0018*/ 	.byte	0x03, 0x19
        /*001a*/ 	.short	0x0220


	//----- nvinfo : EIATTR_KPARAM_INFO
	.align		4
        /*001c*/ 	.byte	0x04, 0x17
        /*001e*/ 	.short	(.L_911 - .L_910)
.L_910:
        /*0020*/ 	.word	0x00000000
        /*0024*/ 	.short	0x0001
        /*0026*/ 	.short	0x0008
        /*0028*/ 	.byte	0x00, 0xf0, 0x61, 0x08


	//----- nvinfo : EIATTR_KPARAM_INFO
	.align		4
.L_911:
        /*002c*/ 	.byte	0x04, 0x17
        /*002e*/ 	.short	(.L_913 - .L_912)
.L_912:
        /*0030*/ 	.word	0x00000000
        /*0034*/ 	.short	0x0000
        /*0036*/ 	.short	0x0000
        /*0038*/ 	.byte	0x00, 0xf0, 0x11, 0x00


	//----- nvinfo : EIATTR_MAXREG_COUNT
	.align		4
.L_913:
        /*003c*/ 	.byte	0x03, 0x1b
        /*003e*/ 	.short	0x0080


	//----- nvinfo : EIATTR_EXTERNS
	.align		4
        /*0040*/ 	.byte	0x04, 0x0f
        /*0042*/ 	.short	(.L_915 - .L_914)


	//   ....[0]....
	.align		4
.L_914:
        /*0044*/ 	.word	index@(__assertfail)


	//----- nvinfo : EIATTR_MERCURY_ISA_VERSION
	.align		4
.L_915:
        /*0048*/ 	.byte	0x03, 0x5f
        /*004a*/ 	.short	0x0000


	//----- nvinfo : EIATTR_SYSCALL_OFFSETS
	.align		4
        /*004c*/ 	.byte	0x04, 0x46
        /*004e*/ 	.short	(.L_917 - .L_916)


	//   ....[0]....
.L_916:
        /*0050*/ 	.word	0x00001f00


	//   ....[1]....
        /*0054*/ 	.word	0x00005b80


	//   ....[2]....
        /*0058*/ 	.word	0x00007b10


	//   ....[3]....
        /*005c*/ 	.word	0x0000b710


	//   ....[4]....
        /*0060*/ 	.word	0x0000d670


	//   ....[5]....
        /*0064*/ 	.word	0x00011270


	//   ....[6]....
        /*0068*/ 	.word	0x000131e0


	//   ....[7]....
        /*006c*/ 	.word	0x00016de0


	//----- nvinfo : EIATTR_EXIT_INSTR_OFFSETS
	.align		4
.L_917:
        /*0070*/ 	.byte	0x04, 0x1c
        /*0072*/ 	.short	(.L_919 - .L_918)


	//   ....[0]....
.L_918:
        /*0074*/ 	.word	0x00011330


	//   ....[1]....
        /*0078*/ 	.word	0x00015fb0


	//   ....[2]....
        /*007c*/ 	.word	0x00015ff0


	//   ....[3]....
        /*0080*/ 	.word	0x00016090


	//   ....[4]....
        /*0084*/ 	.word	0x000160d0


	//   ....[5]....
        /*0088*/ 	.word	0x00016110


	//   ....[6]....
        /*008c*/ 	.word	0x000161a0


	//   ....[7]....
        /*0090*/ 	.word	0x000161c0


	//   ....[8]....
        /*0094*/ 	.word	0x00016260


	//   ....[9]....
        /*0098*/ 	.word	0x00016280


	//   ....[10]....
        /*009c*/ 	.word	0x000162d0


	//   ....[11]....
        /*00a0*/ 	.word	0x000163e0


	//   ....[12]....
        /*00a4*/ 	.word	0x00016460


	//   ....[13]....
        /*00a8*/ 	.word	0x000165f0


	//   ....[14]....
        /*00ac*/ 	.word	0x00016750


	//   ....[15]....
        /*00b0*/ 	.word	0x00016790


	//   ....[16]....
        /*00b4*/ 	.word	0x00016850


	//   ....[17]....
        /*00b8*/ 	.word	0x000169d0


	//   ....[18]....
        /*00bc*/ 	.word	0x00016b50


	//   ....[19]....
        /*00c0*/ 	.word	0x00016cb0


	//   ....[20]....
        /*00c4*/ 	.word	0x00016df0


	//   ....[21]....
        /*00c8*/ 	.word	0x00016e30


	//   ....[22]....
        /*00cc*/ 	.word	0x00016e70


	//----- nvinfo : EIATTR_MAX_THREADS
	.align		4
.L_919:
        /*00d0*/ 	.byte	0x04, 0x05
        /*00d2*/ 	.short	(.L_921 - .L_920)
.L_920:
        /*00d4*/ 	.word	0x00000080
        /*00d8*/ 	.word	0x00000001
        /*00dc*/ 	.word	0x00000001


	//----- nvinfo : EIATTR_CRS_STACK_SIZE
	.align		4
.L_921:
        /*00e0*/ 	.byte	0x04, 0x1e
        /*00e2*/ 	.short	(.L_923 - .L_922)
.L_922:
        /*00e4*/ 	.word	0x00000000
.L_923:


//--------------------- .nv.info._ZN2at6native27unrolled_elementwise_kernelIZZZNS0_16asin_kernel_cudaERNS_18TensorIteratorBaseEENKUlvE_clEvENKUlvE1_clEvEUlN3c107complexINS6_4HalfEEEE_St5arrayIPcLm2EELi4E23TrivialOffsetCalculatorILi1EjESF_NS0_6memory12LoadWithCastILi1EEENSG_13StoreWithCastILi1EEEEEviT_T0_T2_T3_T4_T5_ --------------------------
	.section	.nv.info._ZN2at6native27unrolled_elementwise_kernelIZZZNS0_16asin_kernel_cudaERNS_18TensorIteratorBaseEENKUlvE_clEvENKUlvE1_clEvEUlN3c107complexINS6_4HalfEEEE_St5arrayIPcLm2EELi4E23TrivialOffsetCalculatorILi1EjESF_NS0_6memory12LoadWithCastILi1EEENSG_13StoreWithCastILi1EEEEEviT_T0_T2_T3_T4_T5_,"",@"SHT_CUDA_INFO"
	.sectionflags	@""
	.align	4


	//----- nvinfo : EIATTR_CUDA_API_VERSION
	.align		4
        /*0000*/ 	.byte	0x04, 0x37
        /*0002*/ 	.short	(.L_925 - .L_924)
.L_924:
        /*0004*/ 	.word	0x00000082


	//----- nvinfo : EIATTR_SW2861232_WAR
	.align		4
.L_925:
        /*0008*/ 	.byte	0x01, 0x35
	.zero		2


	//----- nvinfo : EIATTR_PARAM_CBANK
	.align		4
        /*000c*/ 	.byte	0x04, 0x0a
        /*000e*/ 	.short	(.L_927 - .L_926)
	.align		4
.L_926:
        /*0010*/ 	.word	index@(.nv.constant0._ZN2at6native27unrolled_elementwise_kernelIZZZNS0_16asin_kernel_cudaERNS_18TensorIteratorBaseEENKUlvE_clEvENKUlvE1_clEvEUlN3c107complexINS6_4HalfEEEE_St5arrayIPcLm2EELi4E23TrivialOffsetCalculatorILi1EjESF_NS0_6memory12LoadWithCastILi1EEENSG_13StoreWithCastILi1EEEEEviT_T0_T2_T3_T4_T5_)
        /*0014*/ 	.short	0x0160
        /*0016*/ 	.short	0x002c


	//----- nvinfo : EIATTR_CBANK_PARAM_SIZE
	.align		4
.L_927:
        /*0018*/ 	.byte	0x03, 0x19
        /*001a*/ 	.short	0x002c


	//----- nvinfo : EIATTR_KPARAM_INFO
	.align		4
        /*001c*/ 	.byte	0x04, 0x17
        /*001e*/ 	.short	(.L_929 - .L_928)
.L_928:
        /*0020*/ 	.word	0x00000000
        /*0024*/ 	.short	0x0006
        /*0026*/ 	.short	0x0024
        /*0028*/ 	.byte	0x00, 0xf0, 0x21, 0x00


	//----- nvinfo : EIATTR_KPARAM_INFO
	.align		4
.L_929:
        /*002c*/ 	.byte	0x04, 0x17
        /*002e*/ 	.short	(.L_931 - .L_930)
.L_930:
        /*0030*/ 	.word	0x00000000
        /*0034*/ 	.short	0x0005
        /*0036*/ 	.short	0x001c
        /*0038*/ 	.byte	0x00, 0xf0, 0x21, 0x00


	//----- nvinfo : EIATTR_KPARAM_INFO
	.align		4
.L_931:
        /*003c*/ 	.byte	0x04, 0x17
        /*003e*/ 	.short	(.L_933 - .L_932)
.L_932:
        /*0040*/ 	.word	0x00000000
        /*0044*/ 	.short	0x0004
        /*0046*/ 	.short	0x0019
        /*0048*/ 	.byte	0x00, 0xf0, 0x05, 0x00


	//----- nvinfo : EIATTR_KPARAM_INFO
	.align		4
.L_933:
        /*004c*/ 	.byte	0x04, 0x17
        /*004e*/ 	.short	(.L_935 - .L_934)
.L_934:
        /*0050*/ 	.word	0x00000000
        /*0054*/ 	.short	0x0003
        /*0056*/ 	.short	0x0018
        /*0058*/ 	.byte	0x00, 0xf0, 0x05, 0x00


	//----- nvinfo : EIATTR_KPARAM_INFO
	.align		4
.L_935:
        /*005c*/ 	.byte	0x04, 0x17
        /*005e*/ 	.short	(.L_937 - .L_936)
.L_936:
        /*0060*/ 	.word	0x00000000
        /*0064*/ 	.short	0x0002
        /*0066*/ 	.short	0x0008
        /*0068*/ 	.byte	0x00, 0xf0, 0x41, 0x00


	//----- nvinfo : EIATTR_KPARAM_INFO
	.align		4
.L_937:
        /*006c*/ 	.byte	0x04, 0x17
        /*006e*/ 	.short	(.L_939 - .L_938)
.L_938:
        /*0070*/ 	.word	0x00000000
        /*0074*/ 	.short	0x0001
        /*0076*/ 	.short	0x0004
        /*0078*/ 	.byte	0x00, 0xf0, 0x05, 0x00


	//----- nvinfo : EIATTR_KPARAM_INFO
	.align		4
.L_939:
        /*007c*/ 	.byte	0x04, 0x17
        /*007e*/ 	.short	(.L_941 - .L_940)
.L_940:
        /*0080*/ 	.word	0x00000000
        /*0084*/ 	.short	0x0000
        /*0086*/ 	.short	0x0000
        /*0088*/ 	.byte	0x00, 0xf0, 0x11, 0x00


	//----- nvinfo : EIATTR_MAXREG_COUNT
	.align		4
.L_941:
        /*008c*/ 	.byte	0x03, 0x1b
        /*008e*/ 	.short	0x00ff


	//----- nvinfo : EIATTR_EXTERNS
	.align		4
        /*0090*/ 	.byte	0x04, 0x0f
        /*0092*/ 	.short	(.L_943 - .L_942)


	//   ....[0]....
	.align		4
.L_942:
        /*0094*/ 	.word	index@(__assertfail)


	//----- nvinfo : EIATTR_MERCURY_ISA_VERSION
	.align		4
.L_943:
        /*0098*/ 	.byte	0x03, 0x5f
        /*009a*/ 	.short	0x0000


	//----- nvinfo : EIATTR_SYSCALL_OFFSETS
	.align		4
        /*009c*/ 	.byte	0x04, 0x46
        /*009e*/ 	.short	(.L_945 - .L_944)


	//   ....[0]....
.L_944:
        /*00a0*/ 	.word	0x00001140


	//   ....[1]....
        /*00a4*/ 	.word	0x000022d0


	//   ....[2]....
        /*00a8*/ 	.word	0x00003480


	//   ....[3]....
        /*00ac*/ 	.word	0x00004600


	//   ....[4]....
        /*00b0*/ 	.word	0x000107a0


	//   ....[5]....
        /*00b4*/ 	.word	0x000117e0


	//   ....[6]....
        /*00b8*/ 	.word	0x00012810


	//   ....[7]....
        /*00bc*/ 	.word	0x00013820


	//----- nvinfo : EIATTR_EXIT_INSTR_OFFSETS
	.align		4
.L_945:
        /*00c0*/ 	.byte	0x04, 0x1c
        /*00c2*/ 	.short	(.L_947 - .L_946)


	//   ....[0]....
.L_946:
        /*00c4*/ 	.word	0x000128d0


	//   ....[1]....
        /*00c8*/ 	.word	0x00012a00


	//   ....[2]....
        /*00cc*/ 	.word	0x00012a40


	//   ....[3]....
        /*00d0*/ 	.word	0x00012ae0


	//   ....[4]....
        /*00d4*/ 	.word	0x00012b20


	//   ....[5]....
        /*00d8*/ 	.word	0x00012b60


	//   ....[6]....
        /*00dc*/ 	.word	0x00012bf0


	//   ....[7]....
        /*00e0*/ 	.word	0x00012c10


	//   ....[8]....
        /*00e4*/ 	.word	0x00012cb0


	//   ....[9]....
        /*00e8*/ 	.word	0x00012cd0


	//   ....[10]....
        /*00ec*/ 	.word	0x00012d20


	//   ....[11]....
        /*00f0*/ 	.word	0x00012e20


	//   ....[12]....
        /*00f4*/ 	.word	0x00012ea0


	//   ....[13]....
        /*00f8*/ 	.word	0x00013030


	//   ....[14]....
        /*00fc*/ 	.word	0x00013190


	//   ....[15]....
        /*0100*/ 	.word	0x000131d0


	//   ....[16]....
        /*0104*/ 	.word	0x00013290


	//   ....[17]....
        /*0108*/ 	.word	0x00013410


	//   ....[18]....
        /*010c*/ 	.word	0x00013590


	//   ....[19]....
        /*0110*/ 	.word	0x000136f0


	//   ....[20]....
        /*0114*/ 	.word	0x00013830


	//   ....[21]....
        /*0118*/ 	.word	0x00013870


	//   ....[22]....
        /*011c*/ 	.word	0x000138b0


	//----- nvinfo : EIATTR_MAX_THREADS
	.align		4
.L_947:
        /*0120*/ 	.byte	0x04, 0x05
        /*0122*/ 	.short	(.L_949 - .L_948)
.L_948:
        /*0124*/ 	.word	0x00000080
        /*0128*/ 	.word	0x00000001
        /*012c*/ 	.word	0x00000001


	//----- nvinfo : EIATTR_CRS_STACK_SIZE
	.align		4
.L_949:
        /*0130*/ 	.byte	0x04, 0x1e
        /*0132*/ 	.short	(.L_951 - .L_950)
.L_950:
        /*0134*/ 	.word	0x00000000
.L_951:


//--------------------- .nv.info._ZN2at6native18elementwise_kernelILi128ELi2EZNS0_22gpu_kernel_impl_nocastIZZZNS0_16asin_kernel_cudaERNS_18TensorIteratorBaseEENKUlvE_clEvENKUlvE1_clEvEUlN3c107complexINS7_4HalfEEEE_EEvS4_RKT_EUliE_EEviT1_ --------------------------
	.section	.nv.info._ZN2at6native18elementwise_kernelILi128ELi2EZNS0_22gpu_kernel_impl_nocastIZZZNS0_16asin_kernel_cudaERNS_18TensorIteratorBaseEENKUlvE_clEvENKUlvE1_clEvEUlN3c107complexINS7_4HalfEEEE_EEvS4_RKT_EUliE_EEviT1_,"",@"SHT_CUDA_INFO"
	.sectionflags	@""
	.align	4


	//----- nvinfo : EIATTR_CUDA_API_VERSION
	.align		4
        /*0000*/ 	.byte	0x04, 0x37
        /*0002*/ 	.short	(.L_953 - .L_952)
.L_952:
        /*0004*/ 	.word	0x00000082


	//----- nvinfo : EIATTR_SW2861232_WAR
	.align		4
.L_953:
        /*0008*/ 	.byte	0x01, 0x35
	.zero		2


	//----- nvinfo : EIATTR_PARAM_CBANK
	.align		4
        /*000c*/ 	.byte	0x04, 0x0a
        /*000e*/ 	.short	(.L_955 - .L_954)
	.align		4
.L_954:
        /*0010*/ 	.word	index@(.nv.constant0._ZN2at6native18elementwise_kernelILi128ELi2EZNS0_22gpu_kernel_impl_nocastIZZZNS0_16asin_kernel_cudaERNS_18TensorIteratorBaseEENKUlvE_clEvENKUlvE1_clEvEUlN3c107complexINS7_4HalfEEEE_EEvS4_RKT_EUliE_EEviT1_)
        /*0014*/ 	.short	0x0160
        /*0016*/ 	.short	0x0220


	//----- nvinfo : EIATTR_CBANK_PARAM_SIZE
	.align		4
.L_955:
        /*0018*/ 	.byte	0x03, 0x19
        /*001a*/ 	.short	0x0220


	//----- nvinfo : EIATTR_KPARAM_INFO
	.align		4
        /*001c*/ 	.byte	0x04, 0x17
        /*001e*/ 	.short	(.L_957 - .L_956)
.L_956:
        /*0020*/ 	.word	0x00000000
        /*0024*/ 	.short	0x0001
        /*0026*/ 	.short	0x0008
        /*0028*/ 	.byte	0x00, 0xf0, 0x61, 0x08


	//----- nvinfo : EIATTR_KPARAM_INFO
	.align		4
.L_957:
        /*002c*/ 	.byte	0x04, 0x17
        /*002e*/ 	.short	(.L_959 - .L_958)
.L_958:
        /*0030*/ 	.word	0x00000000
        /*0034*/ 	.short	0x0000
        /*0036*/ 	.short	0x0000
        /*0038*/ 	.byte	0x00, 0xf0, 0x11, 0x00


	//----- nvinfo : EIATTR_MAXREG_COUNT
	.align		4
.L_959:
        /*003c*/ 	.byte	0x03, 0x1b
        /*003e*/ 	.short	0x0080


	//----- nvinfo : EIATTR_MERCURY_ISA_VERSION
	.align		4
        /*0040*/ 	.byte	0x03, 0x5f
        /*0042*/ 	.short	0x0000


	//----- nvinfo : EIATTR_EXIT_INSTR_OFFSETS
	.align		4
        /*0044*/ 	.byte	0x04, 0x1c
        /*0046*/ 	.short	(.L_961 - .L_960)


	//   ....[0]....
.L_960:
        /*0048*/ 	.word	0x00003b20


	//   ....[1]....
        /*004c*/ 	.word	0x000075a0


	//----- nvinfo : EIATTR_MAX_THREADS
	.align		4
.L_961:
        /*0050*/ 	.byte	0x04, 0x05
        /*0052*/ 	.short	(.L_963 - .L_962)
.L_962:
        /*0054*/ 	.word	0x00000080
        /*0058*/ 	.word	0x00000001
        /*005c*/ 	.word	0x00000001


	//----- nvinfo : EIATTR_CRS_STACK_SIZE
	.align		4
.L_963:
        /*0060*/ 	.byte	0x04, 0x1e
        /*0062*/ 	.short	(.L_965 - .L_964)
.L_964:
        /*0064*/ 	.word	0x00000000
.L_965:


//--------------------- .nv.info._ZN2at6native27unrolled_elementwise_kernelIZZZNS0_16asin_kernel_cudaERNS_18TensorIteratorBaseEENKUlvE_clEvENKUlvE1_clEvEUlN3c107complexINS6_4HalfEEEE_St5arrayIPcLm2EELi4E23TrivialOffsetCalculatorILi1EjESF_NS0_6memory15LoadWithoutCastENSG_16StoreWithoutCastEEEviT_T0_T2_T3_T4_T5_ --------------------------
	.section	.nv.info._ZN2at6native27unrolled_elementwise_kernelIZZZNS0_16asin_kernel_cudaERNS_18TensorIteratorBaseEENKUlvE_clEvENKUlvE1_clEvEUlN3c107complexINS6_4HalfEEEE_St5arrayIPcLm2EELi4E23TrivialOffsetCalculatorILi1EjESF_NS0_6memory15LoadWithoutCastENSG_16StoreWithoutCastEEEviT_T0_T2_T3_T4_T5_,"",@"SHT_CUDA_INFO"
	.sectionflags	@""
	.align	4


	//----- nvinfo : EIATTR_CUDA_API_VERSION
	.align		4
        /*0000*/ 	.byte	0x04, 0x37
        /*0002*/ 	.short	(.L_967 - .L_966)
.L_966:
        /*0004*/ 	.word	0x00000082


	//----- nvinfo : EIATTR_SW2861232_WAR
	.align		4
.L_967:
        /*0008*/ 	.byte	0x01, 0x35
	.zero		2


	//----- nvinfo : EIATTR_PARAM_CBANK
	.align		4
        /*000c*/ 	.byte	0x04, 0x0a
        /*000e*/ 	.short	(.L_969 - .L_968)
	.align		4
.L_968:
        /*0010*/ 	.word	index@(.nv.constant0._ZN2at6native27unrolled_elementwise_kernelIZZZNS0_16asin_kernel_cudaERNS_18TensorIteratorBaseEENKUlvE_clEvENKUlvE1_clEvEUlN3c107complexINS6_4HalfEEEE_St5arrayIPcLm2EELi4E23TrivialOffsetCalculatorILi1EjESF_NS0_6memory15LoadWithoutCastENSG_16StoreWithoutCastEEEviT_T0_T2_T3_T4_T5_)
        /*0014*/ 	.short	0x0160
        /*0016*/ 	.short	0x001c


	//----- nvinfo : EIATTR_CBANK_PARAM_SIZE
	.align		4
.L_969:
        /*0018*/ 	.byte	0x03, 0x19
        /*001a*/ 	.short	0x001c


	//----- nvinfo : EIATTR_KPARAM_INFO
	.align		4
        /*001c*/ 	.byte	0x04, 0x17
        /*001e*/ 	.short	(.L_971 - .L_970)
.L_970:
        /*0020*/ 	.word	0x00000000
        /*0024*/ 	.short	0x0006
        /*0026*/ 	.short	0x001b
        /*0028*/ 	.byte	0x00, 0xf0, 0x05, 0x00


	//----- nvinfo : EIATTR_KPARAM_INFO
	.align		4
.L_971:
        /*002c*/ 	.byte	0x04, 0x17
        /*002e*/ 	.short	(.L_973 - .L_972)
.L_972:
        /*0030*/ 	.word	0x00000000
        /*0034*/ 	.short	0x0005
        /*0036*/ 	.short	0x001a
        /*0038*/ 	.byte	0x00, 0xf0, 0x05, 0x00


	//----- nvinfo : EIATTR_KPARAM_INFO
	.align		4
.L_973:
        /*003c*/ 	.byte	0x04, 0x17
        /*003e*/ 	.short	(.L_975 - .L_974)
.L_974:
        /*0040*/ 	.word	0x00000000
        /*0044*/ 	.short	0x0004
        /*0046*/ 	.short	0x0019
        /*0048*/ 	.byte	0x00, 0xf0, 0x05, 0x00


	//----- nvinfo : EIATTR_KPARAM_INFO
	.align		4
.L_975:
        /*004c*/ 	.byte	0x04, 0x17
        /*004e*/ 	.short	(.L_977 - .L_976)
.L_976:
        /*0050*/ 	.word	0x00000000
        /*0054*/ 	.short	0x0003
        /*0056*/ 	.short	0x0018
        /*0058*/ 	.byte	0x00, 0xf0, 0x05, 0x00


	//----- nvinfo : EIATTR_KPARAM_INFO
	.align		4
.L_977:
        /*005c*/ 	.byte	0x04, 0x17
        /*005e*/ 	.short	(.L_979 - .L_978)
.L_978:
        /*0060*/ 	.word	0x00000000
        /*0064*/ 	.short	0x0002
        /*0066*/ 	.short	0x0008
        /*0068*/ 	.byte	0x00, 0xf0, 0x41, 0x00


	//----- nvinfo : EIATTR_KPARAM_INFO
	.align		4
.L_979:
        /*006c*/ 	.byte	0x04, 0x17
        /*006e*/ 	.short	(.L_981 - .L_980)
.L_980:
        /*0070*/ 	.word	0x00000000
        /*0074*/ 	.short	0x0001
        /*0076*/ 	.short	0x0004
        /*0078*/ 	.byte	0x00, 0xf0, 0x05, 0x00


	//----- nvinfo : EIATTR_KPARAM_INFO
	.align		4
.L_981:
        /*007c*/ 	.byte	0x04, 0x17
        /*007e*/ 	.short	(.L_983 - .L_982)
.L_982:
        /*0080*/ 	.word	0x00000000
        /*0084*/ 	.short	0x0000
        /*0086*/ 	.short	0x0000
        /*0088*/ 	.byte	0x00, 0xf0, 0x11, 0x00


	//----- nvinfo : EIATTR_MAXREG_COUNT
	.align		4
.L_983:
        /*008c*/ 	.byte	0x03, 0x1b
        /*008e*/ 	.short	0x00ff


	//----- nvinfo : EIATTR_MERCURY_ISA_VERSION
	.align		4
        /*0090*/ 	.byte	0x03, 0x5f
        /*0092*/ 	.short	0x0000


	//----- nvinfo : EIATTR_EXIT_INSTR_OFFSETS
	.align		4
        /*0094*/ 	.byte	0x04, 0x1c
        /*0096*/ 	.short	(.L_985 - .L_984)


	//   ....[0]....
.L_984:
        /*0098*/ 	.word	0x0000b3f0


	//   ....[1]....
        /*009c*/ 	.word	0x0000b450


	//----- nvinfo : EIATTR_MAX_THREADS
	.align		4
.L_985:
        /*00a0*/ 	.byte	0x04, 0x05
        /*00a2*/ 	.short	(.L_987 - .L_986)
.L_986:
        /*00a4*/ 	.word	0x00000080
        /*00a8*/ 	.word	0x00000001
        /*00ac*/ 	.word	0x00000001


	//----- nvinfo : EIATTR_CRS_STACK_SIZE
	.align		4
.L_987:
        /*00b0*/ 	.byte	0x04, 0x1e
        /*00b2*/ 	.short	(.L_989 - .L_988)
.L_988:
        /*00b4*/ 	.word	0x00000000
.L_989:


//--------------------- .nv.info._ZN2at6native29vectorized_elementwise_kernelILi2EZZZNS0_16asin_kernel_cudaERNS_18TensorIteratorBaseEENKUlvE_clEvENKUlvE1_clEvEUlN3c107complexINS6_4HalfEEEE_St5arrayIPcLm2EEEEviT0_T1_ --------------------------
	.section	.nv.info._ZN2at6native29vectorized_elementwise_kernelILi2EZZZNS0_16asin_kernel_cudaERNS_18TensorIteratorBaseEENKUlvE_clEvENKUlvE1_clEvEUlN3c107complexINS6_4HalfEEEE_St5arrayIPcLm2EEEEviT0_T1_,"",@"SHT_CUDA_INFO"
	.sectionflags	@""
	.align	4


	//----- nvinfo : EIATTR_CUDA_API_VERSION
	.align		4
        /*0000*/ 	.byte	0x04, 0x37
        /*0002*/ 	.short	(.L_991 - .L_990)
.L_990:
        /*0004*/ 	.word	0x00000082


	//----- nvinfo : EIATTR_SW2861232_WAR
	.align		4
.L_991:
        /*0008*/ 	.byte	0x01, 0x35
	.zero		2


	//----- nvinfo : EIATTR_PARAM_CBANK
	.align		4
        /*000c*/ 	.byte	0x04, 0x0a
        /*000e*/ 	.short	(.L_993 - .L_992)
	.align		4
.L_992:
        /*0010*/ 	.word	index@(.nv.constant0._ZN2at6native29vectorized_elementwise_kernelILi2EZZZNS0_16asin_kernel_cudaERNS_18TensorIteratorBaseEENKUlvE_clEvENKUlvE1_clEvEUlN3c107complexINS6_4HalfEEEE_St5arrayIPcLm2EEEEviT0_T1_)
        /*0014*/ 	.short	0x0160
        /*0016*/ 	.short	0x0018


	//----- nvinfo : EIATTR_CBANK_PARAM_SIZE
	.align		4
.L_993:
        /*0018*/ 	.byte	0x03, 0x19
        /*001a*/ 	.short	0x0018


	//----- nvinfo : EIATTR_KPARAM_INFO
	.align		4
        /*001c*/ 	.byte	0x04, 0x17
        /*001e*/ 	.short	(.L_995 - .L_994)
.L_994:
        /*0020*/ 	.word	0x00000000
        /*0024*/ 	.short	0x0002
        /*0026*/ 	.short	0x0008
        /*0028*/ 	.byte	0x00, 0xf0, 0x41, 0x00


	//----- nvinfo : EIATTR_KPARAM_INFO
	.align		4
.L_995:
        /*002c*/ 	.byte	0x04, 0x17
        /*002e*/ 	.short	(.L_997 - .L_996)
.L_996:
        /*0030*/ 	.word	0x00000000
        /*0034*/ 	.short	0x0001
        /*0036*/ 	.short	0x0004
        /*0038*/ 	.byte	0x00, 0xf0, 0x05, 0x00


	//----- nvinfo : EIATTR_KPARAM_INFO
	.align		4
.L_997:
        /*003c*/ 	.byte	0x04, 0x17
        /*003e*/ 	.short	(.L_999 - .L_998)
.L_998:
        /*0040*/ 	.word	0x00000000
        /*0044*/ 	.short	0x0000
        /*0046*/ 	.short	0x0000
        /*0048*/ 	.byte	0x00, 0xf0, 0x11, 0x00


	//----- nvinfo : EIATTR_MAXREG_COUNT
	.align		4
.L_999:
        /*004c*/ 	.byte	0x03, 0x1b
        /*004e*/ 	.short	0x00ff


	//----- nvinfo : EIATTR_MERCURY_ISA_VERSION
	.align		4
        /*0050*/ 	.byte	0x03, 0x5f
        /*0052*/ 	.short	0x0000


	//----- nvinfo : EIATTR_EXIT_INSTR_OFFSETS
	.align		4
        /*0054*/ 	.byte	0x04, 0x1c
        /*0056*/ 	.short	(.L_1001 - .L_1000)


	//   ....[0]....
.L_1000:
        /*0058*/ 	.word	0x00015bd0


	//   ....[1]....
        /*005c*/ 	.word	0x0002c030


	//   ....[2]....
        /*0060*/ 	.word	0x0002c090


	//----- nvinfo : EIATTR_MAX_THREADS
	.align		4
.L_1001:
        /*0064*/ 	.byte	0x04, 0x05
        /*0066*/ 	.short	(.L_1003 - .L_1002)
.L_1002:
        /*0068*/ 	.word	0x00000080
        /*006c*/ 	.word	0x00000001
        /*0070*/ 	.word	0x00000001


	//----- nvinfo : EIATTR_CRS_STACK_SIZE
	.align		4
.L_1003:
        /*0074*/ 	.byte	0x04, 0x1e
        /*0076*/ 	.short	(.L_1005 - .L_1004)
.L_1004:
        /*0078*/ 	.word	0x00000000
.L_1005:


//--------------------- .nv.info._ZN2at6native29vectorized_elementwise_kernelILi4EZZZNS0_16asin_kernel_cudaERNS_18TensorIteratorBaseEENKUlvE_clEvENKUlvE1_clEvEUlN3c107complexINS6_4HalfEEEE_St5arrayIPcLm2EEEEviT0_T1_ --------------------------
	.section	.nv.info._ZN2at6native29vectorized_elementwise_kernelILi4EZZZNS0_16asin_kernel_cudaERNS_18TensorIteratorBaseEENKUlvE_clEvENKUlvE1_clEvEUlN3c107complexINS6_4HalfEEEE_St5arrayIPcLm2EEEEviT0_T1_,"",@"SHT_CUDA_INFO"
	.sectionflags	@""
	.align	4


	//----- nvinfo : EIATTR_CUDA_API_VERSION
	.align		4
        /*0000*/ 	.byte	0x04, 0x37
        /*0002*/ 	.short	(.L_1007 - .L_1006)
.L_1006:
        /*0004*/ 	.word	0x00000082


	//----- nvinfo : EIATTR_SW2861232_WAR
	.align		4
.L_1007:
        /*0008*/ 	.byte	0x01, 0x35
	.zero		2


	//----- nvinfo : EIATTR_PARAM_CBANK
	.align		4
        /*000c*/ 	.byte	0x04, 0x0a
        /*000e*/ 	.short	(.L_1009 - .L_1008)
	.align		4
.L_1008:
        /*0010*/ 	.word	index@(.nv.constant0._ZN2at6native29vectorized_elementwise_kernelILi4EZZZNS0_16asin_kernel_cudaERNS_18TensorIteratorBaseEENKUlvE_clEvENKUlvE1_clEvEUlN3c107complexINS6_4HalfEEEE_St5arrayIPcLm2EEEEviT0_T1_)
        /*0014*/ 	.short	0x0160
        /*0016*/ 	.short	0x0018


	//----- nvinfo : EIATTR_CBANK_PARAM_SIZE
	.align		4
.L_1009:
        /*0018*/ 	.byte	0x03, 0x19
        /*001a*/ 	.short	0x0018


	//----- nvinfo : EIATTR_KPARAM_INFO
	.align		4
        /*001c*/ 	.byte	0x04, 0x17
        /*001e*/ 	.short	(.L_1011 - .L_1010)
.L_1010:
        /*0020*/ 	.word	0x00000000
        /*0024*/ 	.short	0x0002
        /*0026*/ 	.short	0x0008
        /*0028*/ 	.byte	0x00, 0xf0, 0x41, 0x00


	//----- nvinfo : EIATTR_KPARAM_INFO
	.align		4
.L_1011:
        /*002c*/ 	.byte	0x04, 0x17
        /*002e*/ 	.short	(.L_1013 - .L_1012)
.L_1012:
        /*0030*/ 	.word	0x00000000
        /*0034*/ 	.short	0x0001
        /*0036*/ 	.short	0x0004
        /*0038*/ 	.byte	0x00, 0xf0, 0x05, 0x00


	//----- nvinfo : EIATTR_KPARAM_INFO
	.align		4
.L_1013:
        /*003c*/ 	.byte	0x04, 0x17
        /*003e*/ 	.short	(.L_1015 - .L_1014)
.L_1014:
        /*0040*/ 	.word	0x00000000
        /*0044*/ 	.short	0x0000
        /*0046*/ 	.short	0x0000
        /*0048*/ 	.byte	0x00, 0xf0, 0x11, 0x00


	//----- nvinfo : EIATTR_MAXREG_COUNT
	.align		4
.L_1015:
        /*004c*/ 	.byte	0x03, 0x1b
        /*004e*/ 	.short	0x00ff


	//----- nvinfo : EIATTR_MERCURY_ISA_VERSION
	.align		4
        /*0050*/ 	.byte	0x03, 0x5f
        /*0052*/ 	.short	0x0000


	//----- nvinfo : EIATTR_EXIT_INSTR_OFFSETS
	.align		4
        /*0054*/ 	.byte	0x04, 0x1c
        /*0056*/ 	.short	(.L_1017 - .L_1016)


	//   ....[0]....
.L_1016:
        /*0058*/ 	.word	0x00015b80


	//   ....[1]....
        /*005c*/ 	.word	0x0002c030


	//   ....[2]....
        /*0060*/ 	.word	0x0002c090


	//----- nvinfo : EIATTR_MAX_THREADS
	.align		4
.L_1017:
        /*0064*/ 	.byte	0x04, 0x05
        /*0066*/ 	.short	(.L_1019 - .L_1018)
.L_1018:
        /*0068*/ 	.word	0x00000080
        /*006c*/ 	.word	0x00000001
        /*0070*/ 	.word	0x00000001


	//----- nvinfo : EIATTR_CRS_STACK_SIZE
	.align		4
.L_1019:
        /*0074*/ 	.byte	0x04, 0x1e
        /*0076*/ 	.short	(.L_1021 - .L_1020)
.L_1020:
        /*0078*/ 	.word	0x00000000
.L_1021:


//--------------------- .nv.info._ZN2at6native29vectorized_elementwise_kernelILi8EZZZNS0_16asin_kernel_cudaERNS_18TensorIteratorBaseEENKUlvE_clEvENKUlvE1_clEvEUlN3c107complexINS6_4HalfEEEE_St5arrayIPcLm2EEEEviT0_T1_ --------------------------
	.section	.nv.info._ZN2at6native29vectorized_elementwise_kernelILi8EZZZNS0_16asin_kernel_cudaERNS_18TensorIteratorBaseEENKUlvE_clEvENKUlvE1_clEvEUlN3c107complexINS6_4HalfEEEE_St5arrayIPcLm2EEEEviT0_T1_,"",@"SHT_CUDA_INFO"
	.sectionflags	@""
	.align	4


	//----- nvinfo : EIATTR_CUDA_API_VERSION
	.align		4
        /*0000*/ 	.byte	0x04, 0x37
        /*0002*/ 	.short	(.L_1023 - .L_1022)
.L_1022:
        /*0004*/ 	.word	0x00000082


	//----- nvinfo : EIATTR_SW2861232_WAR
	.align		4
.L_1023:
        /*0008*/ 	.byte	0x01, 0x35
	.zero		2


	//----- nvinfo : EIATTR_PARAM_CBANK
	.align		4
        /*000c*/ 	.byte	0x04, 0x0a
        /*000e*/ 	.short	(.L_1025 - .L_1024)
	.align		4
.L_1024:
        /*0010*/ 	.word	index@(.nv.constant0._ZN2at6native29vectorized_elementwise_kernelILi8EZZZNS0_16asin_kernel_cudaERNS_18TensorIteratorBaseEENKUlvE_clEvENKUlvE1_clEvEUlN3c107complexINS6_4HalfEEEE_St5arrayIPcLm2EEEEviT0_T1_)
        /*0014*/ 	.short	0x0160
        /*0016*/ 	.short	0x0018


	//----- nvinfo : EIATTR_CBANK_PARAM_SIZE
	.align		4
.L_1025:
        /*0018*/ 	.byte	0x03, 0x19
        /*001a*/ 	.short	0x0018


	//----- nvinfo : EIATTR_KPARAM_INFO
	.align		4
        /*001c*/ 	.byte	0x04, 0x17
        /*001e*/ 	.short	(.L_1027 - .L_1026)
.L_1026:
        /*0020*/ 	.word	0x00000000
        /*0024*/ 	.short	0x0002
        /*0026*/ 	.short	0x0008
        /*0028*/ 	.byte	0x00, 0xf0, 0x41, 0x00


	//----- nvinfo : EIATTR_KPARAM_INFO
	.align		4
.L_1027:
        /*002c*/ 	.byte	0x04, 0x17
        /*002e*/ 	.short	(.L_1029 - .L_1028)
.L_1028:
        /*0030*/ 	.word	0x00000000
        /*0034*/ 	.short	0x0001
        /*0036*/ 	.short	0x0004
        /*0038*/ 	.byte	0x00, 0xf0, 0x05, 0x00


	//----- nvinfo : EIATTR_KPARAM_INFO
	.align		4
.L_1029:
        /*003c*/ 	.byte	0x04, 0x17
        /*003e*/ 	.short	(.L_1031 - .L_1030)
.L_1030:
        /*0040*/ 	.word	0x00000000
        /*0044*/ 	.short	0x0000
        /*0046*/ 	.short	0x0000
        /*0048*/ 	.byte	0x00, 0xf0, 0x11, 0x00


	//----- nvinfo : EIATTR_MAXREG_COUNT
	.align		4
.L_1031:
        /*004c*/ 	.byte	0x03, 0x1b
        /*004e*/ 	.short	0x00ff


	//----- nvinfo : EIATTR_MERCURY_ISA_VERSION
	.align		4
        /*0050*/ 	.byte	0x03, 0x5f
        /*0052*/ 	.short	0x0000


	//----- nvinfo : EIATTR_EXIT_INSTR_OFFSETS
	.align		4
        /*0054*/ 	.byte	0x04, 0x1c
        /*0056*/ 	.short	(.L_1033 - .L_1032)


	//   ....[0]....
.L_1032:
        /*0058*/ 	.word	0x00000010


	//----- nvinfo : EIATTR_MAX_THREADS
	.align		4
.L_1033:
        /*005c*/ 	.byte	0x04, 0x05
        /*005e*/ 	.short	(.L_1035 - .L_1034)
.L_1034:
        /*0060*/ 	.word	0x00000080
        /*0064*/ 	.word	0x00000001
        /*0068*/ 	.word	0x00000001
.L_1035:


//--------------------- .nv.info._ZN2at6native18elementwise_kernelILi128ELi4EZNS0_15gpu_kernel_implIZZZNS0_16asin_kernel_cudaERNS_18TensorIteratorBaseEENKUlvE_clEvENKUlvE0_clEvEUlN3c107complexIfEEE_EEvS4_RKT_EUliE_EEviT1_ --------------------------
	.section	.nv.info._ZN2at6native18elementwise_kernelILi128ELi4EZNS0_15gpu_kernel_implIZZZNS0_16asin_kernel_cudaERNS_18TensorIteratorBaseEENKUlvE_clEvENKUlvE0_clEvEUlN3c107complexIfEEE_EEvS4_RKT_EUliE_EEviT1_,"",@"SHT_CUDA_INFO"
	.sectionflags	@""
	.align	4


	//----- nvinfo : EIATTR_CUDA_API_VERSION
	.align		4
        /*0000*/ 	.byte	0x04, 0x37
        /*0002*/ 	.short	(.L_1037 - .L_1036)
.L_1036:
        /*0004*/ 	.word	0x00000082


	//----- nvinfo : EIATTR_SW2861232_WAR
	.align		4
.L_1037:
        /*0008*/ 	.byte	0x01, 0x35
	.zero		2


	//----- nvinfo : EIATTR_PARAM_CBANK
	.align		4
        /*000c*/ 	.byte	0x04, 0x0a
        /*000e*/ 	.short	(.L_1039 - .L_1038)
	.align		4
.L_1038:
        /*0010*/ 	.word	index@(.nv.constant0._ZN2at6native18elementwise_kernelILi128ELi4EZNS0_15gpu_kernel_implIZZZNS0_16asin_kernel_cudaERNS_18TensorIteratorBaseEENKUlvE_clEvENKUlvE0_clEvEUlN3c107complexIfEEE_EEvS4_RKT_EUliE_EEviT1_)
        /*0014*/ 	.short	0x0160
        /*0016*/ 	.short	0x0220


	//----- nvinfo : EIATTR_CBANK_PARAM_SIZE
	.align		4
.L_1039:
        /*0018*/ 	.byte	0x03, 0x19
        /*001a*/ 	.short	0x0220


	//----- nvinfo : EIATTR_KPARAM_INFO
	.align		4
        /*001c*/ 	.byte	0x04, 0x17
        /*001e*/ 	.short	(.L_1041 - .L_1040)
.L_1040:
        /*0020*/ 	.word	0x00000000
        /*0024*/ 	.short	0x0001
        /*0026*/ 	.short	0x0008
        /*0028*/ 	.byte	0x00, 0xf0, 0x61, 0x08


	//----- nvinfo : EIATTR_KPARAM_INFO
	.align		4
.L_1041:
        /*002c*/ 	.byte	0x04, 0x17
        /*002e*/ 	.short	(.L_1043 - .L_1042)
.L_1042:
        /*0030*/ 	.word	0x00000000
        /*0034*/ 	.short	0x0000
        /*0036*/ 	.short	0x0000
        /*0038*/ 	.byte	0x00, 0xf0, 0x11, 0x00


	//----- nvinfo : EIATTR_MAXREG_COUNT
	.align		4
.L_1043:
        /*003c*/ 	.byte	0x03, 0x1b
        /*003e*/ 	.short	0x0080


	//----- nvinfo : EIATTR_EXTERNS
	.align		4
        /*0040*/ 	.byte	0x04, 0x0f
        /*0042*/ 	.short	(.L_1045 - .L_1044)


	//   ....[0]....
	.align		4
.L_1044:
        /*0044*/ 	.word	index@(__assertfail)


	//----- nvinfo : EIATTR_MERCURY_ISA_VERSION
	.align		4
.L_1045:
        /*0048*/ 	.byte	0x03, 0x5f
        /*004a*/ 	.short	0x0000


	//----- nvinfo : EIATTR_SYSCALL_OFFSETS
	.align		4
        /*004c*/ 	.byte	0x04, 0x46
        /*004e*/ 	.short	(.L_1047 - .L_1046)


	//   ....[0]....
.L_1046:
        /*0050*/ 	.word	0x00001d70


	//   ....[1]....
        /*0054*/ 	.word	0x00005820


	//   ....[2]....
        /*0058*/ 	.word	0x00007600


	//   ....[3]....
        /*005c*/ 	.word	0x0000b090


	//   ....[4]....
        /*0060*/ 	.word	0x0000ce40


	//   ....[5]....
        /*0064*/ 	.word	0x000108d0


	//   ....[6]....
        /*0068*/ 	.word	0x00012690


	//   ....[7]....
        /*006c*/ 	.word	0x00016120


	//----- nvinfo : EIATTR_EXIT_INSTR_OFFSETS
	.align		4
.L_1047:
        /*0070*/ 	.byte	0x04, 0x1c
        /*0072*/ 	.short	(.L_1049 - .L_1048)


	//   ....[0]....
.L_1048:
        /*0074*/ 	.word	0x00010970


	//   ....[1]....
        /*0078*/ 	.word	0x00015400


	//   ....[2]....
        /*007c*/ 	.word	0x00015440


	//   ....[3]....
        /*0080*/ 	.word	0x000154d0


	//   ....[4]....
        /*0084*/ 	.word	0x00015500


	//   ....[5]....
        /*0088*/ 	.word	0x00015530


	//   ....[6]....
        /*008c*/ 	.word	0x000155b0


	//   ....[7]....
        /*0090*/ 	.word	0x000155e0


	//   ....[8]....
        /*0094*/ 	.word	0x00015660


	//   ....[9]....
        /*0098*/ 	.word	0x00015690


	//   ....[10]....
        /*009c*/ 	.word	0x000156d0


	//   ....[11]....
        /*00a0*/ 	.word	0x000157b0


	//   ....[12]....
        /*00a4*/ 	.word	0x00015810


	//   ....[13]....
        /*00a8*/ 	.word	0x00015990


	//   ....[14]....
        /*00ac*/ 	.word	0x00015ae0


	//   ....[15]....
        /*00b0*/ 	.word	0x00015b10


	//   ....[16]....
        /*00b4*/ 	.word	0x00015bc0


	//   ....[17]....
        /*00b8*/ 	.word	0x00015d30


	//   ....[18]....
        /*00bc*/ 	.word	0x00015ea0


	//   ....[19]....
        /*00c0*/ 	.word	0x00015ff0


	//   ....[20]....
        /*00c4*/ 	.word	0x00016130


	//   ....[21]....
        /*00c8*/ 	.word	0x00016160


	//   ....[22]....
        /*00cc*/ 	.word	0x00016190


	//----- nvinfo : EIATTR_MAX_THREADS
	.align		4
.L_1049:
        /*00d0*/ 	.byte	0x04, 0x05
        /*00d2*/ 	.short	(.L_1051 - .L_1050)
.L_1050:
        /*00d4*/ 	.word	0x00000080
        /*00d8*/ 	.word	0x00000001
        /*00dc*/ 	.word	0x00000001


	//----- nvinfo : EIATTR_CRS_STACK_SIZE
	.align		4
.L_1051:
        /*00e0*/ 	.byte	0x04, 0x1e
        /*00e2*/ 	.short	(.L_1053 - .L_1052)
.L_1052:
        /*00e4*/ 	.word	0x00000000
.L_1053:


//--------------------- .nv.info._ZN2at6native27unrolled_elementwise_kernelIZZZNS0_16asin_kernel_cudaERNS_18TensorIteratorBaseEENKUlvE_clEvENKUlvE0_clEvEUlN3c107complexIfEEE_St5arrayIPcLm2EELi4E23TrivialOffsetCalculatorILi1EjESE_NS0_6memory12LoadWithCastILi1EEENSF_13StoreWithCastILi1EEEEEviT_T0_T2_T3_T4_T5_ --------------------------
	.section	.nv.info._ZN2at6native27unrolled_elementwise_kernelIZZZNS0_16asin_kernel_cudaERNS_18TensorIteratorBaseEENKUlvE_clEvENKUlvE0_clEvEUlN3c107complexIfEEE_St5arrayIPcLm2EELi4E23TrivialOffsetCalculatorILi1EjESE_NS0_6memory12LoadWithCastILi1EEENSF_13StoreWithCastILi1EEEEEviT_T0_T2_T3_T4_T5_,"",@"SHT_CUDA_INFO"
	.sectionflags	@""
	.align	4


	//----- nvinfo : EIATTR_CUDA_API_VERSION
	.align		4
        /*0000*/ 	.byte	0x04, 0x37
        /*0002*/ 	.short	(.L_1055 - .L_1054)
.L_1054:
        /*0004*/ 	.word	0x00000082


	//----- nvinfo : EIATTR_SW2861232_WAR
	.align		4
.L_1055:
        /*0008*/ 	.byte	0x01, 0x35
	.zero		2


	//----- nvinfo : EIATTR_PARAM_CBANK
	.align		4
        /*000c*/ 	.byte	0x04, 0x0a
        /*000e*/ 	.short	(.L_1057 - .L_1056)
	.align		4
.L_1056:
        /*0010*/ 	.word	index@(.nv.constant0._ZN2at6native27unrolled_elementwise_kernelIZZZNS0_16asin_kernel_cudaERNS_18TensorIteratorBaseEENKUlvE_clEvENKUlvE0_clEvEUlN3c107complexIfEEE_St5arrayIPcLm2EELi4E23TrivialOffsetCalculatorILi1EjESE_NS0_6memory12LoadWithCastILi1EEENSF_13StoreWithCastILi1EEEEEviT_T0_T2_T3_T4_T5_)
        /*0014*/ 	.short	0x0160
        /*0016*/ 	.short	0x002c


	//----- nvinfo : EIATTR_CBANK_PARAM_SIZE
	.align		4
.L_1057:
        /*0018*/ 	.byte	0x03, 0x19
        /*001a*/ 	.short	0x002c


	//----- nvinfo : EIATTR_KPARAM_INFO
	.align		4
        /*001c*/ 	.byte	0x04, 0x17
        /*001e*/ 	.short	(.L_1059 - .L_1058)
.L_1058:
        /*0020*/ 	.word	0x00000000
        /*0024*/ 	.short	0x0006
        /*0026*/ 	.short	0x0024
        /*0028*/ 	.byte	0x00, 0xf0, 0x21, 0x00


	//----- nvinfo : EIATTR_KPARAM_INFO
	.align		4
.L_1059:
        /*002c*/ 	.byte	0x04, 0x17
        /*002e*/ 	.short	(.L_1061 - .L_1060)
.L_1060:
        /*0030*/ 	.word	0x00000000
        /*0034*/ 	.short	0x0005
        /*0036*/ 	.short	0x001c
        /*0038*/ 	.byte	0x00, 0xf0, 0x21, 0x00


	//----- nvinfo : EIATTR_KPARAM_INFO
	.align		4
.L_1061:
        /*003c*/ 	.byte	0x04, 0x17
        /*003e*/ 	.short	(.L_1063 - .L_1062)
.L_1062:
        /*0040*/ 	.word	0x00000000
        /*0044*/ 	.short	0x0004
        /*0046*/ 	.short	0x0019
        /*0048*/ 	.byte	0x00, 0xf0, 0x05, 0x00


	//----- nvinfo : EIATTR_KPARAM_INFO
	.align		4
.L_1063:
        /*004c*/ 	.byte	0x04, 0x17
        /*004e*/ 	.short	(.L_1065 - .L_1064)
.L_1064:
        /*0050*/ 	.word	0x00000000
        /*0054*/ 	.short	0x0003
        /*0056*/ 	.short	0x0018
        /*0058*/ 	.byte	0x00, 0xf0, 0x05, 0x00


	//----- nvinfo : EIATTR_KPARAM_INFO
	.align		4
.L_1065:
        /*005c*/ 	.byte	0x04, 0x17
        /*005e*/ 	.short	(.L_1067 - .L_1066)
.L_1066:
        /*0060*/ 	.word	0x00000000
        /*0064*/ 	.short	0x0002
        /*0066*/ 	.short	0x0008
        /*0068*/ 	.byte	0x00, 0xf0, 0x41, 0x00


	//----- nvinfo : EIATTR_KPARAM_INFO
	.align		4
.L_1067:
        /*006c*/ 	.byte	0x04, 0x17
        /*006e*/ 	.short	(.L_1069 - .L_1068)
.L_1068:
        /*0070*/ 	.word	0x00000000
        /*0074*/ 	.short	0x0001
        /*0076*/ 	.short	0x0004
        /*0078*/ 	.byte	0x00, 0xf0, 0x05, 0x00


	//----- nvinfo : EIATTR_KPARAM_INFO
	.align		4
.L_1069:
        /*007c*/ 	.byte	0x04, 0x17
        /*007e*/ 	.short	(.L_1071 - .L_1070)
.L_1070:
        /*0080*/ 	.word	0x00000000
        /*0084*/ 	.short	0x0000
        /*0086*/ 	.short	0x0000
        /*0088*/ 	.byte	0x00, 0xf0, 0x11, 0x00


	//----- nvinfo : EIATTR_MAXREG_COUNT
	.align		4
.L_1071:
        /*008c*/ 	.byte	0x03, 0x1b
        /*008e*/ 	.short	0x00ff


	//----- nvinfo : EIATTR_EXTERNS
	.align		4
        /*0090*/ 	.byte	0x04, 0x0f
        /*0092*/ 	.short	(.L_1073 - .L_1072)


	//   ....[0]....
	.align		4
.L_1072:
        /*0094*/ 	.word	index@(__assertfail)


	//----- nvinfo : EIATTR_MERCURY_ISA_VERSION
	.align		4
.L_1073:
        /*0098*/ 	.byte	0x03, 0x5f
        /*009a*/ 	.short	0x0000


	//----- nvinfo : EIATTR_SYSCALL_OFFSETS
	.align		4
        /*009c*/ 	.byte	0x04, 0x46
        /*009e*/ 	.short	(.L_1075 - .L_1074)


	//   ....[0]....
.L_1074:
        /*00a0*/ 	.word	0x00000fa0


	//   ....[1]....
        /*00a4*/ 	.word	0x00001f80


	//   ....[2]....
        /*00a8*/ 	.word	0x00002f70


	//   ....[3]....
        /*00ac*/ 	.word	0x00003f30


	//   ....[4]....
        /*00b0*/ 	.word	0x0000ff90


	//   ....[5]....
        /*00b4*/ 	.word	0x00010ea0


	//   ....[6]....
        /*00b8*/ 	.word	0x00011da0


	//   ....[7]....
        /*00bc*/ 	.word	0x00012c80


	//----- nvinfo : EIATTR_EXIT_INSTR_OFFSETS
	.align		4
.L_1075:
        /*00c0*/ 	.byte	0x04, 0x1c
        /*00c2*/ 	.short	(.L_1077 - .L_1076)


	//   ....[0]....
.L_1076:
        /*00c4*/ 	.word	0x00011e40


	//   ....[1]....
        /*00c8*/ 	.word	0x00011f60


	//   ....[2]....
        /*00cc*/ 	.word	0x00011fa0


	//   ....[3]....
        /*00d0*/ 	.word	0x00012030


	//   ....[4]....
        /*00d4*/ 	.word	0x00012060


	//   ....[5]....
        /*00d8*/ 	.word	0x00012090


	//   ....[6]....
        /*00dc*/ 	.word	0x00012110


	//   ....[7]....
        /*00e0*/ 	.word	0x00012140


	//   ....[8]....
        /*00e4*/ 	.word	0x000121c0


	//   ....[9]....
        /*00e8*/ 	.word	0x000121f0


	//   ....[10]....
        /*00ec*/ 	.word	0x00012230


	//   ....[11]....
        /*00f0*/ 	.word	0x00012310


	//   ....[12]....
        /*00f4*/ 	.word	0x00012370


	//   ....[13]....
        /*00f8*/ 	.word	0x000124f0


	//   ....[14]....
        /*00fc*/ 	.word	0x00012640


	//   ....[15]....
        /*0100*/ 	.word	0x00012670


	//   ....[16]....
        /*0104*/ 	.word	0x00012720


	//   ....[17]....
        /*0108*/ 	.word	0x00012890


	//   ....[18]....
        /*010c*/ 	.word	0x00012a00


	//   ....[19]....
        /*0110*/ 	.word	0x00012b50


	//   ....[20]....
        /*0114*/ 	.word	0x00012c90


	//   ....[21]....
        /*0118*/ 	.word	0x00012cc0


	//   ....[22]....
        /*011c*/ 	.word	0x00012cf0


	//----- nvinfo : EIATTR_MAX_THREADS
	.align		4
.L_1077:
        /*0120*/ 	.byte	0x04, 0x05
        /*0122*/ 	.short	(.L_1079 - .L_1078)
.L_1078:
        /*0124*/ 	.word	0x00000080
        /*0128*/ 	.word	0x00000001
        /*012c*/ 	.word	0x00000001


	//----- nvinfo : EIATTR_CRS_STACK_SIZE
	.align		4
.L_1079:
        /*0130*/ 	.byte	0x04, 0x1e
        /*0132*/ 	.short	(.L_1081 - .L_1080)
.L_1080:
        /*0134*/ 	.word	0x00000000
.L_1081:


//--------------------- .nv.info._ZN2at6native18elementwise_kernelILi128ELi2EZNS0_22gpu_kernel_impl_nocastIZZZNS0_16asin_kernel_cudaERNS_18TensorIteratorBaseEENKUlvE_clEvENKUlvE0_clEvEUlN3c107complexIfEEE_EEvS4_RKT_EUliE_EEviT1_ --------------------------
	.section	.nv.info._ZN2at6native18elementwise_kernelILi128ELi2EZNS0_22gpu_kernel_impl_nocastIZZZNS0_16asin_kernel_cudaERNS_18TensorIteratorBaseEENKUlvE_clEvENKUlvE0_clEvEUlN3c107complexIfEEE_EEvS4_RKT_EUliE_EEviT1_,"",@"SHT_CUDA_INFO"
	.sectionflags	@""
	.align	4


	//----- nvinfo : EIATTR_CUDA_API_VERSION
	.align		4
        /*0000*/ 	.byte	0x04, 0x37
        /*0002*/ 	.short	(.L_1083 - .L_1082)
.L_1082:
        /*0004*/ 	.word	0x00000082


	//----- nvinfo : EIATTR_SW2861232_WAR
	.align		4
.L_1083:
        /*0008*/ 	.byte	0x01, 0x35
	.zero		2


	//----- nvinfo : EIATTR_PARAM_CBANK
	.align		4
        /*000c*/ 	.byte	0x04, 0x0a
        /*000e*/ 	.short	(.L_1085 - .L_1084)
	.align		4
.L_1084:
        /*0010*/ 	.word	index@(.nv.constant0._ZN2at6native18elementwise_kernelILi128ELi2EZNS0_22gpu_kernel_impl_nocastIZZZNS0_16asin_kernel_cudaERNS_18TensorIteratorBaseEENKUlvE_clEvENKUlvE0_clEvEUlN3c107complexIfEEE_EEvS4_RKT_EUliE_EEviT1_)
        /*0014*/ 	.short	0x0160
        /*0016*/ 	.short	0x0220


	//----- nvinfo : EIATTR_CBANK_PARAM_SIZE
	.align		4
.L_1085:
        /*0018*/ 	.byte	0x03, 0x19
        /*001a*/ 	.short	0x0220


	//----- nvinfo : EIATTR_KPARAM_INFO
	.align		4
        /*001c*/ 	.byte	0x04, 0x17
        /*001e*/ 	.short	(.L_1087 - .L_1086)
.L_1086:
        /*0020*/ 	.word	0x00000000
        /*0024*/ 	.short	0x0001
        /*0026*/ 	.short	0x0008
        /*0028*/ 	.byte	0x00, 0xf0, 0x61, 0x08


	//----- nvinfo : EIATTR_KPARAM_INFO
	.align		4
.L_1087:
        /*002c*/ 	.byte	0x04, 0x17
        /*002e*/ 	.short	(.L_1089 - .L_1088)
.L_1088:
        /*0030*/ 	.word	0x00000000
        /*0034*/ 	.short	0x0000
        /*0036*/ 	.short	0x0000
        /*0038*/ 	.byte	0x00, 0xf0, 0x11, 0x00


	//----- nvinfo : EIATTR_MAXREG_COUNT
	.align		4
.L_1089:
        /*003c*/ 	.byte	0x03, 0x1b
        /*003e*/ 	.short	0x0080


	//----- nvinfo : EIATTR_MERCURY_ISA_VERSION
	.align		4
        /*0040*/ 	.byte	0x03, 0x5f
        /*0042*/ 	.short	0x0000


	//----- nvinfo : EIATTR_EXIT_INSTR_OFFSETS
	.align		4
        /*0044*/ 	.byte	0x04, 0x1c
        /*0046*/ 	.short	(.L_1091 - .L_1090)


	//   ....[0]....
.L_1090:
        /*0048*/ 	.word	0x00003b20


	//   ....[1]....
        /*004c*/ 	.word	0x00007570


	//----- nvinfo : EIATTR_MAX_THREADS
	.align		4
.L_1091:
        /*0050*/ 	.byte	0x04, 0x05
        /*0052*/ 	.short	(.L_1093 - .L_1092)
.L_1092:
        /*0054*/ 	.word	0x00000080
        /*0058*/ 	.word	0x00000001
        /*005c*/ 	.word	0x00000001


	//----- nvinfo : EIATTR_CRS_STACK_SIZE
	.align		4
.L_1093:
        /*0060*/ 	.byte	0x04, 0x1e
        /*0062*/ 	.short	(.L_1095 - .L_1094)
.L_1094:
        /*0064*/ 	.word	0x00000000
.L_1095:


//--------------------- .nv.info._ZN2at6native27unrolled_elementwise_kernelIZZZNS0_16asin_kernel_cudaERNS_18TensorIteratorBaseEENKUlvE_clEvENKUlvE0_clEvEUlN3c107complexIfEEE_St5arrayIPcLm2EELi4E23TrivialOffsetCalculatorILi1EjESE_NS0_6memory15LoadWithoutCastENSF_16StoreWithoutCastEEEviT_T0_T2_T3_T4_T5_ --------------------------
	.section	.nv.info._ZN2at6native27unrolled_elementwise_kernelIZZZNS0_16asin_kernel_cudaERNS_18TensorIteratorBaseEENKUlvE_clEvENKUlvE0_clEvEUlN3c107complexIfEEE_St5arrayIPcLm2EELi4E23TrivialOffsetCalculatorILi1EjESE_NS0_6memory15LoadWithoutCastENSF_16StoreWithoutCastEEEviT_T0_T2_T3_T4_T5_,"",@"SHT_CUDA_INFO"
	.sectionflags	@""
	.align	4


	//----- nvinfo : EIATTR_CUDA_API_VERSION
	.align		4
        /*0000*/ 	.byte	0x04, 0x37
        /*0002*/ 	.short	(.L_1097 - .L_1096)
.L_1096:
        /*0004*/ 	.word	0x00000082


	//----- nvinfo : EIATTR_SW2861232_WAR
	.align		4
.L_1097:
        /*0008*/ 	.byte	0x01, 0x35
	.zero		2


	//----- nvinfo : EIATTR_PARAM_CBANK
	.align		4
        /*000c*/ 	.byte	0x04, 0x0a
        /*000e*/ 	.short	(.L_1099 - .L_1098)
	.align		4
.L_1098:
        /*0010*/ 	.word	index@(.nv.constant0._ZN2at6native27unrolled_elementwise_kernelIZZZNS0_16asin_kernel_cudaERNS_18TensorIteratorBaseEENKUlvE_clEvENKUlvE0_clEvEUlN3c107complexIfEEE_St5arrayIPcLm2EELi4E23TrivialOffsetCalculatorILi1EjESE_NS0_6memory15LoadWithoutCastENSF_16StoreWithoutCastEEEviT_T0_T2_T3_T4_T5_)
        /*0014*/ 	.short	0x0160
        /*0016*/ 	.short	0x001c


	//----- nvinfo : EIATTR_CBANK_PARAM_SIZE
	.align		4
.L_1099:
        /*0018*/ 	.byte	0x03, 0x19
        /*001a*/ 	.short	0x001c


	//----- nvinfo : EIATTR_KPARAM_INFO
	.align		4
        /*001c*/ 	.byte	0x04, 0x17
        /*001e*/ 	.short	(.L_1101 - .L_1100)
.L_1100:
        /*0020*/ 	.word	0x00000000
        /*0024*/ 	.short	0x0006
        /*0026*/ 	.short	0x001b
        /*0028*/ 	.byte	0x00, 0xf0, 0x05, 0x00


	//----- nvinfo : EIATTR_KPARAM_INFO
	.align		4
.L_1101:
        /*002c*/ 	.byte	0x04, 0x17
        /*002e*/ 	.short	(.L_1103 - .L_1102)
.L_1102:
        /*0030*/ 	.word	0x00000000
        /*0034*/ 	.short	0x0005
        /*0036*/ 	.short	0x001a
        /*0038*/ 	.byte	0x00, 0xf0, 0x05, 0x00


	//----- nvinfo : EIATTR_KPARAM_INFO
	.align		4
.L_1103:
        /*003c*/ 	.byte	0x04, 0x17
        /*003e*/ 	.short	(.L_1105 - .L_1104)
.L_1104:
        /*0040*/ 	.word	0x00000000
        /*0044*/ 	.short	0x0004
        /*0046*/ 	.short	0x0019
        /*0048*/ 	.byte	0x00, 0xf0, 0x05, 0x00


	//----- nvinfo : EIATTR_KPARAM_INFO
	.align		4
.L_1105:
        /*004c*/ 	.byte	0x04, 0x17
        /*004e*/ 	.short	(.L_1107 - .L_1106)
.L_1106:
        /*0050*/ 	.word	0x00000000
        /*0054*/ 	.short	0x0003
        /*0056*/ 	.short	0x0018
        /*0058*/ 	.byte	0x00, 0xf0, 0x05, 0x00


	//----- nvinfo : EIATTR_KPARAM_INFO
	.align		4
.L_1107:
        /*005c*/ 	.byte	0x04, 0x17
        /*005e*/ 	.short	(.L_1109 - .L_1108)
.L_1108:
        /*0060*/ 	.word	0x00000000
        /*0064*/ 	.short	0x0002
        /*0066*/ 	.short	0x0008
        /*0068*/ 	.byte	0x00, 0xf0, 0x41, 0x00


	//----- nvinfo : EIATTR_KPARAM_INFO
	.align		4
.L_1109:
        /*006c*/ 	.byte	0x04, 0x17
        /*006e*/ 	.short	(.L_1111 - .L_1110)
.L_1110:
        /*0070*/ 	.word	0x00000000
        /*0074*/ 	.short	0x0001
        /*0076*/ 	.short	0x0004
        /*0078*/ 	.byte	0x00, 0xf0, 0x05, 0x00


	//----- nvinfo : EIATTR_KPARAM_INFO
	.align		4
.L_1111:
        /*007c*/ 	.byte	0x04, 0x17
        /*007e*/ 	.short	(.L_1113 - .L_1112)
.L_1112:
        /*0080*/ 	.word	0x00000000
        /*0084*/ 	.short	0x0000
        /*0086*/ 	.short	0x0000
        /*0088*/ 	.byte	0x00, 0xf0, 0x11, 0x00


	//----- nvinfo : EIATTR_MAXREG_COUNT
	.align		4
.L_1113:
        /*008c*/ 	.byte	0x03, 0x1b
        /*008e*/ 	.short	0x00ff


	//----- nvinfo : EIATTR_MERCURY_ISA_VERSION
	.align		4
        /*0090*/ 	.byte	0x03, 0x5f
        /*0092*/ 	.short	0x0000


	//----- nvinfo : EIATTR_EXIT_INSTR_OFFSETS
	.align		4
        /*0094*/ 	.byte	0x04, 0x1c
        /*0096*/ 	.short	(.L_1115 - .L_1114)


	//   ....[0]....
.L_1114:
        /*0098*/ 	.word	0x0000b3e0


	//   ....[1]....
        /*009c*/ 	.word	0x0000b430


	//----- nvinfo : EIATTR_MAX_THREADS
	.align		4
.L_1115:
        /*00a0*/ 	.byte	0x04, 0x05
        /*00a2*/ 	.short	(.L_1117 - .L_1116)
.L_1116:
        /*00a4*/ 	.word	0x00000080
        /*00a8*/ 	.word	0x00000001
        /*00ac*/ 	.word	0x00000001


	//----- nvinfo : EIATTR_CRS_STACK_SIZE
	.align		4
.L_1117:
        /*00b0*/ 	.byte	0x04, 0x1e
        /*00b2*/ 	.short	(.L_1119 - .L_1118)
.L_1118:
        /*00b4*/ 	.word	0x00000000
.L_1119:


//--------------------- .nv.info._ZN2at6native29vectorized_elementwise_kernelILi2EZZZNS0_16asin_kernel_cudaERNS_18TensorIteratorBaseEENKUlvE_clEvENKUlvE0_clEvEUlN3c107complexIfEEE_St5arrayIPcLm2EEEEviT0_T1_ --------------------------
	.section	.nv.info._ZN2at6native29vectorized_elementwise_kernelILi2EZZZNS0_16asin_kernel_cudaERNS_18TensorIteratorBaseEENKUlvE_clEvENKUlvE0_clEvEUlN3c107complexIfEEE_St5arrayIPcLm2EEEEviT0_T1_,"",@"SHT_CUDA_INFO"
	.sectionflags	@""
	.align	4


	//----- nvinfo : EIATTR_CUDA_API_VERSION
	.align		4
        /*0000*/ 	.byte	0x04, 0x37
        /*0002*/ 	.short	(.L_1121 - .L_1120)
.L_1120:
        /*0004*/ 	.word	0x00000082


	//----- nvinfo : EIATTR_SW2861232_WAR
	.align		4
.L_1121:
        /*0008*/ 	.byte	0x01, 0x35
	.zero		2


	//----- nvinfo : EIATTR_PARAM_CBANK
	.align		4
        /*000c*/ 	.byte	0x04, 0x0a
        /*000e*/ 	.short	(.L_1123 - .L_1122)
	.align		4
.L_1122:
        /*0010*/ 	.word	index@(.nv.constant0._ZN2at6native29vectorized_elementwise_kernelILi2EZZZNS0_16asin_kernel_cudaERNS_18TensorIteratorBaseEENKUlvE_clEvENKUlvE0_clEvEUlN3c107complexIfEEE_St5arrayIPcLm2EEEEviT0_T1_)
        /*0014*/ 	.short	0x0160
        /*0016*/ 	.short	0x0018


	//----- nvinfo : EIATTR_CBANK_PARAM_SIZE
	.align		4
.L_1123:
        /*0018*/ 	.byte	0x03, 0x19
        /*001a*/ 	.short	0x0018


	//----- nvinfo : EIATTR_KPARAM_INFO
	.align		4
        /*001c*/ 	.byte	0x04, 0x17
        /*001e*/ 	.short	(.L_1125 - .L_1124)
.L_1124:
        /*0020*/ 	.word	0x00000000
        /*0024*/ 	.short	0x0002
        /*0026*/ 	.short	0x0008
        /*0028*/ 	.byte	0x00, 0xf0, 0x41, 0x00


	//----- nvinfo : EIATTR_KPARAM_INFO
	.align		4
.L_1125:
        /*002c*/ 	.byte	0x04, 0x17
        /*002e*/ 	.short	(.L_1127 - .L_1126)
.L_1126:
        /*0030*/ 	.word	0x00000000
        /*0034*/ 	.short	0x0001
        /*0036*/ 	.short	0x0004
        /*0038*/ 	.byte	0x00, 0xf0, 0x05, 0x00


	//----- nvinfo : EIATTR_KPARAM_INFO
	.align		4
.L_1127:
        /*003c*/ 	.byte	0x04, 0x17
        /*003e*/ 	.short	(.L_1129 - .L_1128)
.L_1128:
        /*0040*/ 	.word	0x00000000
        /*0044*/ 	.short	0x0000
        /*0046*/ 	.short	0x0000
        /*0048*/ 	.byte	0x00, 0xf0, 0x11, 0x00


	//----- nvinfo : EIATTR_MAXREG_COUNT
	.align		4
.L_1129:
        /*004c*/ 	.byte	0x03, 0x1b
        /*004e*/ 	.short	0x00ff


	//----- nvinfo : EIATTR_MERCURY_ISA_VERSION
	.align		4
        /*0050*/ 	.byte	0x03, 0x5f
        /*0052*/ 	.short	0x0000


	//----- nvinfo : EIATTR_EXIT_INSTR_OFFSETS
	.align		4
        /*0054*/ 	.byte	0x04, 0x1c
        /*0056*/ 	.short	(.L_1131 - .L_1130)


	//   ....[0]....
.L_1130:
        /*0058*/ 	.word	0x00015f10


	//   ....[1]....
        /*005c*/ 	.word	0x0002ca30


	//   ....[2]....
        /*0060*/ 	.word	0x0002ca80


	//----- nvinfo : EIATTR_MAX_THREADS
	.align		4
.L_1131:
        /*0064*/ 	.byte	0x04, 0x05
        /*0066*/ 	.short	(.L_1133 - .L_1132)
.L_1132:
        /*0068*/ 	.word	0x00000080
        /*006c*/ 	.word	0x00000001
        /*0070*/ 	.word	0x00000001


	//----- nvinfo : EIATTR_CRS_STACK_SIZE
	.align		4
.L_1133:
        /*0074*/ 	.byte	0x04, 0x1e
        /*0076*/ 	.short	(.L_1135 - .L_1134)
.L_1134:
        /*0078*/ 	.word	0x00000000
.L_1135:


//--------------------- .nv.info._ZN2at6native29vectorized_elementwise_kernelILi4EZZZNS0_16asin_kernel_cudaERNS_18TensorIteratorBaseEENKUlvE_clEvENKUlvE0_clEvEUlN3c107complexIfEEE_St5arrayIPcLm2EEEEviT0_T1_ --------------------------
	.section	.nv.info._ZN2at6native29vectorized_elementwise_kernelILi4EZZZNS0_16asin_kernel_cudaERNS_18TensorIteratorBaseEENKUlvE_clEvENKUlvE0_clEvEUlN3c107complexIfEEE_St5arrayIPcLm2EEEEviT0_T1_,"",@"SHT_CUDA_INFO"
	.sectionflags	@""
	.align	4


	//----- nvinfo : EIATTR_CUDA_API_VERSION
	.align		4
        /*0000*/ 	.byte	0x04, 0x37
        /*0002*/ 	.short	(.L_1137 - .L_1136)
.L_1136:
        /*0004*/ 	.word	0x00000082


	//----- nvinfo : EIATTR_SW2861232_WAR
	.align		4
.L_1137:
        /*0008*/ 	.byte	0x01, 0x35
	.zero		2


	//----- nvinfo : EIATTR_PARAM_CBANK
	.align		4
        /*000c*/ 	.byte	0x04, 0x0a
        /*000e*/ 	.short	(.L_1139 - .L_1138)
	.align		4
.L_1138:
        /*0010*/ 	.word	index@(.nv.constant0._ZN2at6native29vectorized_elementwise_kernelILi4EZZZNS0_16asin_kernel_cudaERNS_18TensorIteratorBaseEENKUlvE_clEvENKUlvE0_clEvEUlN3c107complexIfEEE_St5arrayIPcLm2EEEEviT0_T1_)
        /*0014*/ 	.short	0x0160
        /*0016*/ 	.short	0x0018


	//----- nvinfo : EIATTR_CBANK_PARAM_SIZE
	.align		4
.L_1139:
        /*0018*/ 	.byte	0x03, 0x19
        /*001a*/ 	.short	0x0018


	//----- nvinfo : EIATTR_KPARAM_INFO
	.align		4
        /*001c*/ 	.byte	0x04, 0x17
        /*001e*/ 	.short	(.L_1141 - .L_1140)
.L_1140:
        /*0020*/ 	.word	0x00000000
        /*0024*/ 	.short	0x0002
        /*0026*/ 	.short	0x0008
        /*0028*/ 	.byte	0x00, 0xf0, 0x41, 0x00


	//----- nvinfo : EIATTR_KPARAM_INFO
	.align		4
.L_1141:
        /*002c*/ 	.byte	0x04, 0x17
        /*002e*/ 	.short	(.L_1143 - .L_1142)
.L_1142:
        /*0030*/ 	.word	0x00000000
        /*0034*/ 	.short	0x0001
        /*0036*/ 	.short	0x0004
        /*0038*/ 	.byte	0x00, 0xf0, 0x05, 0x00


	//----- nvinfo : EIATTR_KPARAM_INFO
	.align		4
.L_1143:
        /*003c*/ 	.byte	0x04, 0x17
        /*003e*/ 	.short	(.L_1145 - .L_1144)
.L_1144:
        /*0040*/ 	.word	0x00000000
        /*0044*/ 	.short	0x0000
        /*0046*/ 	.short	0x0000
        /*0048*/ 	.byte	0x00, 0xf0, 0x11, 0x00


	//----- nvinfo : EIATTR_MAXREG_COUNT
	.align		4
.L_1145:
        /*004c*/ 	.byte	0x03, 0x1b
        /*004e*/ 	.short	0x00ff


	//----- nvinfo : EIATTR_MERCURY_ISA_VERSION
	.align		4
        /*0050*/ 	.byte	0x03, 0x5f
        /*0052*/ 	.short	0x0000


	//----- nvinfo : EIATTR_EXIT_INSTR_OFFSETS
	.align		4
        /*0054*/ 	.byte	0x04, 0x1c
        /*0056*/ 	.short	(.L_1147 - .L_1146)


	//   ....[0]....
.L_1146:
        /*0058*/ 	.word	0x00015f10


	//   ....[1]....
        /*005c*/ 	.word	0x0002ca30


	//   ....[2]....
        /*0060*/ 	.word	0x0002ca80


	//----- nvinfo : EIATTR_MAX_THREADS
	.align		4
.L_1147:
        /*0064*/ 	.byte	0x04, 0x05
        /*0066*/ 	.short	(.L_1149 - .L_1148)
.L_1148:
        /*0068*/ 	.word	0x00000080
        /*006c*/ 	.word	0x00000001
        /*0070*/ 	.word	0x00000001


	//----- nvinfo : EIATTR_CRS_STACK_SIZE
	.align		4
.L_1149:
        /*0074*/ 	.byte	0x04, 0x1e
        /*0076*/ 	.short	(.L_1151 - .L_1150)
.L_1150:
        /*0078*/ 	.word	0x00000000
.L_1151:


//--------------------- .nv.info._ZN2at6native29vectorized_elementwise_kernelILi8EZZZNS0_16asin_kernel_cudaERNS_18TensorIteratorBaseEENKUlvE_clEvENKUlvE0_clEvEUlN3c107complexIfEEE_St5arrayIPcLm2EEEEviT0_T1_ --------------------------
	.section	.nv.info._ZN2at6native29vectorized_elementwise_kernelILi8EZZZNS0_16asin_kernel_cudaERNS_18TensorIteratorBaseEENKUlvE_clEvENKUlvE0_clEvEUlN3c107complexIfEEE_St5arrayIPcLm2EEEEviT0_T1_,"",@"SHT_CUDA_INFO"
	.sectionflags	@""
	.align	4


	//----- nvinfo : EIATTR_CUDA_API_VERSION
	.align		4
        /*0000*/ 	.byte	0x04, 0x37
        /*0002*/ 	.short	(.L_1153 - .L_1152)
.L_1152:
        /*0004*/ 	.word	0x00000082


	//----- nvinfo : EIATTR_SW2861232_WAR
	.align		4
.L_1153:
        /*0008*/ 	.byte	0x01, 0x35
	.zero		2


	//----- nvinfo : EIATTR_PARAM_CBANK
	.align		4
        /*000c*/ 	.byte	0x04, 0x0a
        /*000e*/ 	.short	(.L_1155 - .L_1154)
	.align		4
.L_1154:
        /*0010*/ 	.word	index@(.nv.constant0._ZN2at6native29vectorized_elementwise_kernelILi8EZZZNS0_16asin_kernel_cudaERNS_18TensorIteratorBaseEENKUlvE_clEvENKUlvE0_clEvEUlN3c107complexIfEEE_St5arrayIPcLm2EEEEviT0_T1_)
        /*0014*/ 	.short	0x0160
        /*0016*/ 	.short	0x0018


	//----- nvinfo : EIATTR_CBANK_PARAM_SIZE
	.align		4
.L_1155:
        /*0018*/ 	.byte	0x03, 0x19
        /*001a*/ 	.short	0x0018


	//----- nvinfo : EIATTR_KPARAM_INFO
	.align		4
        /*001c*/ 	.byte	0x04, 0x17
        /*001e*/ 	.short	(.L_1157 - .L_1156)
.L_1156:
        /*0020*/ 	.word	0x00000000
        /*0024*/ 	.short	0x0002
        /*0026*/ 	.short	0x0008
        /*0028*/ 	.byte	0x00, 0xf0, 0x41, 0x00


	//----- nvinfo : EIATTR_KPARAM_INFO
	.align		4
.L_1157:
        /*002c*/ 	.byte	0x04, 0x17
        /*002e*/ 	.short	(.L_1159 - .L_1158)
.L_1158:
        /*0030*/ 	.word	0x00000000
        /*0034*/ 	.short	0x0001
        /*0036*/ 	.short	0x0004
        /*0038*/ 	.byte	0x00, 0xf0, 0x05, 0x00


	//----- nvinfo : EIATTR_KPARAM_INFO
	.align		4
.L_1159:
        /*003c*/ 	.byte	0x04, 0x17
        /*003e*/ 	.short	(.L_1161 - .L_1160)
.L_1160:
        /*0040*/ 	.word	0x00000000
        /*0044*/ 	.short	0x0000
        /*0046*/ 	.short	0x0000
        /*0048*/ 	.byte	0x00, 0xf0, 0x11, 0x00


	//----- nvinfo : EIATTR_MAXREG_COUNT
	.align		4
.L_1161:
        /*004c*/ 	.byte	0x03, 0x1b
        /*004e*/ 	.short	0x00ff


	//----- nvinfo : EIATTR_MERCURY_ISA_VERSION
	.align		4
        /*0050*/ 	.byte	0x03, 0x5f
        /*0052*/ 	.short	0x0000


	//----- nvinfo : EIATTR_EXIT_INSTR_OFFSETS
	.align		4
        /*0054*/ 	.byte	0x04, 0x1c
        /*0056*/ 	.short	(.L_1163 - .L_1162)


	//   ....[0]....
.L_1162:
        /*0058*/ 	.word	0x00000010


	//----- nvinfo : EIATTR_MAX_THREADS
	.align		4
.L_1163:
        /*005c*/ 	.byte	0x04, 0x05
        /*005e*/ 	.short	(.L_1165 - .L_1164)
.L_1164:
        /*0060*/ 	.word	0x00000080
        /*0064*/ 	.word	0x00000001
        /*0068*/ 	.word	0x00000001
.L_1165:


//--------------------- .nv.info._ZN2at6native18elementwise_kernelILi128ELi4EZNS0_15gpu_kernel_implIZZZNS0_16asin_kernel_cudaERNS_18TensorIteratorBaseEENKUlvE_clEvENKUlvE_clEvEUlN3c107complexIdEEE_EEvS4_RKT_EUliE_EEviT1_ --------------------------
	.section	.nv.info._ZN2at6native18elementwise_kernelILi128ELi4EZNS0_15gpu_kernel_implIZZZNS0_16asin_kernel_cudaERNS_18TensorIteratorBaseEENKUlvE_clEvENKUlvE_clEvEUlN3c107complexIdEEE_EEvS4_RKT_EUliE_EEviT1_,"",@"SHT_CUDA_INFO"
	.sectionflags	@""
	.align	4


	//----- nvinfo : EIATTR_CUDA_API_VERSION
	.align		4
        /*0000*/ 	.byte	0x04, 0x37
        /*0002*/ 	.short	(.L_1167 - .L_1166)
.L_1166:
        /*0004*/ 	.word	0x00000082


	//----- nvinfo : EIATTR_SW2861232_WAR
	.align		4
.L_1167:
        /*0008*/ 	.byte	0x01, 0x35
	.zero		2


	//----- nvinfo : EIATTR_PARAM_CBANK
	.align		4
        /*000c*/ 	.byte	0x04, 0x0a
        /*000e*/ 	.short	(.L_1169 - .L_1168)
	.align		4
.L_1168:
        /*0010*/ 	.word	index@(.nv.constant0._ZN2at6native18elementwise_kernelILi128ELi4EZNS0_15gpu_kernel_implIZZZNS0_16asin_kernel_cudaERNS_18TensorIteratorBaseEENKUlvE_clEvENKUlvE_clEvEUlN3c107complexIdEEE_EEvS4_RKT_EUliE_EEviT1_)
        /*0014*/ 	.short	0x0160
        /*0016*/ 	.short	0x0220


	//----- nvinfo : EIATTR_CBANK_PARAM_SIZE
	.align		4
.L_1169:
        /*0018*/ 	.byte	0x03, 0x19
        /*001a*/ 	.short	0x0220


	//----- nvinfo : EIATTR_KPARAM_INFO
	.align		4
        /*001c*/ 	.byte	0x04, 0x17
        /*001e*/ 	.short	(.L_1171 - .L_1170)
.L_1170:
        /*0020*/ 	.word	0x00000000
        /*0024*/ 	.short	0x0001
        /*0026*/ 	.short	0x0008
        /*0028*/ 	.byte	0x00, 0xf0, 0x61, 0x08


	//----- nvinfo : EIATTR_KPARAM_INFO
	.align		4
.L_1171:
        /*002c*/ 	.byte	0x04, 0x17
        /*002e*/ 	.short	(.L_1173 - .L_1172)
.L_1172:
        /*0030*/ 	.word	0x00000000
        /*0034*/ 	.short	0x0000
        /*0036*/ 	.short	0x0000
        /*0038*/ 	.byte	0x00, 0xf0, 0x11, 0x00


	//----- nvinfo : EIATTR_MAXREG_COUNT
	.align		4
.L_1173:
        /*003c*/ 	.byte	0x03, 0x1b
        /*003e*/ 	.short	0x0080


	//----- nvinfo : EIATTR_EXTERNS
	.align		4
        /*0040*/ 	.byte	0x04, 0x0f
        /*0042*/ 	.short	(.L_1175 - .L_1174)


	//   ....[0]....
	.align		4
.L_1174:
        /*0044*/ 	.word	index@(__assertfail)


	//----- nvinfo : EIATTR_MERCURY_ISA_VERSION
	.align		4
.L_1175:
        /*0048*/ 	.byte	0x03, 0x5f
        /*004a*/ 	.short	0x0000


	//----- nvinfo : EIATTR_SYSCALL_OFFSETS
	.align		4
        /*004c*/ 	.byte	0x04, 0x46
        /*004e*/ 	.short	(.L_1177 - .L_1176)


	//   ....[0]....
.L_1176:
        /*0050*/ 	.word	0x00001ec0


	//   ....[1]....
        /*0054*/ 	.word	0x0000b680


	//   ....[2]....
        /*0058*/ 	.word	0x0000d5e0


	//   ....[3]....
        /*005c*/ 	.word	0x00016c10


	//   ....[4]....
        /*0060*/ 	.word	0x00018b20


	//   ....[5]....
        /*0064*/ 	.word	0x00022150


	//   ....[6]....
        /*0068*/ 	.word	0x00024070


	//   ....[7]....
        /*006c*/ 	.word	0x0002d6a0


	//----- nvinfo : EIATTR_EXIT_INSTR_OFFSETS
	.align		4
.L_1177:
        /*0070*/ 	.byte	0x04, 0x1c
        /*0072*/ 	.short	(.L_1179 - .L_1178)


	//   ....[0]....
.L_1178:
        /*0074*/ 	.word	0x000221f0


	//   ....[1]....
        /*0078*/ 	.word	0x0002c7b0


	//   ....[2]....
        /*007c*/ 	.word	0x0002c7f0


	//   ....[3]....
        /*0080*/ 	.word	0x0002c880


	//   ....[4]....
        /*0084*/ 	.word	0x0002c8b0


	//   ....[5]....
        /*0088*/ 	.word	0x0002c8e0


	//   ....[6]....
        /*008c*/ 	.word	0x0002c990


	//   ....[7]....
        /*0090*/ 	.word	0x0002c9f0


	//   ....[8]....
        /*0094*/ 	.word	0x0002cad0


	//   ....[9]....
        /*0098*/ 	.word	0x0002cb60


	//   ....[10]....
        /*009c*/ 	.word	0x0002cb80


	//   ....[11]....
        /*00a0*/ 	.word	0x0002cc50


	//   ....[12]....
        /*00a4*/ 	.word	0x0002cc70


	//   ....[13]....
        /*00a8*/ 	.word	0x0002ce20


	//   ....[14]....
        /*00ac*/ 	.word	0x0002cfa0


	//   ....[15]....
        /*00b0*/ 	.word	0x0002d000


	//   ....[16]....
        /*00b4*/ 	.word	0x0002d0b0


	//   ....[17]....
        /*00b8*/ 	.word	0x0002d250


	//   ....[18]....
        /*00bc*/ 	.word	0x0002d3f0


	//   ....[19]....
        /*00c0*/ 	.word	0x0002d570


	//   ....[20]....
        /*00c4*/ 	.word	0x0002d6b0


	//   ....[21]....
        /*00c8*/ 	.word	0x0002d6e0


	//   ....[22]....
        /*00cc*/ 	.word	0x0002d710


	//----- nvinfo : EIATTR_MAX_THREADS
	.align		4
.L_1179:
        /*00d0*/ 	.byte	0x04, 0x05
        /*00d2*/ 	.short	(.L_1181 - .L_1180)
.L_1180:
        /*00d4*/ 	.word	0x00000080
        /*00d8*/ 	.word	0x00000001
        /*00dc*/ 	.word	0x00000001


	//----- nvinfo : EIATTR_CRS_STACK_SIZE
	.align		4
.L_1181:
        /*00e0*/ 	.byte	0x04, 0x1e
        /*00e2*/ 	.short	(.L_1183 - .L_1182)
.L_1182:
        /*00e4*/ 	.word	0x00000000
.L_1183:


//--------------------- .nv.info._ZN2at6native27unrolled_elementwise_kernelIZZZNS0_16asin_kernel_cudaERNS_18TensorIteratorBaseEENKUlvE_clEvENKUlvE_clEvEUlN3c107complexIdEEE_St5arrayIPcLm2EELi4E23TrivialOffsetCalculatorILi1EjESE_NS0_6memory12LoadWithCastILi1EEENSF_13StoreWithCastILi1EEEEEviT_T0_T2_T3_T4_T5_ --------------------------
	.section	.nv.info._ZN2at6native27unrolled_elementwise_kernelIZZZNS0_16asin_kernel_cudaERNS_18TensorIteratorBaseEENKUlvE_clEvENKUlvE_clEvEUlN3c107complexIdEEE_St5arrayIPcLm2EELi4E23TrivialOffsetCalculatorILi1EjESE_NS0_6memory12LoadWithCastILi1EEENSF_13StoreWithCastILi1EEEEEviT_T0_T2_T3_T4_T5_,"",@"SHT_CUDA_INFO"
	.sectionflags	@""
	.align	4


	//----- nvinfo : EIATTR_CUDA_API_VERSION
	.align		4
        /*0000*/ 	.byte	0x04, 0x37
        /*0002*/ 	.short	(.L_1185 - .L_1184)
.L_1184:
        /*0004*/ 	.word	0x00000082


	//----- nvinfo : EIATTR_SW2861232_WAR
	.align		4
.L_1185:
        /*0008*/ 	.byte	0x01, 0x35
	.zero		2


	//----- nvinfo : EIATTR_PARAM_CBANK
	.align		4
        /*000c*/ 	.byte	0x04, 0x0a
        /*000e*/ 	.short	(.L_1187 - .L_1186)
	.align		4
.L_1186:
        /*0010*/ 	.word	index@(.nv.constant0._ZN2at6native27unrolled_elementwise_kernelIZZZNS0_16asin_kernel_cudaERNS_18TensorIteratorBaseEENKUlvE_clEvENKUlvE_clEvEUlN3c107complexIdEEE_St5arrayIPcLm2EELi4E23TrivialOffsetCalculatorILi1EjESE_NS0_6memory12LoadWithCastILi1EEENSF_13StoreWithCastILi1EEEEEviT_T0_T2_T3_T4_T5_)
        /*0014*/ 	.short	0x0160
        /*0016*/ 	.short	0x002c


	//----- nvinfo : EIATTR_CBANK_PARAM_SIZE
	.align		4
.L_1187:
        /*0018*/ 	.byte	0x03, 0x19
        /*001a*/ 	.short	0x002c


	//----- nvinfo : EIATTR_KPARAM_INFO
	.align		4
        /*001c*/ 	.byte	0x04, 0x17
        /*001e*/ 	.short	(.L_1189 - .L_1188)
.L_1188:
        /*0020*/ 	.word	0x00000000
        /*0024*/ 	.short	0x0006
        /*0026*/ 	.short	0x0024
        /*0028*/ 	.byte	0x00, 0xf0, 0x21, 0x00


	//----- nvinfo : EIATTR_KPARAM_INFO
	.align		4
.L_1189:
        /*002c*/ 	.byte	0x04, 0x17
        /*002e*/ 	.short	(.L_1191 - .L_1190)
.L_1190:
        /*0030*/ 	.word	0x00000000
        /*0034*/ 	.short	0x0005
        /*0036*/ 	.short	0x001c
        /*0038*/ 	.byte	0x00, 0xf0, 0x21, 0x00


	//----- nvinfo : EIATTR_KPARAM_INFO
	.align		4
.L_1191:
        /*003c*/ 	.byte	0x04, 0x17
        /*003e*/ 	.short	(.L_1193 - .L_1192)
.L_1192:
        /*0040*/ 	.word	0x00000000
        /*0044*/ 	.short	0x0004
        /*0046*/ 	.short	0x0019
        /*0048*/ 	.byte	0x00, 0xf0, 0x05, 0x00


	//----- nvinfo : EIATTR_KPARAM_INFO
	.align		4
.L_1193:
        /*004c*/ 	.byte	0x04, 0x17
        /*004e*/ 	.short	(.L_1195 - .L_1194)
.L_1194:
        /*0050*/ 	.word	0x00000000
        /*0054*/ 	.short	0x0003
        /*0056*/ 	.short	0x0018
        /*0058*/ 	.byte	0x00, 0xf0, 0x05, 0x00


	//----- nvinfo : EIATTR_KPARAM_INFO
	.align		4
.L_1195:
        /*005c*/ 	.byte	0x04, 0x17
        /*005e*/ 	.short	(.L_1197 - .L_1196)
.L_1196:
        /*0060*/ 	.word	0x00000000
        /*0064*/ 	.short	0x0002
        /*0066*/ 	.short	0x0008
        /*0068*/ 	.byte	0x00, 0xf0, 0x41, 0x00


	//----- nvinfo : EIATTR_KPARAM_INFO
	.align		4
.L_1197:
        /*006c*/ 	.byte	0x04, 0x17
        /*006e*/ 	.short	(.L_1199 - .L_1198)
.L_1198:
        /*0070*/ 	.word	0x00000000
        /*0074*/ 	.short	0x0001
        /*0076*/ 	.short	0x0004
        /*0078*/ 	.byte	0x00, 0xf0, 0x05, 0x00


	//----- nvinfo : EIATTR_KPARAM_INFO
	.align		4
.L_1199:
        /*007c*/ 	.byte	0x04, 0x17
        /*007e*/ 	.short	(.L_1201 - .L_1200)
.L_1200:
        /*0080*/ 	.word	0x00000000
        /*0084*/ 	.short	0x0000
        /*0086*/ 	.short	0x0000
        /*0088*/ 	.byte	0x00, 0xf0, 0x11, 0x00


	//----- nvinfo : EIATTR_MAXREG_COUNT
	.align		4
.L_1201:
        /*008c*/ 	.byte	0x03, 0x1b
        /*008e*/ 	.short	0x00ff


	//----- nvinfo : EIATTR_EXTERNS
	.align		4
        /*0090*/ 	.byte	0x04, 0x0f
        /*0092*/ 	.short	(.L_1203 - .L_1202)


	//   ....[0]....
	.align		4
.L_1202:
        /*0094*/ 	.word	index@(__assertfail)


	//----- nvinfo : EIATTR_MERCURY_ISA_VERSION
	.align		4
.L_1203:
        /*0098*/ 	.byte	0x03, 0x5f
        /*009a*/ 	.short	0x0000


	//----- nvinfo : EIATTR_SYSCALL_OFFSETS
	.align		4
        /*009c*/ 	.byte	0x04, 0x46
        /*009e*/ 	.short	(.L_1205 - .L_1204)


	//   ....[0]....
.L_1204:
        /*00a0*/ 	.word	0x00001100


	//   ....[1]....
        /*00a4*/ 	.word	0x00002230


	//   ....[2]....
        /*00a8*/ 	.word	0x00003380


	//   ....[3]....
        /*00ac*/ 	.word	0x000044a0


	//   ....[4]....
        /*00b0*/ 	.word	0x000277f0


	//   ....[5]....
        /*00b4*/ 	.word	0x000288f0


	//   ....[6]....
        /*00b8*/ 	.word	0x000299b0


	//   ....[7]....
        /*00bc*/ 	.word	0x0002aa70


	//----- nvinfo : EIATTR_EXIT_INSTR_OFFSETS
	.align		4
.L_1205:
        /*00c0*/ 	.byte	0x04, 0x1c
        /*00c2*/ 	.short	(.L_1207 - .L_1206)


	//   ....[0]....
.L_1206:
        /*00c4*/ 	.word	0x00029a50


	//   ....[1]....
        /*00c8*/ 	.word	0x00029b80


	//   ....[2]....
        /*00cc*/ 	.word	0x00029bc0


	//   ....[3]....
        /*00d0*/ 	.word	0x00029c50


	//   ....[4]....
        /*00d4*/ 	.word	0x00029c80


	//   ....[5]....
        /*00d8*/ 	.word	0x00029cb0


	//   ....[6]....
        /*00dc*/ 	.word	0x00029d60


	//   ....[7]....
        /*00e0*/ 	.word	0x00029dc0


	//   ....[8]....
        /*00e4*/ 	.word	0x00029ea0


	//   ....[9]....
        /*00e8*/ 	.word	0x00029f30


	//   ....[10]....
        /*00ec*/ 	.word	0x00029f50


	//   ....[11]....
        /*00f0*/ 	.word	0x0002a020


	//   ....[12]....
        /*00f4*/ 	.word	0x0002a040


	//   ....[13]....
        /*00f8*/ 	.word	0x0002a1f0


	//   ....[14]....
        /*00fc*/ 	.word	0x0002a370


	//   ....[15]....
        /*0100*/ 	.word	0x0002a3d0


	//   ....[16]....
        /*0104*/ 	.word	0x0002a480


	//   ....[17]....
        /*0108*/ 	.word	0x0002a620


	//   ....[18]....
        /*010c*/ 	.word	0x0002a7c0


	//   ....[19]....
        /*0110*/ 	.word	0x0002a940


	//   ....[20]....
        /*0114*/ 	.word	0x0002aa80


	//   ....[21]....
        /*0118*/ 	.word	0x0002aab0


	//   ....[22]....
        /*011c*/ 	.word	0x0002aae0


	//----- nvinfo : EIATTR_MAX_THREADS
	.align		4
.L_1207:
        /*0120*/ 	.byte	0x04, 0x05
        /*0122*/ 	.short	(.L_1209 - .L_1208)
.L_1208:
        /*0124*/ 	.word	0x00000080
        /*0128*/ 	.word	0x00000001
        /*012c*/ 	.word	0x00000001


	//----- nvinfo : EIATTR_CRS_STACK_SIZE
	.align		4
.L_1209:
        /*0130*/ 	.byte	0x04, 0x1e
        /*0132*/ 	.short	(.L_1211 - .L_1210)
.L_1210:
        /*0134*/ 	.word	0x00000000
.L_1211:


//--------------------- .nv.info._ZN2at6native18elementwise_kernelILi128ELi2EZNS0_22gpu_kernel_impl_nocastIZZZNS0_16asin_kernel_cudaERNS_18TensorIteratorBaseEENKUlvE_clEvENKUlvE_clEvEUlN3c107complexIdEEE_EEvS4_RKT_EUliE_EEviT1_ --------------------------
	.section	.nv.info._ZN2at6native18elementwise_kernelILi128ELi2EZNS0_22gpu_kernel_impl_nocastIZZZNS0_16asin_kernel_cudaERNS_18TensorIteratorBaseEENKUlvE_clEvENKUlvE_clEvEUlN3c107complexIdEEE_EEvS4_RKT_EUliE_EEviT1_,"",@"SHT_CUDA_INFO"
	.sectionflags	@""
	.align	4


	//----- nvinfo : EIATTR_CUDA_API_VERSION
	.align		4
        /*0000*/ 	.byte	0x04, 0x37
        /*0002*/ 	.short	(.L_1213 - .L_1212)
.L_1212:
        /*0004*/ 	.word	0x00000082


	//----- nvinfo : EIATTR_SW2861232_WAR
	.align		4
.L_1213:
        /*0008*/ 	.byte	0x01, 0x35
	.zero		2


	//----- nvinfo : EIATTR_PARAM_CBANK
	.align		4
        /*000c*/ 	.byte	0x04, 0x0a
        /*000e*/ 	.short	(.L_1215 - .L_1214)
	.align		4
.L_1214:
        /*0010*/ 	.word	index@(.nv.constant0._ZN2at6native18elementwise_kernelILi128ELi2EZNS0_22gpu_kernel_impl_nocastIZZZNS0_16asin_kernel_cudaERNS_18TensorIteratorBaseEENKUlvE_clEvENKUlvE_clEvEUlN3c107complexIdEEE_EEvS4_RKT_EUliE_EEviT1_)
        /*0014*/ 	.short	0x0160
        /*0016*/ 	.short	0x0220


	//----- nvinfo : EIATTR_CBANK_PARAM_SIZE
	.align		4
.L_1215:
        /*0018*/ 	.byte	0x03, 0x19
        /*001a*/ 	.short	0x0220


	//----- nvinfo : EIATTR_KPARAM_INFO
	.align		4
        /*001c*/ 	.byte	0x04, 0x17
        /*001e*/ 	.short	(.L_1217 - .L_1216)
.L_1216:
        /*0020*/ 	.word	0x00000000
        /*0024*/ 	.short	0x0001
        /*0026*/ 	.short	0x0008
        /*0028*/ 	.byte	0x00, 0xf0, 0x61, 0x08


	//----- nvinfo : EIATTR_KPARAM_INFO
	.align		4
.L_1217:
        /*002c*/ 	.byte	0x04, 0x17
        /*002e*/ 	.short	(.L_1219 - .L_1218)
.L_1218:
        /*0030*/ 	.word	0x00000000
        /*0034*/ 	.short	0x0000
        /*0036*/ 	.short	0x0000
        /*0038*/ 	.byte	0x00, 0xf0, 0x11, 0x00


	//----- nvinfo : EIATTR_MAXREG_COUNT
	.align		4
.L_1219:
        /*003c*/ 	.byte	0x03, 0x1b
        /*003e*/ 	.short	0x0080


	//----- nvinfo : EIATTR_MERCURY_ISA_VERSION
	.align		4
        /*0040*/ 	.byte	0x03, 0x5f
        /*0042*/ 	.short	0x0000


	//----- nvinfo : EIATTR_EXIT_INSTR_OFFSETS
	.align		4
        /*0044*/ 	.byte	0x04, 0x1c
        /*0046*/ 	.short	(.L_1221 - .L_1220)


	//   ....[0]....
.L_1220:
        /*0048*/ 	.word	0x00009580


	//   ....[1]....
        /*004c*/ 	.word	0x000129f0


	//----- nvinfo : EIATTR_MAX_THREADS
	.align		4
.L_1221:
        /*0050*/ 	.byte	0x04, 0x05
        /*0052*/ 	.short	(.L_1223 - .L_1222)
.L_1222:
        /*0054*/ 	.word	0x00000080
        /*0058*/ 	.word	0x00000001
        /*005c*/ 	.word	0x00000001


	//----- nvinfo : EIATTR_CRS_STACK_SIZE
	.align		4
.L_1223:
        /*0060*/ 	.byte	0x04, 0x1e
        /*0062*/ 	.short	(.L_1225 - .L_1224)
.L_1224:
        /*0064*/ 	.word	0x00000000
.L_1225:


//--------------------- .nv.info._ZN2at6native27unrolled_elementwise_kernelIZZZNS0_16asin_kernel_cudaERNS_18TensorIteratorBaseEENKUlvE_clEvENKUlvE_clEvEUlN3c107complexIdEEE_St5arrayIPcLm2EELi4E23TrivialOffsetCalculatorILi1EjESE_NS0_6memory15LoadWithoutCastENSF_16StoreWithoutCastEEEviT_T0_T2_T3_T4_T5_ --------------------------
	.section	.nv.info._ZN2at6native27unrolled_elementwise_kernelIZZZNS0_16asin_kernel_cudaERNS_18TensorIteratorBaseEENKUlvE_clEvENKUlvE_clEvEUlN3c107complexIdEEE_St5arrayIPcLm2EELi4E23TrivialOffsetCalculatorILi1EjESE_NS0_6memory15LoadWithoutCastENSF_16StoreWithoutCastEEEviT_T0_T2_T3_T4_T5_,"",@"SHT_CUDA_INFO"
	.sectionflags	@""
	.align	4


	//----- nvinfo : EIATTR_CUDA_API_VERSION
	.align		4
        /*0000*/ 	.byte	0x04, 0x37
        /*0002*/ 	.short	(.L_1227 - .L_1226)
.L_1226:
        /*0004*/ 	.word	0x00000082


	//----- nvinfo : EIATTR_SW2861232_WAR
	.align		4
.L_1227:
        /*0008*/ 	.byte	0x01, 0x35
	.zero		2


	//----- nvinfo : EIATTR_PARAM_CBANK
	.align		4
        /*000c*/ 	.byte	0x04, 0x0a
        /*000e*/ 	.short	(.L_1229 - .L_1228)
	.align		4
.L_1228:
        /*0010*/ 	.word	index@(.nv.constant0._ZN2at6native27unrolled_elementwise_kernelIZZZNS0_16asin_kernel_cudaERNS_18TensorIteratorBaseEENKUlvE_clEvENKUlvE_clEvEUlN3c107complexIdEEE_St5arrayIPcLm2EELi4E23TrivialOffsetCalculatorILi1EjESE_NS0_6memory15LoadWithoutCastENSF_16StoreWithoutCastEEEviT_T0_T2_T3_T4_T5_)
        /*0014*/ 	.short	0x0160
        /*0016*/ 	.short	0x001c


	//----- nvinfo : EIATTR_CBANK_PARAM_SIZE
	.align		4
.L_1229:
        /*0018*/ 	.byte	0x03, 0x19
        /*001a*/ 	.short	0x001c


	//----- nvinfo : EIATTR_KPARAM_INFO
	.align		4
        /*001c*/ 	.byte	0x04, 0x17
        /*001e*/ 	.short	(.L_1231 - .L_1230)
.L_1230:
        /*0020*/ 	.word	0x00000000
        /*0024*/ 	.short	0x0006
        /*0026*/ 	.short	0x001b
        /*0028*/ 	.byte	0x00, 0xf0, 0x05, 0x00


	//----- nvinfo : EIATTR_KPARAM_INFO
	.align		4
.L_1231:
        /*002c*/ 	.byte	0x04, 0x17
        /*002e*/ 	.short	(.L_1233 - .L_1232)
.L_1232:
        /*0030*/ 	.word	0x00000000
        /*0034*/ 	.short	0x0005
        /*0036*/ 	.short	0x001a
        /*0038*/ 	.byte	0x00, 0xf0, 0x05, 0x00


	//----- nvinfo : EIATTR_KPARAM_INFO
	.align		4
.L_1233:
        /*003c*/ 	.byte	0x04, 0x17
        /*003e*/ 	.short	(.L_1235 - .L_1234)
.L_1234:
        /*0040*/ 	.word	0x00000000
        /*0044*/ 	.short	0x0004
        /*0046*/ 	.short	0x0019
        /*0048*/ 	.byte	0x00, 0xf0, 0x05, 0x00


	//----- nvinfo : EIATTR_KPARAM_INFO
	.align		4
.L_1235:
        /*004c*/ 	.byte	0x04, 0x17
        /*004e*/ 	.short	(.L_1237 - .L_1236)
.L_1236:
        /*0050*/ 	.word	0x00000000
        /*0054*/ 	.short	0x0003
        /*0056*/ 	.short	0x0018
        /*0058*/ 	.byte	0x00, 0xf0, 0x05, 0x00


	//----- nvinfo : EIATTR_KPARAM_INFO
	.align		4
.L_1237:
        /*005c*/ 	.byte	0x04, 0x17
        /*005e*/ 	.short	(.L_1239 - .L_1238)
.L_1238:
        /*0060*/ 	.word	0x00000000
        /*0064*/ 	.short	0x0002
        /*0066*/ 	.short	0x0008
        /*0068*/ 	.byte	0x00, 0xf0, 0x41, 0x00


	//----- nvinfo : EIATTR_KPARAM_INFO
	.align		4
.L_1239:
        /*006c*/ 	.byte	0x04, 0x17
        /*006e*/ 	.short	(.L_1241 - .L_1240)
.L_1240:
        /*0070*/ 	.word	0x00000000
        /*0074*/ 	.short	0x0001
        /*0076*/ 	.short	0x0004
        /*0078*/ 	.byte	0x00, 0xf0, 0x05, 0x00


	//----- nvinfo : EIATTR_KPARAM_INFO
	.align		4
.L_1241:
        /*007c*/ 	.byte	0x04, 0x17
        /*007e*/ 	.short	(.L_1243 - .L_1242)
.L_1242:
        /*0080*/ 	.word	0x00000000
        /*0084*/ 	.short	0x0000
        /*0086*/ 	.short	0x0000
        /*0088*/ 	.byte	0x00, 0xf0, 0x11, 0x00


	//----- nvinfo : EIATTR_MAXREG_COUNT
	.align		4
.L_1243:
        /*008c*/ 	.byte	0x03, 0x1b
        /*008e*/ 	.short	0x00ff


	//----- nvinfo : EIATTR_MERCURY_ISA_VERSION
	.align		4
        /*0090*/ 	.byte	0x03, 0x5f
        /*0092*/ 	.short	0x0000


	//----- nvinfo : EIATTR_EXIT_INSTR_OFFSETS
	.align		4
        /*0094*/ 	.byte	0x04, 0x1c
        /*0096*/ 	.short	(.L_1245 - .L_1244)


	//   ....[0]....
.L_1244:
        /*0098*/ 	.word	0x00021e90


	//   ....[1]....
        /*009c*/ 	.word	0x00021ef0


	//----- nvinfo : EIATTR_MAX_THREADS
	.align		4
.L_1245:
        /*00a0*/ 	.byte	0x04, 0x05
        /*00a2*/ 	.short	(.L_1247 - .L_1246)
.L_1246:
        /*00a4*/ 	.word	0x00000080
        /*00a8*/ 	.word	0x00000001
        /*00ac*/ 	.word	0x00000001


	//----- nvinfo : EIATTR_CRS_STACK_SIZE
	.align		4
.L_1247:
        /*00b0*/ 	.byte	0x04, 0x1e
        /*00b2*/ 	.short	(.L_1249 - .L_1248)
.L_1248:
        /*00b4*/ 	.word	0x00000000
.L_1249:


//--------------------- .nv.info._ZN2at6native29vectorized_elementwise_kernelILi2EZZZNS0_16asin_kernel_cudaERNS_18TensorIteratorBaseEENKUlvE_clEvENKUlvE_clEvEUlN3c107complexIdEEE_St5arrayIPcLm2EEEEviT0_T1_ --------------------------
	.section	.nv.info._ZN2at6native29vectorized_elementwise_kernelILi2EZZZNS0_16asin_kernel_cudaERNS_18TensorIteratorBaseEENKUlvE_clEvENKUlvE_clEvEUlN3c107complexIdEEE_St5arrayIPcLm2EEEEviT0_T1_,"",@"SHT_CUDA_INFO"
	.sectionflags	@""
	.align	4


	//----- nvinfo : EIATTR_CUDA_API_VERSION
	.align		4
        /*0000*/ 	.byte	0x04, 0x37
        /*0002*/ 	.short	(.L_1251 - .L_1250)
.L_1250:
        /*0004*/ 	.word	0x00000082


	//----- nvinfo : EIATTR_SW2861232_WAR
	.align		4
.L_1251:
        /*0008*/ 	.byte	0x01, 0x35
	.zero		2


	//----- nvinfo : EIATTR_PARAM_CBANK
	.align		4
        /*000c*/ 	.byte	0x04, 0x0a
        /*000e*/ 	.short	(.L_1253 - .L_1252)
	.align		4
.L_1252:
        /*0010*/ 	.word	index@(.nv.constant0._ZN2at6native29vectorized_elementwise_kernelILi2EZZZNS0_16asin_kernel_cudaERNS_18TensorIteratorBaseEENKUlvE_clEvENKUlvE_clEvEUlN3c107complexIdEEE_St5arrayIPcLm2EEEEviT0_T1_)
        /*0014*/ 	.short	0x0160
        /*0016*/ 	.short	0x0018


	//----- nvinfo : EIATTR_CBANK_PARAM_SIZE
	.align		4
.L_1253:
        /*0018*/ 	.byte	0x03, 0x19
        /*001a*/ 	.short	0x0018


	//----- nvinfo : EIATTR_KPARAM_INFO
	.align		4
        /*001c*/ 	.byte	0x04, 0x17
        /*001e*/ 	.short	(.L_1255 - .L_1254)
.L_1254:
        /*0020*/ 	.word	0x00000000
        /*0024*/ 	.short	0x0002
        /*0026*/ 	.short	0x0008
        /*0028*/ 	.byte	0x00, 0xf0, 0x41, 0x00


	//----- nvinfo : EIATTR_KPARAM_INFO
	.align		4
.L_1255:
        /*002c*/ 	.byte	0x04, 0x17
        /*002e*/ 	.short	(.L_1257 - .L_1256)
.L_1256:
        /*0030*/ 	.word	0x00000000
        /*0034*/ 	.short	0x0001
        /*0036*/ 	.short	0x0004
        /*0038*/ 	.byte	0x00, 0xf0, 0x05, 0x00


	//----- nvinfo : EIATTR_KPARAM_INFO
	.align		4
.L_1257:
        /*003c*/ 	.byte	0x04, 0x17
        /*003e*/ 	.short	(.L_1259 - .L_1258)
.L_1258:
        /*0040*/ 	.word	0x00000000
        /*0044*/ 	.short	0x0000
        /*0046*/ 	.short	0x0000
        /*0048*/ 	.byte	0x00, 0xf0, 0x11, 0x00


	//----- nvinfo : EIATTR_MAXREG_COUNT
	.align		4
.L_1259:
        /*004c*/ 	.byte	0x03, 0x1b
        /*004e*/ 	.short	0x00ff


	//----- nvinfo : EIATTR_MERCURY_ISA_VERSION
	.align		4
        /*0050*/ 	.byte	0x03, 0x5f
        /*0052*/ 	.short	0x0000


	//----- nvinfo : EIATTR_EXIT_INSTR_OFFSETS
	.align		4
        /*0054*/ 	.byte	0x04, 0x1c
        /*0056*/ 	.short	(.L_1261 - .L_1260)


	//   ....[0]....
.L_1260:
        /*0058*/ 	.word	0x00043180


	//   ....[1]....
        /*005c*/ 	.word	0x00087e40


	//   ....[2]....
        /*0060*/ 	.word	0x00087e90


	//----- nvinfo : EIATTR_MAX_THREADS
	.align		4
.L_1261:
        /*0064*/ 	.byte	0x04, 0x05
        /*0066*/ 	.short	(.L_1263 - .L_1262)
.L_1262:
        /*0068*/ 	.word	0x00000080
        /*006c*/ 	.word	0x00000001
        /*0070*/ 	.word	0x00000001


	//----- nvinfo : EIATTR_CRS_STACK_SIZE
	.align		4
.L_1263:
        /*0074*/ 	.byte	0x04, 0x1e
        /*0076*/ 	.short	(.L_1265 - .L_1264)
.L_1264:
        /*0078*/ 	.word	0x00000000
.L_1265:


//--------------------- .nv.info._ZN2at6native29vectorized_elementwise_kernelILi4EZZZNS0_16asin_kernel_cudaERNS_18TensorIteratorBaseEENKUlvE_clEvENKUlvE_clEvEUlN3c107complexIdEEE_St5arrayIPcLm2EEEEviT0_T1_ --------------------------
	.section	.nv.info._ZN2at6native29vectorized_elementwise_kernelILi4EZZZNS0_16asin_kernel_cudaERNS_18TensorIteratorBaseEENKUlvE_clEvENKUlvE_clEvEUlN3c107complexIdEEE_St5arrayIPcLm2EEEEviT0_T1_,"",@"SHT_CUDA_INFO"
	.sectionflags	@""
	.align	4


	//----- nvinfo : EIATTR_CUDA_API_VERSION
	.align		4
        /*0000*/ 	.byte	0x04, 0x37
        /*0002*/ 	.short	(.L_1267 - .L_1266)
.L_1266:
        /*0004*/ 	.word	0x00000082


	//----- nvinfo : EIATTR_SW2861232_WAR
	.align		4
.L_1267:
        /*0008*/ 	.byte	0x01, 0x35
	.zero		2


	//----- nvinfo : EIATTR_PARAM_CBANK
	.align		4
        /*000c*/ 	.byte	0x04, 0x0a
        /*000e*/ 	.short	(.L_1269 - .L_1268)
	.align		4
.L_1268:
        /*0010*/ 	.word	index@(.nv.constant0._ZN2at6native29vectorized_elementwise_kernelILi4EZZZNS0_16asin_kernel_cudaERNS_18TensorIteratorBaseEENKUlvE_clEvENKUlvE_clEvEUlN3c107complexIdEEE_St5arrayIPcLm2EEEEviT0_T1_)
        /*0014*/ 	.short	0x0160
        /*0016*/ 	.short	0x0018


	//----- nvinfo : EIATTR_CBANK_PARAM_SIZE
	.align		4
.L_1269:
        /*0018*/ 	.byte	0x03, 0x19
        /*001a*/ 	.short	0x0018


	//----- nvinfo : EIATTR_KPARAM_INFO
	.align		4
        /*001c*/ 	.byte	0x04, 0x17
        /*001e*/ 	.short	(.L_1271 - .L_1270)
.L_1270:
        /*0020*/ 	.word	0x00000000
        /*0024*/ 	.short	0x0002
        /*0026*/ 	.short	0x0008
        /*0028*/ 	.byte	0x00, 0xf0, 0x41, 0x00


	//----- nvinfo : EIATTR_KPARAM_INFO
	.align		4
.L_1271:
        /*002c*/ 	.byte	0x04, 0x17
        /*002e*/ 	.short	(.L_1273 - .L_1272)
.L_1272:
        /*0030*/ 	.word	0x00000000
        /*0034*/ 	.short	0x0001
        /*0036*/ 	.short	0x0004
        /*0038*/ 	.byte	0x00, 0xf0, 0x05, 0x00


	//----- nvinfo : EIATTR_KPARAM_INFO
	.align		4
.L_1273:
        /*003c*/ 	.byte	0x04, 0x17
        /*003e*/ 	.short	(.L_1275 - .L_1274)
.L_1274:
        /*0040*/ 	.word	0x00000000
        /*0044*/ 	.short	0x0000
        /*0046*/ 	.short	0x0000
        /*0048*/ 	.byte	0x00, 0xf0, 0x11, 0x00


	//----- nvinfo : EIATTR_MAXREG_COUNT
	.align		4
.L_1275:
        /*004c*/ 	.byte	0x03, 0x1b
        /*004e*/ 	.short	0x00ff


	//----- nvinfo : EIATTR_MERCURY_ISA_VERSION
	.align		4
        /*0050*/ 	.byte	0x03, 0x5f
        /*0052*/ 	.short	0x0000


	//----- nvinfo : EIATTR_EXIT_INSTR_OFFSETS
	.align		4
        /*0054*/ 	.byte	0x04, 0x1c
        /*0056*/ 	.short	(.L_1277 - .L_1276)


	//   ....[0]....
.L_1276:
        /*0058*/ 	.word	0x00043180


	//   ....[1]....
        /*005c*/ 	.word	0x00087e40


	//   ....[2]....
        /*0060*/ 	.word	0x00087e90


	//----- nvinfo : EIATTR_MAX_THREADS
	.align		4
.L_1277:
        /*0064*/ 	.byte	0x04, 0x05
        /*0066*/ 	.short	(.L_1279 - .L_1278)
.L_1278:
        /*0068*/ 	.word	0x00000080
        /*006c*/ 	.word	0x00000001
        /*0070*/ 	.word	0x00000001


	//----- nvinfo : EIATTR_CRS_STACK_SIZE
	.align		4
.L_1279:
        /*0074*/ 	.byte	0x04, 0x1e
        /*0076*/ 	.short	(.L_1281 - .L_1280)
.L_1280:
        /*0078*/ 	.word	0x00000000
.L_1281:


//--------------------- .nv.info._ZN2at6native29vectorized_elementwise_kernelILi8EZZZNS0_16asin_kernel_cudaERNS_18TensorIteratorBaseEENKUlvE_clEvENKUlvE_clEvEUlN3c107complexIdEEE_St5arrayIPcLm2EEEEviT0_T1_ --------------------------
	.section	.nv.info._ZN2at6native29vectorized_elementwise_kernelILi8EZZZNS0_16asin_kernel_cudaERNS_18TensorIteratorBaseEENKUlvE_clEvENKUlvE_clEvEUlN3c107complexIdEEE_St5arrayIPcLm2EEEEviT0_T1_,"",@"SHT_CUDA_INFO"
	.sectionflags	@""
	.align	4


	//----- nvinfo : EIATTR_CUDA_API_VERSION
	.align		4
        /*0000*/ 	.byte	0x04, 0x37
        /*0002*/ 	.short	(.L_1283 - .L_1282)
.L_1282:
        /*0004*/ 	.word	0x00000082


	//----- nvinfo : EIATTR_SW2861232_WAR
	.align		4
.L_1283:
        /*0008*/ 	.byte	0x01, 0x35
	.zero		2


	//----- nvinfo : EIATTR_PARAM_CBANK
	.align		4
        /*000c*/ 	.byte	0x04, 0x0a
        /*000e*/ 	.short	(.L_1285 - .L_1284)
	.align		4
.L_1284:
        /*0010*/ 	.word	index@(.nv.constant0._ZN2at6native29vectorized_elementwise_kernelILi8EZZZNS0_16asin_kernel_cudaERNS_18TensorIteratorBaseEENKUlvE_clEvENKUlvE_clEvEUlN3c107complexIdEEE_St5arrayIPcLm2EEEEviT0_T1_)
        /*0014*/ 	.short	0x0160
        /*0016*/ 	.short	0x0018


	//----- nvinfo : EIATTR_CBANK_PARAM_SIZE
	.align		4
.L_1285:
        /*0018*/ 	.byte	0x03, 0x19
        /*001a*/ 	.short	0x0018


	//----- nvinfo : EIATTR_KPARAM_INFO
	.align		4
        /*001c*/ 	.byte	0x04, 0x17
        /*001e*/ 	.short	(.L_1287 - .L_1286)
.L_1286:
        /*0020*/ 	.word	0x00000000
        /*0024*/ 	.short	0x0002
        /*0026*/ 	.short	0x0008
        /*0028*/ 	.byte	0x00, 0xf0, 0x41, 0x00


	//----- nvinfo : EIATTR_KPARAM_INFO
	.align		4
.L_1287:
        /*002c*/ 	.byte	0x04, 0x17
        /*002e*/ 	.short	(.L_1289 - .L_1288)
.L_1288:
        /*0030*/ 	.word	0x00000000
        /*0034*/ 	.short	0x0001
        /*0036*/ 	.short	0x0004
        /*0038*/ 	.byte	0x00, 0xf0, 0x05, 0x00


	//----- nvinfo : EIATTR_KPARAM_INFO
	.align		4
.L_1289:
        /*003c*/ 	.byte	0x04, 0x17
        /*003e*/ 	.short	(.L_1291 - .L_1290)
.L_1290:
        /*0040*/ 	.word	0x00000000
        /*0044*/ 	.short	0x0000
        /*0046*/ 	.short	0x0000
        /*0048*/ 	.byte	0x00, 0xf0, 0x11, 0x00


	//----- nvinfo : EIATTR_MAXREG_COUNT
	.align		4
.L_1291:
        /*004c*/ 	.byte	0x03, 0x1b
        /*004e*/ 	.short	0x00ff


	//----- nvinfo : EIATTR_MERCURY_ISA_VERSION
	.align		4
        /*0050*/ 	.byte	0x03, 0x5f
        /*0052*/ 	.short	0x0000


	//----- nvinfo : EIATTR_EXIT_INSTR_OFFSETS
	.align		4
        /*0054*/ 	.byte	0x04, 0x1c
        /*0056*/ 	.short	(.L_1293 - .L_1292)


	//   ....[0]....
.L_1292:
        /*0058*/ 	.word	0x00000010


	//----- nvinfo : EIATTR_MAX_THREADS
	.align		4
.L_1293:
        /*005c*/ 	.byte	0x04, 0x05
        /*005e*/ 	.short	(.L_1295 - .L_1294)
.L_1294:
        /*0060*/ 	.word	0x00000080
        /*0064*/ 	.word	0x00000001
        /*0068*/ 	.word	0x00000001
.L_1295:


//--------------------- .nv.callgraph             --------------------------
	.section	.nv.callgraph,"",@"SHT_CUDA_CALLGRAPH"
	.align	4
	.sectionentsize	8
	.align		4
        /*0000*/ 	.word	0x00000000
	.align		4
        /*0004*/ 	.word	0xffffffff
	.align		4
        /*0008*/ 	.word	index@(_ZN2at6native18elementwise_kernelILi128ELi4EZNS0_15gpu_kernel_implIZZZNS0_16asin_kernel_cudaERNS_18TensorIteratorBaseEENKUlvE0_clEvENKUlvE2_clEvEUlN3c108BFloat16EE_EEvS4_RKT_EUliE_EEviT1_)
	.align		4
        /*000c*/ 	.word	index@(__assertfail)
	.align		4
        /*0010*/ 	.word	index@(_ZN2at6native27unrolled_elementwise_kernelIZZZNS0_16asin_kernel_cudaERNS_18TensorIteratorBaseEENKUlvE0_clEvENKUlvE2_clEvEUlN3c108BFloat16EE_St5arrayIPcLm2EELi4E23TrivialOffsetCalculatorILi1EjESD_NS0_6memory12LoadWithCastILi1EEENSE_13StoreWithCastILi1EEEEEviT_T0_T2_T3_T4_T5_)
	.align		4
        /*0014*/ 	.word	index@(__assertfail)
	.align		4
        /*0018*/ 	.word	index@(_ZN2at6native18elementwise_kernelILi128ELi4EZNS0_15gpu_kernel_implIZZZNS0_16asin_kernel_cudaERNS_18TensorIteratorBaseEENKUlvE0_clEvENKUlvE1_clEvEUlN3c104HalfEE_EEvS4_RKT_EUliE_EEviT1_)
	.align		4
        /*001c*/ 	.word	index@(__assertfail)
	.align		4
        /*0020*/ 	.word	index@(_ZN2at6native27unrolled_elementwise_kernelIZZZNS0_16asin_kernel_cudaERNS_18TensorIteratorBaseEENKUlvE0_clEvENKUlvE1_clEvEUlN3c104HalfEE_St5arrayIPcLm2EELi4E23TrivialOffsetCalculatorILi1EjESD_NS0_6memory12LoadWithCastILi1EEENSE_13StoreWithCastILi1EEEEEviT_T0_T2_T3_T4_T5_)
	.align		4
        /*0024*/ 	.word	index@(__assertfail)
	.align		4
        /*0028*/ 	.word	index@(_ZN2at6native18elementwise_kernelILi128ELi4EZNS0_15gpu_kernel_implIZZZNS0_16asin_kernel_cudaERNS_18TensorIteratorBaseEENKUlvE0_clEvENKUlvE0_clEvEUlfE_EEvS4_RKT_EUliE_EEviT1_)
	.align		4
        /*002c*/ 	.word	index@(__assertfail)
	.align		4
        /*0030*/ 	.word	index@(_ZN2at6native27unrolled_elementwise_kernelIZZZNS0_16asin_kernel_cudaERNS_18TensorIteratorBaseEENKUlvE0_clEvENKUlvE0_clEvEUlfE_St5arrayIPcLm2EELi4E23TrivialOffsetCalculatorILi1EjESB_NS0_6memory12LoadWithCastILi1EEENSC_13StoreWithCastILi1EEEEEviT_T0_T2_T3_T4_T5_)
	.align		4
        /*0034*/ 	.word	index@(__assertfail)
	.align		4
        /*0038*/ 	.word	index@(_ZN2at6native18elementwise_kernelILi128ELi4EZNS0_15gpu_kernel_implIZZZNS0_16asin_kernel_cudaERNS_18TensorIteratorBaseEENKUlvE0_clEvENKUlvE_clEvEUldE_EEvS4_RKT_EUliE_EEviT1_)
	.align		4
        /*003c*/ 	.word	index@(__assertfail)
	.align		4
        /*0040*/ 	.word	index@(_ZN2at6native27unrolled_elementwise_kernelIZZZNS0_16asin_kernel_cudaERNS_18TensorIteratorBaseEENKUlvE0_clEvENKUlvE_clEvEUldE_St5arrayIPcLm2EELi4E23TrivialOffsetCalculatorILi1EjESB_NS0_6memory12LoadWithCastILi1EEENSC_13StoreWithCastILi1EEEEEviT_T0_T2_T3_T4_T5_)
	.align		4
        /*0044*/ 	.word	index@(__assertfail)
	.align		4
        /*0048*/ 	.word	index@(_ZN2at6native18elementwise_kernelILi128ELi4EZNS0_15gpu_kernel_implIZZZNS0_16asin_kernel_cudaERNS_18TensorIteratorBaseEENKUlvE_clEvENKUlvE1_clEvEUlN3c107complexINS7_4HalfEEEE_EEvS4_RKT_EUliE_EEviT1_)
	.align		4
        /*004c*/ 	.word	index@(__assertfail)
	.align		4
        /*0050*/ 	.word	index@(_ZN2at6native27unrolled_elementwise_kernelIZZZNS0_16asin_kernel_cudaERNS_18TensorIteratorBaseEENKUlvE_clEvENKUlvE1_clEvEUlN3c107complexINS6_4HalfEEEE_St5arrayIPcLm2EELi4E23TrivialOffsetCalculatorILi1EjESF_NS0_6memory12LoadWithCastILi1EEENSG_13StoreWithCastILi1EEEEEviT_T0_T2_T3_T4_T5_)
	.align		4
        /*0054*/ 	.word	index@(__assertfail)
	.align		4
        /*0058*/ 	.word	index@(_ZN2at6native18elementwise_kernelILi128ELi4EZNS0_15gpu_kernel_implIZZZNS0_16asin_kernel_cudaERNS_18TensorIteratorBaseEENKUlvE_clEvENKUlvE0_clEvEUlN3c107complexIfEEE_EEvS4_RKT_EUliE_EEviT1_)
	.align		4
        /*005c*/ 	.word	index@(__assertfail)
	.align		4
        /*0060*/ 	.word	index@(_ZN2at6native27unrolled_elementwise_kernelIZZZNS0_16asin_kernel_cudaERNS_18TensorIteratorBaseEENKUlvE_clEvENKUlvE0_clEvEUlN3c107complexIfEEE_St5arrayIPcLm2EELi4E23TrivialOffsetCalculatorILi1EjESE_NS0_6memory12LoadWithCastILi1EEENSF_13StoreWithCastILi1EEEEEviT_T0_T2_T3_T4_T5_)
	.align		4
        /*0064*/ 	.word	index@(__assertfail)
	.align		4
        /*0068*/ 	.word	index@(_ZN2at6native18elementwise_kernelILi128ELi4EZNS0_15gpu_kernel_implIZZZNS0_16asin_kernel_cudaERNS_18TensorIteratorBaseEENKUlvE_clEvENKUlvE_clEvEUlN3c107complexIdEEE_EEvS4_RKT_EUliE_EEviT1_)
	.align		4
        /*006c*/ 	.word	index@(__assertfail)
	.align		4
        /*0070*/ 	.word	index@(_ZN2at6native27unrolled_elementwise_kernelIZZZNS0_16asin_kernel_cudaERNS_18TensorIteratorBaseEENKUlvE_clEvENKUlvE_clEvEUlN3c107complexIdEEE_St5arrayIPcLm2EELi4E23TrivialOffsetCalculatorILi1EjESE_NS0_6memory12LoadWithCastILi1EEENSF_13StoreWithCastILi1EEEEEviT_T0_T2_T3_T4_T5_)
	.align		4
        /*0074*/ 	.word	index@(__assertfail)
	.align		4
        /*0078*/ 	.word	0x00000000
	.align		4
        /*007c*/ 	.word	0xfffffffe
	.align		4
        /*0080*/ 	.word	0x00000000
	.align		4
        /*0084*/ 	.word	0xfffffffd
	.align		4
        /*0088*/ 	.word	0x00000000
	.align		4
        /*008c*/ 	.word	0xfffffffc


//--------------------- .nv.rel.action            --------------------------
	.section	.nv.rel.action,"",@"SHT_CUDA_RELOCINFO"
	.align	8
	.sectionentsize	8
        /*0000*/ 	.byte	0x73, 0x00, 0x00, 0x00, 0x00, 0x00, 0x00, 0x00, 0x00, 0x00, 0x00, 0x11, 0x25, 0x00, 0x05, 0x36


//--------------------- .nv.constant4             --------------------------
	.section	.nv.constant4,"a",@progbits
	.align	8
	.align		8
.nv.constant4:
        /*0000*/ 	.dword	__assertfail
	.align		8
        /*0008*/ 	.dword	__unnamed_1
	.align		8
        /*0010*/ 	.dword	__unnamed_2
	.align		8
        /*0018*/ 	.dword	__unnamed_3
	.align		8
        /*0020*/ 	.dword	__unnamed_4
	.align		8
        /*0028*/ 	.dword	__unnamed_5
	.align		8
        /*0030*/ 	.dword	__unnamed_6
	.align		8
        /*0038*/ 	.dword	__unnamed_7
	.align		8
        /*0040*/ 	.dword	__unnamed_8
	.align		8
        /*0048*/ 	.dword	__unnamed_9
	.align		8
        /*0050*/ 	.dword	__unnamed_10
	.align		8
        /*0058*/ 	.dword	__unnamed_11
	.align		8
        /*0060*/ 	.dword	__unnamed_12
	.align		8
        /*0068*/ 	.dword	__unnamed_13
	.align		8
        /*0070*/ 	.dword	__unnamed_14
	.align		8
        /*0078*/ 	.dword	_ZN58_INTERNAL_a8e12393_27_UnaryGeometricAsinKernel_cu_d74378124cuda3std3__45__cpo5beginE
	.align		8
        /*0080*/ 	.dword	_ZN58_INTERNAL_a8e12393_27_UnaryGeometricAsinKernel_cu_d74378124cuda3std3__45__cpo3endE
	.align		8
        /*0088*/ 	.dword	_ZN58_INTERNAL_a8e12393_27_UnaryGeometricAsinKernel_cu_d74378124cuda3std3__45__cpo6cbeginE
	.align		8
        /*0090*/ 	.dword	_ZN58_INTERNAL_a8e12393_27_UnaryGeometricAsinKernel_cu_d74378124cuda3std3__45__cpo4cendE
	.align		8
        /*0098*/ 	.dword	_ZN58_INTERNAL_a8e12393_27_UnaryGeometricAsinKernel_cu_d74378124cuda3std3__45__cpo6rbeginE
	.align		8
        /*00a0*/ 	.dword	_ZN58_INTERNAL_a8e12393_27_UnaryGeometricAsinKernel_cu_d74378124cuda3std3__45__cpo4rendE
	.align		8
        /*00a8*/ 	.dword	_ZN58_INTERNAL_a8e12393_27_UnaryGeometricAsinKernel_cu_d74378124cuda3std3__45__cpo7crbeginE
	.align		8
        /*00b0*/ 	.dword	_ZN58_INTERNAL_a8e12393_27_UnaryGeometricAsinKernel_cu_d74378124cuda3std3__45__cpo5crendE
	.align		8
        /*00b8*/ 	.dword	_ZN58_INTERNAL_a8e12393_27_UnaryGeometricAsinKernel_cu_d74378124cuda3std3__460_GLOBAL__N__a8e12393_27_UnaryGeometricAsinKernel_cu_d74378126ignoreE
	.align		8
        /*00c0*/ 	.dword	_ZN58_INTERNAL_a8e12393_27_UnaryGeometricAsinKernel_cu_d74378124cuda3std3__419piecewise_constructE
	.align		8
        /*00c8*/ 	.dword	_ZN58_INTERNAL_a8e12393_27_UnaryGeometricAsinKernel_cu_d74378124cuda3std3__48in_placeE
	.align		8
        /*00d0*/ 	.dword	_ZN58_INTERNAL_a8e12393_27_UnaryGeometricAsinKernel_cu_d74378124cuda3std3__420unreachable_sentinelE
	.align		8
        /*00d8*/ 	.dword	_ZN58_INTERNAL_a8e12393_27_UnaryGeometricAsinKernel_cu_d74378124cuda3std6ranges3__45__cpo4swapE
	.align		8
        /*00e0*/ 	.dword	_ZN58_INTERNAL_a8e12393_27_UnaryGeometricAsinKernel_cu_d74378124cuda3std6ranges3__45__cpo9iter_moveE
	.align		8
        /*00e8*/ 	.dword	_ZN58_INTERNAL_a8e12393_27_UnaryGeometricAsinKernel_cu_d74378124cuda3std6ranges3__45__cpo5beginE
	.align		8
        /*00f0*/ 	.dword	_ZN58_INTERNAL_a8e12393_27_UnaryGeometricAsinKernel_cu_d74378124cuda3std6ranges3__45__cpo3endE
	.align		8
        /*00f8*/ 	.dword	_ZN58_INTERNAL_a8e12393_27_UnaryGeometricAsinKernel_cu_d74378124cuda3std6ranges3__45__cpo6cbeginE
	.align		8
        /*0100*/ 	.dword	_ZN58_INTERNAL_a8e12393_27_UnaryGeometricAsinKernel_cu_d74378124cuda3std6ranges3__45__cpo4cendE
	.align		8
        /*0108*/ 	.dword	_ZN58_INTERNAL_a8e12393_27_UnaryGeometricAsinKernel_cu_d74378124cuda3std6ranges3__45__cpo7advanceE
	.align		8
        /*0110*/ 	.dword	_ZN58_INTERNAL_a8e12393_27_UnaryGeometricAsinKernel_cu_d74378124cuda3std6ranges3__45__cpo9iter_swapE
	.align		8
        /*0118*/ 	.dword	_ZN58_INTERNAL_a8e12393_27_UnaryGeometricAsinKernel_cu_d74378124cuda3std6ranges3__45__cpo4nextE
	.align		8
        /*0120*/ 	.dword	_ZN58_INTERNAL_a8e12393_27_UnaryGeometricAsinKernel_cu_d74378124cuda3std6ranges3__45__cpo4prevE
	.align		8
        /*0128*/ 	.dword	_ZN58_INTERNAL_a8e12393_27_UnaryGeometricAsinKernel_cu_d74378124cuda3std6ranges3__45__cpo4dataE
	.align		8
        /*0130*/ 	.dword	_ZN58_INTERNAL_a8e12393_27_UnaryGeometricAsinKernel_cu_d74378124cuda3std6ranges3__45__cpo5cdataE
	.align		8
        /*0138*/ 	.dword	_ZN58_INTERNAL_a8e12393_27_UnaryGeometricAsinKernel_cu_d74378124cuda3std6ranges3__45__cpo4sizeE
	.align		8
        /*0140*/ 	.dword	_ZN58_INTERNAL_a8e12393_27_UnaryGeometricAsinKernel_cu_d74378124cuda3std6ranges3__45__cpo5ssizeE
	.align		8
        /*0148*/ 	.dword	_ZN58_INTERNAL_a8e12393_27_UnaryGeometricAsinKernel_cu_d74378124cuda3std6ranges3__45__cpo8distanceE
	.align		8
        /*0150*/ 	.dword	_ZN58_INTERNAL_a8e12393_27_UnaryGeometricAsinKernel_cu_d74378126thrust23THRUST_300001_SM_800_NS6system6detail10sequential3seqE
	.align		8
        /*0158*/ 	.dword	$str$6
	.align		8
        /*0160*/ 	.dword	$str$7


//--------------------- .nv.constant2._ZN2at6native18elementwise_kernelILi128ELi4EZNS0_15gpu_kernel_implIZZZNS0_16asin_kernel_cudaERNS_18TensorIteratorBaseEENKUlvE0_clEvENKUlvE2_clEvEUlN3c108BFloat16EE_EEvS4_RKT_EUliE_EEviT1_ --------------------------
	.section	.nv.constant2._ZN2at6native18elementwise_kernelILi128ELi4EZNS0_15gpu_kernel_implIZZZNS0_16asin_kernel_cudaERNS_18TensorIteratorBaseEENKUlvE0_clEvENKUlvE2_clEvEUlN3c108BFloat16EE_EEvS4_RKT_EUliE_EEviT1_,"a",@progbits
	.sectionflags	@""
	.align	4
.nv.constant2._ZN2at6native18elementwise_kernelILi128ELi4EZNS0_15gpu_kernel_implIZZZNS0_16asin_kernel_cudaERNS_18TensorIteratorBaseEENKUlvE0_clEvENKUlvE2_clEvEUlN3c108BFloat16EE_EEvS4_RKT_EUliE_EEviT1_:
        /*0000*/ 	.byte	0x00, 0x00, 0x00, 0xf0, 0xff, 0xff, 0x0f, 0x38


//--------------------- .nv.constant0._ZN2at6native18elementwise_kernelILi128ELi4EZNS0_15gpu_kernel_implIZZZNS0_16asin_kernel_cudaERNS_18TensorIteratorBaseEENKUlvE0_clEvENKUlvE2_clEvEUlN3c108BFloat16EE_EEvS4_RKT_EUliE_EEviT1_ --------------------------
	.section	.nv.constant0._ZN2at6native18elementwise_kernelILi128ELi4EZNS0_15gpu_kernel_implIZZZNS0_16asin_kernel_cudaERNS_18TensorIteratorBaseEENKUlvE0_clEvENKUlvE2_clEvEUlN3c108BFloat16EE_EEvS4_RKT_EUliE_EEviT1_,"a",@progbits
	.sectionflags	@""
	.align	4
.nv.constant0._ZN2at6native18elementwise_kernelILi128ELi4EZNS0_15gpu_kernel_implIZZZNS0_16asin_kernel_cudaERNS_18TensorIteratorBaseEENKUlvE0_clEvENKUlvE2_clEvEUlN3c108BFloat16EE_EEvS4_RKT_EUliE_EEviT1_:
	.zero		896


//--------------------- .nv.constant2._ZN2at6native27unrolled_elementwise_kernelIZZZNS0_16asin_kernel_cudaERNS_18TensorIteratorBaseEENKUlvE0_clEvENKUlvE2_clEvEUlN3c108BFloat16EE_St5arrayIPcLm2EELi4E23TrivialOffsetCalculatorILi1EjESD_NS0_6memory12LoadWithCastILi1EEENSE_13StoreWithCastILi1EEEEEviT_T0_T2_T3_T4_T5_ --------------------------
	.section	.nv.constant2._ZN2at6native27unrolled_elementwise_kernelIZZZNS0_16asin_kernel_cudaERNS_18TensorIteratorBaseEENKUlvE0_clEvENKUlvE2_clEvEUlN3c108BFloat16EE_St5arrayIPcLm2EELi4E23TrivialOffsetCalculatorILi1EjESD_NS0_6memory12LoadWithCastILi1EEENSE_13StoreWithCastILi1EEEEEviT_T0_T2_T3_T4_T5_,"a",@progbits
	.sectionflags	@""
	.align	4
.nv.constant2._ZN2at6native27unrolled_elementwise_kernelIZZZNS0_16asin_kernel_cudaERNS_18TensorIteratorBaseEENKUlvE0_clEvENKUlvE2_clEvEUlN3c108BFloat16EE_St5arrayIPcLm2EELi4E23TrivialOffsetCalculatorILi1EjESD_NS0_6memory12LoadWithCastILi1EEENSE_13StoreWithCastILi1EEEEEviT_T0_T2_T3_T4_T5_:
        /*0000*/ 	.byte	0x00, 0x00, 0x00, 0xf0, 0xff, 0xff, 0x0f, 0x38


//--------------------- .nv.constant0._ZN2at6native27unrolled_elementwise_kernelIZZZNS0_16asin_kernel_cudaERNS_18TensorIteratorBaseEENKUlvE0_clEvENKUlvE2_clEvEUlN3c108BFloat16EE_St5arrayIPcLm2EELi4E23TrivialOffsetCalculatorILi1EjESD_NS0_6memory12LoadWithCastILi1EEENSE_13StoreWithCastILi1EEEEEviT_T0_T2_T3_T4_T5_ --------------------------
	.section	.nv.constant0._ZN2at6native27unrolled_elementwise_kernelIZZZNS0_16asin_kernel_cudaERNS_18TensorIteratorBaseEENKUlvE0_clEvENKUlvE2_clEvEUlN3c108BFloat16EE_St5arrayIPcLm2EELi4E23TrivialOffsetCalculatorILi1EjESD_NS0_6memory12LoadWithCastILi1EEENSE_13StoreWithCastILi1EEEEEviT_T0_T2_T3_T4_T5_,"a",@progbits
	.sectionflags	@""
	.align	4
.nv.constant0._ZN2at6native27unrolled_elementwise_kernelIZZZNS0_16asin_kernel_cudaERNS_18TensorIteratorBaseEENKUlvE0_clEvENKUlvE2_clEvEUlN3c108BFloat16EE_St5arrayIPcLm2EELi4E23TrivialOffsetCalculatorILi1EjESD_NS0_6memory12LoadWithCastILi1EEENSE_13StoreWithCastILi1EEEEEviT_T0_T2_T3_T4_T5_:
	.zero		396


//--------------------- .nv.constant0._ZN2at6native18elementwise_kernelILi128ELi4EZNS0_22gpu_kernel_impl_nocastIZZZNS0_16asin_kernel_cudaERNS_18TensorIteratorBaseEENKUlvE0_clEvENKUlvE2_clEvEUlN3c108BFloat16EE_EEvS4_RKT_EUliE_EEviT1_ --------------------------
	.section	.nv.constant0._ZN2at6native18elementwise_kernelILi128ELi4EZNS0_22gpu_kernel_impl_nocastIZZZNS0_16asin_kernel_cudaERNS_18TensorIteratorBaseEENKUlvE0_clEvENKUlvE2_clEvEUlN3c108BFloat16EE_EEvS4_RKT_EUliE_EEviT1_,"a",@progbits
	.sectionflags	@""
	.align	4
.nv.constant0._ZN2at6native18elementwise_kernelILi128ELi4EZNS0_22gpu_kernel_impl_nocastIZZZNS0_16asin_kernel_cudaERNS_18TensorIteratorBaseEENKUlvE0_clEvENKUlvE2_clEvEUlN3c108BFloat16EE_EEvS4_RKT_EUliE_EEviT1_:
	.zero		896


//--------------------- .nv.constant0._ZN2at6native27unrolled_elementwise_kernelIZZZNS0_16asin_kernel_cudaERNS_18TensorIteratorBaseEENKUlvE0_clEvENKUlvE2_clEvEUlN3c108BFloat16EE_St5arrayIPcLm2EELi4E23TrivialOffsetCalculatorILi1EjESD_NS0_6memory15LoadWithoutCastENSE_16StoreWithoutCastEEEviT_T0_T2_T3_T4_T5_ --------------------------
	.section	.nv.constant0._ZN2at6native27unrolled_elementwise_kernelIZZZNS0_16asin_kernel_cudaERNS_18TensorIteratorBaseEENKUlvE0_clEvENKUlvE2_clEvEUlN3c108BFloat16EE_St5arrayIPcLm2EELi4E23TrivialOffsetCalculatorILi1EjESD_NS0_6memory15LoadWithoutCastENSE_16StoreWithoutCastEEEviT_T0_T2_T3_T4_T5_,"a",@progbits
	.sectionflags	@""
	.align	4
.nv.constant0._ZN2at6native27unrolled_elementwise_kernelIZZZNS0_16asin_kernel_cudaERNS_18TensorIteratorBaseEENKUlvE0_clEvENKUlvE2_clEvEUlN3c108BFloat16EE_St5arrayIPcLm2EELi4E23TrivialOffsetCalculatorILi1EjESD_NS0_6memory15LoadWithoutCastENSE_16StoreWithoutCastEEEviT_T0_T2_T3_T4_T5_:
	.zero		380


//--------------------- .nv.constant0._ZN2at6native29vectorized_elementwise_kernelILi2EZZZNS0_16asin_kernel_cudaERNS_18TensorIteratorBaseEENKUlvE0_clEvENKUlvE2_clEvEUlN3c108BFloat16EE_St5arrayIPcLm2EEEEviT0_T1_ --------------------------
	.section	.nv.constant0._ZN2at6native29vectorized_elementwise_kernelILi2EZZZNS0_16asin_kernel_cudaERNS_18TensorIteratorBaseEENKUlvE0_clEvENKUlvE2_clEvEUlN3c108BFloat16EE_St5arrayIPcLm2EEEEviT0_T1_,"a",@progbits
	.sectionflags	@""
	.align	4
.nv.constant0._ZN2at6native29vectorized_elementwise_kernelILi2EZZZNS0_16asin_kernel_cudaERNS_18TensorIteratorBaseEENKUlvE0_clEvENKUlvE2_clEvEUlN3c108BFloat16EE_St5arrayIPcLm2EEEEviT0_T1_:
	.zero		376


//--------------------- .nv.constant0._ZN2at6native29vectorized_elementwise_kernelILi4EZZZNS0_16asin_kernel_cudaERNS_18TensorIteratorBaseEENKUlvE0_clEvENKUlvE2_clEvEUlN3c108BFloat16EE_St5arrayIPcLm2EEEEviT0_T1_ --------------------------
	.section	.nv.constant0._ZN2at6native29vectorized_elementwise_kernelILi4EZZZNS0_16asin_kernel_cudaERNS_18TensorIteratorBaseEENKUlvE0_clEvENKUlvE2_clEvEUlN3c108BFloat16EE_St5arrayIPcLm2EEEEviT0_T1_,"a",@progbits
	.sectionflags	@""
	.align	4
.nv.constant0._ZN2at6native29vectorized_elementwise_kernelILi4EZZZNS0_16asin_kernel_cudaERNS_18TensorIteratorBaseEENKUlvE0_clEvENKUlvE2_clEvEUlN3c108BFloat16EE_St5arrayIPcLm2EEEEviT0_T1_:
	.zero		376


//--------------------- .nv.constant0._ZN2at6native29vectorized_elementwise_kernelILi8EZZZNS0_16asin_kernel_cudaERNS_18TensorIteratorBaseEENKUlvE0_clEvENKUlvE2_clEvEUlN3c108BFloat16EE_St5arrayIPcLm2EEEEviT0_T1_ --------------------------
	.section	.nv.constant0._ZN2at6native29vectorized_elementwise_kernelILi8EZZZNS0_16asin_kernel_cudaERNS_18TensorIteratorBaseEENKUlvE0_clEvENKUlvE2_clEvEUlN3c108BFloat16EE_St5arrayIPcLm2EEEEviT0_T1_,"a",@progbits
	.sectionflags	@""
	.align	4
.nv.constant0._ZN2at6native29vectorized_elementwise_kernelILi8EZZZNS0_16asin_kernel_cudaERNS_18TensorIteratorBaseEENKUlvE0_clEvENKUlvE2_clEvEUlN3c108BFloat16EE_St5arrayIPcLm2EEEEviT0_T1_:
	.zero		376


//--------------------- .nv.constant2._ZN2at6native18elementwise_kernelILi128ELi4EZNS0_15gpu_kernel_implIZZZNS0_16asin_kernel_cudaERNS_18TensorIteratorBaseEENKUlvE0_clEvENKUlvE1_clEvEUlN3c104HalfEE_EEvS4_RKT_EUliE_EEviT1_ --------------------------
	.section	.nv.constant2._ZN2at6native18elementwise_kernelILi128ELi4EZNS0_15gpu_kernel_implIZZZNS0_16asin_kernel_cudaERNS_18TensorIteratorBaseEENKUlvE0_clEvENKUlvE1_clEvEUlN3c104HalfEE_EEvS4_RKT_EUliE_EEviT1_,"a",@progbits
	.sectionflags	@""
	.align	4
.nv.constant2._ZN2at6native18elementwise_kernelILi128ELi4EZNS0_15gpu_kernel_implIZZZNS0_16asin_kernel_cudaERNS_18TensorIteratorBaseEENKUlvE0_clEvENKUlvE1_clEvEUlN3c104HalfEE_EEvS4_RKT_EUliE_EEviT1_:
        /*0000*/ 	.byte	0x00, 0x00, 0x00, 0xf0, 0xff, 0xff, 0x0f, 0x38


//--------------------- .nv.constant0._ZN2at6native18elementwise_kernelILi128ELi4EZNS0_15gpu_kernel_implIZZZNS0_16asin_kernel_cudaERNS_18TensorIteratorBaseEENKUlvE0_clEvENKUlvE1_clEvEUlN3c104HalfEE_EEvS4_RKT_EUliE_EEviT1_ --------------------------
	.section	.nv.constant0._ZN2at6native18elementwise_kernelILi128ELi4EZNS0_15gpu_kernel_implIZZZNS0_16asin_kernel_cudaERNS_18TensorIteratorBaseEENKUlvE0_clEvENKUlvE1_clEvEUlN3c104HalfEE_EEvS4_RKT_EUliE_EEviT1_,"a",@progbits
	.sectionflags	@""
	.align	4
.nv.constant0._ZN2at6native18elementwise_kernelILi128ELi4EZNS0_15gpu_kernel_implIZZZNS0_16asin_kernel_cudaERNS_18TensorIteratorBaseEENKUlvE0_clEvENKUlvE1_clEvEUlN3c104HalfEE_EEvS4_RKT_EUliE_EEviT1_:
	.zero		896


//--------------------- .nv.constant2._ZN2at6native27unrolled_elementwise_kernelIZZZNS0_16asin_kernel_cudaERNS_18TensorIteratorBaseEENKUlvE0_clEvENKUlvE1_clEvEUlN3c104HalfEE_St5arrayIPcLm2EELi4E23TrivialOffsetCalculatorILi1EjESD_NS0_6memory12LoadWithCastILi1EEENSE_13StoreWithCastILi1EEEEEviT_T0_T2_T3_T4_T5_ --------------------------
	.section	.nv.constant2._ZN2at6native27unrolled_elementwise_kernelIZZZNS0_16asin_kernel_cudaERNS_18TensorIteratorBaseEENKUlvE0_clEvENKUlvE1_clEvEUlN3c104HalfEE_St5arrayIPcLm2EELi4E23TrivialOffsetCalculatorILi1EjESD_NS0_6memory12LoadWithCastILi1EEENSE_13StoreWithCastILi1EEEEEviT_T0_T2_T3_T4_T5_,"a",@progbits
	.sectionflags	@""
	.align	4
.nv.constant2._ZN2at6native27unrolled_elementwise_kernelIZZZNS0_16asin_kernel_cudaERNS_18TensorIteratorBaseEENKUlvE0_clEvENKUlvE1_clEvEUlN3c104HalfEE_St5arrayIPcLm2EELi4E23TrivialOffsetCalculatorILi1EjESD_NS0_6memory12LoadWithCastILi1EEENSE_13StoreWithCastILi1EEEEEviT_T0_T2_T3_T4_T5_:
        /*0000*/ 	.byte	0x00, 0x00, 0x00, 0xf0, 0xff, 0xff, 0x0f, 0x38


//--------------------- .nv.constant0._ZN2at6native27unrolled_elementwise_kernelIZZZNS0_16asin_kernel_cudaERNS_18TensorIteratorBaseEENKUlvE0_clEvENKUlvE1_clEvEUlN3c104HalfEE_St5arrayIPcLm2EELi4E23TrivialOffsetCalculatorILi1EjESD_NS0_6memory12LoadWithCastILi1EEENSE_13StoreWithCastILi1EEEEEviT_T0_T2_T3_T4_T5_ --------------------------
	.section	.nv.constant0._ZN2at6native27unrolled_elementwise_kernelIZZZNS0_16asin_kernel_cudaERNS_18TensorIteratorBaseEENKUlvE0_clEvENKUlvE1_clEvEUlN3c104HalfEE_St5arrayIPcLm2EELi4E23TrivialOffsetCalculatorILi1EjESD_NS0_6memory12LoadWithCastILi1EEENSE_13StoreWithCastILi1EEEEEviT_T0_T2_T3_T4_T5_,"a",@progbits
	.sectionflags	@""
	.align	4
.nv.constant0._ZN2at6native27unrolled_elementwise_kernelIZZZNS0_16asin_kernel_cudaERNS_18TensorIteratorBaseEENKUlvE0_clEvENKUlvE1_clEvEUlN3c104HalfEE_St5arrayIPcLm2EELi4E23TrivialOffsetCalculatorILi1EjESD_NS0_6memory12LoadWithCastILi1EEENSE_13StoreWithCastILi1EEEEEviT_T0_T2_T3_T4_T5_:
	.zero		396


//--------------------- .nv.constant0._ZN2at6native18elementwise_kernelILi128ELi4EZNS0_22gpu_kernel_impl_nocastIZZZNS0_16asin_kernel_cudaERNS_18TensorIteratorBaseEENKUlvE0_clEvENKUlvE1_clEvEUlN3c104HalfEE_EEvS4_RKT_EUliE_EEviT1_ --------------------------
	.section	.nv.constant0._ZN2at6native18elementwise_kernelILi128ELi4EZNS0_22gpu_kernel_impl_nocastIZZZNS0_16asin_kernel_cudaERNS_18TensorIteratorBaseEENKUlvE0_clEvENKUlvE1_clEvEUlN3c104HalfEE_EEvS4_RKT_EUliE_EEviT1_,"a",@progbits
	.sectionflags	@""
	.align	4
.nv.constant0._ZN2at6native18elementwise_kernelILi128ELi4EZNS0_22gpu_kernel_impl_nocastIZZZNS0_16asin_kernel_cudaERNS_18TensorIteratorBaseEENKUlvE0_clEvENKUlvE1_clEvEUlN3c104HalfEE_EEvS4_RKT_EUliE_EEviT1_:
	.zero		896


//--------------------- .nv.constant0._ZN2at6native27unrolled_elementwise_kernelIZZZNS0_16asin_kernel_cudaERNS_18TensorIteratorBaseEENKUlvE0_clEvENKUlvE1_clEvEUlN3c104HalfEE_St5arrayIPcLm2EELi4E23TrivialOffsetCalculatorILi1EjESD_NS0_6memory15LoadWithoutCastENSE_16StoreWithoutCastEEEviT_T0_T2_T3_T4_T5_ --------------------------
	.section	.nv.constant0._ZN2at6native27unrolled_elementwise_kernelIZZZNS0_16asin_kernel_cudaERNS_18TensorIteratorBaseEENKUlvE0_clEvENKUlvE1_clEvEUlN3c104HalfEE_St5arrayIPcLm2EELi4E23TrivialOffsetCalculatorILi1EjESD_NS0_6memory15LoadWithoutCastENSE_16StoreWithoutCastEEEviT_T0_T2_T3_T4_T5_,"a",@progbits
	.sectionflags	@""
	.align	4
.nv.constant0._ZN2at6native27unrolled_elementwise_kernelIZZZNS0_16asin_kernel_cudaERNS_18TensorIteratorBaseEENKUlvE0_clEvENKUlvE1_clEvEUlN3c104HalfEE_St5arrayIPcLm2EELi4E23TrivialOffsetCalculatorILi1EjESD_NS0_6memory15LoadWithoutCastENSE_16StoreWithoutCastEEEviT_T0_T2_T3_T4_T5_:
	.zero		380


//--------------------- .nv.constant0._ZN2at6native29vectorized_elementwise_kernelILi2EZZZNS0_16asin_kernel_cudaERNS_18TensorIteratorBaseEENKUlvE0_clEvENKUlvE1_clEvEUlN3c104HalfEE_St5arrayIPcLm2EEEEviT0_T1_ --------------------------
	.section	.nv.constant0._ZN2at6native29vectorized_elementwise_kernelILi2EZZZNS0_16asin_kernel_cudaERNS_18TensorIteratorBaseEENKUlvE0_clEvENKUlvE1_clEvEUlN3c104HalfEE_St5arrayIPcLm2EEEEviT0_T1_,"a",@progbits
	.sectionflags	@""
	.align	4
.nv.constant0._ZN2at6native29vectorized_elementwise_kernelILi2EZZZNS0_16asin_kernel_cudaERNS_18TensorIteratorBaseEENKUlvE0_clEvENKUlvE1_clEvEUlN3c104HalfEE_St5arrayIPcLm2EEEEviT0_T1_:
	.zero		376


//--------------------- .nv.constant0._ZN2at6native29vectorized_elementwise_kernelILi4EZZZNS0_16asin_kernel_cudaERNS_18TensorIteratorBaseEENKUlvE0_clEvENKUlvE1_clEvEUlN3c104HalfEE_St5arrayIPcLm2EEEEviT0_T1_ --------------------------
	.section	.nv.constant0._ZN2at6native29vectorized_elementwise_kernelILi4EZZZNS0_16asin_kernel_cudaERNS_18TensorIteratorBaseEENKUlvE0_clEvENKUlvE1_clEvEUlN3c104HalfEE_St5arrayIPcLm2EEEEviT0_T1_,"a",@progbits
	.sectionflags	@""
	.align	4
.nv.constant0._ZN2at6native29vectorized_elementwise_kernelILi4EZZZNS0_16asin_kernel_cudaERNS_18TensorIteratorBaseEENKUlvE0_clEvENKUlvE1_clEvEUlN3c104HalfEE_St5arrayIPcLm2EEEEviT0_T1_:
	.zero		376


//--------------------- .nv.constant0._ZN2at6native29vectorized_elementwise_kernelILi8EZZZNS0_16asin_kernel_cudaERNS_18TensorIteratorBaseEENKUlvE0_clEvENKUlvE1_clEvEUlN3c104HalfEE_St5arrayIPcLm2EEEEviT0_T1_ --------------------------
	.section	.nv.constant0._ZN2at6native29vectorized_elementwise_kernelILi8EZZZNS0_16asin_kernel_cudaERNS_18TensorIteratorBaseEENKUlvE0_clEvENKUlvE1_clEvEUlN3c104HalfEE_St5arrayIPcLm2EEEEviT0_T1_,"a",@progbits
	.sectionflags	@""
	.align	4
.nv.constant0._ZN2at6native29vectorized_elementwise_kernelILi8EZZZNS0_16asin_kernel_cudaERNS_18TensorIteratorBaseEENKUlvE0_clEvENKUlvE1_clEvEUlN3c104HalfEE_St5arrayIPcLm2EEEEviT0_T1_:
	.zero		376


//--------------------- .nv.constant2._ZN2at6native18elementwise_kernelILi128ELi4EZNS0_15gpu_kernel_implIZZZNS0_16asin_kernel_cudaERNS_18TensorIteratorBaseEENKUlvE0_clEvENKUlvE0_clEvEUlfE_EEvS4_RKT_EUliE_EEviT1_ --------------------------
	.section	.nv.constant2._ZN2at6native18elementwise_kernelILi128ELi4EZNS0_15gpu_kernel_implIZZZNS0_16asin_kernel_cudaERNS_18TensorIteratorBaseEENKUlvE0_clEvENKUlvE0_clEvEUlfE_EEvS4_RKT_EUliE_EEviT1_,"a",@progbits
	.sectionflags	@""
	.align	4
.nv.constant2._ZN2at6native18elementwise_kernelILi128ELi4EZNS0_15gpu_kernel_implIZZZNS0_16asin_kernel_cudaERNS_18TensorIteratorBaseEENKUlvE0_clEvENKUlvE0_clEvEUlfE_EEvS4_RKT_EUliE_EEviT1_:
        /*0000*/ 	.byte	0x00, 0x00, 0x00, 0xf0, 0xff, 0xff, 0x0f, 0x38


//--------------------- .nv.constant0._ZN2at6native18elementwise_kernelILi128ELi4EZNS0_15gpu_kernel_implIZZZNS0_16asin_kernel_cudaERNS_18TensorIteratorBaseEENKUlvE0_clEvENKUlvE0_clEvEUlfE_EEvS4_RKT_EUliE_EEviT1_ --------------------------
	.section	.nv.constant0._ZN2at6native18elementwise_kernelILi128ELi4EZNS0_15gpu_kernel_implIZZZNS0_16asin_kernel_cudaERNS_18TensorIteratorBaseEENKUlvE0_clEvENKUlvE0_clEvEUlfE_EEvS4_RKT_EUliE_EEviT1_,"a",@progbits
	.sectionflags	@""
	.align	4
.nv.constant0._ZN2at6native18elementwise_kernelILi128ELi4EZNS0_15gpu_kernel_implIZZZNS0_16asin_kernel_cudaERNS_18TensorIteratorBaseEENKUlvE0_clEvENKUlvE0_clEvEUlfE_EEvS4_RKT_EUliE_EEviT1_:
	.zero		896


//--------------------- .nv.constant2._ZN2at6native27unrolled_elementwise_kernelIZZZNS0_16asin_kernel_cudaERNS_18TensorIteratorBaseEENKUlvE0_clEvENKUlvE0_clEvEUlfE_St5arrayIPcLm2EELi4E23TrivialOffsetCalculatorILi1EjESB_NS0_6memory12LoadWithCastILi1EEENSC_13StoreWithCastILi1EEEEEviT_T0_T2_T3_T4_T5_ --------------------------
	.section	.nv.constant2._ZN2at6native27unrolled_elementwise_kernelIZZZNS0_16asin_kernel_cudaERNS_18TensorIteratorBaseEENKUlvE0_clEvENKUlvE0_clEvEUlfE_St5arrayIPcLm2EELi4E23TrivialOffsetCalculatorILi1EjESB_NS0_6memory12LoadWithCastILi1EEENSC_13StoreWithCastILi1EEEEEviT_T0_T2_T3_T4_T5_,"a",@progbits
	.sectionflags	@""
	.align	4
.nv.constant2._ZN2at6native27unrolled_elementwise_kernelIZZZNS0_16asin_kernel_cudaERNS_18TensorIteratorBaseEENKUlvE0_clEvENKUlvE0_clEvEUlfE_St5arrayIPcLm2EELi4E23TrivialOffsetCalculatorILi1EjESB_NS0_6memory12LoadWithCastILi1EEENSC_13StoreWithCastILi1EEEEEviT_T0_T2_T3_T4_T5_:
        /*0000*/ 	.byte	0x00, 0x00, 0x00, 0xf0, 0xff, 0xff, 0x0f, 0x38


//--------------------- .nv.constant0._ZN2at6native27unrolled_elementwise_kernelIZZZNS0_16asin_kernel_cudaERNS_18TensorIteratorBaseEENKUlvE0_clEvENKUlvE0_clEvEUlfE_St5arrayIPcLm2EELi4E23TrivialOffsetCalculatorILi1EjESB_NS0_6memory12LoadWithCastILi1EEENSC_13StoreWithCastILi1EEEEEviT_T0_T2_T3_T4_T5_ --------------------------
	.section	.nv.constant0._ZN2at6native27unrolled_elementwise_kernelIZZZNS0_16asin_kernel_cudaERNS_18TensorIteratorBaseEENKUlvE0_clEvENKUlvE0_clEvEUlfE_St5arrayIPcLm2EELi4E23TrivialOffsetCalculatorILi1EjESB_NS0_6memory12LoadWithCastILi1EEENSC_13StoreWithCastILi1EEEEEviT_T0_T2_T3_T4_T5_,"a",@progbits
	.sectionflags	@""
	.align	4
.nv.constant0._ZN2at6native27unrolled_elementwise_kernelIZZZNS0_16asin_kernel_cudaERNS_18TensorIteratorBaseEENKUlvE0_clEvENKUlvE0_clEvEUlfE_St5arrayIPcLm2EELi4E23TrivialOffsetCalculatorILi1EjESB_NS0_6memory12LoadWithCastILi1EEENSC_13StoreWithCastILi1EEEEEviT_T0_T2_T3_T4_T5_:
	.zero		396


//--------------------- .nv.constant0._ZN2at6native18elementwise_kernelILi128ELi2EZNS0_22gpu_kernel_impl_nocastIZZZNS0_16asin_kernel_cudaERNS_18TensorIteratorBaseEENKUlvE0_clEvENKUlvE0_clEvEUlfE_EEvS4_RKT_EUliE_EEviT1_ --------------------------
	.section	.nv.constant0._ZN2at6native18elementwise_kernelILi128ELi2EZNS0_22gpu_kernel_impl_nocastIZZZNS0_16asin_kernel_cudaERNS_18TensorIteratorBaseEENKUlvE0_clEvENKUlvE0_clEvEUlfE_EEvS4_RKT_EUliE_EEviT1_,"a",@progbits
	.sectionflags	@""
	.align	4
.nv.constant0._ZN2at6native18elementwise_kernelILi128ELi2EZNS0_22gpu_kernel_impl_nocastIZZZNS0_16asin_kernel_cudaERNS_18TensorIteratorBaseEENKUlvE0_clEvENKUlvE0_clEvEUlfE_EEvS4_RKT_EUliE_EEviT1_:
	.zero		896


//--------------------- .nv.constant0._ZN2at6native27unrolled_elementwise_kernelIZZZNS0_16asin_kernel_cudaERNS_18TensorIteratorBaseEENKUlvE0_clEvENKUlvE0_clEvEUlfE_St5arrayIPcLm2EELi4E23TrivialOffsetCalculatorILi1EjESB_NS0_6memory15LoadWithoutCastENSC_16StoreWithoutCastEEEviT_T0_T2_T3_T4_T5_ --------------------------
	.section	.nv.constant0._ZN2at6native27unrolled_elementwise_kernelIZZZNS0_16asin_kernel_cudaERNS_18TensorIteratorBaseEENKUlvE0_clEvENKUlvE0_clEvEUlfE_St5arrayIPcLm2EELi4E23TrivialOffsetCalculatorILi1EjESB_NS0_6memory15LoadWithoutCastENSC_16StoreWithoutCastEEEviT_T0_T2_T3_T4_T5_,"a",@progbits
	.sectionflags	@""
	.align	4
.nv.constant0._ZN2at6native27unrolled_elementwise_kernelIZZZNS0_16asin_kernel_cudaERNS_18TensorIteratorBaseEENKUlvE0_clEvENKUlvE0_clEvEUlfE_St5arrayIPcLm2EELi4E23TrivialOffsetCalculatorILi1EjESB_NS0_6memory15LoadWithoutCastENSC_16StoreWithoutCastEEEviT_T0_T2_T3_T4_T5_:
	.zero		380


//--------------------- .nv.constant0._ZN2at6native29vectorized_elementwise_kernelILi2EZZZNS0_16asin_kernel_cudaERNS_18TensorIteratorBaseEENKUlvE0_clEvENKUlvE0_clEvEUlfE_St5arrayIPcLm2EEEEviT0_T1_ --------------------------
	.section	.nv.constant0._ZN2at6native29vectorized_elementwise_kernelILi2EZZZNS0_16asin_kernel_cudaERNS_18TensorIteratorBaseEENKUlvE0_clEvENKUlvE0_clEvEUlfE_St5arrayIPcLm2EEEEviT0_T1_,"a",@progbits
	.sectionflags	@""
	.align	4
.nv.constant0._ZN2at6native29vectorized_elementwise_kernelILi2EZZZNS0_16asin_kernel_cudaERNS_18TensorIteratorBaseEENKUlvE0_clEvENKUlvE0_clEvEUlfE_St5arrayIPcLm2EEEEviT0_T1_:
	.zero		376


//--------------------- .nv.constant0._ZN2at6native29vectorized_elementwise_kernelILi4EZZZNS0_16asin_kernel_cudaERNS_18TensorIteratorBaseEENKUlvE0_clEvENKUlvE0_clEvEUlfE_St5arrayIPcLm2EEEEviT0_T1_ --------------------------
	.section	.nv.constant0._ZN2at6native29vectorized_elementwise_kernelILi4EZZZNS0_16asin_kernel_cudaERNS_18TensorIteratorBaseEENKUlvE0_clEvENKUlvE0_clEvEUlfE_St5arrayIPcLm2EEEEviT0_T1_,"a",@progbits
	.sectionflags	@""
	.align	4
.nv.constant0._ZN2at6native29vectorized_elementwise_kernelILi4EZZZNS0_16asin_kernel_cudaERNS_18TensorIteratorBaseEENKUlvE0_clEvENKUlvE0_clEvEUlfE_St5arrayIPcLm2EEEEviT0_T1_:
	.zero		376


//--------------------- .nv.constant0._ZN2at6native29vectorized_elementwise_kernelILi8EZZZNS0_16asin_kernel_cudaERNS_18TensorIteratorBaseEENKUlvE0_clEvENKUlvE0_clEvEUlfE_St5arrayIPcLm2EEEEviT0_T1_ --------------------------
	.section	.nv.constant0._ZN2at6native29vectorized_elementwise_kernelILi8EZZZNS0_16asin_kernel_cudaERNS_18TensorIteratorBaseEENKUlvE0_clEvENKUlvE0_clEvEUlfE_St5arrayIPcLm2EEEEviT0_T1_,"a",@progbits
	.sectionflags	@""
	.align	4
.nv.constant0._ZN2at6native29vectorized_elementwise_kernelILi8EZZZNS0_16asin_kernel_cudaERNS_18TensorIteratorBaseEENKUlvE0_clEvENKUlvE0_clEvEUlfE_St5arrayIPcLm2EEEEviT0_T1_:
	.zero		376


//--------------------- .nv.constant2._ZN2at6native18elementwise_kernelILi128ELi4EZNS0_15gpu_kernel_implIZZZNS0_16asin_kernel_cudaERNS_18TensorIteratorBaseEENKUlvE0_clEvENKUlvE_clEvEUldE_EEvS4_RKT_EUliE_EEviT1_ --------------------------
	.section	.nv.constant2._ZN2at6native18elementwise_kernelILi128ELi4EZNS0_15gpu_kernel_implIZZZNS0_16asin_kernel_cudaERNS_18TensorIteratorBaseEENKUlvE0_clEvENKUlvE_clEvEUldE_EEvS4_RKT_EUliE_EEviT1_,"a",@progbits
	.sectionflags	@""
	.align	4
.nv.constant2._ZN2at6native18elementwise_kernelILi128ELi4EZNS0_15gpu_kernel_implIZZZNS0_16asin_kernel_cudaERNS_18TensorIteratorBaseEENKUlvE0_clEvENKUlvE_clEvEUldE_EEvS4_RKT_EUliE_EEviT1_:
        /* <DEDUP_REMOVED lines=8> */


//--------------------- .nv.constant0._ZN2at6native18elementwise_kernelILi128ELi4EZNS0_15gpu_kernel_implIZZZNS0_16asin_kernel_cudaERNS_18TensorIteratorBaseEENKUlvE0_clEvENKUlvE_clEvEUldE_EEvS4_RKT_EUliE_EEviT1_ --------------------------
	.section	.nv.constant0._ZN2at6native18elementwise_kernelILi128ELi4EZNS0_15gpu_kernel_implIZZZNS0_16asin_kernel_cudaERNS_18TensorIteratorBaseEENKUlvE0_clEvENKUlvE_clEvEUldE_EEvS4_RKT_EUliE_EEviT1_,"a",@progbits
	.sectionflags	@""
	.align	4
.nv.constant0._ZN2at6native18elementwise_kernelILi128ELi4EZNS0_15gpu_kernel_implIZZZNS0_16asin_kernel_cudaERNS_18TensorIteratorBaseEENKUlvE0_clEvENKUlvE_clEvEUldE_EEvS4_RKT_EUliE_EEviT1_:
	.zero		896


//--------------------- .nv.constant2._ZN2at6native27unrolled_elementwise_kernelIZZZNS0_16asin_kernel_cudaERNS_18TensorIteratorBaseEENKUlvE0_clEvENKUlvE_clEvEUldE_St5arrayIPcLm2EELi4E23TrivialOffsetCalculatorILi1EjESB_NS0_6memory12LoadWithCastILi1EEENSC_13StoreWithCastILi1EEEEEviT_T0_T2_T3_T4_T5_ --------------------------
	.section	.nv.constant2._ZN2at6native27unrolled_elementwise_kernelIZZZNS0_16asin_kernel_cudaERNS_18TensorIteratorBaseEENKUlvE0_clEvENKUlvE_clEvEUldE_St5arrayIPcLm2EELi4E23TrivialOffsetCalculatorILi1EjESB_NS0_6memory12LoadWithCastILi1EEENSC_13StoreWithCastILi1EEEEEviT_T0_T2_T3_T4_T5_,"a",@progbits
	.sectionflags	@""
	.align	4
.nv.constant2._ZN2at6native27unrolled_elementwise_kernelIZZZNS0_16asin_kernel_cudaERNS_18TensorIteratorBaseEENKUlvE0_clEvENKUlvE_clEvEUldE_St5arrayIPcLm2EELi4E23TrivialOffsetCalculatorILi1EjESB_NS0_6memory12LoadWithCastILi1EEENSC_13StoreWithCastILi1EEEEEviT_T0_T2_T3_T4_T5_:
        /* <DEDUP_REMOVED lines=8> */


//--------------------- .nv.constant0._ZN2at6native27unrolled_elementwise_kernelIZZZNS0_16asin_kernel_cudaERNS_18TensorIteratorBaseEENKUlvE0_clEvENKUlvE_clEvEUldE_St5arrayIPcLm2EELi4E23TrivialOffsetCalculatorILi1EjESB_NS0_6memory12LoadWithCastILi1EEENSC_13StoreWithCastILi1EEEEEviT_T0_T2_T3_T4_T5_ --------------------------
	.section	.nv.constant0._ZN2at6native27unrolled_elementwise_kernelIZZZNS0_16asin_kernel_cudaERNS_18TensorIteratorBaseEENKUlvE0_clEvENKUlvE_clEvEUldE_St5arrayIPcLm2EELi4E23TrivialOffsetCalculatorILi1EjESB_NS0_6memory12LoadWithCastILi1EEENSC_13StoreWithCastILi1EEEEEviT_T0_T2_T3_T4_T5_,"a",@progbits
	.sectionflags	@""
	.align	4
.nv.constant0._ZN2at6native27unrolled_elementwise_kernelIZZZNS0_16asin_kernel_cudaERNS_18TensorIteratorBaseEENKUlvE0_clEvENKUlvE_clEvEUldE_St5arrayIPcLm2EELi4E23TrivialOffsetCalculatorILi1EjESB_NS0_6memory12LoadWithCastILi1EEENSC_13StoreWithCastILi1EEEEEviT_T0_T2_T3_T4_T5_:
	.zero		396


//--------------------- .nv.constant2._ZN2at6native18elementwise_kernelILi128ELi2EZNS0_22gpu_kernel_impl_nocastIZZZNS0_16asin_kernel_cudaERNS_18TensorIteratorBaseEENKUlvE0_clEvENKUlvE_clEvEUldE_EEvS4_RKT_EUliE_EEviT1_ --------------------------
	.section	.nv.constant2._ZN2at6native18elementwise_kernelILi128ELi2EZNS0_22gpu_kernel_impl_nocastIZZZNS0_16asin_kernel_cudaERNS_18TensorIteratorBaseEENKUlvE0_clEvENKUlvE_clEvEUldE_EEvS4_RKT_EUliE_EEviT1_,"a",@progbits
	.sectionflags	@""
	.align	4
.nv.constant2._ZN2at6native18elementwise_kernelILi128ELi2EZNS0_22gpu_kernel_impl_nocastIZZZNS0_16asin_kernel_cudaERNS_18TensorIteratorBaseEENKUlvE0_clEvENKUlvE_clEvEUldE_EEvS4_RKT_EUliE_EEviT1_:
        /*0000*/ 	.byte	0xaf, 0x54, 0x07, 0x18, 0x3b, 0x82, 0xb3, 0xbf, 0xae, 0x79, 0x2f, 0xcc, 0x52, 0x1e, 0xb1, 0x3f
        /*0010*/ 	.byte	0x1b, 0x86, 0x26, 0x35, 0xaf, 0x4e, 0x92, 0xbf, 0xb7, 0x6c, 0x1e, 0xa3, 0x02, 0xdf, 0x91, 0x3f
        /*0020*/ 	.byte	0xcc, 0xc6, 0xee, 0xb0, 0x18, 0x7d, 0x84, 0x3f, 0xb0, 0x53, 0xba, 0x61, 0xf9, 0x0a, 0x8d, 0x3f
        /*0030*/ 	.byte	0x48, 0x1c, 0xcf, 0x34, 0x77, 0xbf, 0x91, 0x3f, 0xf7, 0x4e, 0x14, 0x83, 0x14, 0xe9, 0x96, 0x3f
        /*0040*/ 	.byte	0x81, 0x9f, 0x4f, 0x0a, 0x6e, 0x1c, 0x9f, 0x3f, 0x2b, 0xa9, 0x7f, 0xc2, 0x6d, 0xdb, 0xa6, 0x3f
        /*0050*/ 	.byte	0x1b, 0xf9, 0x20, 0x33, 0x33, 0x33, 0xb3, 0x3f, 0x4d, 0x5f, 0x55, 0x55, 0x55, 0x55, 0xc5, 0x3f
        /*0060*/ 	.byte	0x07, 0x5c, 0x14, 0x33, 0x26, 0xa6, 0x91, 0x3c, 0x18, 0x2d, 0x44, 0x54, 0xfb, 0x21, 0xe9, 0x3f


//--------------------- .nv.constant0._ZN2at6native18elementwise_kernelILi128ELi2EZNS0_22gpu_kernel_impl_nocastIZZZNS0_16asin_kernel_cudaERNS_18TensorIteratorBaseEENKUlvE0_clEvENKUlvE_clEvEUldE_EEvS4_RKT_EUliE_EEviT1_ --------------------------
	.section	.nv.constant0._ZN2at6native18elementwise_kernelILi128ELi2EZNS0_22gpu_kernel_impl_nocastIZZZNS0_16asin_kernel_cudaERNS_18TensorIteratorBaseEENKUlvE0_clEvENKUlvE_clEvEUldE_EEvS4_RKT_EUliE_EEviT1_,"a",@progbits
	.sectionflags	@""
	.align	4
.nv.constant0._ZN2at6native18elementwise_kernelILi128ELi2EZNS0_22gpu_kernel_impl_nocastIZZZNS0_16asin_kernel_cudaERNS_18TensorIteratorBaseEENKUlvE0_clEvENKUlvE_clEvEUldE_EEvS4_RKT_EUliE_EEviT1_:
	.zero		896


//--------------------- .nv.constant2._ZN2at6native27unrolled_elementwise_kernelIZZZNS0_16asin_kernel_cudaERNS_18TensorIteratorBaseEENKUlvE0_clEvENKUlvE_clEvEUldE_St5arrayIPcLm2EELi4E23TrivialOffsetCalculatorILi1EjESB_NS0_6memory15LoadWithoutCastENSC_16StoreWithoutCastEEEviT_T0_T2_T3_T4_T5_ --------------------------
	.section	.nv.constant2._ZN2at6native27unrolled_elementwise_kernelIZZZNS0_16asin_kernel_cudaERNS_18TensorIteratorBaseEENKUlvE0_clEvENKUlvE_clEvEUldE_St5arrayIPcLm2EELi4E23TrivialOffsetCalculatorILi1EjESB_NS0_6memory15LoadWithoutCastENSC_16StoreWithoutCastEEEviT_T0_T2_T3_T4_T5_,"a",@progbits
	.sectionflags	@""
	.align	4
.nv.constant2._ZN2at6native27unrolled_elementwise_kernelIZZZNS0_16asin_kernel_cudaERNS_18TensorIteratorBaseEENKUlvE0_clEvENKUlvE_clEvEUldE_St5arrayIPcLm2EELi4E23TrivialOffsetCalculatorILi1EjESB_NS0_6memory15LoadWithoutCastENSC_16StoreWithoutCastEEEviT_T0_T2_T3_T4_T5_:
        /*0000*/ 	.byte	0xaf, 0x54, 0x07, 0x18, 0x3b, 0x82, 0xb3, 0xbf, 0xae, 0x79, 0x2f, 0xcc, 0x52, 0x1e, 0xb1, 0x3f
        /*0010*/ 	.byte	0x1b, 0x86, 0x26, 0x35, 0xaf, 0x4e, 0x92, 0xbf, 0xb7, 0x6c, 0x1e, 0xa3, 0x02, 0xdf, 0x91, 0x3f
        /*0020*/ 	.byte	0xcc, 0xc6, 0xee, 0xb0, 0x18, 0x7d, 0x84, 0x3f, 0xb0, 0x53, 0xba, 0x61, 0xf9, 0x0a, 0x8d, 0x3f
        /*0030*/ 	.byte	0x48, 0x1c, 0xcf, 0x34, 0x77, 0xbf, 0x91, 0x3f, 0xf7, 0x4e, 0x14, 0x83, 0x14, 0xe9, 0x96, 0x3f
        /*0040*/ 	.byte	0x81, 0x9f, 0x4f, 0x0a, 0x6e, 0x1c, 0x9f, 0x3f, 0x2b, 0xa9, 0x7f, 0xc2, 0x6d, 0xdb, 0xa6, 0x3f
        /*0050*/ 	.byte	0x1b, 0xf9, 0x20, 0x33, 0x33, 0x33, 0xb3, 0x3f, 0x4d, 0x5f, 0x55, 0x55, 0x55, 0x55, 0xc5, 0x3f
        /*0060*/ 	.byte	0x07, 0x5c, 0x14, 0x33, 0x26, 0xa6, 0x91, 0x3c, 0x18, 0x2d, 0x44, 0x54, 0xfb, 0x21, 0xe9, 0x3f


//--------------------- .nv.constant0._ZN2at6native27unrolled_elementwise_kernelIZZZNS0_16asin_kernel_cudaERNS_18TensorIteratorBaseEENKUlvE0_clEvENKUlvE_clEvEUldE_St5arrayIPcLm2EELi4E23TrivialOffsetCalculatorILi1EjESB_NS0_6memory15LoadWithoutCastENSC_16StoreWithoutCastEEEviT_T0_T2_T3_T4_T5_ --------------------------
	.section	.nv.constant0._ZN2at6native27unrolled_elementwise_kernelIZZZNS0_16asin_kernel_cudaERNS_18TensorIteratorBaseEENKUlvE0_clEvENKUlvE_clEvEUldE_St5arrayIPcLm2EELi4E23TrivialOffsetCalculatorILi1EjESB_NS0_6memory15LoadWithoutCastENSC_16StoreWithoutCastEEEviT_T0_T2_T3_T4_T5_,"a",@progbits
	.sectionflags	@""
	.align	4
.nv.constant0._ZN2at6native27unrolled_elementwise_kernelIZZZNS0_16asin_kernel_cudaERNS_18TensorIteratorBaseEENKUlvE0_clEvENKUlvE_clEvEUldE_St5arrayIPcLm2EELi4E23TrivialOffsetCalculatorILi1EjESB_NS0_6memory15LoadWithoutCastENSC_16StoreWithoutCastEEEviT_T0_T2_T3_T4_T5_:
	.zero		380


//--------------------- .nv.constant2._ZN2at6native29vectorized_elementwise_kernelILi2EZZZNS0_16asin_kernel_cudaERNS_18TensorIteratorBaseEENKUlvE0_clEvENKUlvE_clEvEUldE_St5arrayIPcLm2EEEEviT0_T1_ --------------------------
	.section	.nv.constant2._ZN2at6native29vectorized_elementwise_kernelILi2EZZZNS0_16asin_kernel_cudaERNS_18TensorIteratorBaseEENKUlvE0_clEvENKUlvE_clEvEUldE_St5arrayIPcLm2EEEEviT0_T1_,"a",@progbits
	.sectionflags	@""
	.align	4
.nv.constant2._ZN2at6native29vectorized_elementwise_kernelILi2EZZZNS0_16asin_kernel_cudaERNS_18TensorIteratorBaseEENKUlvE0_clEvENKUlvE_clEvEUldE_St5arrayIPcLm2EEEEviT0_T1_:
        /*0000*/ 	.byte	0xaf, 0x54, 0x07, 0x18, 0x3b, 0x82, 0xb3, 0xbf, 0xae, 0x79, 0x2f, 0xcc, 0x52, 0x1e, 0xb1, 0x3f
        /*0010*/ 	.byte	0x1b, 0x86, 0x26, 0x35, 0xaf, 0x4e, 0x92, 0xbf, 0xb7, 0x6c, 0x1e, 0xa3, 0x02, 0xdf, 0x91, 0x3f
        /*0020*/ 	.byte	0xcc, 0xc6, 0xee, 0xb0, 0x18, 0x7d, 0x84, 0x3f, 0xb0, 0x53, 0xba, 0x61, 0xf9, 0x0a, 0x8d, 0x3f
        /*0030*/ 	.byte	0x48, 0x1c, 0xcf, 0x34, 0x77, 0xbf, 0x91, 0x3f, 0xf7, 0x4e, 0x14, 0x83, 0x14, 0xe9, 0x96, 0x3f
        /*0040*/ 	.byte	0x81, 0x9f, 0x4f, 0x0a, 0x6e, 0x1c, 0x9f, 0x3f, 0x2b, 0xa9, 0x7f, 0xc2, 0x6d, 0xdb, 0xa6, 0x3f
        /*0050*/ 	.byte	0x1b, 0xf9, 0x20, 0x33, 0x33, 0x33, 0xb3, 0x3f, 0x4d, 0x5f, 0x55, 0x55, 0x55, 0x55, 0xc5, 0x3f
        /*0060*/ 	.byte	0x07, 0x5c, 0x14, 0x33, 0x26, 0xa6, 0x91, 0x3c, 0x18, 0x2d, 0x44, 0x54, 0xfb, 0x21, 0xe9, 0x3f


//--------------------- .nv.constant0._ZN2at6native29vectorized_elementwise_kernelILi2EZZZNS0_16asin_kernel_cudaERNS_18TensorIteratorBaseEENKUlvE0_clEvENKUlvE_clEvEUldE_St5arrayIPcLm2EEEEviT0_T1_ --------------------------
	.section	.nv.constant0._ZN2at6native29vectorized_elementwise_kernelILi2EZZZNS0_16asin_kernel_cudaERNS_18TensorIteratorBaseEENKUlvE0_clEvENKUlvE_clEvEUldE_St5arrayIPcLm2EEEEviT0_T1_,"a",@progbits
	.sectionflags	@""
	.align	4
.nv.constant0._ZN2at6native29vectorized_elementwise_kernelILi2EZZZNS0_16asin_kernel_cudaERNS_18TensorIteratorBaseEENKUlvE0_clEvENKUlvE_clEvEUldE_St5arrayIPcLm2EEEEviT0_T1_:
	.zero		376


//--------------------- .nv.constant2._ZN2at6native29vectorized_elementwise_kernelILi4EZZZNS0_16asin_kernel_cudaERNS_18TensorIteratorBaseEENKUlvE0_clEvENKUlvE_clEvEUldE_St5arrayIPcLm2EEEEviT0_T1_ --------------------------
	.section	.nv.constant2._ZN2at6native29vectorized_elementwise_kernelILi4EZZZNS0_16asin_kernel_cudaERNS_18TensorIteratorBaseEENKUlvE0_clEvENKUlvE_clEvEUldE_St5arrayIPcLm2EEEEviT0_T1_,"a",@progbits
	.sectionflags	@""
	.align	4
.nv.constant2._ZN2at6native29vectorized_elementwise_kernelILi4EZZZNS0_16asin_kernel_cudaERNS_18TensorIteratorBaseEENKUlvE0_clEvENKUlvE_clEvEUldE_St5arrayIPcLm2EEEEviT0_T1_:
        /*0000*/ 	.byte	0xaf, 0x54, 0x07, 0x18, 0x3b, 0x82, 0xb3, 0xbf, 0xae, 0x79, 0x2f, 0xcc, 0x52, 0x1e, 0xb1, 0x3f
        /*0010*/ 	.byte	0x1b, 0x86, 0x26, 0x35, 0xaf, 0x4e, 0x92, 0xbf, 0xb7, 0x6c, 0x1e, 0xa3, 0x02, 0xdf, 0x91, 0x3f
        /*0020*/ 	.byte	0xcc, 0xc6, 0xee, 0xb0, 0x18, 0x7d, 0x84, 0x3f, 0xb0, 0x53, 0xba, 0x61, 0xf9, 0x0a, 0x8d, 0x3f
        /*0030*/ 	.byte	0x48, 0x1c, 0xcf, 0x34, 0x77, 0xbf, 0x91, 0x3f, 0xf7, 0x4e, 0x14, 0x83, 0x14, 0xe9, 0x96, 0x3f
        /*0040*/ 	.byte	0x81, 0x9f, 0x4f, 0x0a, 0x6e, 0x1c, 0x9f, 0x3f, 0x2b, 0xa9, 0x7f, 0xc2, 0x6d, 0xdb, 0xa6, 0x3f
        /*0050*/ 	.byte	0x1b, 0xf9, 0x20, 0x33, 0x33, 0x33, 0xb3, 0x3f, 0x4d, 0x5f, 0x55, 0x55, 0x55, 0x55, 0xc5, 0x3f
        /*0060*/ 	.byte	0x07, 0x5c, 0x14, 0x33, 0x26, 0xa6, 0x91, 0x3c, 0x18, 0x2d, 0x44, 0x54, 0xfb, 0x21, 0xe9, 0x3f


//--------------------- .nv.constant0._ZN2at6native29vectorized_elementwise_kernelILi4EZZZNS0_16asin_kernel_cudaERNS_18TensorIteratorBaseEENKUlvE0_clEvENKUlvE_clEvEUldE_St5arrayIPcLm2EEEEviT0_T1_ --------------------------
	.section	.nv.constant0._ZN2at6native29vectorized_elementwise_kernelILi4EZZZNS0_16asin_kernel_cudaERNS_18TensorIteratorBaseEENKUlvE0_clEvENKUlvE_clEvEUldE_St5arrayIPcLm2EEEEviT0_T1_,"a",@progbits
	.sectionflags	@""
	.align	4
.nv.constant0._ZN2at6native29vectorized_elementwise_kernelILi4EZZZNS0_16asin_kernel_cudaERNS_18TensorIteratorBaseEENKUlvE0_clEvENKUlvE_clEvEUldE_St5arrayIPcLm2EEEEviT0_T1_:
	.zero		376


//--------------------- .nv.constant0._ZN2at6native29vectorized_elementwise_kernelILi8EZZZNS0_16asin_kernel_cudaERNS_18TensorIteratorBaseEENKUlvE0_clEvENKUlvE_clEvEUldE_St5arrayIPcLm2EEEEviT0_T1_ --------------------------
	.section	.nv.constant0._ZN2at6native29vectorized_elementwise_kernelILi8EZZZNS0_16asin_kernel_cudaERNS_18TensorIteratorBaseEENKUlvE0_clEvENKUlvE_clEvEUldE_St5arrayIPcLm2EEEEviT0_T1_,"a",@progbits
	.sectionflags	@""
	.align	4
.nv.constant0._ZN2at6native29vectorized_elementwise_kernelILi8EZZZNS0_16asin_kernel_cudaERNS_18TensorIteratorBaseEENKUlvE0_clEvENKUlvE_clEvEUldE_St5arrayIPcLm2EEEEviT0_T1_:
	.zero		376


//--------------------- .nv.constant2._ZN2at6native18elementwise_kernelILi128ELi4EZNS0_15gpu_kernel_implIZZZNS0_16asin_kernel_cudaERNS_18TensorIteratorBaseEENKUlvE_clEvENKUlvE1_clEvEUlN3c107complexINS7_4HalfEEEE_EEvS4_RKT_EUliE_EEviT1_ --------------------------
	.section	.nv.constant2._ZN2at6native18elementwise_kernelILi128ELi4EZNS0_15gpu_kernel_implIZZZNS0_16asin_kernel_cudaERNS_18TensorIteratorBaseEENKUlvE_clEvENKUlvE1_clEvEUlN3c107complexINS7_4HalfEEEE_EEvS4_RKT_EUliE_EEviT1_,"a",@progbits
	.sectionflags	@""
	.align	4
.nv.constant2._ZN2at6native18elementwise_kernelILi128ELi4EZNS0_15gpu_kernel_implIZZZNS0_16asin_kernel_cudaERNS_18TensorIteratorBaseEENKUlvE_clEvENKUlvE1_clEvEUlN3c107complexINS7_4HalfEEEE_EEvS4_RKT_EUliE_EEviT1_:
        /*0000*/ 	.byte	0x00, 0x00, 0x00, 0xf0, 0xff, 0xff, 0x0f, 0x38


//--------------------- .nv.constant0._ZN2at6native18elementwise_kernelILi128ELi4EZNS0_15gpu_kernel_implIZZZNS0_16asin_kernel_cudaERNS_18TensorIteratorBaseEENKUlvE_clEvENKUlvE1_clEvEUlN3c107complexINS7_4HalfEEEE_EEvS4_RKT_EUliE_EEviT1_ --------------------------
	.section	.nv.constant0._ZN2at6native18elementwise_kernelILi128ELi4EZNS0_15gpu_kernel_implIZZZNS0_16asin_kernel_cudaERNS_18TensorIteratorBaseEENKUlvE_clEvENKUlvE1_clEvEUlN3c107complexINS7_4HalfEEEE_EEvS4_RKT_EUliE_EEviT1_,"a",@progbits
	.sectionflags	@""
	.align	4
.nv.constant0._ZN2at6native18elementwise_kernelILi128ELi4EZNS0_15gpu_kernel_implIZZZNS0_16asin_kernel_cudaERNS_18TensorIteratorBaseEENKUlvE_clEvENKUlvE1_clEvEUlN3c107complexINS7_4HalfEEEE_EEvS4_RKT_EUliE_EEviT1_:
	.zero		896


//--------------------- .nv.constant2._ZN2at6native27unrolled_elementwise_kernelIZZZNS0_16asin_kernel_cudaERNS_18TensorIteratorBaseEENKUlvE_clEvENKUlvE1_clEvEUlN3c107complexINS6_4HalfEEEE_St5arrayIPcLm2EELi4E23TrivialOffsetCalculatorILi1EjESF_NS0_6memory12LoadWithCastILi1EEENSG_13StoreWithCastILi1EEEEEviT_T0_T2_T3_T4_T5_ --------------------------
	.section	.nv.constant2._ZN2at6native27unrolled_elementwise_kernelIZZZNS0_16asin_kernel_cudaERNS_18TensorIteratorBaseEENKUlvE_clEvENKUlvE1_clEvEUlN3c107complexINS6_4HalfEEEE_St5arrayIPcLm2EELi4E23TrivialOffsetCalculatorILi1EjESF_NS0_6memory12LoadWithCastILi1EEENSG_13StoreWithCastILi1EEEEEviT_T0_T2_T3_T4_T5_,"a",@progbits
	.sectionflags	@""
	.align	4
.nv.constant2._ZN2at6native27unrolled_elementwise_kernelIZZZNS0_16asin_kernel_cudaERNS_18TensorIteratorBaseEENKUlvE_clEvENKUlvE1_clEvEUlN3c107complexINS6_4HalfEEEE_St5arrayIPcLm2EELi4E23TrivialOffsetCalculatorILi1EjESF_NS0_6memory12LoadWithCastILi1EEENSG_13StoreWithCastILi1EEEEEviT_T0_T2_T3_T4_T5_:
        /*0000*/ 	.byte	0x00, 0x00, 0x00, 0xf0, 0xff, 0xff, 0x0f, 0x38


//--------------------- .nv.constant0._ZN2at6native27unrolled_elementwise_kernelIZZZNS0_16asin_kernel_cudaERNS_18TensorIteratorBaseEENKUlvE_clEvENKUlvE1_clEvEUlN3c107complexINS6_4HalfEEEE_St5arrayIPcLm2EELi4E23TrivialOffsetCalculatorILi1EjESF_NS0_6memory12LoadWithCastILi1EEENSG_13StoreWithCastILi1EEEEEviT_T0_T2_T3_T4_T5_ --------------------------
	.section	.nv.constant0._ZN2at6native27unrolled_elementwise_kernelIZZZNS0_16asin_kernel_cudaERNS_18TensorIteratorBaseEENKUlvE_clEvENKUlvE1_clEvEUlN3c107complexINS6_4HalfEEEE_St5arrayIPcLm2EELi4E23TrivialOffsetCalculatorILi1EjESF_NS0_6memory12LoadWithCastILi1EEENSG_13StoreWithCastILi1EEEEEviT_T0_T2_T3_T4_T5_,"a",@progbits
	.sectionflags	@""
	.align	4
.nv.constant0._ZN2at6native27unrolled_elementwise_kernelIZZZNS0_16asin_kernel_cudaERNS_18TensorIteratorBaseEENKUlvE_clEvENKUlvE1_clEvEUlN3c107complexINS6_4HalfEEEE_St5arrayIPcLm2EELi4E23TrivialOffsetCalculatorILi1EjESF_NS0_6memory12LoadWithCastILi1EEENSG_13StoreWithCastILi1EEEEEviT_T0_T2_T3_T4_T5_:
	.zero		396


//--------------------- .nv.constant0._ZN2at6native18elementwise_kernelILi128ELi2EZNS0_22gpu_kernel_impl_nocastIZZZNS0_16asin_kernel_cudaERNS_18TensorIteratorBaseEENKUlvE_clEvENKUlvE1_clEvEUlN3c107complexINS7_4HalfEEEE_EEvS4_RKT_EUliE_EEviT1_ --------------------------
	.section	.nv.constant0._ZN2at6native18elementwise_kernelILi128ELi2EZNS0_22gpu_kernel_impl_nocastIZZZNS0_16asin_kernel_cudaERNS_18TensorIteratorBaseEENKUlvE_clEvENKUlvE1_clEvEUlN3c107complexINS7_4HalfEEEE_EEvS4_RKT_EUliE_EEviT1_,"a",@progbits
	.sectionflags	@""
	.align	4
.nv.constant0._ZN2at6native18elementwise_kernelILi128ELi2EZNS0_22gpu_kernel_impl_nocastIZZZNS0_16asin_kernel_cudaERNS_18TensorIteratorBaseEENKUlvE_clEvENKUlvE1_clEvEUlN3c107complexINS7_4HalfEEEE_EEvS4_RKT_EUliE_EEviT1_:
	.zero		896


//--------------------- .nv.constant0._ZN2at6native27unrolled_elementwise_kernelIZZZNS0_16asin_kernel_cudaERNS_18TensorIteratorBaseEENKUlvE_clEvENKUlvE1_clEvEUlN3c107complexINS6_4HalfEEEE_St5arrayIPcLm2EELi4E23TrivialOffsetCalculatorILi1EjESF_NS0_6memory15LoadWithoutCastENSG_16StoreWithoutCastEEEviT_T0_T2_T3_T4_T5_ --------------------------
	.section	.nv.constant0._ZN2at6native27unrolled_elementwise_kernelIZZZNS0_16asin_kernel_cudaERNS_18TensorIteratorBaseEENKUlvE_clEvENKUlvE1_clEvEUlN3c107complexINS6_4HalfEEEE_St5arrayIPcLm2EELi4E23TrivialOffsetCalculatorILi1EjESF_NS0_6memory15LoadWithoutCastENSG_16StoreWithoutCastEEEviT_T0_T2_T3_T4_T5_,"a",@progbits
	.sectionflags	@""
	.align	4
.nv.constant0._ZN2at6native27unrolled_elementwise_kernelIZZZNS0_16asin_kernel_cudaERNS_18TensorIteratorBaseEENKUlvE_clEvENKUlvE1_clEvEUlN3c107complexINS6_4HalfEEEE_St5arrayIPcLm2EELi4E23TrivialOffsetCalculatorILi1EjESF_NS0_6memory15LoadWithoutCastENSG_16StoreWithoutCastEEEviT_T0_T2_T3_T4_T5_:
	.zero		380


//--------------------- .nv.constant0._ZN2at6native29vectorized_elementwise_kernelILi2EZZZNS0_16asin_kernel_cudaERNS_18TensorIteratorBaseEENKUlvE_clEvENKUlvE1_clEvEUlN3c107complexINS6_4HalfEEEE_St5arrayIPcLm2EEEEviT0_T1_ --------------------------
	.section	.nv.constant0._ZN2at6native29vectorized_elementwise_kernelILi2EZZZNS0_16asin_kernel_cudaERNS_18TensorIteratorBaseEENKUlvE_clEvENKUlvE1_clEvEUlN3c107complexINS6_4HalfEEEE_St5arrayIPcLm2EEEEviT0_T1_,"a",@progbits
	.sectionflags	@""
	.align	4
.nv.constant0._ZN2at6native29vectorized_elementwise_kernelILi2EZZZNS0_16asin_kernel_cudaERNS_18TensorIteratorBaseEENKUlvE_clEvENKUlvE1_clEvEUlN3c107complexINS6_4HalfEEEE_St5arrayIPcLm2EEEEviT0_T1_:
	.zero		376


//--------------------- .nv.constant0._ZN2at6native29vectorized_elementwise_kernelILi4EZZZNS0_16asin_kernel_cudaERNS_18TensorIteratorBaseEENKUlvE_clEvENKUlvE1_clEvEUlN3c107complexINS6_4HalfEEEE_St5arrayIPcLm2EEEEviT0_T1_ --------------------------
	.section	.nv.constant0._ZN2at6native29vectorized_elementwise_kernelILi4EZZZNS0_16asin_kernel_cudaERNS_18TensorIteratorBaseEENKUlvE_clEvENKUlvE1_clEvEUlN3c107complexINS6_4HalfEEEE_St5arrayIPcLm2EEEEviT0_T1_,"a",@progbits
	.sectionflags	@""
	.align	4
.nv.constant0._ZN2at6native29vectorized_elementwise_kernelILi4EZZZNS0_16asin_kernel_cudaERNS_18TensorIteratorBaseEENKUlvE_clEvENKUlvE1_clEvEUlN3c107complexINS6_4HalfEEEE_St5arrayIPcLm2EEEEviT0_T1_:
	.zero		376


//--------------------- .nv.constant0._ZN2at6native29vectorized_elementwise_kernelILi8EZZZNS0_16asin_kernel_cudaERNS_18TensorIteratorBaseEENKUlvE_clEvENKUlvE1_clEvEUlN3c107complexINS6_4HalfEEEE_St5arrayIPcLm2EEEEviT0_T1_ --------------------------
	.section	.nv.constant0._ZN2at6native29vectorized_elementwise_kernelILi8EZZZNS0_16asin_kernel_cudaERNS_18TensorIteratorBaseEENKUlvE_clEvENKUlvE1_clEvEUlN3c107complexINS6_4HalfEEEE_St5arrayIPcLm2EEEEviT0_T1_,"a",@progbits
	.sectionflags	@""
	.align	4
.nv.constant0._ZN2at6native29vectorized_elementwise_kernelILi8EZZZNS0_16asin_kernel_cudaERNS_18TensorIteratorBaseEENKUlvE_clEvENKUlvE1_clEvEUlN3c107complexINS6_4HalfEEEE_St5arrayIPcLm2EEEEviT0_T1_:
	.zero		376


//--------------------- .nv.constant2._ZN2at6native18elementwise_kernelILi128ELi4EZNS0_15gpu_kernel_implIZZZNS0_16asin_kernel_cudaERNS_18TensorIteratorBaseEENKUlvE_clEvENKUlvE0_clEvEUlN3c107complexIfEEE_EEvS4_RKT_EUliE_EEviT1_ --------------------------
	.section	.nv.constant2._ZN2at6native18elementwise_kernelILi128ELi4EZNS0_15gpu_kernel_implIZZZNS0_16asin_kernel_cudaERNS_18TensorIteratorBaseEENKUlvE_clEvENKUlvE0_clEvEUlN3c107complexIfEEE_EEvS4_RKT_EUliE_EEviT1_,"a",@progbits
	.sectionflags	@""
	.align	4
.nv.constant2._ZN2at6native18elementwise_kernelILi128ELi4EZNS0_15gpu_kernel_implIZZZNS0_16asin_kernel_cudaERNS_18TensorIteratorBaseEENKUlvE_clEvENKUlvE0_clEvEUlN3c107complexIfEEE_EEvS4_RKT_EUliE_EEviT1_:
        /*0000*/ 	.byte	0x00, 0x00, 0x00, 0xf0, 0xff, 0xff, 0x0f, 0x38


//--------------------- .nv.constant0._ZN2at6native18elementwise_kernelILi128ELi4EZNS0_15gpu_kernel_implIZZZNS0_16asin_kernel_cudaERNS_18TensorIteratorBaseEENKUlvE_clEvENKUlvE0_clEvEUlN3c107complexIfEEE_EEvS4_RKT_EUliE_EEviT1_ --------------------------
	.section	.nv.constant0._ZN2at6native18elementwise_kernelILi128ELi4EZNS0_15gpu_kernel_implIZZZNS0_16asin_kernel_cudaERNS_18TensorIteratorBaseEENKUlvE_clEvENKUlvE0_clEvEUlN3c107complexIfEEE_EEvS4_RKT_EUliE_EEviT1_,"a",@progbits
	.sectionflags	@""
	.align	4
.nv.constant0._ZN2at6native18elementwise_kernelILi128ELi4EZNS0_15gpu_kernel_implIZZZNS0_16asin_kernel_cudaERNS_18TensorIteratorBaseEENKUlvE_clEvENKUlvE0_clEvEUlN3c107complexIfEEE_EEvS4_RKT_EUliE_EEviT1_:
	.zero		896


//--------------------- .nv.constant2._ZN2at6native27unrolled_elementwise_kernelIZZZNS0_16asin_kernel_cudaERNS_18TensorIteratorBaseEENKUlvE_clEvENKUlvE0_clEvEUlN3c107complexIfEEE_St5arrayIPcLm2EELi4E23TrivialOffsetCalculatorILi1EjESE_NS0_6memory12LoadWithCastILi1EEENSF_13StoreWithCastILi1EEEEEviT_T0_T2_T3_T4_T5_ --------------------------
	.section	.nv.constant2._ZN2at6native27unrolled_elementwise_kernelIZZZNS0_16asin_kernel_cudaERNS_18TensorIteratorBaseEENKUlvE_clEvENKUlvE0_clEvEUlN3c107complexIfEEE_St5arrayIPcLm2EELi4E23TrivialOffsetCalculatorILi1EjESE_NS0_6memory12LoadWithCastILi1EEENSF_13StoreWithCastILi1EEEEEviT_T0_T2_T3_T4_T5_,"a",@progbits
	.sectionflags	@""
	.align	4
.nv.constant2._ZN2at6native27unrolled_elementwise_kernelIZZZNS0_16asin_kernel_cudaERNS_18TensorIteratorBaseEENKUlvE_clEvENKUlvE0_clEvEUlN3c107complexIfEEE_St5arrayIPcLm2EELi4E23TrivialOffsetCalculatorILi1EjESE_NS0_6memory12LoadWithCastILi1EEENSF_13StoreWithCastILi1EEEEEviT_T0_T2_T3_T4_T5_:
        /*0000*/ 	.byte	0x00, 0x00, 0x00, 0xf0, 0xff, 0xff, 0x0f, 0x38


//--------------------- .nv.constant0._ZN2at6native27unrolled_elementwise_kernelIZZZNS0_16asin_kernel_cudaERNS_18TensorIteratorBaseEENKUlvE_clEvENKUlvE0_clEvEUlN3c107complexIfEEE_St5arrayIPcLm2EELi4E23TrivialOffsetCalculatorILi1EjESE_NS0_6memory12LoadWithCastILi1EEENSF_13StoreWithCastILi1EEEEEviT_T0_T2_T3_T4_T5_ --------------------------
	.section	.nv.constant0._ZN2at6native27unrolled_elementwise_kernelIZZZNS0_16asin_kernel_cudaERNS_18TensorIteratorBaseEENKUlvE_clEvENKUlvE0_clEvEUlN3c107complexIfEEE_St5arrayIPcLm2EELi4E23TrivialOffsetCalculatorILi1EjESE_NS0_6memory12LoadWithCastILi1EEENSF_13StoreWithCastILi1EEEEEviT_T0_T2_T3_T4_T5_,"a",@progbits
	.sectionflags	@""
	.align	4
.nv.constant0._ZN2at6native27unrolled_elementwise_kernelIZZZNS0_16asin_kernel_cudaERNS_18TensorIteratorBaseEENKUlvE_clEvENKUlvE0_clEvEUlN3c107complexIfEEE_St5arrayIPcLm2EELi4E23TrivialOffsetCalculatorILi1EjESE_NS0_6memory12LoadWithCastILi1EEENSF_13StoreWithCastILi1EEEEEviT_T0_T2_T3_T4_T5_:
	.zero		396


//--------------------- .nv.constant0._ZN2at6native18elementwise_kernelILi128ELi2EZNS0_22gpu_kernel_impl_nocastIZZZNS0_16asin_kernel_cudaERNS_18TensorIteratorBaseEENKUlvE_clEvENKUlvE0_clEvEUlN3c107complexIfEEE_EEvS4_RKT_EUliE_EEviT1_ --------------------------
	.section	.nv.constant0._ZN2at6native18elementwise_kernelILi128ELi2EZNS0_22gpu_kernel_impl_nocastIZZZNS0_16asin_kernel_cudaERNS_18TensorIteratorBaseEENKUlvE_clEvENKUlvE0_clEvEUlN3c107complexIfEEE_EEvS4_RKT_EUliE_EEviT1_,"a",@progbits
	.sectionflags	@""
	.align	4
.nv.constant0._ZN2at6native18elementwise_kernelILi128ELi2EZNS0_22gpu_kernel_impl_nocastIZZZNS0_16asin_kernel_cudaERNS_18TensorIteratorBaseEENKUlvE_clEvENKUlvE0_clEvEUlN3c107complexIfEEE_EEvS4_RKT_EUliE_EEviT1_:
	.zero		896


//--------------------- .nv.constant0._ZN2at6native27unrolled_elementwise_kernelIZZZNS0_16asin_kernel_cudaERNS_18TensorIteratorBaseEENKUlvE_clEvENKUlvE0_clEvEUlN3c107complexIfEEE_St5arrayIPcLm2EELi4E23TrivialOffsetCalculatorILi1EjESE_NS0_6memory15LoadWithoutCastENSF_16StoreWithoutCastEEEviT_T0_T2_T3_T4_T5_ --------------------------
	.section	.nv.constant0._ZN2at6native27unrolled_elementwise_kernelIZZZNS0_16asin_kernel_cudaERNS_18TensorIteratorBaseEENKUlvE_clEvENKUlvE0_clEvEUlN3c107complexIfEEE_St5arrayIPcLm2EELi4E23TrivialOffsetCalculatorILi1EjESE_NS0_6memory15LoadWithoutCastENSF_16StoreWithoutCastEEEviT_T0_T2_T3_T4_T5_,"a",@progbits
	.sectionflags	@""
	.align	4
.nv.constant0._ZN2at6native27unrolled_elementwise_kernelIZZZNS0_16asin_kernel_cudaERNS_18TensorIteratorBaseEENKUlvE_clEvENKUlvE0_clEvEUlN3c107complexIfEEE_St5arrayIPcLm2EELi4E23TrivialOffsetCalculatorILi1EjESE_NS0_6memory15LoadWithoutCastENSF_16StoreWithoutCastEEEviT_T0_T2_T3_T4_T5_:
	.zero		380


//--------------------- .nv.constant0._ZN2at6native29vectorized_elementwise_kernelILi2EZZZNS0_16asin_kernel_cudaERNS_18TensorIteratorBaseEENKUlvE_clEvENKUlvE0_clEvEUlN3c107complexIfEEE_St5arrayIPcLm2EEEEviT0_T1_ --------------------------
	.section	.nv.constant0._ZN2at6native29vectorized_elementwise_kernelILi2EZZZNS0_16asin_kernel_cudaERNS_18TensorIteratorBaseEENKUlvE_clEvENKUlvE0_clEvEUlN3c107complexIfEEE_St5arrayIPcLm2EEEEviT0_T1_,"a",@progbits
	.sectionflags	@""
	.align	4
.nv.constant0._ZN2at6native29vectorized_elementwise_kernelILi2EZZZNS0_16asin_kernel_cudaERNS_18TensorIteratorBaseEENKUlvE_clEvENKUlvE0_clEvEUlN3c107complexIfEEE_St5arrayIPcLm2EEEEviT0_T1_:
	.zero		376


//--------------------- .nv.constant0._ZN2at6native29vectorized_elementwise_kernelILi4EZZZNS0_16asin_kernel_cudaERNS_18TensorIteratorBaseEENKUlvE_clEvENKUlvE0_clEvEUlN3c107complexIfEEE_St5arrayIPcLm2EEEEviT0_T1_ --------------------------
	.section	.nv.constant0._ZN2at6native29vectorized_elementwise_kernelILi4EZZZNS0_16asin_kernel_cudaERNS_18TensorIteratorBaseEENKUlvE_clEvENKUlvE0_clEvEUlN3c107complexIfEEE_St5arrayIPcLm2EEEEviT0_T1_,"a",@progbits
	.sectionflags	@""
	.align	4
.nv.constant0._ZN2at6native29vectorized_elementwise_kernelILi4EZZZNS0_16asin_kernel_cudaERNS_18TensorIteratorBaseEENKUlvE_clEvENKUlvE0_clEvEUlN3c107complexIfEEE_St5arrayIPcLm2EEEEviT0_T1_:
	.zero		376


//--------------------- .nv.constant0._ZN2at6native29vectorized_elementwise_kernelILi8EZZZNS0_16asin_kernel_cudaERNS_18TensorIteratorBaseEENKUlvE_clEvENKUlvE0_clEvEUlN3c107complexIfEEE_St5arrayIPcLm2EEEEviT0_T1_ --------------------------
	.section	.nv.constant0._ZN2at6native29vectorized_elementwise_kernelILi8EZZZNS0_16asin_kernel_cudaERNS_18TensorIteratorBaseEENKUlvE_clEvENKUlvE0_clEvEUlN3c107complexIfEEE_St5arrayIPcLm2EEEEviT0_T1_,"a",@progbits
	.sectionflags	@""
	.align	4
.nv.constant0._ZN2at6native29vectorized_elementwise_kernelILi8EZZZNS0_16asin_kernel_cudaERNS_18TensorIteratorBaseEENKUlvE_clEvENKUlvE0_clEvEUlN3c107complexIfEEE_St5arrayIPcLm2EEEEviT0_T1_:
	.zero		376


//--------------------- .nv.constant2._ZN2at6native18elementwise_kernelILi128ELi4EZNS0_15gpu_kernel_implIZZZNS0_16asin_kernel_cudaERNS_18TensorIteratorBaseEENKUlvE_clEvENKUlvE_clEvEUlN3c107complexIdEEE_EEvS4_RKT_EUliE_EEviT1_ --------------------------
	.section	.nv.constant2._ZN2at6native18elementwise_kernelILi128ELi4EZNS0_15gpu_kernel_implIZZZNS0_16asin_kernel_cudaERNS_18TensorIteratorBaseEENKUlvE_clEvENKUlvE_clEvEUlN3c107complexIdEEE_EEvS4_RKT_EUliE_EEviT1_,"a",@progbits
	.sectionflags	@""
	.align	4
.nv.constant2._ZN2at6native18elementwise_kernelILi128ELi4EZNS0_15gpu_kernel_implIZZZNS0_16asin_kernel_cudaERNS_18TensorIteratorBaseEENKUlvE_clEvENKUlvE_clEvEUlN3c107complexIdEEE_EEvS4_RKT_EUliE_EEviT1_:
        /* <DEDUP_REMOVED lines=29> */


//--------------------- .nv.constant0._ZN2at6native18elementwise_kernelILi128ELi4EZNS0_15gpu_kernel_implIZZZNS0_16asin_kernel_cudaERNS_18TensorIteratorBaseEENKUlvE_clEvENKUlvE_clEvEUlN3c107complexIdEEE_EEvS4_RKT_EUliE_EEviT1_ --------------------------
	.section	.nv.constant0._ZN2at6native18elementwise_kernelILi128ELi4EZNS0_15gpu_kernel_implIZZZNS0_16asin_kernel_cudaERNS_18TensorIteratorBaseEENKUlvE_clEvENKUlvE_clEvEUlN3c107complexIdEEE_EEvS4_RKT_EUliE_EEviT1_,"a",@progbits
	.sectionflags	@""
	.align	4
.nv.constant0._ZN2at6native18elementwise_kernelILi128ELi4EZNS0_15gpu_kernel_implIZZZNS0_16asin_kernel_cudaERNS_18TensorIteratorBaseEENKUlvE_clEvENKUlvE_clEvEUlN3c107complexIdEEE_EEvS4_RKT_EUliE_EEviT1_:
	.zero		896


//--------------------- .nv.constant2._ZN2at6native27unrolled_elementwise_kernelIZZZNS0_16asin_kernel_cudaERNS_18TensorIteratorBaseEENKUlvE_clEvENKUlvE_clEvEUlN3c107complexIdEEE_St5arrayIPcLm2EELi4E23TrivialOffsetCalculatorILi1EjESE_NS0_6memory12LoadWithCastILi1EEENSF_13StoreWithCastILi1EEEEEviT_T0_T2_T3_T4_T5_ --------------------------
	.section	.nv.constant2._ZN2at6native27unrolled_elementwise_kernelIZZZNS0_16asin_kernel_cudaERNS_18TensorIteratorBaseEENKUlvE_clEvENKUlvE_clEvEUlN3c107complexIdEEE_St5arrayIPcLm2EELi4E23TrivialOffsetCalculatorILi1EjESE_NS0_6memory12LoadWithCastILi1EEENSF_13StoreWithCastILi1EEEEEviT_T0_T2_T3_T4_T5_,"a",@progbits
	.sectionflags	@""
	.align	4
.nv.constant2._ZN2at6native27unrolled_elementwise_kernelIZZZNS0_16asin_kernel_cudaERNS_18TensorIteratorBaseEENKUlvE_clEvENKUlvE_clEvEUlN3c107complexIdEEE_St5arrayIPcLm2EELi4E23TrivialOffsetCalculatorILi1EjESE_NS0_6memory12LoadWithCastILi1EEENSF_13StoreWithCastILi1EEEEEviT_T0_T2_T3_T4_T5_:
        /* <DEDUP_REMOVED lines=29> */


//--------------------- .nv.constant0._ZN2at6native27unrolled_elementwise_kernelIZZZNS0_16asin_kernel_cudaERNS_18TensorIteratorBaseEENKUlvE_clEvENKUlvE_clEvEUlN3c107complexIdEEE_St5arrayIPcLm2EELi4E23TrivialOffsetCalculatorILi1EjESE_NS0_6memory12LoadWithCastILi1EEENSF_13StoreWithCastILi1EEEEEviT_T0_T2_T3_T4_T5_ --------------------------
	.section	.nv.constant0._ZN2at6native27unrolled_elementwise_kernelIZZZNS0_16asin_kernel_cudaERNS_18TensorIteratorBaseEENKUlvE_clEvENKUlvE_clEvEUlN3c107complexIdEEE_St5arrayIPcLm2EELi4E23TrivialOffsetCalculatorILi1EjESE_NS0_6memory12LoadWithCastILi1EEENSF_13StoreWithCastILi1EEEEEviT_T0_T2_T3_T4_T5_,"a",@progbits
	.sectionflags	@""
	.align	4
.nv.constant0._ZN2at6native27unrolled_elementwise_kernelIZZZNS0_16asin_kernel_cudaERNS_18TensorIteratorBaseEENKUlvE_clEvENKUlvE_clEvEUlN3c107complexIdEEE_St5arrayIPcLm2EELi4E23TrivialOffsetCalculatorILi1EjESE_NS0_6memory12LoadWithCastILi1EEENSF_13StoreWithCastILi1EEEEEviT_T0_T2_T3_T4_T5_:
	.zero		396


//--------------------- .nv.constant2._ZN2at6native18elementwise_kernelILi128ELi2EZNS0_22gpu_kernel_impl_nocastIZZZNS0_16asin_kernel_cudaERNS_18TensorIteratorBaseEENKUlvE_clEvENKUlvE_clEvEUlN3c107complexIdEEE_EEvS4_RKT_EUliE_EEviT1_ --------------------------
	.section	.nv.constant2._ZN2at6native18elementwise_kernelILi128ELi2EZNS0_22gpu_kernel_impl_nocastIZZZNS0_16asin_kernel_cudaERNS_18TensorIteratorBaseEENKUlvE_clEvENKUlvE_clEvEUlN3c107complexIdEEE_EEvS4_RKT_EUliE_EEviT1_,"a",@progbits
	.sectionflags	@""
	.align	4
.nv.constant2._ZN2at6native18elementwise_kernelILi128ELi2EZNS0_22gpu_kernel_impl_nocastIZZZNS0_16asin_kernel_cudaERNS_18TensorIteratorBaseEENKUlvE_clEvENKUlvE_clEvEUlN3c107complexIdEEE_EEvS4_RKT_EUliE_EEviT1_:
        /* <DEDUP_REMOVED lines=29> */


//--------------------- .nv.constant0._ZN2at6native18elementwise_kernelILi128ELi2EZNS0_22gpu_kernel_impl_nocastIZZZNS0_16asin_kernel_cudaERNS_18TensorIteratorBaseEENKUlvE_clEvENKUlvE_clEvEUlN3c107complexIdEEE_EEvS4_RKT_EUliE_EEviT1_ --------------------------
	.section	.nv.constant0._ZN2at6native18elementwise_kernelILi128ELi2EZNS0_22gpu_kernel_impl_nocastIZZZNS0_16asin_kernel_cudaERNS_18TensorIteratorBaseEENKUlvE_clEvENKUlvE_clEvEUlN3c107complexIdEEE_EEvS4_RKT_EUliE_EEviT1_,"a",@progbits
	.sectionflags	@""
	.align	4
.nv.constant0._ZN2at6native18elementwise_kernelILi128ELi2EZNS0_22gpu_kernel_impl_nocastIZZZNS0_16asin_kernel_cudaERNS_18TensorIteratorBaseEENKUlvE_clEvENKUlvE_clEvEUlN3c107complexIdEEE_EEvS4_RKT_EUliE_EEviT1_:
	.zero		896


//--------------------- .nv.constant2._ZN2at6native27unrolled_elementwise_kernelIZZZNS0_16asin_kernel_cudaERNS_18TensorIteratorBaseEENKUlvE_clEvENKUlvE_clEvEUlN3c107complexIdEEE_St5arrayIPcLm2EELi4E23TrivialOffsetCalculatorILi1EjESE_NS0_6memory15LoadWithoutCastENSF_16StoreWithoutCastEEEviT_T0_T2_T3_T4_T5_ --------------------------
	.section	.nv.constant2._ZN2at6native27unrolled_elementwise_kernelIZZZNS0_16asin_kernel_cudaERNS_18TensorIteratorBaseEENKUlvE_clEvENKUlvE_clEvEUlN3c107complexIdEEE_St5arrayIPcLm2EELi4E23TrivialOffsetCalculatorILi1EjESE_NS0_6memory15LoadWithoutCastENSF_16StoreWithoutCastEEEviT_T0_T2_T3_T4_T5_,"a",@progbits
	.sectionflags	@""
	.align	4
.nv.constant2._ZN2at6native27unrolled_elementwise_kernelIZZZNS0_16asin_kernel_cudaERNS_18TensorIteratorBaseEENKUlvE_clEvENKUlvE_clEvEUlN3c107complexIdEEE_St5arrayIPcLm2EELi4E23TrivialOffsetCalculatorILi1EjESE_NS0_6memory15LoadWithoutCastENSF_16StoreWithoutCastEEEviT_T0_T2_T3_T4_T5_:
        /* <DEDUP_REMOVED lines=29> */


//--------------------- .nv.constant0._ZN2at6native27unrolled_elementwise_kernelIZZZNS0_16asin_kernel_cudaERNS_18TensorIteratorBaseEENKUlvE_clEvENKUlvE_clEvEUlN3c107complexIdEEE_St5arrayIPcLm2EELi4E23TrivialOffsetCalculatorILi1EjESE_NS0_6memory15LoadWithoutCastENSF_16StoreWithoutCastEEEviT_T0_T2_T3_T4_T5_ --------------------------
	.section	.nv.constant0._ZN2at6native27unrolled_elementwise_kernelIZZZNS0_16asin_kernel_cudaERNS_18TensorIteratorBaseEENKUlvE_clEvENKUlvE_clEvEUlN3c107complexIdEEE_St5arrayIPcLm2EELi4E23TrivialOffsetCalculatorILi1EjESE_NS0_6memory15LoadWithoutCastENSF_16StoreWithoutCastEEEviT_T0_T2_T3_T4_T5_,"a",@progbits
	.sectionflags	@""
	.align	4
.nv.constant0._ZN2at6native27unrolled_elementwise_kernelIZZZNS0_16asin_kernel_cudaERNS_18TensorIteratorBaseEENKUlvE_clEvENKUlvE_clEvEUlN3c107complexIdEEE_St5arrayIPcLm2EELi4E23TrivialOffsetCalculatorILi1EjESE_NS0_6memory15LoadWithoutCastENSF_16StoreWithoutCastEEEviT_T0_T2_T3_T4_T5_:
	.zero		380


//--------------------- .nv.constant2._ZN2at6native29vectorized_elementwise_kernelILi2EZZZNS0_16asin_kernel_cudaERNS_18TensorIteratorBaseEENKUlvE_clEvENKUlvE_clEvEUlN3c107complexIdEEE_St5arrayIPcLm2EEEEviT0_T1_ --------------------------
	.section	.nv.constant2._ZN2at6native29vectorized_elementwise_kernelILi2EZZZNS0_16asin_kernel_cudaERNS_18TensorIteratorBaseEENKUlvE_clEvENKUlvE_clEvEUlN3c107complexIdEEE_St5arrayIPcLm2EEEEviT0_T1_,"a",@progbits
	.sectionflags	@""
	.align	4
.nv.constant2._ZN2at6native29vectorized_elementwise_kernelILi2EZZZNS0_16asin_kernel_cudaERNS_18TensorIteratorBaseEENKUlvE_clEvENKUlvE_clEvEUlN3c107complexIdEEE_St5arrayIPcLm2EEEEviT0_T1_:
        /* <DEDUP_REMOVED lines=29> */


//--------------------- .nv.constant0._ZN2at6native29vectorized_elementwise_kernelILi2EZZZNS0_16asin_kernel_cudaERNS_18TensorIteratorBaseEENKUlvE_clEvENKUlvE_clEvEUlN3c107complexIdEEE_St5arrayIPcLm2EEEEviT0_T1_ --------------------------
	.section	.nv.constant0._ZN2at6native29vectorized_elementwise_kernelILi2EZZZNS0_16asin_kernel_cudaERNS_18TensorIteratorBaseEENKUlvE_clEvENKUlvE_clEvEUlN3c107complexIdEEE_St5arrayIPcLm2EEEEviT0_T1_,"a",@progbits
	.sectionflags	@""
	.align	4
.nv.constant0._ZN2at6native29vectorized_elementwise_kernelILi2EZZZNS0_16asin_kernel_cudaERNS_18TensorIteratorBaseEENKUlvE_clEvENKUlvE_clEvEUlN3c107complexIdEEE_St5arrayIPcLm2EEEEviT0_T1_:
	.zero		376


//--------------------- .nv.constant2._ZN2at6native29vectorized_elementwise_kernelILi4EZZZNS0_16asin_kernel_cudaERNS_18TensorIteratorBaseEENKUlvE_clEvENKUlvE_clEvEUlN3c107complexIdEEE_St5arrayIPcLm2EEEEviT0_T1_ --------------------------
	.section	.nv.constant2._ZN2at6native29vectorized_elementwise_kernelILi4EZZZNS0_16asin_kernel_cudaERNS_18TensorIteratorBaseEENKUlvE_clEvENKUlvE_clEvEUlN3c107complexIdEEE_St5arrayIPcLm2EEEEviT0_T1_,"a",@progbits
	.sectionflags	@""
	.align	4
.nv.constant2._ZN2at6native29vectorized_elementwise_kernelILi4EZZZNS0_16asin_kernel_cudaERNS_18TensorIteratorBaseEENKUlvE_clEvENKUlvE_clEvEUlN3c107complexIdEEE_St5arrayIPcLm2EEEEviT0_T1_:
        /* <DEDUP_REMOVED lines=29> */


//--------------------- .nv.constant0._ZN2at6native29vectorized_elementwise_kernelILi4EZZZNS0_16asin_kernel_cudaERNS_18TensorIteratorBaseEENKUlvE_clEvENKUlvE_clEvEUlN3c107complexIdEEE_St5arrayIPcLm2EEEEviT0_T1_ --------------------------
	.section	.nv.constant0._ZN2at6native29vectorized_elementwise_kernelILi4EZZZNS0_16asin_kernel_cudaERNS_18TensorIteratorBaseEENKUlvE_clEvENKUlvE_clEvEUlN3c107complexIdEEE_St5arrayIPcLm2EEEEviT0_T1_,"a",@progbits
	.sectionflags	@""
	.align	4
.nv.constant0._ZN2at6native29vectorized_elementwise_kernelILi4EZZZNS0_16asin_kernel_cudaERNS_18TensorIteratorBaseEENKUlvE_clEvENKUlvE_clEvEUlN3c107complexIdEEE_St5arrayIPcLm2EEEEviT0_T1_:
	.zero		376


//--------------------- .nv.constant0._ZN2at6native29vectorized_elementwise_kernelILi8EZZZNS0_16asin_kernel_cudaERNS_18TensorIteratorBaseEENKUlvE_clEvENKUlvE_clEvEUlN3c107complexIdEEE_St5arrayIPcLm2EEEEviT0_T1_ --------------------------
	.section	.nv.constant0._ZN2at6native29vectorized_elementwise_kernelILi8EZZZNS0_16asin_kernel_cudaERNS_18TensorIteratorBaseEENKUlvE_clEvENKUlvE_clEvEUlN3c107complexIdEEE_St5arrayIPcLm2EEEEviT0_T1_,"a",@progbits
	.sectionflags	@""
	.align	4
.nv.constant0._ZN2at6native29vectorized_elementwise_kernelILi8EZZZNS0_16asin_kernel_cudaERNS_18TensorIteratorBaseEENKUlvE_clEvENKUlvE_clEvEUlN3c107complexIdEEE_St5arrayIPcLm2EEEEviT0_T1_:
	.zero		376


//--------------------- .text._ZN2at6native18elementwise_kernelILi128ELi4EZNS0_15gpu_kernel_implIZZZNS0_16asin_kernel_cudaERNS_18TensorIteratorBaseEENKUlvE0_clEvENKUlvE2_clEvEUlN3c108BFloat16EE_EEvS4_RKT_EUliE_EEviT1_ --------------------------
	.section	.text._ZN2at6native18elementwise_kernelILi128ELi4EZNS0_15gpu_kernel_implIZZZNS0_16asin_kernel_cudaERNS_18TensorIteratorBaseEENKUlvE0_clEvENKUlvE2_clEvEUlN3c108BFloat16EE_EEvS4_RKT_EUliE_EEviT1_,"ax",@progbits
	.sectioninfo	@"SHI_REGISTERS=26"
	.align	128
        .global         _ZN2at6native18elementwise_kernelILi128ELi4EZNS0_15gpu_kernel_implIZZZNS0_16asin_kernel_cudaERNS_18TensorIteratorBaseEENKUlvE0_clEvENKUlvE2_clEvEUlN3c108BFloat16EE_EEvS4_RKT_EUliE_EEviT1_
        .type           _ZN2at6native18elementwise_kernelILi128ELi4EZNS0_15gpu_kernel_implIZZZNS0_16asin_kernel_cudaERNS_18TensorIteratorBaseEENKUlvE0_clEvENKUlvE2_clEvEUlN3c108BFloat16EE_EEvS4_RKT_EUliE_EEviT1_,@function
        .size           _ZN2at6native18elementwise_kernelILi128ELi4EZNS0_15gpu_kernel_implIZZZNS0_16asin_kernel_cudaERNS_18TensorIteratorBaseEENKUlvE0_clEvENKUlvE2_clEvEUlN3c108BFloat16EE_EEvS4_RKT_EUliE_EEviT1_,(.L_x_16351 - _ZN2at6native18elementwise_kernelILi128ELi4EZNS0_15gpu_kernel_implIZZZNS0_16asin_kernel_cudaERNS_18TensorIteratorBaseEENKUlvE0_clEvENKUlvE2_clEvEUlN3c108BFloat16EE_EEvS4_RKT_EUliE_EEviT1_)
        .other          _ZN2at6native18elementwise_kernelILi128ELi4EZNS0_15gpu_kernel_implIZZZNS0_16asin_kernel_cudaERNS_18TensorIteratorBaseEENKUlvE0_clEvENKUlvE2_clEvEUlN3c108BFloat16EE_EEvS4_RKT_EUliE_EEviT1_,@"STO_CUDA_ENTRY STV_DEFAULT"
_ZN2at6native18elementwise_kernelILi128ELi4EZNS0_15gpu_kernel_implIZZZNS0_16asin_kernel_cudaERNS_18TensorIteratorBaseEENKUlvE0_clEvENKUlvE2_clEvEUlN3c108BFloat16EE_EEvS4_RKT_EUliE_EEviT1_:
.text._ZN2at6native18elementwise_kernelILi128ELi4EZNS0_15gpu_kernel_implIZZZNS0_16asin_kernel_cudaERNS_18TensorIteratorBaseEENKUlvE0_clEvENKUlvE2_clEvEUlN3c108BFloat16EE_EEvS4_RKT_EUliE_EEviT1_:
[----:B------:R-:W-:Y:S02]  /*0000*/  IMAD.MOV.U32 R1, RZ, RZ, c[0x0][0x28] ;  /* 0x00000a00ff017624 */ /* 0x000fe400078e00ff */
[----:B------:R-:W0:Y:S01]  /*0010*/  S2R R18, SR_CTAID.X ;  /* 0x0000000000127919 */ /* 0x000e220000002500 */
[----:B------:R-:W-:Y:S01]  /*0020*/  ULDC.64 UR36, c[0x0][0x118] ;  /* 0x0000460000247ab9 */ /* 0x000fe20000000a00 */
[----:B------:R-:W-:Y:S02]  /*0030*/  BSSY B6, `(.L_x_0) ;  /* 0x00002fc000067945 */ /* 0x000fe40003800000 */
[----:B------:R-:W0:Y:S02]  /*0040*/  S2R R23, SR_TID.X ;  /* 0x0000000000177919 */ /* 0x000e240000002100 */
[----:B0-----:R-:W-:-:S05]  /*0050*/  IMAD R19, R18, 0x200, R23 ;  /* 0x0000020012137824 */ /* 0x001fca00078e0217 */
[----:B------:R-:W-:-:S13]  /*0060*/  ISETP.GE.AND P0, PT, R19, c[0x0][0x160], PT ;  /* 0x0000580013007a0c */ /* 0x000fda0003f06270 */
[----:B------:R-:W-:Y:S05]  /*0070*/  @P0 BRA `(.L_x_1) ;  /* 0x00002f7000000947 */ /* 0x000fea0003800000 */
[----:B------:R-:W-:Y:S01]  /*0080*/  ISETP.NE.AND P0, PT, RZ, c[0x0][0x168], PT ;  /* 0x00005a00ff007a0c */ /* 0x000fe20003f05270 */
[----:B------:R-:W-:Y:S02]  /*0090*/  IMAD.MOV.U32 R0, RZ, RZ, RZ ;  /* 0x000000ffff007224 */ /* 0x000fe400078e00ff */
[----:B------:R-:W-:-:S10]  /*00a0*/  IMAD.MOV.U32 R16, RZ, RZ, RZ ;  /* 0x000000ffff107224 */ /* 0x000fd400078e00ff */
[----:B------:R-:W-:Y:S05]  /*00b0*/  @!P0 BRA `(.L_x_2) ;  /* 0x00000e2000008947 */ /* 0x000fea0003800000 */
[----:B------:R-:W-:Y:S02]  /*00c0*/  IMAD.MOV.U32 R2, RZ, RZ, RZ ;  /* 0x000000ffff027224 */ /* 0x000fe400078e00ff */
[----:B------:R-:W-:Y:S02]  /*00d0*/  IMAD.MOV.U32 R3, RZ, RZ, R19 ;  /* 0x000000ffff037224 */ /* 0x000fe400078e0013 */
[----:B------:R-:W-:Y:S02]  /*00e0*/  IMAD.MOV.U32 R6, RZ, RZ, c[0x0][0x168] ;  /* 0x00005a00ff067624 */ /* 0x000fe400078e00ff */
[----:B------:R-:W-:-:S03]  /*00f0*/  IMAD.HI.U32 R4, R19, c[0x0][0x170], R2 ;  /* 0x00005c0013047a27 */ /* 0x000fc600078e0002 */
[----:B------:R-:W-:Y:S02]  /*0100*/  ISETP.NE.AND P0, PT, R6, 0x1, PT ;  /* 0x000000010600780c */ /* 0x000fe40003f05270 */
[----:B------:R-:W-:-:S05]  /*0110*/  SHF.R.U32.HI R5, RZ, c[0x0][0x174], R4 ;  /* 0x00005d00ff057a19 */ /* 0x000fca0000011604 */
[----:B------:R-:W-:-:S04]  /*0120*/  IMAD.MOV R0, RZ, RZ, -R5 ;  /* 0x000000ffff007224 */ /* 0x000fc800078e0a05 */
[----:B------:R-:W-:-:S04]  /*0130*/  IMAD R19, R0, c[0x0][0x16c], R19 ;  /* 0x00005b0000137a24 */ /* 0x000fc800078e0213 */
[C---:B------:R-:W-:Y:S02]  /*0140*/  IMAD R16, R19.reuse, c[0x0][0x298], RZ ;  /* 0x0000a60013107a24 */ /* 0x040fe400078e02ff */
[----:B------:R-:W-:Y:S01]  /*0150*/  IMAD R0, R19, c[0x0][0x29c], RZ ;  /* 0x0000a70013007a24 */ /* 0x000fe200078e02ff */
[----:B------:R-:W-:Y:S05]  /*0160*/  @!P0 BRA `(.L_x_2) ;  /* 0x00000d7000008947 */ /* 0x000fea0003800000 */
[----:B------:R-:W-:Y:S01]  /*0170*/  IMAD.MOV.U32 R4, RZ, RZ, RZ ;  /* 0x000000ffff047224 */ /* 0x000fe200078e00ff */
[----:B------:R-:W-:-:S03]  /*0180*/  ISETP.NE.AND P0, PT, R6, 0x2, PT ;  /* 0x000000020600780c */ /* 0x000fc60003f05270 */
[----:B------:R-:W-:-:S05]  /*0190*/  IMAD.HI.U32 R2, R5, c[0x0][0x17c], R4 ;  /* 0x00005f0005027a27 */ /* 0x000fca00078e0004 */
[----:B------:R-:W-:-:S05]  /*01a0*/  SHF.R.U32.HI R3, RZ, c[0x0][0x180], R2 ;  /* 0x00006000ff037a19 */ /* 0x000fca0000011602 */
[----:B------:R-:W-:-:S04]  /*01b0*/  IMAD.MOV R4, RZ, RZ, -R3 ;  /* 0x000000ffff047224 */ /* 0x000fc800078e0a03 */
[----:B------:R-:W-:-:S04]  /*01c0*/  IMAD R4, R4, c[0x0][0x178], R5 ;  /* 0x00005e0004047a24 */ /* 0x000fc800078e0205 */
[C---:B------:R-:W-:Y:S02]  /*01d0*/  IMAD R16, R4.reuse, c[0x0][0x2a0], RZ ;  /* 0x0000a80004107a24 */ /* 0x040fe400078e02ff */
[----:B------:R-:W-:Y:S02]  /*01e0*/  IMAD R0, R4, c[0x0][0x2a4], RZ ;  /* 0x0000a90004007a24 */ /* 0x000fe400078e02ff */
[C---:B------:R-:W-:Y:S02]  /*01f0*/  IMAD R16, R19.reuse, c[0x0][0x298], R16 ;  /* 0x0000a60013107a24 */ /* 0x040fe400078e0210 */
[----:B------:R-:W-:Y:S01]  /*0200*/  IMAD R0, R19, c[0x0][0x29c], R0 ;  /* 0x0000a70013007a24 */ /* 0x000fe200078e0200 */
[----:B------:R-:W-:Y:S05]  /*0210*/  @!P0 BRA `(.L_x_2) ;  /* 0x00000cc000008947 */ /* 0x000fea0003800000 */
[----:B------:R-:W-:Y:S01]  /*0220*/  IMAD.MOV.U32 R2, RZ, RZ, RZ ;  /* 0x000000ffff027224 */ /* 0x000fe200078e00ff */
[----:B------:R-:W-:-:S03]  /*0230*/  ISETP.NE.AND P0, PT, R6, 0x3, PT ;  /* 0x000000030600780c */ /* 0x000fc60003f05270 */
[----:B------:R-:W-:-:S05]  /*0240*/  IMAD.HI.U32 R4, R3, c[0x0][0x188], R2 ;  /* 0x0000620003047a27 */ /* 0x000fca00078e0002 */
[----:B------:R-:W-:-:S05]  /*0250*/  SHF.R.U32.HI R5, RZ, c[0x0][0x18c], R4 ;  /* 0x00006300ff057a19 */ /* 0x000fca0000011604 */
[----:B------:R-:W-:-:S04]  /*0260*/  IMAD.MOV R2, RZ, RZ, -R5 ;  /* 0x000000ffff027224 */ /* 0x000fc800078e0a05 */
[----:B------:R-:W-:-:S04]  /*0270*/  IMAD R3, R2, c[0x0][0x184], R3 ;  /* 0x0000610002037a24 */ /* 0x000fc800078e0203 */
        /* <DEDUP_REMOVED lines=183> */
[----:B------:R-:W-:Y:S01]  /*0df0*/  ISETP.NE.AND P0, PT, R6, 0x18, PT ;  /* 0x000000180600780c */ /* 0x000fe20003f05270 */
[----:B------:R-:W-:-:S04]  /*0e00*/  IMAD.MOV.U32 R4, RZ, RZ, RZ ;  /* 0x000000ffff047224 */ /* 0x000fc800078e00ff */
[----:B------:R-:W-:-:S05]  /*0e10*/  IMAD.HI.U32 R2, R5, c[0x0][0x284], R4 ;  /* 0x0000a10005027a27 */ /* 0x000fca00078e0004 */
[----:B------:R-:W-:-:S03]  /*0e20*/  SHF.R.U32.HI R3, RZ, c[0x0][0x288], R2 ;  /* 0x0000a200ff037a19 */ /* 0x000fc60000011602 */
[----:B------:R-:W-:Y:S02]  /*0e30*/  @P0 IMAD.MOV.U32 R2, RZ, RZ, RZ ;  /* 0x000000ffff020224 */ /* 0x000fe400078e00ff */
[--C-:B------:R-:W-:Y:S02]  /*0e40*/  IMAD.MOV R4, RZ, RZ, -R3.reuse ;  /* 0x000000ffff047224 */ /* 0x100fe400078e0a03 */
[----:B------:R-:W-:-:S04]  /*0e50*/  @P0 IMAD.HI.U32 R2, R3, c[0x0][0x290], R2 ;  /* 0x0000a40003020a27 */ /* 0x000fc800078e0002 */
[----:B------:R-:W-:Y:S01]  /*0e60*/  IMAD R5, R4, c[0x0][0x280], R5 ;  /* 0x0000a00004057a24 */ /* 0x000fe200078e0205 */
[----:B------:R-:W-:-:S03]  /*0e70*/  @P0 SHF.R.U32.HI R2, RZ, c[0x0][0x294], R2 ;  /* 0x0000a500ff020a19 */ /* 0x000fc60000011602 */
[C---:B------:R-:W-:Y:S02]  /*0e80*/  IMAD R16, R5.reuse, c[0x0][0x350], R16 ;  /* 0x0000d40005107a24 */ /* 0x040fe400078e0210 */
[----:B------:R-:W-:Y:S02]  /*0e90*/  @P0 IMAD.MOV R2, RZ, RZ, -R2 ;  /* 0x000000ffff020224 */ /* 0x000fe400078e0a02 */
[----:B------:R-:W-:Y:S02]  /*0ea0*/  IMAD R0, R5, c[0x0][0x354], R0 ;  /* 0x0000d50005007a24 */ /* 0x000fe400078e0200 */
[----:B------:R-:W-:-:S04]  /*0eb0*/  @P0 IMAD R3, R2, c[0x0][0x28c], R3 ;  /* 0x0000a30002030a24 */ /* 0x000fc800078e0203 */
[C---:B------:R-:W-:Y:S02]  /*0ec0*/  @P0 IMAD R16, R3.reuse, c[0x0][0x358], R16 ;  /* 0x0000d60003100a24 */ /* 0x040fe400078e0210 */
[----:B------:R-:W-:Y:S02]  /*0ed0*/  @P0 IMAD R0, R3, c[0x0][0x35c], R0 ;  /* 0x0000d70003000a24 */ /* 0x000fe400078e0200 */
.L_x_2:
[----:B------:R-:W0:Y:S01]  /*0ee0*/  LDC.U8 R5, c[0x0][0x372] ;  /* 0x0000dc80ff057b82 */ /* 0x000e220000000000 */
[----:B------:R-:W-:Y:S02]  /*0ef0*/  IADD3 R16, P1, R16, c[0x0][0x360], RZ ;  /* 0x0000d80010107a10 */ /* 0x000fe40007f3e0ff */
[----:B------:R-:W-:-:S03]  /*0f00*/  IADD3 R2, P2, R0, c[0x0][0x368], RZ ;  /* 0x0000da0000027a10 */ /* 0x000fc60007f5e0ff */
[----:B------:R-:W-:Y:S02]  /*0f10*/  IMAD.X R17, RZ, RZ, c[0x0][0x364], P1 ;  /* 0x0000d900ff117624 */ /* 0x000fe400008e06ff */
[----:B------:R-:W-:Y:S01]  /*0f20*/  IMAD.X R3, RZ, RZ, c[0x0][0x36c], P2 ;  /* 0x0000db00ff037624 */ /* 0x000fe200010e06ff */
[----:B0-----:R-:W-:-:S04]  /*0f30*/  PRMT R4, R5, 0x9910, RZ ;  /* 0x0000991005047816 */ /* 0x001fc800000000ff */
[----:B------:R-:W-:-:S13]  /*0f40*/  ISETP.GT.AND P0, PT, R4, 0x9, PT ;  /* 0x000000090400780c */ /* 0x000fda0003f04270 */
[----:B------:R-:W-:Y:S05]  /*0f50*/  @P0 BRA `(.L_x_3) ;  /* 0x0000042000000947 */ /* 0x000fea0003800000 */
[----:B------:R-:W-:-:S13]  /*0f60*/  ISETP.GT.AND P0, PT, R4, 0x4, PT ;  /* 0x000000040400780c */ /* 0x000fda0003f04270 */
[----:B------:R-:W-:Y:S05]  /*0f70*/  @P0 BRA `(.L_x_4) ;  /* 0x0000020000000947 */ /* 0x000fea0003800000 */
[----:B------:R-:W-:-:S13]  /*0f80*/  ISETP.GT.AND P0, PT, R4, 0x1, PT ;  /* 0x000000010400780c */ /* 0x000fda0003f04270 */
[----:B------:R-:W-:Y:S05]  /*0f90*/  @P0 BRA `(.L_x_5) ;  /* 0x000000c000000947 */ /* 0x000fea0003800000 */
[----:B------:R-:W-:-:S13]  /*0fa0*/  ISETP.NE.AND P0, PT, R5, RZ, PT ;  /* 0x000000ff0500720c */ /* 0x000fda0003f05270 */
[----:B------:R-:W-:Y:S05]  /*0fb0*/  @!P0 BRA `(.L_x_6) ;  /* 0x0000006000008947 */ /* 0x000fea0003800000 */
[----:B------:R-:W-:-:S13]  /*0fc0*/  ISETP.NE.AND P0, PT, R4, 0x1, PT ;  /* 0x000000010400780c */ /* 0x000fda0003f05270 */
[----:B------:R-:W-:Y:S05]  /*0fd0*/  @P0 BRA `(.L_x_7) ;  /* 0x00000cf000000947 */ /* 0x000fea0003800000 */
[----:B------:R-:W2:Y:S02]  /*0fe0*/  LDG.E.S8 R2, [R2.64] ;  /* 0x0000002402027981 */ /* 0x000ea4000c1e1300 */
[----:B--2---:R-:W0:Y:S02]  /*0ff0*/  I2F.S16 R0, R2 ;  /* 0x0000000200007306 */ /* 0x004e240000101400 */
[----:B0-----:R-:W-:Y:S01]  /*1000*/  F2FP.BF16.PACK_AB R0, RZ, R0 ;  /* 0x00000000ff00723e */ /* 0x001fe200000010ff */
[----:B------:R-:W-:Y:S05]  /*1010*/  BRA `(.L_x_8) ;  /* 0x00000e7000007947 */ /* 0x000fea0003800000 */
.L_x_6:
[----:B------:R-:W2:Y:S02]  /*1020*/  LDG.E.U8 R2, [R2.64] ;  /* 0x0000002402027981 */ /* 0x000ea4000c1e1100 */
[----:B--2---:R-:W0:Y:S02]  /*1030*/  I2F.U16 R0, R2 ;  /* 0x0000000200007306 */ /* 0x004e240000101000 */
[----:B0-----:R-:W-:Y:S01]  /*1040*/  F2FP.BF16.PACK_AB R0, RZ, R0 ;  /* 0x00000000ff00723e */ /* 0x001fe200000010ff */
[----:B------:R-:W-:Y:S05]  /*1050*/  BRA `(.L_x_8) ;  /* 0x00000e3000007947 */ /* 0x000fea0003800000 */
.L_x_5:
[----:B------:R-:W-:-:S13]  /*1060*/  ISETP.NE.AND P0, PT, R4, 0x2, PT ;  /* 0x000000020400780c */ /* 0x000fda0003f05270 */
[----:B------:R-:W-:Y:S05]  /*1070*/  @!P0 BRA `(.L_x_9) ;  /* 0x000000c000008947 */ /* 0x000fea0003800000 */
[----:B------:R-:W-:-:S13]  /*1080*/  ISETP.NE.AND P0, PT, R4, 0x3, PT ;  /* 0x000000030400780c */ /* 0x000fda0003f05270 */
[----:B------:R-:W-:Y:S05]  /*1090*/  @!P0 BRA `(.L_x_10) ;  /* 0x0000006000008947 */ /* 0x000fea0003800000 */
[----:B------:R-:W-:-:S13]  /*10a0*/  ISETP.NE.AND P0, PT, R4, 0x4, PT ;  /* 0x000000040400780c */ /* 0x000fda0003f05270 */
[----:B------:R-:W-:Y:S05]  /*10b0*/  @P0 BRA `(.L_x_7) ;  /* 0x00000c1000000947 */ /* 0x000fea0003800000 */
[----:B------:R-:W2:Y:S02]  /*10c0*/  LDG.E.64 R2, [R2.64] ;  /* 0x0000002402027981 */ /* 0x000ea4000c1e1b00 */
[----:B--2---:R-:W0:Y:S02]  /*10d0*/  I2F.S64 R0, R2 ;  /* 0x0000000200007312 */ /* 0x004e240000301400 */
[----:B0-----:R-:W-:Y:S01]  /*10e0*/  F2FP.BF16.PACK_AB R0, RZ, R0 ;  /* 0x00000000ff00723e */ /* 0x001fe200000010ff */
[----:B------:R-:W-:Y:S05]  /*10f0*/  BRA `(.L_x_8) ;  /* 0x00000d9000007947 */ /* 0x000fea0003800000 */
.L_x_10:
[----:B------:R-:W2:Y:S02]  /*1100*/  LDG.E R2, [R2.64] ;  /* 0x0000002402027981 */ /* 0x000ea4000c1e1900 */
[----:B--2---:R-:W0:Y:S02]  /*1110*/  I2F R0, R2 ;  /* 0x0000000200007306 */ /* 0x004e240000201400 */
[----:B0-----:R-:W-:Y:S01]  /*1120*/  F2FP.BF16.PACK_AB R0, RZ, R0 ;  /* 0x00000000ff00723e */ /* 0x001fe200000010ff */
[----:B------:R-:W-:Y:S05]  /*1130*/  BRA `(.L_x_8) ;  /* 0x00000d5000007947 */ /* 0x000fea0003800000 */
.L_x_9:
[----:B------:R-:W2:Y:S02]  /*1140*/  LDG.E.U16 R2, [R2.64] ;  /* 0x0000002402027981 */ /* 0x000ea4000c1e1500 */
[----:B--2---:R-:W0:Y:S02]  /*1150*/  I2F.S16 R0, R2 ;  /* 0x0000000200007306 */ /* 0x004e240000101400 */
[----:B0-----:R-:W-:Y:S01]  /*1160*/  F2FP.BF16.PACK_AB R0, RZ, R0 ;  /* 0x00000000ff00723e */ /* 0x001fe200000010ff */
[----:B------:R-:W-:Y:S05]  /*1170*/  BRA `(.L_x_8) ;  /* 0x00000d1000007947 */ /* 0x000fea0003800000 */
.L_x_4:
[----:B------:R-:W-:-:S13]  /*1180*/  ISETP.GT.AND P0, PT, R4, 0x6, PT ;  /* 0x000000060400780c */ /* 0x000fda0003f04270 */
[----:B------:R-:W-:Y:S05]  /*1190*/  @P0 BRA `(.L_x_11) ;  /* 0x000000b000000947 */ /* 0x000fea0003800000 */
[----:B------:R-:W-:-:S13]  /*11a0*/  ISETP.NE.AND P0, PT, R4, 0x5, PT ;  /* 0x000000050400780c */ /* 0x000fda0003f05270 */
[----:B------:R-:W-:Y:S05]  /*11b0*/  @!P0 BRA `(.L_x_12) ;  /* 0x0000005000008947 */ /* 0x000fea0003800000 */
[----:B------:R-:W-:-:S13]  /*11c0*/  ISETP.NE.AND P0, PT, R4, 0x6, PT ;  /* 0x000000060400780c */ /* 0x000fda0003f05270 */
[----:B------:R-:W-:Y:S05]  /*11d0*/  @P0 BRA `(.L_x_7) ;  /* 0x00000af000000947 */ /* 0x000fea0003800000 */
[----:B------:R-:W2:Y:S02]  /*11e0*/  LDG.E R2, [R2.64] ;  /* 0x0000002402027981 */ /* 0x000ea4000c1e1900 */
[----:B--2---:R-:W-:Y:S01]  /*11f0*/  F2FP.BF16.PACK_AB R0, RZ, R2 ;  /* 0x00000002ff00723e */ /* 0x004fe200000010ff */
[----:B------:R-:W-:Y:S05]  /*1200*/  BRA `(.L_x_8) ;  /* 0x00000c8000007947 */ /* 0x000fea0003800000 */
.L_x_12:
[----:B------:R-:W2:Y:S02]  /*1210*/  LDG.E.U16 R0, [R2.64] ;  /* 0x0000002402007981 */ /* 0x000ea4000c1e1500 */
[----:B--2---:R-:W-:-:S05]  /*1220*/  HADD2.F32 R0, -RZ, R0.H0_H0 ;  /* 0x20000000ff007230 */ /* 0x004fca0000004100 */
[----:B------:R-:W-:Y:S01]  /*1230*/  F2FP.BF16.PACK_AB R0, RZ, R0 ;  /* 0x00000000ff00723e */ /* 0x000fe200000010ff */
[----:B------:R-:W-:Y:S05]  /*1240*/  BRA `(.L_x_8) ;  /* 0x00000c4000007947 */ /* 0x000fea0003800000 */
.L_x_11:
[----:B------:R-:W-:-:S13]  /*1250*/  ISETP.NE.AND P0, PT, R4, 0x7, PT ;  /* 0x000000070400780c */ /* 0x000fda0003f05270 */
[----:B------:R-:W-:Y:S05]  /*1260*/  @!P0 BRA `(.L_x_13) ;  /* 0x000000b000008947 */ /* 0x000fea0003800000 */
[----:B------:R-:W-:-:S13]  /*1270*/  ISETP.NE.AND P0, PT, R4, 0x8, PT ;  /* 0x000000080400780c */ /* 0x000fda0003f05270 */
[----:B------:R-:W-:Y:S05]  /*1280*/  @!P0 BRA `(.L_x_14) ;  /* 0x0000005000008947 */ /* 0x000fea0003800000 */
[----:B------:R-:W-:-:S13]  /*1290*/  ISETP.NE.AND P0, PT, R4, 0x9, PT ;  /* 0x000000090400780c */ /* 0x000fda0003f05270 */
[----:B------:R-:W-:Y:S05]  /*12a0*/  @P0 BRA `(.L_x_7) ;  /* 0x00000a2000000947 */ /* 0x000fea0003800000 */
[----:B------:R-:W2:Y:S02]  /*12b0*/  LDG.E R2, [R2.64] ;  /* 0x0000002402027981 */ /* 0x000ea4000c1e1900 */
[----:B--2---:R-:W-:Y:S01]  /*12c0*/  F2FP.BF16.PACK_AB R0, RZ, R2 ;  /* 0x00000002ff00723e */ /* 0x004fe200000010ff */
[----:B------:R-:W-:Y:S05]  /*12d0*/  BRA `(.L_x_8) ;  /* 0x00000bb000007947 */ /* 0x000fea0003800000 */
.L_x_14:
[----:B------:R-:W2:Y:S02]  /*12e0*/  LDG.E.U16 R2, [R2.64] ;  /* 0x0000002402027981 */ /* 0x000ea4000c1e1500 */
[----:B--2---:R-:W-:-:S05]  /*12f0*/  HADD2.F32 R0, -RZ, R2.H0_H0 ;  /* 0x20000002ff007230 */ /* 0x004fca0000004100 */
[----:B------:R-:W-:Y:S01]  /*1300*/  F2FP.BF16.PACK_AB R0, RZ, R0 ;  /* 0x00000000ff00723e */ /* 0x000fe200000010ff */
[----:B------:R-:W-:Y:S05]  /*1310*/  BRA `(.L_x_8) ;  /* 0x00000b7000007947 */ /* 0x000fea0003800000 */
.L_x_13:
[----:B------:R-:W2:Y:S02]  /*1320*/  LDG.E.64 R2, [R2.64] ;  /* 0x0000002402027981 */ /* 0x000ea4000c1e1b00 */
[----:B--2---:R-:W0:Y:S01]  /*1330*/  F2F.F32.F64 R0, R2 ;  /* 0x0000000200007310 */ /* 0x004e220000301000 */
[----:B------:R-:W0:-:S14]  /*1340*/  DSETP.GEU.AND P0, PT, |R2|, c[0x2][0x0], PT ;  /* 0x008000000200762a */ /* 0x000e1c0003f0e200 */
[----:B0-----:R-:W-:-:S05]  /*1350*/  @!P0 FMUL R0, R0, 1.175494350822287508e-38 ;  /* 0x0080000000008820 */ /* 0x001fca0000400000 */
[----:B------:R-:W-:Y:S01]  /*1360*/  F2FP.BF16.PACK_AB R0, RZ, R0 ;  /* 0x00000000ff00723e */ /* 0x000fe200000010ff */
[----:B------:R-:W-:Y:S05]  /*1370*/  BRA `(.L_x_8) ;  /* 0x00000b1000007947 */ /* 0x000fea0003800000 */
.L_x_3:
[----:B------:R-:W-:-:S13]  /*1380*/  ISETP.GT.AND P0, PT, R4, 0x18, PT ;  /* 0x000000180400780c */ /* 0x000fda0003f04270 */
[----:B------:R-:W-:Y:S05]  /*1390*/  @P0 BRA `(.L_x_15) ;  /* 0x000003e000000947 */ /* 0x000fea0003800000 */
[----:B------:R-:W-:-:S13]  /*13a0*/  ISETP.GT.AND P0, PT, R4, 0xe, PT ;  /* 0x0000000e0400780c */ /* 0x000fda0003f04270 */
[----:B------:R-:W-:Y:S05]  /*13b0*/  @P0 BRA `(.L_x_16) ;  /* 0x000000f000000947 */ /* 0x000fea0003800000 */
[----:B------:R-:W-:-:S13]  /*13c0*/  ISETP.NE.AND P0, PT, R4, 0xa, PT ;  /* 0x0000000a0400780c */ /* 0x000fda0003f05270 */
[----:B------:R-:W-:Y:S05]  /*13d0*/  @!P0 BRA `(.L_x_17) ;  /* 0x0000007000008947 */ /* 0x000fea0003800000 */
[----:B------:R-:W-:-:S13]  /*13e0*/  ISETP.NE.AND P0, PT, R4, 0xb, PT ;  /* 0x0000000b0400780c */ /* 0x000fda0003f05270 */
[----:B------:R-:W-:Y:S05]  /*13f0*/  @P0 BRA `(.L_x_7) ;  /* 0x000008d000000947 */ /* 0x000fea0003800000 */
[----:B------:R-:W2:Y:S02]  /*1400*/  LDG.E.U8 R2, [R2.64] ;  /* 0x0000002402027981 */ /* 0x000ea4000c1e1100 */
[----:B--2---:R-:W-:-:S04]  /*1410*/  ISETP.NE.AND P0, PT, R2, RZ, PT ;  /* 0x000000ff0200720c */ /* 0x004fc80003f05270 */
[----:B------:R-:W-:-:S04]  /*1420*/  FSEL R0, RZ, 1, !P0 ;  /* 0x3f800000ff007808 */ /* 0x000fc80004000000 */
[----:B------:R-:W-:Y:S01]  /*1430*/  F2FP.BF16.PACK_AB R0, RZ, R0 ;  /* 0x00000000ff00723e */ /* 0x000fe200000010ff */
[----:B------:R-:W-:Y:S05]  /*1440*/  BRA `(.L_x_8) ;  /* 0x00000a4000007947 */ /* 0x000fea0003800000 */
.L_x_17:
[----:B------:R-:W2:Y:S02]  /*1450*/  LDG.E.64 R2, [R2.64] ;  /* 0x0000002402027981 */ /* 0x000ea4000c1e1b00 */
[----:B--2---:R-:W0:Y:S01]  /*1460*/  F2F.F32.F64 R0, R2 ;  /* 0x0000000200007310 */ /* 0x004e220000301000 */
[----:B------:R-:W0:-:S14]  /*1470*/  DSETP.GEU.AND P0, PT, |R2|, c[0x2][0x0], PT ;  /* 0x008000000200762a */ /* 0x000e1c0003f0e200 */
[----:B0-----:R-:W-:-:S05]  /*1480*/  @!P0 FMUL R0, R0, 1.175494350822287508e-38 ;  /* 0x0080000000008820 */ /* 0x001fca0000400000 */
[----:B------:R-:W-:Y:S01]  /*1490*/  F2FP.BF16.PACK_AB R0, RZ, R0 ;  /* 0x00000000ff00723e */ /* 0x000fe200000010ff */
[----:B------:R-:W-:Y:S05]  /*14a0*/  BRA `(.L_x_8) ;  /* 0x000009e000007947 */ /* 0x000fea0003800000 */
.L_x_16:
[----:B------:R-:W-:-:S13]  /*14b0*/  ISETP.NE.AND P0, PT, R4, 0xf, PT ;  /* 0x0000000f0400780c */ /* 0x000fda0003f05270 */
[----:B------:R-:W-:Y:S05]  /*14c0*/  @!P0 BRA `(.L_x_18) ;  /* 0x0000029000008947 */ /* 0x000fea0003800000 */
[----:B------:R-:W-:-:S13]  /*14d0*/  ISETP.NE.AND P0, PT, R4, 0x17, PT ;  /* 0x000000170400780c */ /* 0x000fda0003f05270 */
[----:B------:R-:W-:Y:S05]  /*14e0*/  @!P0 BRA `(.L_x_19) ;  /* 0x0000018000008947 */ /* 0x000fea0003800000 */
[----:B------:R-:W-:-:S13]  /*14f0*/  ISETP.NE.AND P0, PT, R4, 0x18, PT ;  /* 0x000000180400780c */ /* 0x000fda0003f05270 */
[----:B------:R-:W-:Y:S05]  /*1500*/  @P0 BRA `(.L_x_7) ;  /* 0x000007c000000947 */ /* 0x000fea0003800000 */
[----:B------:R-:W2:Y:S01]  /*1510*/  LDG.E.U8 R0, [R2.64] ;  /* 0x0000002402007981 */ /* 0x000ea2000c1e1100 */
[----:B------:R-:W-:Y:S02]  /*1520*/  IMAD.MOV.U32 R8, RZ, RZ, -0x800000 ;  /* 0xff800000ff087424 */ /* 0x000fe400078e00ff */
[----:B--2---:R-:W-:-:S05]  /*1530*/  IMAD.SHL.U32 R0, R0, 0x1000000, RZ ;  /* 0x0100000000007824 */ /* 0x004fca00078e00ff */
[----:B------:R-:W-:-:S04]  /*1540*/  LOP3.LUT R4, R0, 0x7f000000, RZ, 0xc0, !PT ;  /* 0x7f00000000047812 */ /* 0x000fc800078ec0ff */
[----:B------:R-:W0:Y:S01]  /*1550*/  FLO.U32 R5, R4 ;  /* 0x0000000400057300 */ /* 0x000e2200000e0000 */
[C---:B------:R-:W-:Y:S02]  /*1560*/  IADD3 R6, R4.reuse, 0x1000000, RZ ;  /* 0x0100000004067810 */ /* 0x040fe40007ffe0ff */
[----:B------:R-:W-:Y:S02]  /*1570*/  IADD3 R2, R4, -0x1, RZ ;  /* 0xffffffff04027810 */ /* 0x000fe40007ffe0ff */
[----:B------:R-:W-:Y:S02]  /*1580*/  SHF.R.S32.HI R6, RZ, 0x8, R6 ;  /* 0x00000008ff067819 */ /* 0x000fe40000011406 */
[----:B------:R-:W-:Y:S02]  /*1590*/  SHF.R.S32.HI R2, RZ, 0x1f, R2 ;  /* 0x0000001fff027819 */ /* 0x000fe40000011402 */
[----:B0-----:R-:W-:-:S04]  /*15a0*/  IADD3 R5, -R5, 0x1f, RZ ;  /* 0x0000001f05057810 */ /* 0x001fc80007ffe1ff */
[C---:B------:R-:W-:Y:S02]  /*15b0*/  ISETP.GT.U32.AND P0, PT, R5.reuse, 0x4, PT ;  /* 0x000000040500780c */ /* 0x040fe40003f04070 */
[----:B------:R-:W-:-:S04]  /*15c0*/  IADD3 R5, R5, -0x4, RZ ;  /* 0xfffffffc05057810 */ /* 0x000fc80007ffe0ff */
[----:B------:R-:W-:-:S05]  /*15d0*/  SEL R5, R5, RZ, P0 ;  /* 0x000000ff05057207 */ /* 0x000fca0000000000 */
[----:B------:R-:W-:Y:S01]  /*15e0*/  IMAD R8, R5, R8, 0x3c000000 ;  /* 0x3c00000005087424 */ /* 0x000fe200078e0208 */
[----:B------:R-:W-:-:S04]  /*15f0*/  SHF.L.U32 R5, R4, R5, RZ ;  /* 0x0000000504057219 */ /* 0x000fc800000006ff */
[----:B------:R-:W-:-:S04]  /*1600*/  LEA.HI R5, R5, R8, RZ, 0x1c ;  /* 0x0000000805057211 */ /* 0x000fc800078fe0ff */
[----:B------:R-:W-:-:S04]  /*1610*/  LOP3.LUT R5, R5, 0x7f800000, R6, 0xf8, !PT ;  /* 0x7f80000005057812 */ /* 0x000fc800078ef806 */
[----:B------:R-:W-:-:S04]  /*1620*/  LOP3.LUT R5, R5, R2, RZ, 0x30, !PT ;  /* 0x0000000205057212 */ /* 0x000fc800078e30ff */
[----:B------:R-:W-:-:S04]  /*1630*/  LOP3.LUT R5, R5, 0x80000000, R0, 0xf8, !PT ;  /* 0x8000000005057812 */ /* 0x000fc800078ef800 */
[----:B------:R-:W-:-:S04]  /*1640*/  F2FP.BF16.PACK_AB R5, RZ, R5 ;  /* 0x00000005ff05723e */ /* 0x000fc800000010ff */
[----:B------:R-:W-:Y:S01]  /*1650*/  PRMT R0, R5, 0x7610, R0 ;  /* 0x0000761005007816 */ /* 0x000fe20000000000 */
[----:B------:R-:W-:Y:S05]  /*1660*/  BRA `(.L_x_8) ;  /* 0x0000082000007947 */ /* 0x000fea0003800000 */
.L_x_19:
[----:B------:R-:W2:Y:S02]  /*1670*/  LDG.E.U8 R2, [R2.64] ;  /* 0x0000002402027981 */ /* 0x000ea4000c1e1100 */
[C---:B--2---:R-:W-:Y:S02]  /*1680*/  IMAD.SHL.U32 R0, R2.reuse, 0x2000000, RZ ;  /* 0x0200000002007824 */ /* 0x044fe400078e00ff */
[----:B------:R-:W-:-:S03]  /*1690*/  IMAD.SHL.U32 R5, R2, 0x1000000, RZ ;  /* 0x0100000002057824 */ /* 0x000fc600078e00ff */
[----:B------:R-:W-:-:S13]  /*16a0*/  ISETP.GE.U32.AND P0, PT, R0, 0x8000000, PT ;  /* 0x080000000000780c */ /* 0x000fda0003f06070 */
[C---:B------:R-:W-:Y:S02]  /*16b0*/  @!P0 IMAD.SHL.U32 R0, R2.reuse, 0x100, RZ ;  /* 0x0000010002008824 */ /* 0x040fe400078e00ff */
[----:B------:R-:W-:-:S03]  /*16c0*/  @P0 IMAD.SHL.U32 R4, R2, 0x200000, RZ ;  /* 0x0020000002040824 */ /* 0x000fc600078e00ff */
[----:B------:R-:W-:Y:S02]  /*16d0*/  @!P0 LOP3.LUT R0, R0, 0x7f00, RZ, 0xc0, !PT ;  /* 0x00007f0000008812 */ /* 0x000fe400078ec0ff */
[----:B------:R-:W-:Y:S02]  /*16e0*/  @P0 LOP3.LUT R4, R4, 0x70000000, RZ, 0xfc, !PT ;  /* 0x7000000004040812 */ /* 0x000fe400078efcff */
[----:B------:R-:W-:-:S03]  /*16f0*/  @!P0 LOP3.LUT R0, R0, 0x3f000000, RZ, 0xfc, !PT ;  /* 0x3f00000000008812 */ /* 0x000fc600078efcff */
[----:B------:R-:W-:Y:S02]  /*1700*/  @P0 FMUL.FTZ R4, R4, 1.9259299443872358531e-34 ;  /* 0x0780000004040820 */ /* 0x000fe40000410000 */
[----:B------:R-:W-:-:S05]  /*1710*/  @!P0 FADD.FTZ R4, R0, -0.5 ;  /* 0xbf00000000048421 */ /* 0x000fca0000010000 */
[----:B------:R-:W-:-:S04]  /*1720*/  LOP3.LUT R4, R4, 0x80000000, R5, 0xf8, !PT ;  /* 0x8000000004047812 */ /* 0x000fc800078ef805 */
[----:B------:R-:W-:-:S04]  /*1730*/  F2FP.BF16.PACK_AB R4, RZ, R4 ;  /* 0x00000004ff04723e */ /* 0x000fc800000010ff */
[----:B------:R-:W-:Y:S01]  /*1740*/  PRMT R0, R4, 0x7610, R0 ;  /* 0x0000761004007816 */ /* 0x000fe20000000000 */
[----:B------:R-:W-:Y:S05]  /*1750*/  BRA `(.L_x_8) ;  /* 0x0000073000007947 */ /* 0x000fea0003800000 */
.L_x_18:
[----:B------:R0:W5:Y:S01]  /*1760*/  LDG.E.U16 R0, [R2.64] ;  /* 0x0000002402007981 */ /* 0x000162000c1e1500 */
[----:B------:R-:W-:Y:S05]  /*1770*/  BRA `(.L_x_8) ;  /* 0x0000071000007947 */ /* 0x000fea0003800000 */
.L_x_15:
[----:B------:R-:W-:-:S13]  /*1780*/  ISETP.GT.AND P0, PT, R4, 0x1b, PT ;  /* 0x0000001b0400780c */ /* 0x000fda0003f04270 */
[----:B------:R-:W-:Y:S05]  /*1790*/  @P0 BRA `(.L_x_20) ;  /* 0x0000042000000947 */ /* 0x000fea0003800000 */
[----:B------:R-:W-:-:S13]  /*17a0*/  ISETP.NE.AND P0, PT, R4, 0x19, PT ;  /* 0x000000190400780c */ /* 0x000fda0003f05270 */
[----:B------:R-:W-:Y:S05]  /*17b0*/  @!P0 BRA `(.L_x_21) ;  /* 0x0000024000008947 */ /* 0x000fea0003800000 */
[----:B------:R-:W-:-:S13]  /*17c0*/  ISETP.NE.AND P0, PT, R4, 0x1a, PT ;  /* 0x0000001a0400780c */ /* 0x000fda0003f05270 */
[----:B------:R-:W-:Y:S05]  /*17d0*/  @!P0 BRA `(.L_x_22) ;  /* 0x0000006000008947 */ /* 0x000fea0003800000 */
[----:B------:R-:W-:-:S13]  /*17e0*/  ISETP.NE.AND P0, PT, R4, 0x1b, PT ;  /* 0x0000001b0400780c */ /* 0x000fda0003f05270 */
[----:B------:R-:W-:Y:S05]  /*17f0*/  @P0 BRA `(.L_x_7) ;  /* 0x000004d000000947 */ /* 0x000fea0003800000 */
[----:B------:R-:W2:Y:S02]  /*1800*/  LDG.E.U16 R2, [R2.64] ;  /* 0x0000002402027981 */ /* 0x000ea4000c1e1500 */
[----:B--2---:R-:W0:Y:S02]  /*1810*/  I2F.U16 R0, R2 ;  /* 0x0000000200007306 */ /* 0x004e240000101000 */
[----:B0-----:R-:W-:Y:S01]  /*1820*/  F2FP.BF16.PACK_AB R0, RZ, R0 ;  /* 0x00000000ff00723e */ /* 0x001fe200000010ff */
[----:B------:R-:W-:Y:S05]  /*1830*/  BRA `(.L_x_8) ;  /* 0x0000065000007947 */ /* 0x000fea0003800000 */
.L_x_22:
[----:B------:R-:W2:Y:S01]  /*1840*/  LDG.E.U8 R2, [R2.64] ;  /* 0x0000002402027981 */ /* 0x000ea2000c1e1100 */
[----:B------:R-:W-:Y:S01]  /*1850*/  BSSY B0, `(.L_x_23) ;  /* 0x0000018000007945 */ /* 0x000fe20003800000 */
[----:B------:R-:W-:Y:S01]  /*1860*/  IMAD.MOV.U32 R0, RZ, RZ, RZ ;  /* 0x000000ffff007224 */ /* 0x000fe200078e00ff */
[----:B--2---:R-:W-:-:S13]  /*1870*/  ISETP.NE.AND P0, PT, R2, RZ, PT ;  /* 0x000000ff0200720c */ /* 0x004fda0003f05270 */
[----:B------:R-:W-:Y:S05]  /*1880*/  @!P0 BRA `(.L_x_24) ;  /* 0x0000014000008947 */ /* 0x000fea0003800000 */
[----:B------:R-:W-:-:S13]  /*1890*/  ISETP.NE.AND P0, PT, R2, 0x80, PT ;  /* 0x000000800200780c */ /* 0x000fda0003f05270 */
[----:B------:R-:W-:Y:S01]  /*18a0*/  @!P0 IMAD.MOV.U32 R0, RZ, RZ, 0x7f800001 ;  /* 0x7f800001ff008424 */ /* 0x000fe200078e00ff */
[----:B------:R-:W-:Y:S05]  /*18b0*/  @!P0 BRA `(.L_x_24) ;  /* 0x0000011000008947 */ /* 0x000fea0003800000 */
[C---:B------:R-:W-:Y:S01]  /*18c0*/  LOP3.LUT P0, R0, R2.reuse, 0x78, RZ, 0xc0, !PT ;  /* 0x0000007802007812 */ /* 0x040fe2000780c0ff */
[----:B------:R-:W-:Y:S01]  /*18d0*/  BSSY B1, `(.L_x_25) ;  /* 0x000000c000017945 */ /* 0x000fe20003800000 */
[----:B------:R-:W-:Y:S02]  /*18e0*/  SHF.R.U32.HI R3, RZ, 0x7, R2 ;  /* 0x00000007ff037819 */ /* 0x000fe40000011602 */
[----:B------:R-:W-:Y:S02]  /*18f0*/  LOP3.LUT R2, R2, 0x7, RZ, 0xc0, !PT ;  /* 0x0000000702027812 */ /* 0x000fe400078ec0ff */
[----:B------:R-:W-:Y:S01]  /*1900*/  SHF.R.U32.HI R0, RZ, 0x3, R0 ;  /* 0x00000003ff007819 */ /* 0x000fe20000011600 */
[----:B------:R-:W-:-:S06]  /*1910*/  IMAD.U32 R4, R3, -0x80000000, RZ ;  /* 0x8000000003047824 */ /* 0x000fcc00078e00ff */
[----:B------:R-:W-:Y:S05]  /*1920*/  @P0 BRA `(.L_x_26) ;  /* 0x0000006000000947 */ /* 0x000fea0003800000 */
[----:B------:R-:W0:Y:S02]  /*1930*/  FLO.U32 R3, R2 ;  /* 0x0000000200037300 */ /* 0x000e2400000e0000 */
[----:B0-----:R-:W-:-:S04]  /*1940*/  IADD3 R3, -R3, 0x1f, RZ ;  /* 0x0000001f03037810 */ /* 0x001fc80007ffe1ff */
[----:B------:R-:W-:Y:S02]  /*1950*/  IADD3 R5, R3, -0x1c, RZ ;  /* 0xffffffe403057810 */ /* 0x000fe40007ffe0ff */
[----:B------:R-:W-:Y:S02]  /*1960*/  IADD3 R0, R0, 0x1d, -R3 ;  /* 0x0000001d00007810 */ /* 0x000fe40007ffe803 */
[----:B------:R-:W-:-:S04]  /*1970*/  SHF.L.U32 R5, R2, R5, RZ ;  /* 0x0000000502057219 */ /* 0x000fc800000006ff */
[----:B------:R-:W-:Y:S02]  /*1980*/  LOP3.LUT R2, R5, 0x7, RZ, 0xc0, !PT ;  /* 0x0000000705027812 */ /* 0x000fe400078ec0ff */
.L_x_26:
[----:B------:R-:W-:Y:S05]  /*1990*/  BSYNC B1 ;  /* 0x0000000000017941 */ /* 0x000fea0003800000 */
.L_x_25:
[----:B------:R-:W-:Y:S01]  /*19a0*/  LEA R3, R0, 0x3b800000, 0x17 ;  /* 0x3b80000000037811 */ /* 0x000fe200078eb8ff */
[----:B------:R-:W-:-:S05]  /*19b0*/  IMAD.SHL.U32 R0, R2, 0x100000, RZ ;  /* 0x0010000002007824 */ /* 0x000fca00078e00ff */
[----:B------:R-:W-:Y:S02]  /*19c0*/  LOP3.LUT R0, R3, R0, R4, 0xfe, !PT ;  /* 0x0000000003007212 */ /* 0x000fe400078efe04 */
.L_x_24:
[----:B------:R-:W-:Y:S05]  /*19d0*/  BSYNC B0 ;  /* 0x0000000000007941 */ /* 0x000fea0003800000 */
.L_x_23:
[----:B------:R-:W-:Y:S01]  /*19e0*/  F2FP.BF16.PACK_AB R0, RZ, R0 ;  /* 0x00000000ff00723e */ /* 0x000fe200000010ff */
[----:B------:R-:W-:Y:S05]  /*19f0*/  BRA `(.L_x_8) ;  /* 0x0000049000007947 */ /* 0x000fea0003800000 */
.L_x_21:
        /* <DEDUP_REMOVED lines=21> */
.L_x_30:
[----:B------:R-:W-:Y:S05]  /*1b50*/  BSYNC B1 ;  /* 0x0000000000017941 */ /* 0x000fea0003800000 */
.L_x_29:
[----:B------:R-:W-:Y:S01]  /*1b60*/  LEA R3, R0, 0x37800000, 0x17 ;  /* 0x3780000000037811 */ /* 0x000fe200078eb8ff */
[----:B------:R-:W-:-:S05]  /*1b70*/  IMAD.SHL.U32 R0, R2, 0x200000, RZ ;  /* 0x0020000002007824 */ /* 0x000fca00078e00ff */
[----:B------:R-:W-:Y:S02]  /*1b80*/  LOP3.LUT R0, R3, R0, R4, 0xfe, !PT ;  /* 0x0000000003007212 */ /* 0x000fe400078efe04 */
.L_x_28:
[----:B------:R-:W-:Y:S05]  /*1b90*/  BSYNC B0 ;  /* 0x0000000000007941 */ /* 0x000fea0003800000 */
.L_x_27:
[----:B------:R-:W-:Y:S01]  /*1ba0*/  F2FP.BF16.PACK_AB R0, RZ, R0 ;  /* 0x00000000ff00723e */ /* 0x000fe200000010ff */
[----:B------:R-:W-:Y:S05]  /*1bb0*/  BRA `(.L_x_8) ;  /* 0x000002d000007947 */ /* 0x000fea0003800000 */
.L_x_20:
[----:B------:R-:W-:-:S13]  /*1bc0*/  ISETP.NE.AND P0, PT, R4, 0x1c, PT ;  /* 0x0000001c0400780c */ /* 0x000fda0003f05270 */
[----:B------:R-:W-:Y:S05]  /*1bd0*/  @!P0 BRA `(.L_x_31) ;  /* 0x0000028000008947 */ /* 0x000fea0003800000 */
[----:B------:R-:W-:-:S13]  /*1be0*/  ISETP.NE.AND P0, PT, R4, 0x1d, PT ;  /* 0x0000001d0400780c */ /* 0x000fda0003f05270 */
[----:B------:R-:W-:Y:S05]  /*1bf0*/  @!P0 BRA `(.L_x_32) ;  /* 0x0000022000008947 */ /* 0x000fea0003800000 */
[----:B------:R-:W-:-:S13]  /*1c00*/  ISETP.NE.AND P0, PT, R4, 0x2c, PT ;  /* 0x0000002c0400780c */ /* 0x000fda0003f05270 */
[----:B------:R-:W-:Y:S05]  /*1c10*/  @P0 BRA `(.L_x_7) ;  /* 0x000000b000000947 */ /* 0x000fea0003800000 */
[----:B------:R-:W2:Y:S01]  /*1c20*/  LDG.E.U8 R2, [R2.64] ;  /* 0x0000002402027981 */ /* 0x000ea2000c1e1100 */
[----:B------:R-:W-:Y:S01]  /*1c30*/  BSSY B0, `(.L_x_33) ;  /* 0x0000007000007945 */ /* 0x000fe20003800000 */
[----:B------:R-:W-:Y:S01]  /*1c40*/  IMAD.MOV.U32 R0, RZ, RZ, 0x400000 ;  /* 0x00400000ff007424 */ /* 0x000fe200078e00ff */
[----:B--2---:R-:W-:-:S13]  /*1c50*/  ISETP.NE.AND P0, PT, R2, RZ, PT ;  /* 0x000000ff0200720c */ /* 0x004fda0003f05270 */
[----:B------:R-:W-:Y:S05]  /*1c60*/  @!P0 BRA `(.L_x_34) ;  /* 0x0000003000008947 */ /* 0x000fea0003800000 */
[----:B------:R-:W-:-:S13]  /*1c70*/  ISETP.NE.AND P0, PT, R2, 0xff, PT ;  /* 0x000000ff0200780c */ /* 0x000fda0003f05270 */
[----:B------:R-:W-:Y:S02]  /*1c80*/  @!P0 IMAD.MOV.U32 R0, RZ, RZ, 0x7f800001 ;  /* 0x7f800001ff008424 */ /* 0x000fe400078e00ff */
[----:B------:R-:W-:Y:S02]  /*1c90*/  @P0 IMAD.SHL.U32 R0, R2, 0x800000, RZ ;  /* 0x0080000002000824 */ /* 0x000fe400078e00ff */
.L_x_34:
[----:B------:R-:W-:Y:S05]  /*1ca0*/  BSYNC B0 ;  /* 0x0000000000007941 */ /* 0x000fea0003800000 */
.L_x_33:
[----:B------:R-:W-:Y:S01]  /*1cb0*/  F2FP.BF16.PACK_AB R0, RZ, R0 ;  /* 0x00000000ff00723e */ /* 0x000fe200000010ff */
[----:B------:R-:W-:Y:S05]  /*1cc0*/  BRA `(.L_x_8) ;  /* 0x000001c000007947 */ /* 0x000fea0003800000 */
.L_x_7:
[----:B------:R-:W-:Y:S01]  /*1cd0*/  MOV R2, 0x0 ;  /* 0x0000000000027802 */ /* 0x000fe20000000f00 */
[----:B------:R-:W-:Y:S02]  /*1ce0*/  IMAD.MOV.U32 R4, RZ, RZ, c[0x4][0x158] ;  /* 0x01005600ff047624 */ /* 0x000fe400078e00ff */
[----:B------:R-:W-:Y:S02]  /*1cf0*/  IMAD.MOV.U32 R5, RZ, RZ, c[0x4][0x15c] ;  /* 0x01005700ff057624 */ /* 0x000fe400078e00ff */
[----:B------:R-:W-:Y:S01]  /*1d00*/  IMAD.MOV.U32 R6, RZ, RZ, c[0x4][0x160] ;  /* 0x01005800ff067624 */ /* 0x000fe200078e00ff */
[----:B------:R-:W0:Y:S01]  /*1d10*/  LDC.64 R2, c[0x4][R2] ;  /* 0x0100000002027b82 */ /* 0x000e220000000a00 */
[----:B------:R-:W-:-:S02]  /*1d20*/  IMAD.MOV.U32 R7, RZ, RZ, c[0x4][0x164] ;  /* 0x01005900ff077624 */ /* 0x000fc400078e00ff */
[----:B------:R-:W-:Y:S02]  /*1d30*/  IMAD.MOV.U32 R8, RZ, RZ, 0x4e ;  /* 0x0000004eff087424 */ /* 0x000fe400078e00ff */
[----:B------:R-:W-:Y:S02]  /*1d40*/  IMAD.MOV.U32 R10, RZ, RZ, c[0x4][0x68] ;  /* 0x01001a00ff0a7624 */ /* 0x000fe400078e00ff */
[----:B------:R-:W-:Y:S02]  /*1d50*/  IMAD.MOV.U32 R11, RZ, RZ, c[0x4][0x6c] ;  /* 0x01001b00ff0b7624 */ /* 0x000fe400078e00ff */
[----:B------:R-:W-:Y:S02]  /*1d60*/  IMAD.MOV.U32 R12, RZ, RZ, 0x1 ;  /* 0x00000001ff0c7424 */ /* 0x000fe400078e00ff */
[----:B------:R-:W-:Y:S02]  /*1d70*/  IMAD.MOV.U32 R13, RZ, RZ, RZ ;  /* 0x000000ffff0d7224 */ /* 0x000fe400078e00ff */
[----:B------:R-:W-:Y:S01]  /*1d80*/  LEPC R14 ;  /* 0x00000000000e734e */ /* 0x000fe20000000000 */
[----:B------:R-:W-:Y:S02]  /*1d90*/  MOV R9, 0x1e00 ;  /* 0x00001e0000097802 */ /* 0x000fe40000000f00 */
[----:B------:R-:W-:-:S02]  /*1da0*/  MOV R20, 0x1d80 ;  /* 0x00001d8000147802 */ /* 0x000fc40000000f00 */
[----:B------:R-:W-:Y:S02]  /*1db0*/  MOV R21, 0x0 ;  /* 0x0000000000157802 */ /* 0x000fe40000000f00 */
[----:B------:R-:W-:Y:S02]  /*1dc0*/  MOV R0, 0x0 ;  /* 0x0000000000007802 */ /* 0x000fe40000000f00 */
[----:B------:R-:W-:-:S04]  /*1dd0*/  IADD3 R20, P0, P1, -R20, R9, R14 ;  /* 0x0000000914147210 */ /* 0x000fc8000791e10e */
[----:B------:R-:W-:-:S04]  /*1de0*/  IADD3.X R21, ~R0, R21, R15, P0, P1 ;  /* 0x0000001500157210 */ /* 0x000fc800007e250f */
[----:B0-----:R-:W-:Y:S05]  /*1df0*/  CALL.ABS.NOINC R2 ;  /* 0x0000000002007343 */ /* 0x001fea0003c00000 */
[----:B------:R-:W-:Y:S01]  /*1e00*/  PRMT R0, RZ, 0x7610, R0 ;  /* 0x00007610ff007816 */ /* 0x000fe20000000000 */
[----:B------:R-:W-:Y:S05]  /*1e10*/  BRA `(.L_x_8) ;  /* 0x0000007000007947 */ /* 0x000fea0003800000 */
.L_x_32:
[----:B------:R-:W2:Y:S02]  /*1e20*/  LDG.E.64 R2, [R2.64] ;  /* 0x0000002402027981 */ /* 0x000ea4000c1e1b00 */
[----:B--2---:R-:W0:Y:S02]  /*1e30*/  I2F.U64 R0, R2 ;  /* 0x0000000200007312 */ /* 0x004e240000301000 */
[----:B0-----:R-:W-:Y:S01]  /*1e40*/  F2FP.BF16.PACK_AB R0, RZ, R0 ;  /* 0x00000000ff00723e */ /* 0x001fe200000010ff */
[----:B------:R-:W-:Y:S05]  /*1e50*/  BRA `(.L_x_8) ;  /* 0x0000003000007947 */ /* 0x000fea0003800000 */
.L_x_31:
[----:B------:R-:W2:Y:S02]  /*1e60*/  LDG.E R2, [R2.64] ;  /* 0x0000002402027981 */ /* 0x000ea4000c1e1900 */
[----:B--2---:R-:W0:Y:S02]  /*1e70*/  I2F.U32 R0, R2 ;  /* 0x0000000200007306 */ /* 0x004e240000201000 */
[----:B0-----:R-:W-:-:S06]  /*1e80*/  F2FP.BF16.PACK_AB R0, RZ, R0 ;  /* 0x00000000ff00723e */ /* 0x001fcc00000010ff */
.L_x_8:
[----:B-----5:R-:W-:Y:S01]  /*1e90*/  PRMT R0, RZ, 0x5410, R0 ;  /* 0x00005410ff007816 */ /* 0x020fe20000000000 */
[----:B0-----:R-:W-:Y:S01]  /*1ea0*/  IMAD.MOV.U32 R3, RZ, RZ, 0x3f000000 ;  /* 0x3f000000ff037424 */ /* 0x001fe200078e00ff */
[----:B------:R-:W0:Y:S02]  /*1eb0*/  LDC.U8 R6, c[0x0][0x371] ;  /* 0x0000dc40ff067b82 */ /* 0x000e240000000000 */
[C---:B------:R-:W-:Y:S01]  /*1ec0*/  FSETP.GT.FTZ.AND P0, PT, |R0|.reuse, 0.56000000238418579102, PT ;  /* 0x3f0f5c290000780b */ /* 0x040fe20003f14200 */
[C---:B------:R-:W-:Y:S01]  /*1ed0*/  FADD.FTZ R2, |R0|.reuse, -RZ ;  /* 0x800000ff00027221 */ /* 0x040fe20000010200 */
[----:B------:R-:W-:-:S03]  /*1ee0*/  FSETP.NEU.FTZ.AND P1, PT, |R0|, 1, PT ;  /* 0x3f8000000000780b */ /* 0x000fc60003f3d200 */
[----:B------:R-:W-:-:S04]  /*1ef0*/  FFMA.FTZ R3, -R2, R3, 0.5 ;  /* 0x3f00000002037423 */ /* 0x000fc80000010103 */
[----:B------:R-:W1:Y:S02]  /*1f00*/  MUFU.RSQ R4, R3 ;  /* 0x0000000300047308 */ /* 0x000e640000001400 */
[----:B-1----:R-:W-:Y:S02]  /*1f10*/  FMUL.FTZ R5, R3, R4 ;  /* 0x0000000403057220 */ /* 0x002fe40000410000 */
[----:B------:R-:W-:Y:S02]  /*1f20*/  FMUL.FTZ R4, R4, 0.5 ;  /* 0x3f00000004047820 */ /* 0x000fe40000410000 */
[----:B------:R-:W-:Y:S02]  /*1f30*/  IMAD.MOV.U32 R3, RZ, RZ, 0x3fd774eb ;  /* 0x3fd774ebff037424 */ /* 0x000fe400078e00ff */
[----:B------:R-:W-:-:S04]  /*1f40*/  FFMA.FTZ R4, -R5, R4, 0.5 ;  /* 0x3f00000005047423 */ /* 0x000fc80000010104 */
[----:B------:R-:W-:Y:S02]  /*1f50*/  FFMA.FTZ R4, R5, R4, R5 ;  /* 0x0000000405047223 */ /* 0x000fe40000010005 */
[----:B------:R-:W-:-:S03]  /*1f60*/  IMAD.MOV.U32 R5, RZ, RZ, 0x3d4dd2f7 ;  /* 0x3d4dd2f7ff057424 */ /* 0x000fc600078e00ff */
[----:B------:R-:W-:-:S05]  /*1f70*/  @P0 FSEL R2, R4, RZ, P1 ;  /* 0x000000ff04020208 */ /* 0x000fca0000800000 */
[----:B------:R-:W-:-:S04]  /*1f80*/  FMUL.FTZ R4, R2, R2 ;  /* 0x0000000202047220 */ /* 0x000fc80000410000 */
[----:B------:R-:W-:-:S04]  /*1f90*/  FFMA.FTZ R5, R4, R5, 0.018773360177874565125 ;  /* 0x3c99ca9704057423 */ /* 0x000fc80000010005 */
[----:B------:R-:W-:-:S04]  /*1fa0*/  FFMA.FTZ R5, R4, R5, 0.046769052743911743164 ;  /* 0x3d3f90e804057423 */ /* 0x000fc80000010005 */
[----:B------:R-:W-:-:S04]  /*1fb0*/  FFMA.FTZ R5, R4, R5, 0.074823014438152313232 ;  /* 0x3d993ccf04057423 */ /* 0x000fc80000010005 */
[----:B------:R-:W-:-:S04]  /*1fc0*/  FFMA.FTZ R5, R4, R5, 0.16667181253433227539 ;  /* 0x3e2aac0404057423 */ /* 0x000fc80000010005 */
[----:B------:R-:W-:Y:S01]  /*1fd0*/  FMUL.FTZ R5, R4, R5 ;  /* 0x0000000504057220 */ /* 0x000fe20000410000 */
[----:B0-----:R-:W-:-:S03]  /*1fe0*/  PRMT R4, R6, 0x9910, RZ ;  /* 0x0000991006047816 */ /* 0x001fc600000000ff */
[----:B------:R-:W-:-:S04]  /*1ff0*/  FFMA.FTZ R5, R2, R5, R2 ;  /* 0x0000000502057223 */ /* 0x000fc80000010002 */
[----:B------:R-:W-:-:S04]  /*2000*/  FMUL.FTZ R2, R5, -2 ;  /* 0xc000000005027820 */ /* 0x000fc80000410000 */
[----:B------:R-:W-:Y:S02]  /*2010*/  @P0 FFMA.FTZ R5, R3, 0.93318945169448852539, R2 ;  /* 0x3f6ee58103050823 */ /* 0x000fe40000010002 */
[----:B------:R-:W-:-:S03]  /*2020*/  IMAD.MOV.U32 R2, RZ, RZ, R4 ;  /* 0x000000ffff027224 */ /* 0x000fc600078e0004 */
[C---:B------:R-:W-:Y:S02]  /*2030*/  FSETP.GTU.FTZ.AND P0, PT, R5.reuse, +INF , PT ;  /* 0x7f8000000500780b */ /* 0x040fe40003f1c000 */
[----:B------:R-:W-:Y:S02]  /*2040*/  ISETP.GT.AND P1, PT, R2, 0x9, PT ;  /* 0x000000090200780c */ /* 0x000fe40003f24270 */
[----:B------:R-:W-:-:S04]  /*2050*/  LOP3.LUT R0, R5, 0x80000000, R0, 0xb8, !PT ;  /* 0x8000000005007812 */ /* 0x000fc800078eb800 */
[----:B------:R-:W-:-:S04]  /*2060*/  FSEL R0, R0, R5, !P0 ;  /* 0x0000000500007208 */ /* 0x000fc80004000000 */
[----:B------:R-:W-:-:S03]  /*2070*/  F2FP.BF16.PACK_AB R0, RZ, R0 ;  /* 0x00000000ff00723e */ /* 0x000fc600000010ff */
        /* <DEDUP_REMOVED lines=9> */
[----:B------:R-:W-:-:S04]  /*2110*/  PRMT R0, RZ, 0x5410, R0 ;  /* 0x00005410ff007816 */ /* 0x000fc80000000000 */
[----:B------:R-:W0:Y:S02]  /*2120*/  F2I.FTZ.TRUNC.NTZ R3, R0 ;  /* 0x0000000000037305 */ /* 0x000e24000021f100 */
[----:B0-----:R0:W-:Y:S01]  /*2130*/  STG.E.U8 [R16.64], R3 ;  /* 0x0000000310007986 */ /* 0x0011e2000c101124 */
[----:B------:R-:W-:Y:S05]  /*2140*/  BRA `(.L_x_40) ;  /* 0x00000e8000007947 */ /* 0x000fea0003800000 */
.L_x_38:
[----:B------:R-:W-:-:S06]  /*2150*/  PRMT R3, RZ, 0x5410, R0 ;  /* 0x00005410ff037816 */ /* 0x000fcc0000000000 */
[----:B------:R-:W0:Y:S02]  /*2160*/  F2I.S64.TRUNC R2, R3 ;  /* 0x0000000300027311 */ /* 0x000e24000020d900 */
[----:B0-----:R0:W-:Y:S01]  /*2170*/  STG.E.U8 [R16.64], R2 ;  /* 0x0000000210007986 */ /* 0x0011e2000c101124 */
[----:B------:R-:W-:Y:S05]  /*2180*/  BRA `(.L_x_40) ;  /* 0x00000e4000007947 */ /* 0x000fea0003800000 */
.L_x_37:
[----:B------:R-:W-:-:S13]  /*2190*/  ISETP.NE.AND P0, PT, R2, 0x2, PT ;  /* 0x000000020200780c */ /* 0x000fda0003f05270 */
[----:B------:R-:W-:Y:S05]  /*21a0*/  @!P0 BRA `(.L_x_41) ;  /* 0x000000c000008947 */ /* 0x000fea0003800000 */
[----:B------:R-:W-:-:S13]  /*21b0*/  ISETP.NE.AND P0, PT, R2, 0x3, PT ;  /* 0x000000030200780c */ /* 0x000fda0003f05270 */
[----:B------:R-:W-:Y:S05]  /*21c0*/  @!P0 BRA `(.L_x_42) ;  /* 0x0000006000008947 */ /* 0x000fea0003800000 */
[----:B------:R-:W-:-:S13]  /*21d0*/  ISETP.NE.AND P0, PT, R2, 0x4, PT ;  /* 0x000000040200780c */ /* 0x000fda0003f05270 */
[----:B------:R-:W-:Y:S05]  /*21e0*/  @P0 BRA `(.L_x_39) ;  /* 0x00000c3000000947 */ /* 0x000fea0003800000 */
[----:B------:R-:W-:-:S06]  /*21f0*/  PRMT R2, RZ, 0x5410, R0 ;  /* 0x00005410ff027816 */ /* 0x000fcc0000000000 */
[----:B------:R-:W0:Y:S02]  /*2200*/  F2I.S64.TRUNC R2, R2 ;  /* 0x0000000200027311 */ /* 0x000e24000020d900 */
[----:B0-----:R0:W-:Y:S01]  /*2210*/  STG.E.64 [R16.64], R2 ;  /* 0x0000000210007986 */ /* 0x0011e2000c101b24 */
[----:B------:R-:W-:Y:S05]  /*2220*/  BRA `(.L_x_40) ;  /* 0x00000da000007947 */ /* 0x000fea0003800000 */
.L_x_42:
[----:B------:R-:W-:-:S04]  /*2230*/  PRMT R0, RZ, 0x5410, R0 ;  /* 0x00005410ff007816 */ /* 0x000fc80000000000 */
[----:B------:R-:W0:Y:S02]  /*2240*/  F2I.FTZ.TRUNC.NTZ R3, R0 ;  /* 0x0000000000037305 */ /* 0x000e24000021f100 */
[----:B0-----:R0:W-:Y:S01]  /*2250*/  STG.E [R16.64], R3 ;  /* 0x0000000310007986 */ /* 0x0011e2000c101924 */
[----:B------:R-:W-:Y:S05]  /*2260*/  BRA `(.L_x_40) ;  /* 0x00000d6000007947 */ /* 0x000fea0003800000 */
.L_x_41:
[----:B------:R-:W-:-:S04]  /*2270*/  PRMT R0, RZ, 0x5410, R0 ;  /* 0x00005410ff007816 */ /* 0x000fc80000000000 */
[----:B------:R-:W0:Y:S02]  /*2280*/  F2I.FTZ.TRUNC.NTZ R3, R0 ;  /* 0x0000000000037305 */ /* 0x000e24000021f100 */
[----:B0-----:R0:W-:Y:S01]  /*2290*/  STG.E.U16 [R16.64], R3 ;  /* 0x0000000310007986 */ /* 0x0011e2000c101524 */
[----:B------:R-:W-:Y:S05]  /*22a0*/  BRA `(.L_x_40) ;  /* 0x00000d2000007947 */ /* 0x000fea0003800000 */
.L_x_36:
[----:B------:R-:W-:-:S13]  /*22b0*/  ISETP.GT.AND P0, PT, R2, 0x6, PT ;  /* 0x000000060200780c */ /* 0x000fda0003f04270 */
[----:B------:R-:W-:Y:S05]  /*22c0*/  @P0 BRA `(.L_x_43) ;  /* 0x000000b000000947 */ /* 0x000fea0003800000 */
[----:B------:R-:W-:-:S13]  /*22d0*/  ISETP.NE.AND P0, PT, R2, 0x5, PT ;  /* 0x000000050200780c */ /* 0x000fda0003f05270 */
[----:B------:R-:W-:Y:S05]  /*22e0*/  @!P0 BRA `(.L_x_44) ;  /* 0x0000005000008947 */ /* 0x000fea0003800000 */
[----:B------:R-:W-:-:S13]  /*22f0*/  ISETP.NE.AND P0, PT, R2, 0x6, PT ;  /* 0x000000060200780c */ /* 0x000fda0003f05270 */
[----:B------:R-:W-:Y:S05]  /*2300*/  @P0 BRA `(.L_x_39) ;  /* 0x00000b1000000947 */ /* 0x000fea0003800000 */
[----:B------:R-:W-:-:S05]  /*2310*/  PRMT R3, RZ, 0x5410, R0 ;  /* 0x00005410ff037816 */ /* 0x000fca0000000000 */
[----:B------:R0:W-:Y:S01]  /*2320*/  STG.E [R16.64], R3 ;  /* 0x0000000310007986 */ /* 0x0001e2000c101924 */
[----:B------:R-:W-:Y:S05]  /*2330*/  BRA `(.L_x_40) ;  /* 0x00000c9000007947 */ /* 0x000fea0003800000 */
.L_x_44:
[----:B------:R-:W-:-:S04]  /*2340*/  PRMT R0, RZ, 0x5410, R0 ;  /* 0x00005410ff007816 */ /* 0x000fc80000000000 */
[----:B------:R-:W-:-:S05]  /*2350*/  F2FP.PACK_AB R0, RZ, R0 ;  /* 0x00000000ff00723e */ /* 0x000fca00000000ff */
[----:B------:R0:W-:Y:S01]  /*2360*/  STG.E.U16 [R16.64], R0 ;  /* 0x0000000010007986 */ /* 0x0001e2000c101524 */
[----:B------:R-:W-:Y:S05]  /*2370*/  BRA `(.L_x_40) ;  /* 0x00000c5000007947 */ /* 0x000fea0003800000 */
.L_x_43:
[----:B------:R-:W-:-:S13]  /*2380*/  ISETP.NE.AND P0, PT, R2, 0x7, PT ;  /* 0x000000070200780c */ /* 0x000fda0003f05270 */
[----:B------:R-:W-:Y:S05]  /*2390*/  @!P0 BRA `(.L_x_45) ;  /* 0x000000d000008947 */ /* 0x000fea0003800000 */
[----:B------:R-:W-:-:S13]  /*23a0*/  ISETP.NE.AND P0, PT, R2, 0x8, PT ;  /* 0x000000080200780c */ /* 0x000fda0003f05270 */
[----:B------:R-:W-:Y:S05]  /*23b0*/  @!P0 BRA `(.L_x_46) ;  /* 0x0000006000008947 */ /* 0x000fea0003800000 */
[----:B------:R-:W-:-:S13]  /*23c0*/  ISETP.NE.AND P0, PT, R2, 0x9, PT ;  /* 0x000000090200780c */ /* 0x000fda0003f05270 */
[----:B------:R-:W-:Y:S05]  /*23d0*/  @P0 BRA `(.L_x_39) ;  /* 0x00000a4000000947 */ /* 0x000fea0003800000 */
[----:B------:R-:W-:Y:S01]  /*23e0*/  IMAD.MOV.U32 R3, RZ, RZ, RZ ;  /* 0x000000ffff037224 */ /* 0x000fe200078e00ff */
[----:B------:R-:W-:-:S05]  /*23f0*/  PRMT R2, RZ, 0x5410, R0 ;  /* 0x00005410ff027816 */ /* 0x000fca0000000000 */
[----:B------:R0:W-:Y:S01]  /*2400*/  STG.E.64 [R16.64], R2 ;  /* 0x0000000210007986 */ /* 0x0001e2000c101b24 */
[----:B------:R-:W-:Y:S05]  /*2410*/  BRA `(.L_x_40) ;  /* 0x00000bb000007947 */ /* 0x000fea0003800000 */
.L_x_46:
[----:B------:R-:W-:-:S04]  /*2420*/  PRMT R0, RZ, 0x5410, R0 ;  /* 0x00005410ff007816 */ /* 0x000fc80000000000 */
[----:B------:R-:W-:-:S04]  /*2430*/  F2FP.PACK_AB R3, RZ, R0 ;  /* 0x00000000ff03723e */ /* 0x000fc800000000ff */
[----:B------:R-:W-:-:S05]  /*2440*/  PRMT R3, R3, 0x5410, RZ ;  /* 0x0000541003037816 */ /* 0x000fca00000000ff */
[----:B------:R0:W-:Y:S01]  /*2450*/  STG.E [R16.64], R3 ;  /* 0x0000000310007986 */ /* 0x0001e2000c101924 */
[----:B------:R-:W-:Y:S05]  /*2460*/  BRA `(.L_x_40) ;  /* 0x00000b6000007947 */ /* 0x000fea0003800000 */
.L_x_45:
[----:B------:R-:W-:-:S05]  /*2470*/  PRMT R2, RZ, 0x5410, R0 ;  /* 0x00005410ff027816 */ /* 0x000fca0000000000 */
[----:B------:R-:W-:-:S06]  /*2480*/  FMUL.FTZ R2, R2, 1 ;  /* 0x3f80000002027820 */ /* 0x000fcc0000410000 */
[----:B------:R-:W0:Y:S02]  /*2490*/  F2F.F64.F32 R2, R2 ;  /* 0x0000000200027310 */ /* 0x000e240000201800 */
[----:B0-----:R0:W-:Y:S01]  /*24a0*/  STG.E.64 [R16.64], R2 ;  /* 0x0000000210007986 */ /* 0x0011e2000c101b24 */
[----:B------:R-:W-:Y:S05]  /*24b0*/  BRA `(.L_x_40) ;  /* 0x00000b1000007947 */ /* 0x000fea0003800000 */
.L_x_35:
        /* <DEDUP_REMOVED lines=8> */
[----:B------:R-:W-:-:S04]  /*2540*/  PRMT R0, RZ, 0x5410, R0 ;  /* 0x00005410ff007816 */ /* 0x000fc80000000000 */
[----:B------:R-:W-:-:S04]  /*2550*/  FSETP.NEU.FTZ.AND P0, PT, R0, RZ, PT ;  /* 0x000000ff0000720b */ /* 0x000fc80003f1d000 */
[----:B------:R-:W-:-:S05]  /*2560*/  SEL R3, RZ, 0x1, !P0 ;  /* 0x00000001ff037807 */ /* 0x000fca0004000000 */
[----:B------:R0:W-:Y:S01]  /*2570*/  STG.E.U8 [R16.64], R3 ;  /* 0x0000000310007986 */ /* 0x0001e2000c101124 */
[----:B------:R-:W-:Y:S05]  /*2580*/  BRA `(.L_x_40) ;  /* 0x00000a4000007947 */ /* 0x000fea0003800000 */
.L_x_49:
[----:B------:R-:W-:Y:S01]  /*2590*/  PRMT R0, RZ, 0x5410, R0 ;  /* 0x00005410ff007816 */ /* 0x000fe20000000000 */
[----:B------:R-:W-:-:S04]  /*25a0*/  CS2R R6, SRZ ;  /* 0x0000000000067805 */ /* 0x000fc8000001ff00 */
[----:B------:R-:W-:-:S04]  /*25b0*/  FMUL.FTZ R0, R0, 1 ;  /* 0x3f80000000007820 */ /* 0x000fc80000410000 */
[----:B------:R-:W0:Y:S02]  /*25c0*/  F2F.F64.F32 R4, R0 ;  /* 0x0000000000047310 */ /* 0x000e240000201800 */
[----:B0-----:R0:W-:Y:S01]  /*25d0*/  STG.E.128 [R16.64], R4 ;  /* 0x0000000410007986 */ /* 0x0011e2000c101d24 */
[----:B------:R-:W-:Y:S05]  /*25e0*/  BRA `(.L_x_40) ;  /* 0x000009e000007947 */ /* 0x000fea0003800000 */
.L_x_48:
[----:B------:R-:W-:-:S13]  /*25f0*/  ISETP.NE.AND P0, PT, R2, 0xf, PT ;  /* 0x0000000f0200780c */ /* 0x000fda0003f05270 */
[----:B------:R-:W-:Y:S05]  /*2600*/  @!P0 BRA `(.L_x_50) ;  /* 0x000002d000008947 */ /* 0x000fea0003800000 */
[----:B------:R-:W-:-:S13]  /*2610*/  ISETP.NE.AND P0, PT, R2, 0x17, PT ;  /* 0x000000170200780c */ /* 0x000fda0003f05270 */
[----:B------:R-:W-:Y:S05]  /*2620*/  @!P0 BRA `(.L_x_51) ;  /* 0x0000015000008947 */ /* 0x000fea0003800000 */
[----:B------:R-:W-:-:S13]  /*2630*/  ISETP.NE.AND P0, PT, R2, 0x18, PT ;  /* 0x000000180200780c */ /* 0x000fda0003f05270 */
[----:B------:R-:W-:Y:S05]  /*2640*/  @P0 BRA `(.L_x_39) ;  /* 0x000007d000000947 */ /* 0x000fea0003800000 */
[----:B------:R-:W-:Y:S01]  /*2650*/  PRMT R5, RZ, 0x5410, R0 ;  /* 0x00005410ff057816 */ /* 0x000fe20000000000 */
[----:B------:R-:W-:Y:S03]  /*2660*/  BSSY B0, `(.L_x_52) ;  /* 0x000000e000007945 */ /* 0x000fe60003800000 */
[C---:B------:R-:W-:Y:S02]  /*2670*/  LOP3.LUT R2, R5.reuse, 0x7fffffff, RZ, 0xc0, !PT ;  /* 0x7fffffff05027812 */ /* 0x040fe400078ec0ff */
[----:B------:R-:W-:Y:S02]  /*2680*/  LOP3.LUT R0, R5, 0x80000000, RZ, 0xc0, !PT ;  /* 0x8000000005007812 */ /* 0x000fe400078ec0ff */
[----:B------:R-:W-:Y:S02]  /*2690*/  ISETP.GT.U32.AND P0, PT, R2, 0x43efffff, PT ;  /* 0x43efffff0200780c */ /* 0x000fe40003f04070 */
[----:B------:R-:W-:Y:S01]  /*26a0*/  SHF.R.U32.HI R3, RZ, 0x18, R0 ;  /* 0x00000018ff037819 */ /* 0x000fe20000011600 */
[----:B------:R-:W-:-:S10]  /*26b0*/  IMAD.MOV.U32 R0, RZ, RZ, 0x7f ;  /* 0x0000007fff007424 */ /* 0x000fd400078e00ff */
[----:B------:R-:W-:Y:S05]  /*26c0*/  @P0 BRA `(.L_x_53) ;  /* 0x0000007000000947 */ /* 0x000fea0003800000 */
[----:B------:R-:W-:-:S13]  /*26d0*/  ISETP.GE.U32.AND P0, PT, R2, 0x3c800000, PT ;  /* 0x3c8000000200780c */ /* 0x000fda0003f06070 */
[----:B------:R-:W-:Y:S01]  /*26e0*/  @P0 SHF.R.U32.HI R0, RZ, 0x14, R5 ;  /* 0x00000014ff000819 */ /* 0x000fe20000011605 */
[----:B------:R-:W-:-:S03]  /*26f0*/  @!P0 FADD.FTZ R2, R2, 16384 ;  /* 0x4680000002028421 */ /* 0x000fc60000010000 */
[----:B------:R-:W-:-:S04]  /*2700*/  @P0 LOP3.LUT R0, R0, 0x1, RZ, 0xc0, !PT ;  /* 0x0000000100000812 */ /* 0x000fc800078ec0ff */
[----:B------:R-:W-:-:S04]  /*2710*/  @P0 IADD3 R0, R5, 0x407ffff, R0 ;  /* 0x0407ffff05000810 */ /* 0x000fc80007ffe000 */
[----:B------:R-:W-:Y:S02]  /*2720*/  @P0 SHF.R.U32.HI R0, RZ, 0x14, R0 ;  /* 0x00000014ff000819 */ /* 0x000fe40000011600 */
[----:B------:R-:W-:Y:S02]  /*2730*/  @!P0 IADD3 R0, R2, -0x46800000, RZ ;  /* 0xb980000002008810 */ /* 0x000fe40007ffe0ff */
.L_x_53:
[----:B------:R-:W-:Y:S05]  /*2740*/  BSYNC B0 ;  /* 0x0000000000007941 */ /* 0x000fea0003800000 */
.L_x_52:
[----:B------:R-:W-:-:S05]  /*2750*/  LOP3.LUT R3, R0, R3, RZ, 0xfc, !PT ;  /* 0x0000000300037212 */ /* 0x000fca00078efcff */
[----:B------:R0:W-:Y:S01]  /*2760*/  STG.E.U8 [R16.64], R3 ;  /* 0x0000000310007986 */ /* 0x0001e2000c101124 */
[----:B------:R-:W-:Y:S05]  /*2770*/  BRA `(.L_x_40) ;  /* 0x0000085000007947 */ /* 0x000fea0003800000 */
.L_x_51:
[----:B------:R-:W-:Y:S01]  /*2780*/  PRMT R3, RZ, 0x5410, R0 ;  /* 0x00005410ff037816 */ /* 0x000fe20000000000 */
[----:B------:R-:W-:Y:S03]  /*2790*/  BSSY B0, `(.L_x_54) ;  /* 0x000000f000007945 */ /* 0x000fe60003800000 */
[----:B------:R-:W-:-:S04]  /*27a0*/  LOP3.LUT R2, R3, 0x7fffffff, RZ, 0xc0, !PT ;  /* 0x7fffffff03027812 */ /* 0x000fc800078ec0ff */
[----:B------:R-:W-:-:S13]  /*27b0*/  ISETP.GT.U32.AND P0, PT, R2, 0x477fffff, PT ;  /* 0x477fffff0200780c */ /* 0x000fda0003f04070 */
[----:B------:R-:W-:Y:S05]  /*27c0*/  @P0 BRA `(.L_x_55) ;  /* 0x0000008000000947 */ /* 0x000fea0003800000 */
[----:B------:R-:W-:-:S13]  /*27d0*/  ISETP.GE.U32.AND P0, PT, R2, 0x38800000, PT ;  /* 0x388000000200780c */ /* 0x000fda0003f06070 */
[----:B------:R-:W-:Y:S01]  /*27e0*/  @P0 SHF.R.U32.HI R0, RZ, 0x15, R3 ;  /* 0x00000015ff000819 */ /* 0x000fe20000011603 */
[----:B------:R-:W-:-:S03]  /*27f0*/  @!P0 FADD.FTZ R2, R2, 128 ;  /* 0x4300000002028421 */ /* 0x000fc60000010000 */
[----:B------:R-:W-:-:S04]  /*2800*/  @P0 LOP3.LUT R0, R0, 0x1, RZ, 0xc0, !PT ;  /* 0x0000000100000812 */ /* 0x000fc800078ec0ff */
[----:B------:R-:W-:-:S04]  /*2810*/  @P0 IADD3 R0, R3, 0x80fffff, R0 ;  /* 0x080fffff03000810 */ /* 0x000fc80007ffe000 */
[----:B------:R-:W-:Y:S02]  /*2820*/  @P0 SHF.R.U32.HI R0, RZ, 0x15, R0 ;  /* 0x00000015ff000819 */ /* 0x000fe40000011600 */
[----:B------:R-:W-:Y:S01]  /*2830*/  @!P0 IADD3 R0, R2, -0x43000000, RZ ;  /* 0xbd00000002008810 */ /* 0x000fe20007ffe0ff */
[----:B------:R-:W-:Y:S05]  /*2840*/  BRA `(.L_x_56) ;  /* 0x0000003000007947 */ /* 0x000fea0003800000 */
.L_x_55:
[----:B------:R-:W-:Y:S01]  /*2850*/  IMAD.MOV.U32 R0, RZ, RZ, 0x7f ;  /* 0x0000007fff007424 */ /* 0x000fe200078e00ff */
[----:B------:R-:W-:-:S04]  /*2860*/  ISETP.GT.U32.AND P0, PT, R2, 0x7f800000, PT ;  /* 0x7f8000000200780c */ /* 0x000fc80003f04070 */
[----:B------:R-:W-:-:S04]  /*2870*/  SEL R0, R0, 0x7c, P0 ;  /* 0x0000007c00007807 */ /* 0x000fc80000000000 */
.L_x_56:
[----:B------:R-:W-:Y:S05]  /*2880*/  BSYNC B0 ;  /* 0x0000000000007941 */ /* 0x000fea0003800000 */
.L_x_54:
[----:B------:R-:W-:-:S04]  /*2890*/  LOP3.LUT R2, R3, 0x80000000, RZ, 0xc0, !PT ;  /* 0x8000000003027812 */ /* 0x000fc800078ec0ff */
[----:B------:R-:W-:-:S04]  /*28a0*/  SHF.R.U32.HI R3, RZ, 0x18, R2 ;  /* 0x00000018ff037819 */ /* 0x000fc80000011602 */
[----:B------:R-:W-:-:S05]  /*28b0*/  LOP3.LUT R3, R0, R3, RZ, 0xfc, !PT ;  /* 0x0000000300037212 */ /* 0x000fca00078efcff */
[----:B------:R0:W-:Y:S01]  /*28c0*/  STG.E.U8 [R16.64], R3 ;  /* 0x0000000310007986 */ /* 0x0001e2000c101124 */
[----:B------:R-:W-:Y:S05]  /*28d0*/  BRA `(.L_x_40) ;  /* 0x000006f000007947 */ /* 0x000fea0003800000 */
.L_x_50:
[----:B------:R0:W-:Y:S01]  /*28e0*/  STG.E.U16 [R16.64], R0 ;  /* 0x0000000010007986 */ /* 0x0001e2000c101524 */
[----:B------:R-:W-:Y:S05]  /*28f0*/  BRA `(.L_x_40) ;  /* 0x000006d000007947 */ /* 0x000fea0003800000 */
.L_x_47:
        /* <DEDUP_REMOVED lines=8> */
[----:B------:R-:W-:-:S06]  /*2980*/  PRMT R3, RZ, 0x5410, R0 ;  /* 0x00005410ff037816 */ /* 0x000fcc0000000000 */
[----:B------:R-:W0:Y:S02]  /*2990*/  F2I.FTZ.U32.TRUNC.NTZ R3, R3 ;  /* 0x0000000300037305 */ /* 0x000e24000021f000 */
[----:B0-----:R0:W-:Y:S01]  /*29a0*/  STG.E.U16 [R16.64], R3 ;  /* 0x0000000310007986 */ /* 0x0011e2000c101524 */
[----:B------:R-:W-:Y:S05]  /*29b0*/  BRA `(.L_x_40) ;  /* 0x0000061000007947 */ /* 0x000fea0003800000 */
.L_x_59:
[----:B------:R-:W-:Y:S01]  /*29c0*/  PRMT R3, RZ, 0x5410, R0 ;  /* 0x00005410ff037816 */ /* 0x000fe20000000000 */
[----:B------:R-:W-:Y:S01]  /*29d0*/  BSSY B0, `(.L_x_60) ;  /* 0x0000014000007945 */ /* 0x000fe20003800000 */
[----:B------:R-:W-:Y:S02]  /*29e0*/  IMAD.MOV.U32 R8, RZ, RZ, 0x80 ;  /* 0x00000080ff087424 */ /* 0x000fe400078e00ff */
[----:B------:R-:W-:-:S04]  /*29f0*/  LOP3.LUT R2, R3, 0x7fffffff, RZ, 0xc0, !PT ;  /* 0x7fffffff03027812 */ /* 0x000fc800078ec0ff */
[----:B------:R-:W-:-:S13]  /*2a00*/  ISETP.GT.U32.AND P0, PT, R2, 0x437fffff, PT ;  /* 0x437fffff0200780c */ /* 0x000fda0003f04070 */
[----:B------:R-:W-:Y:S05]  /*2a10*/  @P0 BRA `(.L_x_61) ;  /* 0x000000f000000947 */ /* 0x000fea0003800000 */
[----:B------:R-:W-:-:S13]  /*2a20*/  ISETP.GE.U32.AND P0, PT, R2, 0x3c000000, PT ;  /* 0x3c0000000200780c */ /* 0x000fda0003f06070 */
[----:B------:R-:W-:-:S04]  /*2a30*/  @P0 SHF.R.U32.HI R0, RZ, 0x14, R3 ;  /* 0x00000014ff000819 */ /* 0x000fc80000011603 */
[----:B------:R-:W-:-:S04]  /*2a40*/  @P0 LOP3.LUT R0, R0, 0x1, RZ, 0xc0, !PT ;  /* 0x0000000100000812 */ /* 0x000fc800078ec0ff */
[----:B------:R-:W-:-:S04]  /*2a50*/  @P0 IADD3 R0, R3, 0x487ffff, R0 ;  /* 0x0487ffff03000810 */ /* 0x000fc80007ffe000 */
[----:B------:R-:W-:-:S04]  /*2a60*/  @P0 SHF.R.U32.HI R0, RZ, 0x14, R0 ;  /* 0x00000014ff000819 */ /* 0x000fc80000011600 */
[----:B------:R-:W-:Y:S01]  /*2a70*/  @P0 LOP3.LUT R0, R0, 0xff, RZ, 0xc0, !PT ;  /* 0x000000ff00000812 */ /* 0x000fe200078ec0ff */
[----:B------:R-:W-:Y:S05]  /*2a80*/  @P0 BRA `(.L_x_62) ;  /* 0x0000004000000947 */ /* 0x000fea0003800000 */
[----:B------:R-:W-:Y:S01]  /*2a90*/  FADD.FTZ R0, R2, 8192 ;  /* 0x4600000002007421 */ /* 0x000fe20000010000 */
[----:B------:R-:W-:-:S04]  /*2aa0*/  PRMT R8, RZ, 0x7610, R8 ;  /* 0x00007610ff087816 */ /* 0x000fc80000000008 */
[----:B------:R-:W-:-:S13]  /*2ab0*/  LOP3.LUT P0, R0, R0, 0xff, RZ, 0xc0, !PT ;  /* 0x000000ff00007812 */ /* 0x000fda000780c0ff */
[----:B------:R-:W-:Y:S05]  /*2ac0*/  @!P0 BRA `(.L_x_61) ;  /* 0x0000004000008947 */ /* 0x000fea0003800000 */
.L_x_62:
[----:B------:R-:W-:-:S04]  /*2ad0*/  LOP3.LUT R2, R3, 0x80000000, RZ, 0xc0, !PT ;  /* 0x8000000003027812 */ /* 0x000fc800078ec0ff */
[----:B------:R-:W-:-:S04]  /*2ae0*/  SHF.R.U32.HI R3, RZ, 0x18, R2 ;  /* 0x00000018ff037819 */ /* 0x000fc80000011602 */
[----:B------:R-:W-:-:S04]  /*2af0*/  LOP3.LUT R0, R0, R3, RZ, 0xfc, !PT ;  /* 0x0000000300007212 */ /* 0x000fc800078efcff */
[----:B------:R-:W-:Y:S02]  /*2b00*/  PRMT R8, R0, 0x7610, R8 ;  /* 0x0000761000087816 */ /* 0x000fe40000000008 */
.L_x_61:
[----:B------:R-:W-:Y:S05]  /*2b10*/  BSYNC B0 ;  /* 0x0000000000007941 */ /* 0x000fea0003800000 */
.L_x_60:
[----:B------:R0:W-:Y:S01]  /*2b20*/  STG.E.U8 [R16.64], R8 ;  /* 0x0000000810007986 */ /* 0x0001e2000c101124 */
[----:B------:R-:W-:Y:S05]  /*2b30*/  BRA `(.L_x_40) ;  /* 0x0000049000007947 */ /* 0x000fea0003800000 */
.L_x_58:
        /* <DEDUP_REMOVED lines=17> */
.L_x_65:
[----:B------:R-:W-:-:S04]  /*2c50*/  LOP3.LUT R2, R3, 0x80000000, RZ, 0xc0, !PT ;  /* 0x8000000003027812 */ /* 0x000fc800078ec0ff */
[----:B------:R-:W-:-:S04]  /*2c60*/  SHF.R.U32.HI R3, RZ, 0x18, R2 ;  /* 0x00000018ff037819 */ /* 0x000fc80000011602 */
[----:B------:R-:W-:-:S04]  /*2c70*/  LOP3.LUT R0, R0, R3, RZ, 0xfc, !PT ;  /* 0x0000000300007212 */ /* 0x000fc800078efcff */
[----:B------:R-:W-:Y:S02]  /*2c80*/  PRMT R8, R0, 0x7610, R8 ;  /* 0x0000761000087816 */ /* 0x000fe40000000008 */
.L_x_64:
[----:B------:R-:W-:Y:S05]  /*2c90*/  BSYNC B0 ;  /* 0x0000000000007941 */ /* 0x000fea0003800000 */
.L_x_63:
[----:B------:R0:W-:Y:S01]  /*2ca0*/  STG.E.U8 [R16.64], R8 ;  /* 0x0000000810007986 */ /* 0x0001e2000c101124 */
[----:B------:R-:W-:Y:S05]  /*2cb0*/  BRA `(.L_x_40) ;  /* 0x0000031000007947 */ /* 0x000fea0003800000 */
.L_x_57:
[----:B------:R-:W-:-:S13]  /*2cc0*/  ISETP.NE.AND P0, PT, R2, 0x1c, PT ;  /* 0x0000001c0200780c */ /* 0x000fda0003f05270 */
[----:B------:R-:W-:Y:S05]  /*2cd0*/  @!P0 BRA `(.L_x_66) ;  /* 0x000002c000008947 */ /* 0x000fea0003800000 */
[----:B------:R-:W-:-:S13]  /*2ce0*/  ISETP.NE.AND P0, PT, R2, 0x1d, PT ;  /* 0x0000001d0200780c */ /* 0x000fda0003f05270 */
[----:B------:R-:W-:Y:S05]  /*2cf0*/  @!P0 BRA `(.L_x_67) ;  /* 0x0000026000008947 */ /* 0x000fea0003800000 */
[----:B------:R-:W-:-:S13]  /*2d00*/  ISETP.NE.AND P0, PT, R2, 0x2c, PT ;  /* 0x0000002c0200780c */ /* 0x000fda0003f05270 */
[----:B------:R-:W-:Y:S05]  /*2d10*/  @P0 BRA `(.L_x_39) ;  /* 0x0000010000000947 */ /* 0x000fea0003800000 */
[----:B------:R-:W-:Y:S02]  /*2d20*/  PRMT R3, RZ, 0x5410, R0 ;  /* 0x00005410ff037816 */ /* 0x000fe40000000000 */
[----:B------:R-:W-:Y:S02]  /*2d30*/  PLOP3.LUT P0, PT, PT, PT, PT, 0x80, 0x0 ;  /* 0x000000000000781c */ /* 0x000fe40003f0f070 */
[----:B------:R-:W-:-:S04]  /*2d40*/  SHF.R.U32.HI R4, RZ, 0x17, R3 ;  /* 0x00000017ff047819 */ /* 0x000fc80000011603 */
[----:B------:R-:W-:-:S04]  /*2d50*/  LOP3.LUT R2, R4, 0xff, RZ, 0xc0, !PT ;  /* 0x000000ff04027812 */ /* 0x000fc800078ec0ff */
[----:B------:R-:W-:-:S13]  /*2d60*/  ISETP.NE.AND P2, PT, R2, 0xff, PT ;  /* 0x000000ff0200780c */ /* 0x000fda0003f45270 */
[--C-:B------:R-:W-:Y:S02]  /*2d70*/  @P2 SHF.R.U32.HI R0, RZ, 0x16, R3.reuse ;  /* 0x00000016ff002819 */ /* 0x100fe40000011603 */
[----:B------:R-:W-:Y:S01]  /*2d80*/  @P2 LOP3.LUT P1, RZ, R2, 0x3fffff, R3, 0xf8, !PT ;  /* 0x003fffff02ff2812 */ /* 0x000fe2000782f803 */
[----:B------:R-:W-:Y:S01]  /*2d90*/  IMAD.MOV.U32 R3, RZ, RZ, 0xff ;  /* 0x000000ffff037424 */ /* 0x000fe200078e00ff */
[----:B------:R-:W-:-:S04]  /*2da0*/  @P2 LOP3.LUT R0, R0, 0x1, RZ, 0xc0, !PT ;  /* 0x0000000100002812 */ /* 0x000fc800078ec0ff */
[----:B------:R-:W-:Y:S02]  /*2db0*/  @P2 ISETP.EQ.U32.AND P1, PT, R0, 0x1, P1 ;  /* 0x000000010000280c */ /* 0x000fe40000f22070 */
[----:B------:R-:W-:Y:S02]  /*2dc0*/  @P2 IADD3 R0, R4, 0x1, RZ ;  /* 0x0000000104002810 */ /* 0x000fe40007ffe0ff */
[----:B------:R-:W-:-:S13]  /*2dd0*/  @P2 PLOP3.LUT P0, PT, P1, PT, PT, 0x80, 0x0 ;  /* 0x000000000000281c */ /* 0x000fda0000f0f070 */
[----:B------:R-:W-:-:S04]  /*2de0*/  @!P0 IMAD.MOV R0, RZ, RZ, R4 ;  /* 0x000000ffff008224 */ /* 0x000fc800078e0204 */
[----:B------:R-:W-:-:S05]  /*2df0*/  @P2 IMAD.MOV.U32 R3, RZ, RZ, R0 ;  /* 0x000000ffff032224 */ /* 0x000fca00078e0000 */
[----:B------:R0:W-:Y:S01]  /*2e00*/  STG.E.U8 [R16.64], R3 ;  /* 0x0000000310007986 */ /* 0x0001e2000c101124 */
[----:B------:R-:W-:Y:S05]  /*2e10*/  BRA `(.L_x_40) ;  /* 0x000001b000007947 */ /* 0x000fea0003800000 */
.L_x_39:
[----:B------:R-:W-:Y:S01]  /*2e20*/  MOV R2, 0x0 ;  /* 0x0000000000027802 */ /* 0x000fe20000000f00 */
[----:B------:R-:W-:Y:S02]  /*2e30*/  IMAD.MOV.U32 R4, RZ, RZ, c[0x4][0x158] ;  /* 0x01005600ff047624 */ /* 0x000fe400078e00ff */
[----:B------:R-:W-:Y:S02]  /*2e40*/  IMAD.MOV.U32 R5, RZ, RZ, c[0x4][0x15c] ;  /* 0x01005700ff057624 */ /* 0x000fe400078e00ff */
[----:B------:R-:W-:Y:S01]  /*2e50*/  IMAD.MOV.U32 R6, RZ, RZ, c[0x4][0x160] ;  /* 0x01005800ff067624 */ /* 0x000fe200078e00ff */
[----:B------:R-:W0:Y:S01]  /*2e60*/  LDC.64 R2, c[0x4][R2] ;  /* 0x0100000002027b82 */ /* 0x000e220000000a00 */
[----:B------:R-:W-:Y:S02]  /*2e70*/  IMAD.MOV.U32 R7, RZ, RZ, c[0x4][0x164] ;  /* 0x01005900ff077624 */ /* 0x000fe400078e00ff */
[----:B------:R-:W-:-:S02]  /*2e80*/  IMAD.MOV.U32 R8, RZ, RZ, 0x65 ;  /* 0x00000065ff087424 */ /* 0x000fc400078e00ff */
[----:B------:R-:W-:Y:S02]  /*2e90*/  IMAD.MOV.U32 R10, RZ, RZ, c[0x4][0x70] ;  /* 0x01001c00ff0a7624 */ /* 0x000fe400078e00ff */
[----:B------:R-:W-:Y:S02]  /*2ea0*/  IMAD.MOV.U32 R11, RZ, RZ, c[0x4][0x74] ;  /* 0x01001d00ff0b7624 */ /* 0x000fe400078e00ff */
[----:B------:R-:W-:Y:S02]  /*2eb0*/  IMAD.MOV.U32 R12, RZ, RZ, 0x1 ;  /* 0x00000001ff0c7424 */ /* 0x000fe400078e00ff */
[----:B------:R-:W-:Y:S02]  /*2ec0*/  IMAD.MOV.U32 R13, RZ, RZ, RZ ;  /* 0x000000ffff0d7224 */ /* 0x000fe400078e00ff */
[----:B------:R-:W-:Y:S01]  /*2ed0*/  LEPC R14 ;  /* 0x00000000000e734e */ /* 0x000fe20000000000 */
[----:B------:R-:W-:Y:S02]  /*2ee0*/  MOV R9, 0x2f50 ;  /* 0x00002f5000097802 */ /* 0x000fe40000000f00 */
[----:B------:R-:W-:Y:S02]  /*2ef0*/  MOV R20, 0x2ed0 ;  /* 0x00002ed000147802 */ /* 0x000fe40000000f00 */
[----:B------:R-:W-:-:S02]  /*2f00*/  MOV R21, 0x0 ;  /* 0x0000000000157802 */ /* 0x000fc40000000f00 */
[----:B------:R-:W-:Y:S02]  /*2f10*/  MOV R0, 0x0 ;  /* 0x0000000000007802 */ /* 0x000fe40000000f00 */
[----:B------:R-:W-:-:S04]  /*2f20*/  IADD3 R20, P0, P1, -R20, R9, R14 ;  /* 0x0000000914147210 */ /* 0x000fc8000791e10e */
[----:B------:R-:W-:-:S04]  /*2f30*/  IADD3.X R21, ~R0, R21, R15, P0, P1 ;  /* 0x0000001500157210 */ /* 0x000fc800007e250f */
[----:B0-----:R-:W-:Y:S05]  /*2f40*/  CALL.ABS.NOINC R2 ;  /* 0x0000000002007343 */ /* 0x001fea0003c00000 */
[----:B------:R-:W-:Y:S05]  /*2f50*/  BRA `(.L_x_40) ;  /* 0x0000007000007947 */ /* 0x000fea0003800000 */
.L_x_67:
[----:B------:R-:W-:-:S06]  /*2f60*/  PRMT R2, RZ, 0x5410, R0 ;  /* 0x00005410ff027816 */ /* 0x000fcc0000000000 */
[----:B------:R-:W0:Y:S02]  /*2f70*/  F2I.U64.TRUNC R2, R2 ;  /* 0x0000000200027311 */ /* 0x000e24000020d800 */
[----:B0-----:R0:W-:Y:S01]  /*2f80*/  STG.E.64 [R16.64], R2 ;  /* 0x0000000210007986 */ /* 0x0011e2000c101b24 */
[----:B------:R-:W-:Y:S05]  /*2f90*/  BRA `(.L_x_40) ;  /* 0x0000003000007947 */ /* 0x000fea0003800000 */
.L_x_66:
[----:B------:R-:W-:-:S04]  /*2fa0*/  PRMT R0, RZ, 0x5410, R0 ;  /* 0x00005410ff007816 */ /* 0x000fc80000000000 */
[----:B------:R-:W0:Y:S02]  /*2fb0*/  F2I.FTZ.U32.TRUNC.NTZ R3, R0 ;  /* 0x0000000000037305 */ /* 0x000e24000021f000 */
[----:B0-----:R0:W-:Y:S02]  /*2fc0*/  STG.E [R16.64], R3 ;  /* 0x0000000310007986 */ /* 0x0011e4000c101924 */
.L_x_40:
[----:B------:R-:W-:-:S05]  /*2fd0*/  IMAD R18, R18, 0x200, R23 ;  /* 0x0000020012127824 */ /* 0x000fca00078e0217 */
[----:B------:R-:W-:Y:S02]  /*2fe0*/  IADD3 R19, R18, 0x80, RZ ;  /* 0x0000008012137810 */ /* 0x000fe40007ffe0ff */
.L_x_1:
[----:B------:R-:W-:Y:S05]  /*2ff0*/  BSYNC B6 ;  /* 0x0000000000067941 */ /* 0x000fea0003800000 */
.L_x_0:
[----:B------:R-:W-:Y:S01]  /*3000*/  ISETP.GE.AND P0, PT, R19, c[0x0][0x160], PT ;  /* 0x0000580013007a0c */ /* 0x000fe20003f06270 */
[----:B------:R-:W-:-:S12]  /*3010*/  BSSY B6, `(.L_x_68) ;  /* 0x00005ec000067945 */ /* 0x000fd80003800000 */
[----:B------:R-:W-:Y:S05]  /*3020*/  @P0 BRA `(.L_x_69) ;  /* 0x00005ea000000947 */ /* 0x000fea0003800000 */
[----:B------:R-:W-:Y:S01]  /*3030*/  ISETP.NE.AND P0, PT, RZ, c[0x0][0x168], PT ;  /* 0x00005a00ff007a0c */ /* 0x000fe20003f05270 */
[----:B0-----:R-:W-:Y:S02]  /*3040*/  IMAD.MOV.U32 R0, RZ, RZ, RZ ;  /* 0x000000ffff007224 */ /* 0x001fe400078e00ff */
[----:B------:R-:W-:-:S10]  /*3050*/  IMAD.MOV.U32 R16, RZ, RZ, RZ ;  /* 0x000000ffff107224 */ /* 0x000fd400078e00ff */
[----:B------:R-:W-:Y:S05]  /*3060*/  @!P0 BRA `(.L_x_70) ;  /* 0x00000e0000008947 */ /* 0x000fea0003800000 */
[----:B------:R-:W-:Y:S02]  /*3070*/  IMAD.MOV.U32 R18, RZ, RZ, RZ ;  /* 0x000000ffff127224 */ /* 0x000fe400078e00ff */
[----:B------:R-:W-:Y:S02]  /*3080*/  IMAD.MOV.U32 R4, RZ, RZ, 0x1 ;  /* 0x00000001ff047424 */ /* 0x000fe400078e00ff */
[----:B------:R-:W-:-:S03]  /*3090*/  IMAD.HI.U32 R2, R19, c[0x0][0x170], R18 ;  /* 0x00005c0013027a27 */ /* 0x000fc600078e0012 */
[----:B------:R-:W-:Y:S02]  /*30a0*/  ISETP.NE.AND P0, PT, R4, c[0x0][0x168], PT ;  /* 0x00005a0004007a0c */ /* 0x000fe40003f05270 */
[----:B------:R-:W-:-:S05]  /*30b0*/  SHF.R.U32.HI R3, RZ, c[0x0][0x174], R2 ;  /* 0x00005d00ff037a19 */ /* 0x000fca0000011602 */
[----:B------:R-:W-:-:S04]  /*30c0*/  IMAD.MOV R0, RZ, RZ, -R3 ;  /* 0x000000ffff007224 */ /* 0x000fc800078e0a03 */
[----:B------:R-:W-:-:S04]  /*30d0*/  IMAD R0, R0, c[0x0][0x16c], R19 ;  /* 0x00005b0000007a24 */ /* 0x000fc800078e0213 */
[C---:B------:R-:W-:Y:S02]  /*30e0*/  IMAD R16, R0.reuse, c[0x0][0x298], RZ ;  /* 0x0000a60000107a24 */ /* 0x040fe400078e02ff */
[----:B------:R-:W-:Y:S01]  /*30f0*/  IMAD R0, R0, c[0x0][0x29c], RZ ;  /* 0x0000a70000007a24 */ /* 0x000fe200078e02ff */
[----:B------:R-:W-:Y:S05]  /*3100*/  @!P0 BRA `(.L_x_70) ;  /* 0x00000d6000008947 */ /* 0x000fea0003800000 */
[----:B------:R-:W-:Y:S02]  /*3110*/  IMAD.MOV.U32 R2, RZ, RZ, RZ ;  /* 0x000000ffff027224 */ /* 0x000fe400078e00ff */
[----:B------:R-:W-:Y:S02]  /*3120*/  IMAD.MOV.U32 R6, RZ, RZ, c[0x0][0x168] ;  /* 0x00005a00ff067624 */ /* 0x000fe400078e00ff */
[----:B------:R-:W-:-:S03]  /*3130*/  IMAD.HI.U32 R4, R3, c[0x0][0x17c], R2 ;  /* 0x00005f0003047a27 */ /* 0x000fc600078e0002 */
[----:B------:R-:W-:Y:S02]  /*3140*/  ISETP.NE.AND P0, PT, R6, 0x2, PT ;  /* 0x000000020600780c */ /* 0x000fe40003f05270 */
        /* <DEDUP_REMOVED lines=210> */
.L_x_70:
        /* <DEDUP_REMOVED lines=20> */
.L_x_74:
[----:B------:R-:W2:Y:S02]  /*3fb0*/  LDG.E.U8 R2, [R2.64] ;  /* 0x0000002402027981 */ /* 0x000ea4000c1e1100 */
[----:B--2---:R-:W0:Y:S02]  /*3fc0*/  I2F.U16 R0, R2 ;  /* 0x0000000200007306 */ /* 0x004e240000101000 */
[----:B0-----:R-:W-:Y:S01]  /*3fd0*/  F2FP.BF16.PACK_AB R0, RZ, R0 ;  /* 0x00000000ff00723e */ /* 0x001fe200000010ff */
[----:B------:R-:W-:Y:S05]  /*3fe0*/  BRA `(.L_x_76) ;  /* 0x00000e3000007947 */ /* 0x000fea0003800000 */
.L_x_73:
        /* <DEDUP_REMOVED lines=10> */
.L_x_78:
[----:B------:R-:W2:Y:S02]  /*4090*/  LDG.E R2, [R2.64] ;  /* 0x0000002402027981 */ /* 0x000ea4000c1e1900 */
[----:B--2---:R-:W0:Y:S02]  /*40a0*/  I2F R0, R2 ;  /* 0x0000000200007306 */ /* 0x004e240000201400 */
[----:B0-----:R-:W-:Y:S01]  /*40b0*/  F2FP.BF16.PACK_AB R0, RZ, R0 ;  /* 0x00000000ff00723e */ /* 0x001fe200000010ff */
[----:B------:R-:W-:Y:S05]  /*40c0*/  BRA `(.L_x_76) ;  /* 0x00000d5000007947 */ /* 0x000fea0003800000 */
.L_x_77:
[----:B------:R-:W2:Y:S02]  /*40d0*/  LDG.E.U16 R2, [R2.64] ;  /* 0x0000002402027981 */ /* 0x000ea4000c1e1500 */
[----:B--2---:R-:W0:Y:S02]  /*40e0*/  I2F.S16 R0, R2 ;  /* 0x0000000200007306 */ /* 0x004e240000101400 */
[----:B0-----:R-:W-:Y:S01]  /*40f0*/  F2FP.BF16.PACK_AB R0, RZ, R0 ;  /* 0x00000000ff00723e */ /* 0x001fe200000010ff */
[----:B------:R-:W-:Y:S05]  /*4100*/  BRA `(.L_x_76) ;  /* 0x00000d1000007947 */ /* 0x000fea0003800000 */
.L_x_72:
        /* <DEDUP_REMOVED lines=9> */
.L_x_80:
[----:B------:R-:W2:Y:S02]  /*41a0*/  LDG.E.U16 R0, [R2.64] ;  /* 0x0000002402007981 */ /* 0x000ea4000c1e1500 */
[----:B--2---:R-:W-:-:S05]  /*41b0*/  HADD2.F32 R0, -RZ, R0.H0_H0 ;  /* 0x20000000ff007230 */ /* 0x004fca0000004100 */
[----:B------:R-:W-:Y:S01]  /*41c0*/  F2FP.BF16.PACK_AB R0, RZ, R0 ;  /* 0x00000000ff00723e */ /* 0x000fe200000010ff */
[----:B------:R-:W-:Y:S05]  /*41d0*/  BRA `(.L_x_76) ;  /* 0x00000c4000007947 */ /* 0x000fea0003800000 */
.L_x_79:
        /* <DEDUP_REMOVED lines=9> */
.L_x_82:
[----:B------:R-:W2:Y:S02]  /*4270*/  LDG.E.U16 R2, [R2.64] ;  /* 0x0000002402027981 */ /* 0x000ea4000c1e1500 */
[----:B--2---:R-:W-:-:S05]  /*4280*/  HADD2.F32 R0, -RZ, R2.H0_H0 ;  /* 0x20000002ff007230 */ /* 0x004fca0000004100 */
[----:B------:R-:W-:Y:S01]  /*4290*/  F2FP.BF16.PACK_AB R0, RZ, R0 ;  /* 0x00000000ff00723e */ /* 0x000fe200000010ff */
[----:B------:R-:W-:Y:S05]  /*42a0*/  BRA `(.L_x_76) ;  /* 0x00000b7000007947 */ /* 0x000fea0003800000 */
.L_x_81:
[----:B------:R-:W2:Y:S02]  /*42b0*/  LDG.E.64 R2, [R2.64] ;  /* 0x0000002402027981 */ /* 0x000ea4000c1e1b00 */
[----:B--2---:R-:W0:Y:S01]  /*42c0*/  F2F.F32.F64 R0, R2 ;  /* 0x0000000200007310 */ /* 0x004e220000301000 */
[----:B------:R-:W0:-:S14]  /*42d0*/  DSETP.GEU.AND P0, PT, |R2|, c[0x2][0x0], PT ;  /* 0x008000000200762a */ /* 0x000e1c0003f0e200 */
[----:B0-----:R-:W-:-:S05]  /*42e0*/  @!P0 FMUL R0, R0, 1.175494350822287508e-38 ;  /* 0x0080000000008820 */ /* 0x001fca0000400000 */
[----:B------:R-:W-:Y:S01]  /*42f0*/  F2FP.BF16.PACK_AB R0, RZ, R0 ;  /* 0x00000000ff00723e */ /* 0x000fe200000010ff */
[----:B------:R-:W-:Y:S05]  /*4300*/  BRA `(.L_x_76) ;  /* 0x00000b1000007947 */ /* 0x000fea0003800000 */
.L_x_71:
        /* <DEDUP_REMOVED lines=13> */
.L_x_85:
[----:B------:R-:W2:Y:S02]  /*43e0*/  LDG.E.64 R2, [R2.64] ;  /* 0x0000002402027981 */ /* 0x000ea4000c1e1b00 */
[----:B--2---:R-:W0:Y:S01]  /*43f0*/  F2F.F32.F64 R0, R2 ;  /* 0x0000000200007310 */ /* 0x004e220000301000 */
[----:B------:R-:W0:-:S14]  /*4400*/  DSETP.GEU.AND P0, PT, |R2|, c[0x2][0x0], PT ;  /* 0x008000000200762a */ /* 0x000e1c0003f0e200 */
[----:B0-----:R-:W-:-:S05]  /*4410*/  @!P0 FMUL R0, R0, 1.175494350822287508e-38 ;  /* 0x0080000000008820 */ /* 0x001fca0000400000 */
[----:B------:R-:W-:Y:S01]  /*4420*/  F2FP.BF16.PACK_AB R0, RZ, R0 ;  /* 0x00000000ff00723e */ /* 0x000fe200000010ff */
[----:B------:R-:W-:Y:S05]  /*4430*/  BRA `(.L_x_76) ;  /* 0x000009e000007947 */ /* 0x000fea0003800000 */
.L_x_84:
        /* <DEDUP_REMOVED lines=28> */
.L_x_87:
        /* <DEDUP_REMOVED lines=15> */
.L_x_86:
[----:B------:R0:W5:Y:S01]  /*46f0*/  LDG.E.U16 R0, [R2.64] ;  /* 0x0000002402007981 */ /* 0x000162000c1e1500 */
[----:B------:R-:W-:Y:S05]  /*4700*/  BRA `(.L_x_76) ;  /* 0x0000071000007947 */ /* 0x000fea0003800000 */
.L_x_83:
        /* <DEDUP_REMOVED lines=12> */
.L_x_90:
        /* <DEDUP_REMOVED lines=21> */
.L_x_94:
[----:B------:R-:W-:Y:S05]  /*4920*/  BSYNC B1 ;  /* 0x0000000000017941 */ /* 0x000fea0003800000 */
.L_x_93:
[----:B------:R-:W-:Y:S01]  /*4930*/  LEA R3, R0, 0x3b800000, 0x17 ;  /* 0x3b80000000037811 */ /* 0x000fe200078eb8ff */
[----:B------:R-:W-:-:S05]  /*4940*/  IMAD.SHL.U32 R0, R2, 0x100000, RZ ;  /* 0x0010000002007824 */ /* 0x000fca00078e00ff */
[----:B------:R-:W-:Y:S02]  /*4950*/  LOP3.LUT R0, R3, R0, R4, 0xfe, !PT ;  /* 0x0000000003007212 */ /* 0x000fe400078efe04 */
.L_x_92:
[----:B------:R-:W-:Y:S05]  /*4960*/  BSYNC B0 ;  /* 0x0000000000007941 */ /* 0x000fea0003800000 */
.L_x_91:
[----:B------:R-:W-:Y:S01]  /*4970*/  F2FP.BF16.PACK_AB R0, RZ, R0 ;  /* 0x00000000ff00723e */ /* 0x000fe200000010ff */
[----:B------:R-:W-:Y:S05]  /*4980*/  BRA `(.L_x_76) ;  /* 0x0000049000007947 */ /* 0x000fea0003800000 */
.L_x_89:
        /* <DEDUP_REMOVED lines=21> */
.L_x_98:
[----:B------:R-:W-:Y:S05]  /*4ae0*/  BSYNC B1 ;  /* 0x0000000000017941 */ /* 0x000fea0003800000 */
.L_x_97:
[----:B------:R-:W-:Y:S01]  /*4af0*/  LEA R3, R0, 0x37800000, 0x17 ;  /* 0x3780000000037811 */ /* 0x000fe200078eb8ff */
[----:B------:R-:W-:-:S05]  /*4b00*/  IMAD.SHL.U32 R0, R2, 0x200000, RZ ;  /* 0x0020000002007824 */ /* 0x000fca00078e00ff */
[----:B------:R-:W-:Y:S02]  /*4b10*/  LOP3.LUT R0, R3, R0, R4, 0xfe, !PT ;  /* 0x0000000003007212 */ /* 0x000fe400078efe04 */
.L_x_96:
[----:B------:R-:W-:Y:S05]  /*4b20*/  BSYNC B0 ;  /* 0x0000000000007941 */ /* 0x000fea0003800000 */
.L_x_95:
[----:B------:R-:W-:Y:S01]  /*4b30*/  F2FP.BF16.PACK_AB R0, RZ, R0 ;  /* 0x00000000ff00723e */ /* 0x000fe200000010ff */
[----:B------:R-:W-:Y:S05]  /*4b40*/  BRA `(.L_x_76) ;  /* 0x000002d000007947 */ /* 0x000fea0003800000 */
.L_x_88:
        /* <DEDUP_REMOVED lines=14> */
.L_x_102:
[----:B------:R-:W-:Y:S05]  /*4c30*/  BSYNC B0 ;  /* 0x0000000000007941 */ /* 0x000fea0003800000 */
.L_x_101:
[----:B------:R-:W-:Y:S01]  /*4c40*/  F2FP.BF16.PACK_AB R0, RZ, R0 ;  /* 0x00000000ff00723e */ /* 0x000fe200000010ff */
[----:B------:R-:W-:Y:S05]  /*4c50*/  BRA `(.L_x_76) ;  /* 0x000001c000007947 */ /* 0x000fea0003800000 */
.L_x_75:
        /* <DEDUP_REMOVED lines=21> */
.L_x_100:
[----:B------:R-:W2:Y:S02]  /*4db0*/  LDG.E.64 R2, [R2.64] ;  /* 0x0000002402027981 */ /* 0x000ea4000c1e1b00 */
[----:B--2---:R-:W0:Y:S02]  /*4dc0*/  I2F.U64 R0, R2 ;  /* 0x0000000200007312 */ /* 0x004e240000301000 */
[----:B0-----:R-:W-:Y:S01]  /*4dd0*/  F2FP.BF16.PACK_AB R0, RZ, R0 ;  /* 0x00000000ff00723e */ /* 0x001fe200000010ff */
[----:B------:R-:W-:Y:S05]  /*4de0*/  BRA `(.L_x_76) ;  /* 0x0000003000007947 */ /* 0x000fea0003800000 */
.L_x_99:
[----:B------:R-:W2:Y:S02]  /*4df0*/  LDG.E R2, [R2.64] ;  /* 0x0000002402027981 */ /* 0x000ea4000c1e1900 */
[----:B--2---:R-:W0:Y:S02]  /*4e00*/  I2F.U32 R0, R2 ;  /* 0x0000000200007306 */ /* 0x004e240000201000 */
[----:B0-----:R-:W-:-:S06]  /*4e10*/  F2FP.BF16.PACK_AB R0, RZ, R0 ;  /* 0x00000000ff00723e */ /* 0x001fcc00000010ff */
.L_x_76:
        /* <DEDUP_REMOVED lines=44> */
.L_x_106:
[----:B------:R-:W-:-:S06]  /*50e0*/  PRMT R3, RZ, 0x5410, R0 ;  /* 0x00005410ff037816 */ /* 0x000fcc0000000000 */
[----:B------:R-:W0:Y:S02]  /*50f0*/  F2I.S64.TRUNC R2, R3 ;  /* 0x0000000300027311 */ /* 0x000e24000020d900 */
[----:B0-----:R0:W-:Y:S01]  /*5100*/  STG.E.U8 [R16.64], R2 ;  /* 0x0000000210007986 */ /* 0x0011e2000c101124 */
[----:B------:R-:W-:Y:S05]  /*5110*/  BRA `(.L_x_108) ;  /* 0x00000e4000007947 */ /* 0x000fea0003800000 */
.L_x_105:
        /* <DEDUP_REMOVED lines=10> */
.L_x_110:
[----:B------:R-:W-:-:S04]  /*51c0*/  PRMT R0, RZ, 0x5410, R0 ;  /* 0x00005410ff007816 */ /* 0x000fc80000000000 */
[----:B------:R-:W0:Y:S02]  /*51d0*/  F2I.FTZ.TRUNC.NTZ R3, R0 ;  /* 0x0000000000037305 */ /* 0x000e24000021f100 */
[----:B0-----:R0:W-:Y:S01]  /*51e0*/  STG.E [R16.64], R3 ;  /* 0x0000000310007986 */ /* 0x0011e2000c101924 */
[----:B------:R-:W-:Y:S05]  /*51f0*/  BRA `(.L_x_108) ;  /* 0x00000d6000007947 */ /* 0x000fea0003800000 */
.L_x_109:
[----:B------:R-:W-:-:S04]  /*5200*/  PRMT R0, RZ, 0x5410, R0 ;  /* 0x00005410ff007816 */ /* 0x000fc80000000000 */
[----:B------:R-:W0:Y:S02]  /*5210*/  F2I.FTZ.TRUNC.NTZ R3, R0 ;  /* 0x0000000000037305 */ /* 0x000e24000021f100 */
[----:B0-----:R0:W-:Y:S01]  /*5220*/  STG.E.U16 [R16.64], R3 ;  /* 0x0000000310007986 */ /* 0x0011e2000c101524 */
[----:B------:R-:W-:Y:S05]  /*5230*/  BRA `(.L_x_108) ;  /* 0x00000d2000007947 */ /* 0x000fea0003800000 */
.L_x_104:
        /* <DEDUP_REMOVED lines=9> */
.L_x_112:
[----:B------:R-:W-:-:S04]  /*52d0*/  PRMT R0, RZ, 0x5410, R0 ;  /* 0x00005410ff007816 */ /* 0x000fc80000000000 */
[----:B------:R-:W-:-:S05]  /*52e0*/  F2FP.PACK_AB R0, RZ, R0 ;  /* 0x00000000ff00723e */ /* 0x000fca00000000ff */
[----:B------:R0:W-:Y:S01]  /*52f0*/  STG.E.U16 [R16.64], R0 ;  /* 0x0000000010007986 */ /* 0x0001e2000c101524 */
[----:B------:R-:W-:Y:S05]  /*5300*/  BRA `(.L_x_108) ;  /* 0x00000c5000007947 */ /* 0x000fea0003800000 */
.L_x_111:
        /* <DEDUP_REMOVED lines=10> */
.L_x_114:
[----:B------:R-:W-:-:S04]  /*53b0*/  PRMT R0, RZ, 0x5410, R0 ;  /* 0x00005410ff007816 */ /* 0x000fc80000000000 */
[----:B------:R-:W-:-:S04]  /*53c0*/  F2FP.PACK_AB R3, RZ, R0 ;  /* 0x00000000ff03723e */ /* 0x000fc800000000ff */
[----:B------:R-:W-:-:S05]  /*53d0*/  PRMT R3, R3, 0x5410, RZ ;  /* 0x0000541003037816 */ /* 0x000fca00000000ff */
[----:B------:R0:W-:Y:S01]  /*53e0*/  STG.E [R16.64], R3 ;  /* 0x0000000310007986 */ /* 0x0001e2000c101924 */
[----:B------:R-:W-:Y:S05]  /*53f0*/  BRA `(.L_x_108) ;  /* 0x00000b6000007947 */ /* 0x000fea0003800000 */
.L_x_113:
[----:B------:R-:W-:-:S05]  /*5400*/  PRMT R2, RZ, 0x5410, R0 ;  /* 0x00005410ff027816 */ /* 0x000fca0000000000 */
[----:B------:R-:W-:-:S06]  /*5410*/  FMUL.FTZ R2, R2, 1 ;  /* 0x3f80000002027820 */ /* 0x000fcc0000410000 */
[----:B------:R-:W0:Y:S02]  /*5420*/  F2F.F64.F32 R2, R2 ;  /* 0x0000000200027310 */ /* 0x000e240000201800 */
[----:B0-----:R0:W-:Y:S01]  /*5430*/  STG.E.64 [R16.64], R2 ;  /* 0x0000000210007986 */ /* 0x0011e2000c101b24 */
[----:B------:R-:W-:Y:S05]  /*5440*/  BRA `(.L_x_108) ;  /* 0x00000b1000007947 */ /* 0x000fea0003800000 */
.L_x_103:
        /* <DEDUP_REMOVED lines=13> */
.L_x_117:
[----:B------:R-:W-:Y:S01]  /*5520*/  PRMT R0, RZ, 0x5410, R0 ;  /* 0x00005410ff007816 */ /* 0x000fe20000000000 */
[----:B------:R-:W-:-:S04]  /*5530*/  CS2R R6, SRZ ;  /* 0x0000000000067805 */ /* 0x000fc8000001ff00 */
[----:B------:R-:W-:-:S04]  /*5540*/  FMUL.FTZ R0, R0, 1 ;  /* 0x3f80000000007820 */ /* 0x000fc80000410000 */
[----:B------:R-:W0:Y:S02]  /*5550*/  F2F.F64.F32 R4, R0 ;  /* 0x0000000000047310 */ /* 0x000e240000201800 */
[----:B0-----:R0:W-:Y:S01]  /*5560*/  STG.E.128 [R16.64], R4 ;  /* 0x0000000410007986 */ /* 0x0011e2000c101d24 */
[----:B------:R-:W-:Y:S05]  /*5570*/  BRA `(.L_x_108) ;  /* 0x000009e000007947 */ /* 0x000fea0003800000 */
.L_x_116:
        /* <DEDUP_REMOVED lines=21> */
.L_x_121:
[----:B------:R-:W-:Y:S05]  /*56d0*/  BSYNC B0 ;  /* 0x0000000000007941 */ /* 0x000fea0003800000 */
.L_x_120:
[----:B------:R-:W-:-:S05]  /*56e0*/  LOP3.LUT R3, R0, R3, RZ, 0xfc, !PT ;  /* 0x0000000300037212 */ /* 0x000fca00078efcff */
[----:B------:R0:W-:Y:S01]  /*56f0*/  STG.E.U8 [R16.64], R3 ;  /* 0x0000000310007986 */ /* 0x0001e2000c101124 */
[----:B------:R-:W-:Y:S05]  /*5700*/  BRA `(.L_x_108) ;  /* 0x0000085000007947 */ /* 0x000fea0003800000 */
.L_x_119:
        /* <DEDUP_REMOVED lines=13> */
.L_x_123:
[----:B------:R-:W-:Y:S01]  /*57e0*/  IMAD.MOV.U32 R0, RZ, RZ, 0x7f ;  /* 0x0000007fff007424 */ /* 0x000fe200078e00ff */
[----:B------:R-:W-:-:S04]  /*57f0*/  ISETP.GT.U32.AND P0, PT, R2, 0x7f800000, PT ;  /* 0x7f8000000200780c */ /* 0x000fc80003f04070 */
[----:B------:R-:W-:-:S04]  /*5800*/  SEL R0, R0, 0x7c, P0 ;  /* 0x0000007c00007807 */ /* 0x000fc80000000000 */
.L_x_124:
[----:B------:R-:W-:Y:S05]  /*5810*/  BSYNC B0 ;  /* 0x0000000000007941 */ /* 0x000fea0003800000 */
.L_x_122:
[----:B------:R-:W-:-:S04]  /*5820*/  LOP3.LUT R2, R3, 0x80000000, RZ, 0xc0, !PT ;  /* 0x8000000003027812 */ /* 0x000fc800078ec0ff */
[----:B------:R-:W-:-:S04]  /*5830*/  SHF.R.U32.HI R3, RZ, 0x18, R2 ;  /* 0x00000018ff037819 */ /* 0x000fc80000011602 */
[----:B------:R-:W-:-:S05]  /*5840*/  LOP3.LUT R3, R0, R3, RZ, 0xfc, !PT ;  /* 0x0000000300037212 */ /* 0x000fca00078efcff */
[----:B------:R0:W-:Y:S01]  /*5850*/  STG.E.U8 [R16.64], R3 ;  /* 0x0000000310007986 */ /* 0x0001e2000c101124 */
[----:B------:R-:W-:Y:S05]  /*5860*/  BRA `(.L_x_108) ;  /* 0x000006f000007947 */ /* 0x000fea0003800000 */
.L_x_118:
[----:B------:R0:W-:Y:S01]  /*5870*/  STG.E.U16 [R16.64], R0 ;  /* 0x0000000010007986 */ /* 0x0001e2000c101524 */
[----:B------:R-:W-:Y:S05]  /*5880*/  BRA `(.L_x_108) ;  /* 0x000006d000007947 */ /* 0x000fea0003800000 */
.L_x_115:
        /* <DEDUP_REMOVED lines=12> */
.L_x_127:
        /* <DEDUP_REMOVED lines=17> */
.L_x_130:
[----:B------:R-:W-:-:S04]  /*5a60*/  LOP3.LUT R2, R3, 0x80000000, RZ, 0xc0, !PT ;  /* 0x8000000003027812 */ /* 0x000fc800078ec0ff */
[----:B------:R-:W-:-:S04]  /*5a70*/  SHF.R.U32.HI R3, RZ, 0x18, R2 ;  /* 0x00000018ff037819 */ /* 0x000fc80000011602 */
[----:B------:R-:W-:-:S04]  /*5a80*/  LOP3.LUT R0, R0, R3, RZ, 0xfc, !PT ;  /* 0x0000000300007212 */ /* 0x000fc800078efcff */
[----:B------:R-:W-:Y:S02]  /*5a90*/  PRMT R8, R0, 0x7610, R8 ;  /* 0x0000761000087816 */ /* 0x000fe40000000008 */
.L_x_129:
[----:B------:R-:W-:Y:S05]  /*5aa0*/  BSYNC B0 ;  /* 0x0000000000007941 */ /* 0x000fea0003800000 */
.L_x_128:
[----:B------:R0:W-:Y:S01]  /*5ab0*/  STG.E.U8 [R16.64], R8 ;  /* 0x0000000810007986 */ /* 0x0001e2000c101124 */
[----:B------:R-:W-:Y:S05]  /*5ac0*/  BRA `(.L_x_108) ;  /* 0x0000049000007947 */ /* 0x000fea0003800000 */
.L_x_126:
        /* <DEDUP_REMOVED lines=17> */
.L_x_133:
[----:B------:R-:W-:-:S04]  /*5be0*/  LOP3.LUT R2, R3, 0x80000000, RZ, 0xc0, !PT ;  /* 0x8000000003027812 */ /* 0x000fc800078ec0ff */
[----:B------:R-:W-:-:S04]  /*5bf0*/  SHF.R.U32.HI R3, RZ, 0x18, R2 ;  /* 0x00000018ff037819 */ /* 0x000fc80000011602 */
[----:B------:R-:W-:-:S04]  /*5c00*/  LOP3.LUT R0, R0, R3, RZ, 0xfc, !PT ;  /* 0x0000000300007212 */ /* 0x000fc800078efcff */
[----:B------:R-:W-:Y:S02]  /*5c10*/  PRMT R8, R0, 0x7610, R8 ;  /* 0x0000761000087816 */ /* 0x000fe40000000008 */
.L_x_132:
[----:B------:R-:W-:Y:S05]  /*5c20*/  BSYNC B0 ;  /* 0x0000000000007941 */ /* 0x000fea0003800000 */
.L_x_131:
[----:B------:R0:W-:Y:S01]  /*5c30*/  STG.E.U8 [R16.64], R8 ;  /* 0x0000000810007986 */ /* 0x0001e2000c101124 */
[----:B------:R-:W-:Y:S05]  /*5c40*/  BRA `(.L_x_108) ;  /* 0x0000031000007947 */ /* 0x000fea0003800000 */
.L_x_125:
        /* <DEDUP_REMOVED lines=22> */
.L_x_107:
        /* <DEDUP_REMOVED lines=20> */
.L_x_135:
[----:B------:R-:W-:-:S06]  /*5ef0*/  PRMT R2, RZ, 0x5410, R0 ;  /* 0x00005410ff027816 */ /* 0x000fcc0000000000 */
[----:B------:R-:W0:Y:S02]  /*5f00*/  F2I.U64.TRUNC R2, R2 ;  /* 0x0000000200027311 */ /* 0x000e24000020d800 */
[----:B0-----:R0:W-:Y:S01]  /*5f10*/  STG.E.64 [R16.64], R2 ;  /* 0x0000000210007986 */ /* 0x0011e2000c101b24 */
[----:B------:R-:W-:Y:S05]  /*5f20*/  BRA `(.L_x_108) ;  /* 0x0000003000007947 */ /* 0x000fea0003800000 */
.L_x_134:
[----:B------:R-:W-:-:S04]  /*5f30*/  PRMT R0, RZ, 0x5410, R0 ;  /* 0x00005410ff007816 */ /* 0x000fc80000000000 */
[----:B------:R-:W0:Y:S02]  /*5f40*/  F2I.FTZ.U32.TRUNC.NTZ R3, R0 ;  /* 0x0000000000037305 */ /* 0x000e24000021f000 */
[----:B0-----:R0:W-:Y:S02]  /*5f50*/  STG.E [R16.64], R3 ;  /* 0x0000000310007986 */ /* 0x0011e4000c101924 */
.L_x_108:
[----:B------:R-:W-:-:S04]  /*5f60*/  IADD3 R19, R19, 0x80, RZ ;  /* 0x0000008013137810 */ /* 0x000fc80007ffe0ff */
[----:B------:R-:W-:-:S13]  /*5f70*/  ISETP.GE.AND P0, PT, R19, c[0x0][0x160], PT ;  /* 0x0000580013007a0c */ /* 0x000fda0003f06270 */
        /* <DEDUP_REMOVED lines=229> */
.L_x_136:
        /* <DEDUP_REMOVED lines=20> */
.L_x_140:
[----:B------:R-:W2:Y:S02]  /*6f10*/  LDG.E.U8 R2, [R2.64] ;  /* 0x0000002402027981 */ /* 0x000ea4000c1e1100 */
[----:B--2---:R-:W0:Y:S02]  /*6f20*/  I2F.U16 R0, R2 ;  /* 0x0000000200007306 */ /* 0x004e240000101000 */
[----:B0-----:R-:W-:Y:S01]  /*6f30*/  F2FP.BF16.PACK_AB R0, RZ, R0 ;  /* 0x00000000ff00723e */ /* 0x001fe200000010ff */
[----:B------:R-:W-:Y:S05]  /*6f40*/  BRA `(.L_x_142) ;  /* 0x00000e3000007947 */ /* 0x000fea0003800000 */
.L_x_139:
        /* <DEDUP_REMOVED lines=10> */
.L_x_144:
[----:B------:R-:W2:Y:S02]  /*6ff0*/  LDG.E R2, [R2.64] ;  /* 0x0000002402027981 */ /* 0x000ea4000c1e1900 */
[----:B--2---:R-:W0:Y:S02]  /*7000*/  I2F R0, R2 ;  /* 0x0000000200007306 */ /* 0x004e240000201400 */
[----:B0-----:R-:W-:Y:S01]  /*7010*/  F2FP.BF16.PACK_AB R0, RZ, R0 ;  /* 0x00000000ff00723e */ /* 0x001fe200000010ff */
[----:B------:R-:W-:Y:S05]  /*7020*/  BRA `(.L_x_142) ;  /* 0x00000d5000007947 */ /* 0x000fea0003800000 */
.L_x_143:
[----:B------:R-:W2:Y:S02]  /*7030*/  LDG.E.U16 R2, [R2.64] ;  /* 0x0000002402027981 */ /* 0x000ea4000c1e1500 */
[----:B--2---:R-:W0:Y:S02]  /*7040*/  I2F.S16 R0, R2 ;  /* 0x0000000200007306 */ /* 0x004e240000101400 */
[----:B0-----:R-:W-:Y:S01]  /*7050*/  F2FP.BF16.PACK_AB R0, RZ, R0 ;  /* 0x00000000ff00723e */ /* 0x001fe200000010ff */
[----:B------:R-:W-:Y:S05]  /*7060*/  BRA `(.L_x_142) ;  /* 0x00000d1000007947 */ /* 0x000fea0003800000 */
.L_x_138:
        /* <DEDUP_REMOVED lines=9> */
.L_x_146:
[----:B------:R-:W2:Y:S02]  /*7100*/  LDG.E.U16 R0, [R2.64] ;  /* 0x0000002402007981 */ /* 0x000ea4000c1e1500 */
[----:B--2---:R-:W-:-:S05]  /*7110*/  HADD2.F32 R0, -RZ, R0.H0_H0 ;  /* 0x20000000ff007230 */ /* 0x004fca0000004100 */
[----:B------:R-:W-:Y:S01]  /*7120*/  F2FP.BF16.PACK_AB R0, RZ, R0 ;  /* 0x00000000ff00723e */ /* 0x000fe200000010ff */
[----:B------:R-:W-:Y:S05]  /*7130*/  BRA `(.L_x_142) ;  /* 0x00000c4000007947 */ /* 0x000fea0003800000 */
.L_x_145:
        /* <DEDUP_REMOVED lines=9> */
.L_x_148:
[----:B------:R-:W2:Y:S02]  /*71d0*/  LDG.E.U16 R2, [R2.64] ;  /* 0x0000002402027981 */ /* 0x000ea4000c1e1500 */
[----:B--2---:R-:W-:-:S05]  /*71e0*/  HADD2.F32 R0, -RZ, R2.H0_H0 ;  /* 0x20000002ff007230 */ /* 0x004fca0000004100 */
[----:B------:R-:W-:Y:S01]  /*71f0*/  F2FP.BF16.PACK_AB R0, RZ, R0 ;  /* 0x00000000ff00723e */ /* 0x000fe200000010ff */
[----:B------:R-:W-:Y:S05]  /*7200*/  BRA `(.L_x_142) ;  /* 0x00000b7000007947 */ /* 0x000fea0003800000 */
.L_x_147:
[----:B------:R-:W2:Y:S02]  /*7210*/  LDG.E.64 R2, [R2.64] ;  /* 0x0000002402027981 */ /* 0x000ea4000c1e1b00 */
[----:B--2---:R-:W0:Y:S01]  /*7220*/  F2F.F32.F64 R0, R2 ;  /* 0x0000000200007310 */ /* 0x004e220000301000 */
[----:B------:R-:W0:-:S14]  /*7230*/  DSETP.GEU.AND P0, PT, |R2|, c[0x2][0x0], PT ;  /* 0x008000000200762a */ /* 0x000e1c0003f0e200 */
[----:B0-----:R-:W-:-:S05]  /*7240*/  @!P0 FMUL R0, R0, 1.175494350822287508e-38 ;  /* 0x0080000000008820 */ /* 0x001fca0000400000 */
[----:B------:R-:W-:Y:S01]  /*7250*/  F2FP.BF16.PACK_AB R0, RZ, R0 ;  /* 0x00000000ff00723e */ /* 0x000fe200000010ff */
[----:B------:R-:W-:Y:S05]  /*7260*/  BRA `(.L_x_142) ;  /* 0x00000b1000007947 */ /* 0x000fea0003800000 */
.L_x_137:
        /* <DEDUP_REMOVED lines=13> */
.L_x_151:
[----:B------:R-:W2:Y:S02]  /*7340*/  LDG.E.64 R2, [R2.64] ;  /* 0x0000002402027981 */ /* 0x000ea4000c1e1b00 */
[----:B--2---:R-:W0:Y:S01]  /*7350*/  F2F.F32.F64 R0, R2 ;  /* 0x0000000200007310 */ /* 0x004e220000301000 */
[----:B------:R-:W0:-:S14]  /*7360*/  DSETP.GEU.AND P0, PT, |R2|, c[0x2][0x0], PT ;  /* 0x008000000200762a */ /* 0x000e1c0003f0e200 */
[----:B0-----:R-:W-:-:S05]  /*7370*/  @!P0 FMUL R0, R0, 1.175494350822287508e-38 ;  /* 0x0080000000008820 */ /* 0x001fca0000400000 */
[----:B------:R-:W-:Y:S01]  /*7380*/  F2FP.BF16.PACK_AB R0, RZ, R0 ;  /* 0x00000000ff00723e */ /* 0x000fe200000010ff */
[----:B------:R-:W-:Y:S05]  /*7390*/  BRA `(.L_x_142) ;  /* 0x000009e000007947 */ /* 0x000fea0003800000 */
.L_x_150:
        /* <DEDUP_REMOVED lines=28> */
.L_x_153:
        /* <DEDUP_REMOVED lines=15> */
.L_x_152:
[----:B------:R0:W5:Y:S01]  /*7650*/  LDG.E.U16 R0, [R2.64] ;  /* 0x0000002402007981 */ /* 0x000162000c1e1500 */
[----:B------:R-:W-:Y:S05]  /*7660*/  BRA `(.L_x_142) ;  /* 0x0000071000007947 */ /* 0x000fea0003800000 */
.L_x_149:
        /* <DEDUP_REMOVED lines=12> */
.L_x_156:
        /* <DEDUP_REMOVED lines=21> */
.L_x_160:
[----:B------:R-:W-:Y:S05]  /*7880*/  BSYNC B1 ;  /* 0x0000000000017941 */ /* 0x000fea0003800000 */
.L_x_159:
[----:B------:R-:W-:Y:S01]  /*7890*/  LEA R3, R0, 0x3b800000, 0x17 ;  /* 0x3b80000000037811 */ /* 0x000fe200078eb8ff */
[----:B------:R-:W-:-:S05]  /*78a0*/  IMAD.SHL.U32 R0, R2, 0x100000, RZ ;  /* 0x0010000002007824 */ /* 0x000fca00078e00ff */
[----:B------:R-:W-:Y:S02]  /*78b0*/  LOP3.LUT R0, R3, R0, R4, 0xfe, !PT ;  /* 0x0000000003007212 */ /* 0x000fe400078efe04 */
.L_x_158:
[----:B------:R-:W-:Y:S05]  /*78c0*/  BSYNC B0 ;  /* 0x0000000000007941 */ /* 0x000fea0003800000 */
.L_x_157:
[----:B------:R-:W-:Y:S01]  /*78d0*/  F2FP.BF16.PACK_AB R0, RZ, R0 ;  /* 0x00000000ff00723e */ /* 0x000fe200000010ff */
[----:B------:R-:W-:Y:S05]  /*78e0*/  BRA `(.L_x_142) ;  /* 0x0000049000007947 */ /* 0x000fea0003800000 */
.L_x_155:
        /* <DEDUP_REMOVED lines=21> */
.L_x_164:
[----:B------:R-:W-:Y:S05]  /*7a40*/  BSYNC B1 ;  /* 0x0000000000017941 */ /* 0x000fea0003800000 */
.L_x_163:
[----:B------:R-:W-:Y:S01]  /*7a50*/  LEA R3, R0, 0x37800000, 0x17 ;  /* 0x3780000000037811 */ /* 0x000fe200078eb8ff */
[----:B------:R-:W-:-:S05]  /*7a60*/  IMAD.SHL.U32 R0, R2, 0x200000, RZ ;  /* 0x0020000002007824 */ /* 0x000fca00078e00ff */
[----:B------:R-:W-:Y:S02]  /*7a70*/  LOP3.LUT R0, R3, R0, R4, 0xfe, !PT ;  /* 0x0000000003007212 */ /* 0x000fe400078efe04 */
.L_x_162:
[----:B------:R-:W-:Y:S05]  /*7a80*/  BSYNC B0 ;  /* 0x0000000000007941 */ /* 0x000fea0003800000 */
.L_x_161:
[----:B------:R-:W-:Y:S01]  /*7a90*/  F2FP.BF16.PACK_AB R0, RZ, R0 ;  /* 0x00000000ff00723e */ /* 0x000fe200000010ff */
[----:B------:R-:W-:Y:S05]  /*7aa0*/  BRA `(.L_x_142) ;  /* 0x000002d000007947 */ /* 0x000fea0003800000 */
.L_x_154:
        /* <DEDUP_REMOVED lines=14> */
.L_x_168:
[----:B------:R-:W-:Y:S05]  /*7b90*/  BSYNC B0 ;  /* 0x0000000000007941 */ /* 0x000fea0003800000 */
.L_x_167:
[----:B------:R-:W-:Y:S01]  /*7ba0*/  F2FP.BF16.PACK_AB R0, RZ, R0 ;  /* 0x00000000ff00723e */ /* 0x000fe200000010ff */
[----:B------:R-:W-:Y:S05]  /*7bb0*/  BRA `(.L_x_142) ;  /* 0x000001c000007947 */ /* 0x000fea0003800000 */
.L_x_141:
        /* <DEDUP_REMOVED lines=21> */
.L_x_166:
[----:B------:R-:W2:Y:S02]  /*7d10*/  LDG.E.64 R2, [R2.64] ;  /* 0x0000002402027981 */ /* 0x000ea4000c1e1b00 */
[----:B--2---:R-:W0:Y:S02]  /*7d20*/  I2F.U64 R0, R2 ;  /* 0x0000000200007312 */ /* 0x004e240000301000 */
[----:B0-----:R-:W-:Y:S01]  /*7d30*/  F2FP.BF16.PACK_AB R0, RZ, R0 ;  /* 0x00000000ff00723e */ /* 0x001fe200000010ff */
[----:B------:R-:W-:Y:S05]  /*7d40*/  BRA `(.L_x_142) ;  /* 0x0000003000007947 */ /* 0x000fea0003800000 */
.L_x_165:
[----:B------:R-:W2:Y:S02]  /*7d50*/  LDG.E R2, [R2.64] ;  /* 0x0000002402027981 */ /* 0x000ea4000c1e1900 */
[----:B--2---:R-:W0:Y:S02]  /*7d60*/  I2F.U32 R0, R2 ;  /* 0x0000000200007306 */ /* 0x004e240000201000 */
[----:B0-----:R-:W-:-:S06]  /*7d70*/  F2FP.BF16.PACK_AB R0, RZ, R0 ;  /* 0x00000000ff00723e */ /* 0x001fcc00000010ff */
.L_x_142:
        /* <DEDUP_REMOVED lines=44> */
.L_x_172:
[----:B------:R-:W-:-:S06]  /*8040*/  PRMT R3, RZ, 0x5410, R0 ;  /* 0x00005410ff037816 */ /* 0x000fcc0000000000 */
[----:B------:R-:W0:Y:S02]  /*8050*/  F2I.S64.TRUNC R2, R3 ;  /* 0x0000000300027311 */ /* 0x000e24000020d900 */
[----:B0-----:R0:W-:Y:S01]  /*8060*/  STG.E.U8 [R16.64], R2 ;  /* 0x0000000210007986 */ /* 0x0011e2000c101124 */
[----:B------:R-:W-:Y:S05]  /*8070*/  BRA `(.L_x_174) ;  /* 0x00000e4000007947 */ /* 0x000fea0003800000 */
.L_x_171:
        /* <DEDUP_REMOVED lines=10> */
.L_x_176:
[----:B------:R-:W-:-:S04]  /*8120*/  PRMT R0, RZ, 0x5410, R0 ;  /* 0x00005410ff007816 */ /* 0x000fc80000000000 */
[----:B------:R-:W0:Y:S02]  /*8130*/  F2I.FTZ.TRUNC.NTZ R3, R0 ;  /* 0x0000000000037305 */ /* 0x000e24000021f100 */
[----:B0-----:R0:W-:Y:S01]  /*8140*/  STG.E [R16.64], R3 ;  /* 0x0000000310007986 */ /* 0x0011e2000c101924 */
[----:B------:R-:W-:Y:S05]  /*8150*/  BRA `(.L_x_174) ;  /* 0x00000d6000007947 */ /* 0x000fea0003800000 */
.L_x_175:
[----:B------:R-:W-:-:S04]  /*8160*/  PRMT R0, RZ, 0x5410, R0 ;  /* 0x00005410ff007816 */ /* 0x000fc80000000000 */
[----:B------:R-:W0:Y:S02]  /*8170*/  F2I.FTZ.TRUNC.NTZ R3, R0 ;  /* 0x0000000000037305 */ /* 0x000e24000021f100 */
[----:B0-----:R0:W-:Y:S01]  /*8180*/  STG.E.U16 [R16.64], R3 ;  /* 0x0000000310007986 */ /* 0x0011e2000c101524 */
[----:B------:R-:W-:Y:S05]  /*8190*/  BRA `(.L_x_174) ;  /* 0x00000d2000007947 */ /* 0x000fea0003800000 */
.L_x_170:
        /* <DEDUP_REMOVED lines=9> */
.L_x_178:
[----:B------:R-:W-:-:S04]  /*8230*/  PRMT R0, RZ, 0x5410, R0 ;  /* 0x00005410ff007816 */ /* 0x000fc80000000000 */
[----:B------:R-:W-:-:S05]  /*8240*/  F2FP.PACK_AB R0, RZ, R0 ;  /* 0x00000000ff00723e */ /* 0x000fca00000000ff */
[----:B------:R0:W-:Y:S01]  /*8250*/  STG.E.U16 [R16.64], R0 ;  /* 0x0000000010007986 */ /* 0x0001e2000c101524 */
[----:B------:R-:W-:Y:S05]  /*8260*/  BRA `(.L_x_174) ;  /* 0x00000c5000007947 */ /* 0x000fea0003800000 */
.L_x_177:
        /* <DEDUP_REMOVED lines=10> */
.L_x_180:
[----:B------:R-:W-:-:S04]  /*8310*/  PRMT R0, RZ, 0x5410, R0 ;  /* 0x00005410ff007816 */ /* 0x000fc80000000000 */
[----:B------:R-:W-:-:S04]  /*8320*/  F2FP.PACK_AB R3, RZ, R0 ;  /* 0x00000000ff03723e */ /* 0x000fc800000000ff */
[----:B------:R-:W-:-:S05]  /*8330*/  PRMT R3, R3, 0x5410, RZ ;  /* 0x0000541003037816 */ /* 0x000fca00000000ff */
[----:B------:R0:W-:Y:S01]  /*8340*/  STG.E [R16.64], R3 ;  /* 0x0000000310007986 */ /* 0x0001e2000c101924 */
[----:B------:R-:W-:Y:S05]  /*8350*/  BRA `(.L_x_174) ;  /* 0x00000b6000007947 */ /* 0x000fea0003800000 */
.L_x_179:
[----:B------:R-:W-:-:S05]  /*8360*/  PRMT R2, RZ, 0x5410, R0 ;  /* 0x00005410ff027816 */ /* 0x000fca0000000000 */
[----:B------:R-:W-:-:S06]  /*8370*/  FMUL.FTZ R2, R2, 1 ;  /* 0x3f80000002027820 */ /* 0x000fcc0000410000 */
[----:B------:R-:W0:Y:S02]  /*8380*/  F2F.F64.F32 R2, R2 ;  /* 0x0000000200027310 */ /* 0x000e240000201800 */
[----:B0-----:R0:W-:Y:S01]  /*8390*/  STG.E.64 [R16.64], R2 ;  /* 0x0000000210007986 */ /* 0x0011e2000c101b24 */
[----:B------:R-:W-:Y:S05]  /*83a0*/  BRA `(.L_x_174) ;  /* 0x00000b1000007947 */ /* 0x000fea0003800000 */
.L_x_169:
        /* <DEDUP_REMOVED lines=13> */
.L_x_183:
[----:B------:R-:W-:Y:S01]  /*8480*/  PRMT R0, RZ, 0x5410, R0 ;  /* 0x00005410ff007816 */ /* 0x000fe20000000000 */
[----:B------:R-:W-:-:S04]  /*8490*/  CS2R R6, SRZ ;  /* 0x0000000000067805 */ /* 0x000fc8000001ff00 */
[----:B------:R-:W-:-:S04]  /*84a0*/  FMUL.FTZ R0, R0, 1 ;  /* 0x3f80000000007820 */ /* 0x000fc80000410000 */
[----:B------:R-:W0:Y:S02]  /*84b0*/  F2F.F64.F32 R4, R0 ;  /* 0x0000000000047310 */ /* 0x000e240000201800 */
[----:B0-----:R0:W-:Y:S01]  /*84c0*/  STG.E.128 [R16.64], R4 ;  /* 0x0000000410007986 */ /* 0x0011e2000c101d24 */
[----:B------:R-:W-:Y:S05]  /*84d0*/  BRA `(.L_x_174) ;  /* 0x000009e000007947 */ /* 0x000fea0003800000 */
.L_x_182:
        /* <DEDUP_REMOVED lines=21> */
.L_x_187:
[----:B------:R-:W-:Y:S05]  /*8630*/  BSYNC B0 ;  /* 0x0000000000007941 */ /* 0x000fea0003800000 */
.L_x_186:
[----:B------:R-:W-:-:S05]  /*8640*/  LOP3.LUT R3, R0, R3, RZ, 0xfc, !PT ;  /* 0x0000000300037212 */ /* 0x000fca00078efcff */
[----:B------:R0:W-:Y:S01]  /*8650*/  STG.E.U8 [R16.64], R3 ;  /* 0x0000000310007986 */ /* 0x0001e2000c101124 */
[----:B------:R-:W-:Y:S05]  /*8660*/  BRA `(.L_x_174) ;  /* 0x0000085000007947 */ /* 0x000fea0003800000 */
.L_x_185:
        /* <DEDUP_REMOVED lines=13> */
.L_x_189:
[----:B------:R-:W-:Y:S01]  /*8740*/  IMAD.MOV.U32 R0, RZ, RZ, 0x7f ;  /* 0x0000007fff007424 */ /* 0x000fe200078e00ff */
[----:B------:R-:W-:-:S04]  /*8750*/  ISETP.GT.U32.AND P0, PT, R2, 0x7f800000, PT ;  /* 0x7f8000000200780c */ /* 0x000fc80003f04070 */
[----:B------:R-:W-:-:S04]  /*8760*/  SEL R0, R0, 0x7c, P0 ;  /* 0x0000007c00007807 */ /* 0x000fc80000000000 */
.L_x_190:
[----:B------:R-:W-:Y:S05]  /*8770*/  BSYNC B0 ;  /* 0x0000000000007941 */ /* 0x000fea0003800000 */
.L_x_188:
[----:B------:R-:W-:-:S04]  /*8780*/  LOP3.LUT R2, R3, 0x80000000, RZ, 0xc0, !PT ;  /* 0x8000000003027812 */ /* 0x000fc800078ec0ff */
[----:B------:R-:W-:-:S04]  /*8790*/  SHF.R.U32.HI R3, RZ, 0x18, R2 ;  /* 0x00000018ff037819 */ /* 0x000fc80000011602 */
[----:B------:R-:W-:-:S05]  /*87a0*/  LOP3.LUT R3, R0, R3, RZ, 0xfc, !PT ;  /* 0x0000000300037212 */ /* 0x000fca00078efcff */
[----:B------:R0:W-:Y:S01]  /*87b0*/  STG.E.U8 [R16.64], R3 ;  /* 0x0000000310007986 */ /* 0x0001e2000c101124 */
[----:B------:R-:W-:Y:S05]  /*87c0*/  BRA `(.L_x_174) ;  /* 0x000006f000007947 */ /* 0x000fea0003800000 */
.L_x_184:
[----:B------:R0:W-:Y:S01]  /*87d0*/  STG.E.U16 [R16.64], R0 ;  /* 0x0000000010007986 */ /* 0x0001e2000c101524 */
[----:B------:R-:W-:Y:S05]  /*87e0*/  BRA `(.L_x_174) ;  /* 0x000006d000007947 */ /* 0x000fea0003800000 */
.L_x_181:
        /* <DEDUP_REMOVED lines=12> */
.L_x_193:
        /* <DEDUP_REMOVED lines=17> */
.L_x_196:
[----:B------:R-:W-:-:S04]  /*89c0*/  LOP3.LUT R2, R3, 0x80000000, RZ, 0xc0, !PT ;  /* 0x8000000003027812 */ /* 0x000fc800078ec0ff */
[----:B------:R-:W-:-:S04]  /*89d0*/  SHF.R.U32.HI R3, RZ, 0x18, R2 ;  /* 0x00000018ff037819 */ /* 0x000fc80000011602 */
[----:B------:R-:W-:-:S04]  /*89e0*/  LOP3.LUT R0, R0, R3, RZ, 0xfc, !PT ;  /* 0x0000000300007212 */ /* 0x000fc800078efcff */
[----:B------:R-:W-:Y:S02]  /*89f0*/  PRMT R8, R0, 0x7610, R8 ;  /* 0x0000761000087816 */ /* 0x000fe40000000008 */
.L_x_195:
[----:B------:R-:W-:Y:S05]  /*8a00*/  BSYNC B0 ;  /* 0x0000000000007941 */ /* 0x000fea0003800000 */
.L_x_194:
[----:B------:R0:W-:Y:S01]  /*8a10*/  STG.E.U8 [R16.64], R8 ;  /* 0x0000000810007986 */ /* 0x0001e2000c101124 */
[----:B------:R-:W-:Y:S05]  /*8a20*/  BRA `(.L_x_174) ;  /* 0x0000049000007947 */ /* 0x000fea0003800000 */
.L_x_192:
        /* <DEDUP_REMOVED lines=17> */
.L_x_199:
[----:B------:R-:W-:-:S04]  /*8b40*/  LOP3.LUT R2, R3, 0x80000000, RZ, 0xc0, !PT ;  /* 0x8000000003027812 */ /* 0x000fc800078ec0ff */
[----:B------:R-:W-:-:S04]  /*8b50*/  SHF.R.U32.HI R3, RZ, 0x18, R2 ;  /* 0x00000018ff037819 */ /* 0x000fc80000011602 */
[----:B------:R-:W-:-:S04]  /*8b60*/  LOP3.LUT R0, R0, R3, RZ, 0xfc, !PT ;  /* 0x0000000300007212 */ /* 0x000fc800078efcff */
[----:B------:R-:W-:Y:S02]  /*8b70*/  PRMT R8, R0, 0x7610, R8 ;  /* 0x0000761000087816 */ /* 0x000fe40000000008 */
.L_x_198:
[----:B------:R-:W-:Y:S05]  /*8b80*/  BSYNC B0 ;  /* 0x0000000000007941 */ /* 0x000fea0003800000 */
.L_x_197:
[----:B------:R0:W-:Y:S01]  /*8b90*/  STG.E.U8 [R16.64], R8 ;  /* 0x0000000810007986 */ /* 0x0001e2000c101124 */
[----:B------:R-:W-:Y:S05]  /*8ba0*/  BRA `(.L_x_174) ;  /* 0x0000031000007947 */ /* 0x000fea0003800000 */
.L_x_191:
        /* <DEDUP_REMOVED lines=22> */
.L_x_173:
        /* <DEDUP_REMOVED lines=20> */
.L_x_201:
[----:B------:R-:W-:-:S06]  /*8e50*/  PRMT R2, RZ, 0x5410, R0 ;  /* 0x00005410ff027816 */ /* 0x000fcc0000000000 */
[----:B------:R-:W0:Y:S02]  /*8e60*/  F2I.U64.TRUNC R2, R2 ;  /* 0x0000000200027311 */ /* 0x000e24000020d800 */
[----:B0-----:R0:W-:Y:S01]  /*8e70*/  STG.E.64 [R16.64], R2 ;  /* 0x0000000210007986 */ /* 0x0011e2000c101b24 */
[----:B------:R-:W-:Y:S05]  /*8e80*/  BRA `(.L_x_174) ;  /* 0x0000003000007947 */ /* 0x000fea0003800000 */
.L_x_200:
[----:B------:R-:W-:-:S04]  /*8e90*/  PRMT R0, RZ, 0x5410, R0 ;  /* 0x00005410ff007816 */ /* 0x000fc80000000000 */
[----:B------:R-:W0:Y:S02]  /*8ea0*/  F2I.FTZ.U32.TRUNC.NTZ R3, R0 ;  /* 0x0000000000037305 */ /* 0x000e24000021f000 */
[----:B0-----:R0:W-:Y:S02]  /*8eb0*/  STG.E [R16.64], R3 ;  /* 0x0000000310007986 */ /* 0x0011e4000c101924 */
.L_x_174:
[----:B------:R-:W-:Y:S02]  /*8ec0*/  IADD3 R19, R19, 0x80, RZ ;  /* 0x0000008013137810 */ /* 0x000fe40007ffe0ff */
.L_x_69:
[----:B------:R-:W-:Y:S05]  /*8ed0*/  BSYNC B6 ;  /* 0x0000000000067941 */ /* 0x000fea0003800000 */
.L_x_68:
[----:B------:R-:W-:-:S13]  /*8ee0*/  ISETP.GE.AND P0, PT, R19, c[0x0][0x160], PT ;  /* 0x0000580013007a0c */ /* 0x000fda0003f06270 */
[----:B------:R-:W-:Y:S05]  /*8ef0*/  @P0 EXIT ;  /* 0x000000000000094d */ /* 0x000fea0003800000 */
        /* <DEDUP_REMOVED lines=228> */
.L_x_202:
        /* <DEDUP_REMOVED lines=20> */
.L_x_206:
[----:B------:R-:W2:Y:S02]  /*9e80*/  LDG.E.U8 R2, [R2.64] ;  /* 0x0000002402027981 */ /* 0x000ea4000c1e1100 */
[----:B--2---:R-:W0:Y:S02]  /*9e90*/  I2F.U16 R0, R2 ;  /* 0x0000000200007306 */ /* 0x004e240000101000 */
[----:B0-----:R-:W-:Y:S01]  /*9ea0*/  F2FP.BF16.PACK_AB R0, RZ, R0 ;  /* 0x00000000ff00723e */ /* 0x001fe200000010ff */
[----:B------:R-:W-:Y:S05]  /*9eb0*/  BRA `(.L_x_208) ;  /* 0x00000e3000007947 */ /* 0x000fea0003800000 */
.L_x_205:
        /* <DEDUP_REMOVED lines=10> */
.L_x_210:
[----:B------:R-:W2:Y:S02]  /*9f60*/  LDG.E R2, [R2.64] ;  /* 0x0000002402027981 */ /* 0x000ea4000c1e1900 */
[----:B--2---:R-:W0:Y:S02]  /*9f70*/  I2F R0, R2 ;  /* 0x0000000200007306 */ /* 0x004e240000201400 */
[----:B0-----:R-:W-:Y:S01]  /*9f80*/  F2FP.BF16.PACK_AB R0, RZ, R0 ;  /* 0x00000000ff00723e */ /* 0x001fe200000010ff */
[----:B------:R-:W-:Y:S05]  /*9f90*/  BRA `(.L_x_208) ;  /* 0x00000d5000007947 */ /* 0x000fea0003800000 */
.L_x_209:
[----:B------:R-:W2:Y:S02]  /*9fa0*/  LDG.E.U16 R2, [R2.64] ;  /* 0x0000002402027981 */ /* 0x000ea4000c1e1500 */
[----:B--2---:R-:W0:Y:S02]  /*9fb0*/  I2F.S16 R0, R2 ;  /* 0x0000000200007306 */ /* 0x004e240000101400 */
[----:B0-----:R-:W-:Y:S01]  /*9fc0*/  F2FP.BF16.PACK_AB R0, RZ, R0 ;  /* 0x00000000ff00723e */ /* 0x001fe200000010ff */
[----:B------:R-:W-:Y:S05]  /*9fd0*/  BRA `(.L_x_208) ;  /* 0x00000d1000007947 */ /* 0x000fea0003800000 */
.L_x_204:
        /* <DEDUP_REMOVED lines=9> */
.L_x_212:
[----:B------:R-:W2:Y:S02]  /*a070*/  LDG.E.U16 R0, [R2.64] ;  /* 0x0000002402007981 */ /* 0x000ea4000c1e1500 */
[----:B--2---:R-:W-:-:S05]  /*a080*/  HADD2.F32 R0, -RZ, R0.H0_H0 ;  /* 0x20000000ff007230 */ /* 0x004fca0000004100 */
[----:B------:R-:W-:Y:S01]  /*a090*/  F2FP.BF16.PACK_AB R0, RZ, R0 ;  /* 0x00000000ff00723e */ /* 0x000fe200000010ff */
[----:B------:R-:W-:Y:S05]  /*a0a0*/  BRA `(.L_x_208) ;  /* 0x00000c4000007947 */ /* 0x000fea0003800000 */
.L_x_211:
        /* <DEDUP_REMOVED lines=9> */
.L_x_214:
[----:B------:R-:W2:Y:S02]  /*a140*/  LDG.E.U16 R2, [R2.64] ;  /* 0x0000002402027981 */ /* 0x000ea4000c1e1500 */
[----:B--2---:R-:W-:-:S05]  /*a150*/  HADD2.F32 R0, -RZ, R2.H0_H0 ;  /* 0x20000002ff007230 */ /* 0x004fca0000004100 */
[----:B------:R-:W-:Y:S01]  /*a160*/  F2FP.BF16.PACK_AB R0, RZ, R0 ;  /* 0x00000000ff00723e */ /* 0x000fe200000010ff */
[----:B------:R-:W-:Y:S05]  /*a170*/  BRA `(.L_x_208) ;  /* 0x00000b7000007947 */ /* 0x000fea0003800000 */
.L_x_213:
[----:B------:R-:W2:Y:S02]  /*a180*/  LDG.E.64 R2, [R2.64] ;  /* 0x0000002402027981 */ /* 0x000ea4000c1e1b00 */
[----:B--2---:R-:W0:Y:S01]  /*a190*/  F2F.F32.F64 R0, R2 ;  /* 0x0000000200007310 */ /* 0x004e220000301000 */
[----:B------:R-:W0:-:S14]  /*a1a0*/  DSETP.GEU.AND P0, PT, |R2|, c[0x2][0x0], PT ;  /* 0x008000000200762a */ /* 0x000e1c0003f0e200 */
[----:B0-----:R-:W-:-:S05]  /*a1b0*/  @!P0 FMUL R0, R0, 1.175494350822287508e-38 ;  /* 0x0080000000008820 */ /* 0x001fca0000400000 */
[----:B------:R-:W-:Y:S01]  /*a1c0*/  F2FP.BF16.PACK_AB R0, RZ, R0 ;  /* 0x00000000ff00723e */ /* 0x000fe200000010ff */
[----:B------:R-:W-:Y:S05]  /*a1d0*/  BRA `(.L_x_208) ;  /* 0x00000b1000007947 */ /* 0x000fea0003800000 */
.L_x_203:
        /* <DEDUP_REMOVED lines=13> */
.L_x_217:
[----:B------:R-:W2:Y:S02]  /*a2b0*/  LDG.E.64 R2, [R2.64] ;  /* 0x0000002402027981 */ /* 0x000ea4000c1e1b00 */
[----:B--2---:R-:W0:Y:S01]  /*a2c0*/  F2F.F32.F64 R0, R2 ;  /* 0x0000000200007310 */ /* 0x004e220000301000 */
[----:B------:R-:W0:-:S14]  /*a2d0*/  DSETP.GEU.AND P0, PT, |R2|, c[0x2][0x0], PT ;  /* 0x008000000200762a */ /* 0x000e1c0003f0e200 */
[----:B0-----:R-:W-:-:S05]  /*a2e0*/  @!P0 FMUL R0, R0, 1.175494350822287508e-38 ;  /* 0x0080000000008820 */ /* 0x001fca0000400000 */
[----:B------:R-:W-:Y:S01]  /*a2f0*/  F2FP.BF16.PACK_AB R0, RZ, R0 ;  /* 0x00000000ff00723e */ /* 0x000fe200000010ff */
[----:B------:R-:W-:Y:S05]  /*a300*/  BRA `(.L_x_208) ;  /* 0x000009e000007947 */ /* 0x000fea0003800000 */
.L_x_216:
        /* <DEDUP_REMOVED lines=28> */
.L_x_219:
        /* <DEDUP_REMOVED lines=15> */
.L_x_218:
[----:B------:R0:W5:Y:S01]  /*a5c0*/  LDG.E.U16 R0, [R2.64] ;  /* 0x0000002402007981 */ /* 0x000162000c1e1500 */
[----:B------:R-:W-:Y:S05]  /*a5d0*/  BRA `(.L_x_208) ;  /* 0x0000071000007947 */ /* 0x000fea0003800000 */
.L_x_215:
        /* <DEDUP_REMOVED lines=12> */
.L_x_222:
        /* <DEDUP_REMOVED lines=21> */
.L_x_226:
[----:B------:R-:W-:Y:S05]  /*a7f0*/  BSYNC B1 ;  /* 0x0000000000017941 */ /* 0x000fea0003800000 */
.L_x_225:
[----:B------:R-:W-:Y:S01]  /*a800*/  LEA R3, R0, 0x3b800000, 0x17 ;  /* 0x3b80000000037811 */ /* 0x000fe200078eb8ff */
[----:B------:R-:W-:-:S05]  /*a810*/  IMAD.SHL.U32 R0, R2, 0x100000, RZ ;  /* 0x0010000002007824 */ /* 0x000fca00078e00ff */
[----:B------:R-:W-:Y:S02]  /*a820*/  LOP3.LUT R0, R3, R0, R4, 0xfe, !PT ;  /* 0x0000000003007212 */ /* 0x000fe400078efe04 */
.L_x_224:
[----:B------:R-:W-:Y:S05]  /*a830*/  BSYNC B0 ;  /* 0x0000000000007941 */ /* 0x000fea0003800000 */
.L_x_223:
[----:B------:R-:W-:Y:S01]  /*a840*/  F2FP.BF16.PACK_AB R0, RZ, R0 ;  /* 0x00000000ff00723e */ /* 0x000fe200000010ff */
[----:B------:R-:W-:Y:S05]  /*a850*/  BRA `(.L_x_208) ;  /* 0x0000049000007947 */ /* 0x000fea0003800000 */
.L_x_221:
        /* <DEDUP_REMOVED lines=21> */
.L_x_230:
[----:B------:R-:W-:Y:S05]  /*a9b0*/  BSYNC B1 ;  /* 0x0000000000017941 */ /* 0x000fea0003800000 */
.L_x_229:
[----:B------:R-:W-:Y:S01]  /*a9c0*/  LEA R3, R0, 0x37800000, 0x17 ;  /* 0x3780000000037811 */ /* 0x000fe200078eb8ff */
[----:B------:R-:W-:-:S05]  /*a9d0*/  IMAD.SHL.U32 R0, R2, 0x200000, RZ ;  /* 0x0020000002007824 */ /* 0x000fca00078e00ff */
[----:B------:R-:W-:Y:S02]  /*a9e0*/  LOP3.LUT R0, R3, R0, R4, 0xfe, !PT ;  /* 0x0000000003007212 */ /* 0x000fe400078efe04 */
.L_x_228:
[----:B------:R-:W-:Y:S05]  /*a9f0*/  BSYNC B0 ;  /* 0x0000000000007941 */ /* 0x000fea0003800000 */
.L_x_227:
[----:B------:R-:W-:Y:S01]  /*aa00*/  F2FP.BF16.PACK_AB R0, RZ, R0 ;  /* 0x00000000ff00723e */ /* 0x000fe200000010ff */
[----:B------:R-:W-:Y:S05]  /*aa10*/  BRA `(.L_x_208) ;  /* 0x000002d000007947 */ /* 0x000fea0003800000 */
.L_x_220:
        /* <DEDUP_REMOVED lines=14> */
.L_x_234:
[----:B------:R-:W-:Y:S05]  /*ab00*/  BSYNC B0 ;  /* 0x0000000000007941 */ /* 0x000fea0003800000 */
.L_x_233:
[----:B------:R-:W-:Y:S01]  /*ab10*/  F2FP.BF16.PACK_AB R0, RZ, R0 ;  /* 0x00000000ff00723e */ /* 0x000fe200000010ff */
[----:B------:R-:W-:Y:S05]  /*ab20*/  BRA `(.L_x_208) ;  /* 0x000001c000007947 */ /* 0x000fea0003800000 */
.L_x_207:
        /* <DEDUP_REMOVED lines=21> */
.L_x_232:
[----:B------:R-:W2:Y:S02]  /*ac80*/  LDG.E.64 R2, [R2.64] ;  /* 0x0000002402027981 */ /* 0x000ea4000c1e1b00 */
[----:B--2---:R-:W0:Y:S02]  /*ac90*/  I2F.U64 R0, R2 ;  /* 0x0000000200007312 */ /* 0x004e240000301000 */
[----:B0-----:R-:W-:Y:S01]  /*aca0*/  F2FP.BF16.PACK_AB R0, RZ, R0 ;  /* 0x00000000ff00723e */ /* 0x001fe200000010ff */
[----:B------:R-:W-:Y:S05]  /*acb0*/  BRA `(.L_x_208) ;  /* 0x0000003000007947 */ /* 0x000fea0003800000 */
.L_x_231:
[----:B------:R-:W2:Y:S02]  /*acc0*/  LDG.E R2, [R2.64] ;  /* 0x0000002402027981 */ /* 0x000ea4000c1e1900 */
[----:B--2---:R-:W0:Y:S02]  /*acd0*/  I2F.U32 R0, R2 ;  /* 0x0000000200007306 */ /* 0x004e240000201000 */
[----:B0-----:R-:W-:-:S06]  /*ace0*/  F2FP.BF16.PACK_AB R0, RZ, R0 ;  /* 0x00000000ff00723e */ /* 0x001fcc00000010ff */
.L_x_208:
        /* <DEDUP_REMOVED lines=42> */
[----:B0-----:R-:W-:Y:S01]  /*af90*/  STG.E.U8 [R16.64], R3 ;  /* 0x0000000310007986 */ /* 0x001fe2000c101124 */
[----:B------:R-:W-:Y:S05]  /*afa0*/  EXIT ;  /* 0x000000000000794d */ /* 0x000fea0003800000 */
.L_x_238:
[----:B------:R-:W-:-:S06]  /*afb0*/  PRMT R3, RZ, 0x5410, R0 ;  /* 0x00005410ff037816 */ /* 0x000fcc0000000000 */
[----:B------:R-:W0:Y:S02]  /*afc0*/  F2I.S64.TRUNC R2, R3 ;  /* 0x0000000300027311 */ /* 0x000e24000020d900 */
[----:B0-----:R-:W-:Y:S01]  /*afd0*/  STG.E.U8 [R16.64], R2 ;  /* 0x0000000210007986 */ /* 0x001fe2000c101124 */
[----:B------:R-:W-:Y:S05]  /*afe0*/  EXIT ;  /* 0x000000000000794d */ /* 0x000fea0003800000 */
.L_x_237:
        /* <DEDUP_REMOVED lines=8> */
[----:B0-----:R-:W-:Y:S01]  /*b070*/  STG.E.64 [R16.64], R2 ;  /* 0x0000000210007986 */ /* 0x001fe2000c101b24 */
[----:B------:R-:W-:Y:S05]  /*b080*/  EXIT ;  /* 0x000000000000794d */ /* 0x000fea0003800000 */
.L_x_241:
[----:B------:R-:W-:-:S04]  /*b090*/  PRMT R0, RZ, 0x5410, R0 ;  /* 0x00005410ff007816 */ /* 0x000fc80000000000 */
[----:B------:R-:W0:Y:S02]  /*b0a0*/  F2I.FTZ.TRUNC.NTZ R3, R0 ;  /* 0x0000000000037305 */ /* 0x000e24000021f100 */
[----:B0-----:R-:W-:Y:S01]  /*b0b0*/  STG.E [R16.64], R3 ;  /* 0x0000000310007986 */ /* 0x001fe2000c101924 */
[----:B------:R-:W-:Y:S05]  /*b0c0*/  EXIT ;  /* 0x000000000000794d */ /* 0x000fea0003800000 */
.L_x_240:
[----:B------:R-:W-:-:S04]  /*b0d0*/  PRMT R0, RZ, 0x5410, R0 ;  /* 0x00005410ff007816 */ /* 0x000fc80000000000 */
[----:B------:R-:W0:Y:S02]  /*b0e0*/  F2I.FTZ.TRUNC.NTZ R3, R0 ;  /* 0x0000000000037305 */ /* 0x000e24000021f100 */
[----:B0-----:R-:W-:Y:S01]  /*b0f0*/  STG.E.U16 [R16.64], R3 ;  /* 0x0000000310007986 */ /* 0x001fe2000c101524 */
[----:B------:R-:W-:Y:S05]  /*b100*/  EXIT ;  /* 0x000000000000794d */ /* 0x000fea0003800000 */
.L_x_236:
[----:B------:R-:W-:-:S13]  /*b110*/  ISETP.GT.AND P0, PT, R2, 0x6, PT ;  /* 0x000000060200780c */ /* 0x000fda0003f04270 */
[----:B------:R-:W-:Y:S05]  /*b120*/  @P0 BRA `(.L_x_242) ;  /* 0x000000b000000947 */ /* 0x000fea0003800000 */
[----:B------:R-:W-:-:S13]  /*b130*/  ISETP.NE.AND P0, PT, R2, 0x5, PT ;  /* 0x000000050200780c */ /* 0x000fda0003f05270 */
[----:B------:R-:W-:Y:S05]  /*b140*/  @!P0 BRA `(.L_x_243) ;  /* 0x0000005000008947 */ /* 0x000fea0003800000 */
[----:B------:R-:W-:-:S13]  /*b150*/  ISETP.NE.AND P0, PT, R2, 0x6, PT ;  /* 0x000000060200780c */ /* 0x000fda0003f05270 */
[----:B------:R-:W-:Y:S05]  /*b160*/  @P0 BRA `(.L_x_239) ;  /* 0x00000b1000000947 */ /* 0x000fea0003800000 */
[----:B------:R-:W-:-:S05]  /*b170*/  PRMT R3, RZ, 0x5410, R0 ;  /* 0x00005410ff037816 */ /* 0x000fca0000000000 */
[----:B------:R-:W-:Y:S01]  /*b180*/  STG.E [R16.64], R3 ;  /* 0x0000000310007986 */ /* 0x000fe2000c101924 */
[----:B------:R-:W-:Y:S05]  /*b190*/  EXIT ;  /* 0x000000000000794d */ /* 0x000fea0003800000 */
.L_x_243:
[----:B------:R-:W-:-:S04]  /*b1a0*/  PRMT R0, RZ, 0x5410, R0 ;  /* 0x00005410ff007816 */ /* 0x000fc80000000000 */
[----:B------:R-:W-:-:S05]  /*b1b0*/  F2FP.PACK_AB R0, RZ, R0 ;  /* 0x00000000ff00723e */ /* 0x000fca00000000ff */
[----:B------:R-:W-:Y:S01]  /*b1c0*/  STG.E.U16 [R16.64], R0 ;  /* 0x0000000010007986 */ /* 0x000fe2000c101524 */
[----:B------:R-:W-:Y:S05]  /*b1d0*/  EXIT ;  /* 0x000000000000794d */ /* 0x000fea0003800000 */
.L_x_242:
        /* <DEDUP_REMOVED lines=8> */
[----:B------:R-:W-:Y:S01]  /*b260*/  STG.E.64 [R16.64], R2 ;  /* 0x0000000210007986 */ /* 0x000fe2000c101b24 */
[----:B------:R-:W-:Y:S05]  /*b270*/  EXIT ;  /* 0x000000000000794d */ /* 0x000fea0003800000 */
.L_x_245:
[----:B------:R-:W-:-:S04]  /*b280*/  PRMT R0, RZ, 0x5410, R0 ;  /* 0x00005410ff007816 */ /* 0x000fc80000000000 */
[----:B------:R-:W-:-:S04]  /*b290*/  F2FP.PACK_AB R3, RZ, R0 ;  /* 0x00000000ff03723e */ /* 0x000fc800000000ff */
[----:B------:R-:W-:-:S05]  /*b2a0*/  PRMT R3, R3, 0x5410, RZ ;  /* 0x0000541003037816 */ /* 0x000fca00000000ff */
[----:B------:R-:W-:Y:S01]  /*b2b0*/  STG.E [R16.64], R3 ;  /* 0x0000000310007986 */ /* 0x000fe2000c101924 */
[----:B------:R-:W-:Y:S05]  /*b2c0*/  EXIT ;  /* 0x000000000000794d */ /* 0x000fea0003800000 */
.L_x_244:
[----:B------:R-:W-:-:S05]  /*b2d0*/  PRMT R2, RZ, 0x5410, R0 ;  /* 0x00005410ff027816 */ /* 0x000fca0000000000 */
[----:B------:R-:W-:-:S06]  /*b2e0*/  FMUL.FTZ R2, R2, 1 ;  /* 0x3f80000002027820 */ /* 0x000fcc0000410000 */
[----:B------:R-:W0:Y:S02]  /*b2f0*/  F2F.F64.F32 R2, R2 ;  /* 0x0000000200027310 */ /* 0x000e240000201800 */
[----:B0-----:R-:W-:Y:S01]  /*b300*/  STG.E.64 [R16.64], R2 ;  /* 0x0000000210007986 */ /* 0x001fe2000c101b24 */
[----:B------:R-:W-:Y:S05]  /*b310*/  EXIT ;  /* 0x000000000000794d */ /* 0x000fea0003800000 */
.L_x_235:
        /* <DEDUP_REMOVED lines=11> */
[----:B------:R-:W-:Y:S01]  /*b3d0*/  STG.E.U8 [R16.64], R3 ;  /* 0x0000000310007986 */ /* 0x000fe2000c101124 */
[----:B------:R-:W-:Y:S05]  /*b3e0*/  EXIT ;  /* 0x000000000000794d */ /* 0x000fea0003800000 */
.L_x_248:
[----:B------:R-:W-:Y:S01]  /*b3f0*/  PRMT R0, RZ, 0x5410, R0 ;  /* 0x00005410ff007816 */ /* 0x000fe20000000000 */
[----:B------:R-:W-:-:S04]  /*b400*/  CS2R R6, SRZ ;  /* 0x0000000000067805 */ /* 0x000fc8000001ff00 */
[----:B------:R-:W-:-:S04]  /*b410*/  FMUL.FTZ R0, R0, 1 ;  /* 0x3f80000000007820 */ /* 0x000fc80000410000 */
[----:B------:R-:W0:Y:S02]  /*b420*/  F2F.F64.F32 R4, R0 ;  /* 0x0000000000047310 */ /* 0x000e240000201800 */
[----:B0-----:R-:W-:Y:S01]  /*b430*/  STG.E.128 [R16.64], R4 ;  /* 0x0000000410007986 */ /* 0x001fe2000c101d24 */
[----:B------:R-:W-:Y:S05]  /*b440*/  EXIT ;  /* 0x000000000000794d */ /* 0x000fea0003800000 */
.L_x_247:
        /* <DEDUP_REMOVED lines=21> */
.L_x_252:
[----:B------:R-:W-:Y:S05]  /*b5a0*/  BSYNC B0 ;  /* 0x0000000000007941 */ /* 0x000fea0003800000 */
.L_x_251:
[----:B------:R-:W-:-:S05]  /*b5b0*/  LOP3.LUT R3, R0, R3, RZ, 0xfc, !PT ;  /* 0x0000000300037212 */ /* 0x000fca00078efcff */
[----:B------:R-:W-:Y:S01]  /*b5c0*/  STG.E.U8 [R16.64], R3 ;  /* 0x0000000310007986 */ /* 0x000fe2000c101124 */
[----:B------:R-:W-:Y:S05]  /*b5d0*/  EXIT ;  /* 0x000000000000794d */ /* 0x000fea0003800000 */
.L_x_250:
        /* <DEDUP_REMOVED lines=13> */
.L_x_254:
[----:B------:R-:W-:Y:S01]  /*b6b0*/  IMAD.MOV.U32 R0, RZ, RZ, 0x7f ;  /* 0x0000007fff007424 */ /* 0x000fe200078e00ff */
[----:B------:R-:W-:-:S04]  /*b6c0*/  ISETP.GT.U32.AND P0, PT, R2, 0x7f800000, PT ;  /* 0x7f8000000200780c */ /* 0x000fc80003f04070 */
[----:B------:R-:W-:-:S04]  /*b6d0*/  SEL R0, R0, 0x7c, P0 ;  /* 0x0000007c00007807 */ /* 0x000fc80000000000 */
.L_x_255:
[----:B------:R-:W-:Y:S05]  /*b6e0*/  BSYNC B0 ;  /* 0x0000000000007941 */ /* 0x000fea0003800000 */
.L_x_253:
[----:B------:R-:W-:-:S04]  /*b6f0*/  LOP3.LUT R2, R3, 0x80000000, RZ, 0xc0, !PT ;  /* 0x8000000003027812 */ /* 0x000fc800078ec0ff */
[----:B------:R-:W-:-:S04]  /*b700*/  SHF.R.U32.HI R3, RZ, 0x18, R2 ;  /* 0x00000018ff037819 */ /* 0x000fc80000011602 */
[----:B------:R-:W-:-:S05]  /*b710*/  LOP3.LUT R3, R0, R3, RZ, 0xfc, !PT ;  /* 0x0000000300037212 */ /* 0x000fca00078efcff */
[----:B------:R-:W-:Y:S01]  /*b720*/  STG.E.U8 [R16.64], R3 ;  /* 0x0000000310007986 */ /* 0x000fe2000c101124 */
[----:B------:R-:W-:Y:S05]  /*b730*/  EXIT ;  /* 0x000000000000794d */ /* 0x000fea0003800000 */
.L_x_249:
[----:B------:R-:W-:Y:S01]  /*b740*/  STG.E.U16 [R16.64], R0 ;  /* 0x0000000010007986 */ /* 0x000fe2000c101524 */
[----:B------:R-:W-:Y:S05]  /*b750*/  EXIT ;  /* 0x000000000000794d */ /* 0x000fea0003800000 */
.L_x_246:
        /* <DEDUP_REMOVED lines=10> */
[----:B0-----:R-:W-:Y:S01]  /*b800*/  STG.E.U16 [R16.64], R3 ;  /* 0x0000000310007986 */ /* 0x001fe2000c101524 */
[----:B------:R-:W-:Y:S05]  /*b810*/  EXIT ;  /* 0x000000000000794d */ /* 0x000fea0003800000 */
.L_x_258:
        /* <DEDUP_REMOVED lines=17> */
.L_x_261:
[----:B------:R-:W-:-:S04]  /*b930*/  LOP3.LUT R2, R3, 0x80000000, RZ, 0xc0, !PT ;  /* 0x8000000003027812 */ /* 0x000fc800078ec0ff */
[----:B------:R-:W-:-:S04]  /*b940*/  SHF.R.U32.HI R3, RZ, 0x18, R2 ;  /* 0x00000018ff037819 */ /* 0x000fc80000011602 */
[----:B------:R-:W-:-:S04]  /*b950*/  LOP3.LUT R0, R0, R3, RZ, 0xfc, !PT ;  /* 0x0000000300007212 */ /* 0x000fc800078efcff */
[----:B------:R-:W-:Y:S02]  /*b960*/  PRMT R8, R0, 0x7610, R8 ;  /* 0x0000761000087816 */ /* 0x000fe40000000008 */
.L_x_260:
[----:B------:R-:W-:Y:S05]  /*b970*/  BSYNC B0 ;  /* 0x0000000000007941 */ /* 0x000fea0003800000 */
.L_x_259:
[----:B------:R-:W-:Y:S01]  /*b980*/  STG.E.U8 [R16.64], R8 ;  /* 0x0000000810007986 */ /* 0x000fe2000c101124 */
[----:B------:R-:W-:Y:S05]  /*b990*/  EXIT ;  /* 0x000000000000794d */ /* 0x000fea0003800000 */
.L_x_257:
        /* <DEDUP_REMOVED lines=17> */
.L_x_264:
[----:B------:R-:W-:-:S04]  /*bab0*/  LOP3.LUT R2, R3, 0x80000000, RZ, 0xc0, !PT ;  /* 0x8000000003027812 */ /* 0x000fc800078ec0ff */
[----:B------:R-:W-:-:S04]  /*bac0*/  SHF.R.U32.HI R3, RZ, 0x18, R2 ;  /* 0x00000018ff037819 */ /* 0x000fc80000011602 */
[----:B------:R-:W-:-:S04]  /*bad0*/  LOP3.LUT R0, R0, R3, RZ, 0xfc, !PT ;  /* 0x0000000300007212 */ /* 0x000fc800078efcff */
[----:B------:R-:W-:Y:S02]  /*bae0*/  PRMT R8, R0, 0x7610, R8 ;  /* 0x0000761000087816 */ /* 0x000fe40000000008 */
.L_x_263:
[----:B------:R-:W-:Y:S05]  /*baf0*/  BSYNC B0 ;  /* 0x0000000000007941 */ /* 0x000fea0003800000 */
.L_x_262:
[----:B------:R-:W-:Y:S01]  /*bb00*/  STG.E.U8 [R16.64], R8 ;  /* 0x0000000810007986 */ /* 0x000fe2000c101124 */
[----:B------:R-:W-:Y:S05]  /*bb10*/  EXIT ;  /* 0x000000000000794d */ /* 0x000fea0003800000 */
.L_x_256:
        /* <DEDUP_REMOVED lines=20> */
[----:B------:R-:W-:Y:S01]  /*bc60*/  STG.E.U8 [R16.64], R3 ;  /* 0x0000000310007986 */ /* 0x000fe2000c101124 */
[----:B------:R-:W-:Y:S05]  /*bc70*/  EXIT ;  /* 0x000000000000794d */ /* 0x000fea0003800000 */
.L_x_239:
        /* <DEDUP_REMOVED lines=19> */
[----:B------:R-:W-:Y:S05]  /*bdb0*/  EXIT ;  /* 0x000000000000794d */ /* 0x000fea0003800000 */
.L_x_266:
[----:B------:R-:W-:-:S06]  /*bdc0*/  PRMT R2, RZ, 0x5410, R0 ;  /* 0x00005410ff027816 */ /* 0x000fcc0000000000 */
[----:B------:R-:W0:Y:S02]  /*bdd0*/  F2I.U64.TRUNC R2, R2 ;  /* 0x0000000200027311 */ /* 0x000e24000020d800 */
[----:B0-----:R-:W-:Y:S01]  /*bde0*/  STG.E.64 [R16.64], R2 ;  /* 0x0000000210007986 */ /* 0x001fe2000c101b24 */
[----:B------:R-:W-:Y:S05]  /*bdf0*/  EXIT ;  /* 0x000000000000794d */ /* 0x000fea0003800000 */
.L_x_265:
[----:B------:R-:W-:-:S04]  /*be00*/  PRMT R0, RZ, 0x5410, R0 ;  /* 0x00005410ff007816 */ /* 0x000fc80000000000 */
[----:B------:R-:W0:Y:S02]  /*be10*/  F2I.FTZ.U32.TRUNC.NTZ R3, R0 ;  /* 0x0000000000037305 */ /* 0x000e24000021f000 */
[----:B0-----:R-:W-:Y:S01]  /*be20*/  STG.E [R16.64], R3 ;  /* 0x0000000310007986 */ /* 0x001fe2000c101924 */
[----:B------:R-:W-:Y:S05]  /*be30*/  EXIT ;  /* 0x000000000000794d */ /* 0x000fea0003800000 */
.L_x_267:
[----:B------:R-:W-:-:S00]  /*be40*/  BRA `(.L_x_267) ;  /* 0xfffffff000007947 */ /* 0x000fc0000383ffff */
[----:B------:R-:W-:-:S00]  /*be50*/  NOP ;  /* 0x0000000000007918 */ /* 0x000fc00000000000 */
        /* <DEDUP_REMOVED lines=10> */
.L_x_16351:


//--------------------- .text._ZN2at6native27unrolled_elementwise_kernelIZZZNS0_16asin_kernel_cudaERNS_18TensorIteratorBaseEENKUlvE0_clEvENKUlvE2_clEvEUlN3c108BFloat16EE_St5arrayIPcLm2EELi4E23TrivialOffsetCalculatorILi1EjESD_NS0_6memory12LoadWithCastILi1EEENSE_13StoreWithCastILi1EEEEEviT_T0_T2_T3_T4_T5_ --------------------------
	.section	.text._ZN2at6native27unrolled_elementwise_kernelIZZZNS0_16asin_kernel_cudaERNS_18TensorIteratorBaseEENKUlvE0_clEvENKUlvE2_clEvEUlN3c108BFloat16EE_St5arrayIPcLm2EELi4E23TrivialOffsetCalculatorILi1EjESD_NS0_6memory12LoadWithCastILi1EEENSE_13StoreWithCastILi1EEEEEviT_T0_T2_T3_T4_T5_,"ax",@progbits
	.sectioninfo	@"SHI_REGISTERS=29"
	.align	128
        .global         _ZN2at6native27unrolled_elementwise_kernelIZZZNS0_16asin_kernel_cudaERNS_18TensorIteratorBaseEENKUlvE0_clEvENKUlvE2_clEvEUlN3c108BFloat16EE_St5arrayIPcLm2EELi4E23TrivialOffsetCalculatorILi1EjESD_NS0_6memory12LoadWithCastILi1EEENSE_13StoreWithCastILi1EEEEEviT_T0_T2_T3_T4_T5_
        .type           _ZN2at6native27unrolled_elementwise_kernelIZZZNS0_16asin_kernel_cudaERNS_18TensorIteratorBaseEENKUlvE0_clEvENKUlvE2_clEvEUlN3c108BFloat16EE_St5arrayIPcLm2EELi4E23TrivialOffsetCalculatorILi1EjESD_NS0_6memory12LoadWithCastILi1EEENSE_13StoreWithCastILi1EEEEEviT_T0_T2_T3_T4_T5_,@function
        .size           _ZN2at6native27unrolled_elementwise_kernelIZZZNS0_16asin_kernel_cudaERNS_18TensorIteratorBaseEENKUlvE0_clEvENKUlvE2_clEvEUlN3c108BFloat16EE_St5arrayIPcLm2EELi4E23TrivialOffsetCalculatorILi1EjESD_NS0_6memory12LoadWithCastILi1EEENSE_13StoreWithCastILi1EEEEEviT_T0_T2_T3_T4_T5_,(.L_x_16352 - _ZN2at6native27unrolled_elementwise_kernelIZZZNS0_16asin_kernel_cudaERNS_18TensorIteratorBaseEENKUlvE0_clEvENKUlvE2_clEvEUlN3c108BFloat16EE_St5arrayIPcLm2EELi4E23TrivialOffsetCalculatorILi1EjESD_NS0_6memory12LoadWithCastILi1EEENSE_13StoreWithCastILi1EEEEEviT_T0_T2_T3_T4_T5_)
        .other          _ZN2at6native27unrolled_elementwise_kernelIZZZNS0_16asin_kernel_cudaERNS_18TensorIteratorBaseEENKUlvE0_clEvENKUlvE2_clEvEUlN3c108BFloat16EE_St5arrayIPcLm2EELi4E23TrivialOffsetCalculatorILi1EjESD_NS0_6memory12LoadWithCastILi1EEENSE_13StoreWithCastILi1EEEEEviT_T0_T2_T3_T4_T5_,@"STO_CUDA_ENTRY STV_DEFAULT"
_ZN2at6native27unrolled_elementwise_kernelIZZZNS0_16asin_kernel_cudaERNS_18TensorIteratorBaseEENKUlvE0_clEvENKUlvE2_clEvEUlN3c108BFloat16EE_St5arrayIPcLm2EELi4E23TrivialOffsetCalculatorILi1EjESD_NS0_6memory12LoadWithCastILi1EEENSE_13StoreWithCastILi1EEEEEviT_T0_T2_T3_T4_T5_:
.text._ZN2at6native27unrolled_elementwise_kernelIZZZNS0_16asin_kernel_cudaERNS_18TensorIteratorBaseEENKUlvE0_clEvENKUlvE2_clEvEUlN3c108BFloat16EE_St5arrayIPcLm2EELi4E23TrivialOffsetCalculatorILi1EjESD_NS0_6memory12LoadWithCastILi1EEENSE_13StoreWithCastILi1EEEEEviT_T0_T2_T3_T4_T5_:
[----:B------:R-:W-:Y:S02]  /*0000*/  IMAD.MOV.U32 R1, RZ, RZ, c[0x0][0x28] ;  /* 0x00000a00ff017624 */ /* 0x000fe400078e00ff */
[----:B------:R-:W0:Y:S01]  /*0010*/  S2R R16, SR_CTAID.X ;  /* 0x0000000000107919 */ /* 0x000e220000002500 */
[----:B------:R-:W-:Y:S01]  /*0020*/  IMAD.MOV.U32 R17, RZ, RZ, -0x200 ;  /* 0xfffffe00ff117424 */ /* 0x000fe200078e00ff */
[----:B------:R-:W1:Y:S01]  /*0030*/  LDC.U8 R18, c[0x0][0x17c] ;  /* 0x00005f00ff127b82 */ /* 0x000e620000000000 */
[----:B------:R-:W-:Y:S01]  /*0040*/  ULDC.64 UR36, c[0x0][0x118] ;  /* 0x0000460000247ab9 */ /* 0x000fe20000000a00 */
[----:B------:R-:W2:Y:S01]  /*0050*/  S2R R19, SR_TID.X ;  /* 0x0000000000137919 */ /* 0x000ea20000002100 */
[----:B------:R-:W-:Y:S01]  /*0060*/  BSSY B6, `(.L_x_268) ;  /* 0x0000112000067945 */ /* 0x000fe20003800000 */
[----:B------:R-:W-:Y:S02]  /*0070*/  PRMT R22, RZ, 0x7610, R22 ;  /* 0x00007610ff167816 */ /* 0x000fe40000000016 */
[----:B------:R-:W-:Y:S01]  /*0080*/  PRMT R25, RZ, 0x7610, R25 ;  /* 0x00007610ff197816 */ /* 0x000fe20000000019 */
[----:B0-----:R-:W-:-:S05]  /*0090*/  IMAD R17, R16, R17, c[0x0][0x160] ;  /* 0x0000580010117624 */ /* 0x001fca00078e0211 */
[----:B--2---:R-:W-:-:S13]  /*00a0*/  ISETP.GE.AND P0, PT, R19, R17, PT ;  /* 0x000000111300720c */ /* 0x004fda0003f06270 */
[----:B------:R-:W-:Y:S05]  /*00b0*/  @P0 BRA `(.L_x_269) ;  /* 0x000010c000000947 */ /* 0x000fea0003800000 */
[----:B-1----:R-:W-:Y:S01]  /*00c0*/  PRMT R0, R18, 0x9910, RZ ;  /* 0x0000991012007816 */ /* 0x002fe200000000ff */
[----:B------:R-:W-:-:S03]  /*00d0*/  IMAD R19, R16, 0x200, R19 ;  /* 0x0000020010137824 */ /* 0x000fc600078e0213 */
[----:B------:R-:W-:Y:S01]  /*00e0*/  ISETP.GT.AND P0, PT, R0, 0x9, PT ;  /* 0x000000090000780c */ /* 0x000fe20003f04270 */
[----:B------:R-:W-:-:S05]  /*00f0*/  IMAD R19, R19, c[0x0][0x180], RZ ;  /* 0x0000600013137a24 */ /* 0x000fca00078e02ff */
[----:B------:R-:W-:-:S05]  /*0100*/  IADD3 R2, P1, R19, c[0x0][0x170], RZ ;  /* 0x00005c0013027a10 */ /* 0x000fca0007f3e0ff */
[----:B------:R-:W-:Y:S02]  /*0110*/  IMAD.X R3, RZ, RZ, c[0x0][0x174], P1 ;  /* 0x00005d00ff037624 */ /* 0x000fe400008e06ff */
        /* <DEDUP_REMOVED lines=11> */
[----:B0-----:R-:W-:-:S04]  /*01d0*/  F2FP.BF16.PACK_AB R0, RZ, R0 ;  /* 0x00000000ff00723e */ /* 0x001fc800000010ff */
[----:B------:R-:W-:Y:S01]  /*01e0*/  PRMT R25, R0, 0x7610, R25 ;  /* 0x0000761000197816 */ /* 0x000fe20000000019 */
[----:B------:R-:W-:Y:S05]  /*01f0*/  BRA `(.L_x_275) ;  /* 0x00000f6000007947 */ /* 0x000fea0003800000 */
.L_x_273:
[----:B------:R-:W2:Y:S02]  /*0200*/  LDG.E.U8 R2, [R2.64] ;  /* 0x0000002402027981 */ /* 0x000ea4000c1e1100 */
[----:B--2---:R-:W0:Y:S02]  /*0210*/  I2F.U16 R0, R2 ;  /* 0x0000000200007306 */ /* 0x004e240000101000 */
[----:B0-----:R-:W-:-:S04]  /*0220*/  F2FP.BF16.PACK_AB R0, RZ, R0 ;  /* 0x00000000ff00723e */ /* 0x001fc800000010ff */
[----:B------:R-:W-:Y:S01]  /*0230*/  PRMT R25, R0, 0x7610, R25 ;  /* 0x0000761000197816 */ /* 0x000fe20000000019 */
[----:B------:R-:W-:Y:S05]  /*0240*/  BRA `(.L_x_275) ;  /* 0x00000f1000007947 */ /* 0x000fea0003800000 */
.L_x_272:
        /* <DEDUP_REMOVED lines=8> */
[----:B0-----:R-:W-:-:S04]  /*02d0*/  F2FP.BF16.PACK_AB R0, RZ, R0 ;  /* 0x00000000ff00723e */ /* 0x001fc800000010ff */
[----:B------:R-:W-:Y:S01]  /*02e0*/  PRMT R25, R0, 0x7610, R25 ;  /* 0x0000761000197816 */ /* 0x000fe20000000019 */
[----:B------:R-:W-:Y:S05]  /*02f0*/  BRA `(.L_x_275) ;  /* 0x00000e6000007947 */ /* 0x000fea0003800000 */
.L_x_277:
[----:B------:R-:W2:Y:S02]  /*0300*/  LDG.E R2, [R2.64] ;  /* 0x0000002402027981 */ /* 0x000ea4000c1e1900 */
[----:B--2---:R-:W0:Y:S02]  /*0310*/  I2F R0, R2 ;  /* 0x0000000200007306 */ /* 0x004e240000201400 */
[----:B0-----:R-:W-:-:S04]  /*0320*/  F2FP.BF16.PACK_AB R0, RZ, R0 ;  /* 0x00000000ff00723e */ /* 0x001fc800000010ff */
[----:B------:R-:W-:Y:S01]  /*0330*/  PRMT R25, R0, 0x7610, R25 ;  /* 0x0000761000197816 */ /* 0x000fe20000000019 */
[----:B------:R-:W-:Y:S05]  /*0340*/  BRA `(.L_x_275) ;  /* 0x00000e1000007947 */ /* 0x000fea0003800000 */
.L_x_276:
[----:B------:R-:W2:Y:S02]  /*0350*/  LDG.E.U16 R2, [R2.64] ;  /* 0x0000002402027981 */ /* 0x000ea4000c1e1500 */
[----:B--2---:R-:W0:Y:S02]  /*0360*/  I2F.S16 R0, R2 ;  /* 0x0000000200007306 */ /* 0x004e240000101400 */
[----:B0-----:R-:W-:-:S04]  /*0370*/  F2FP.BF16.PACK_AB R0, RZ, R0 ;  /* 0x00000000ff00723e */ /* 0x001fc800000010ff */
[----:B------:R-:W-:Y:S01]  /*0380*/  PRMT R25, R0, 0x7610, R25 ;  /* 0x0000761000197816 */ /* 0x000fe20000000019 */
[----:B------:R-:W-:Y:S05]  /*0390*/  BRA `(.L_x_275) ;  /* 0x00000dc000007947 */ /* 0x000fea0003800000 */
.L_x_271:
        /* <DEDUP_REMOVED lines=9> */
.L_x_279:
[----:B------:R-:W2:Y:S02]  /*0430*/  LDG.E.U16 R0, [R2.64] ;  /* 0x0000002402007981 */ /* 0x000ea4000c1e1500 */
[----:B--2---:R-:W-:-:S05]  /*0440*/  HADD2.F32 R0, -RZ, R0.H0_H0 ;  /* 0x20000000ff007230 */ /* 0x004fca0000004100 */
[----:B------:R-:W-:-:S04]  /*0450*/  F2FP.BF16.PACK_AB R0, RZ, R0 ;  /* 0x00000000ff00723e */ /* 0x000fc800000010ff */
[----:B------:R-:W-:Y:S01]  /*0460*/  PRMT R25, R0, 0x7610, R25 ;  /* 0x0000761000197816 */ /* 0x000fe20000000019 */
[----:B------:R-:W-:Y:S05]  /*0470*/  BRA `(.L_x_275) ;  /* 0x00000ce000007947 */ /* 0x000fea0003800000 */
.L_x_278:
        /* <DEDUP_REMOVED lines=9> */
.L_x_281:
[----:B------:R-:W2:Y:S02]  /*0510*/  LDG.E.U16 R2, [R2.64] ;  /* 0x0000002402027981 */ /* 0x000ea4000c1e1500 */
[----:B--2---:R-:W-:-:S05]  /*0520*/  HADD2.F32 R0, -RZ, R2.H0_H0 ;  /* 0x20000002ff007230 */ /* 0x004fca0000004100 */
[----:B------:R-:W-:-:S04]  /*0530*/  F2FP.BF16.PACK_AB R0, RZ, R0 ;  /* 0x00000000ff00723e */ /* 0x000fc800000010ff */
[----:B------:R-:W-:Y:S01]  /*0540*/  PRMT R25, R0, 0x7610, R25 ;  /* 0x0000761000197816 */ /* 0x000fe20000000019 */
[----:B------:R-:W-:Y:S05]  /*0550*/  BRA `(.L_x_275) ;  /* 0x00000c0000007947 */ /* 0x000fea0003800000 */
.L_x_280:
[----:B------:R-:W2:Y:S02]  /*0560*/  LDG.E.64 R2, [R2.64] ;  /* 0x0000002402027981 */ /* 0x000ea4000c1e1b00 */
[----:B--2---:R-:W0:Y:S01]  /*0570*/  F2F.F32.F64 R0, R2 ;  /* 0x0000000200007310 */ /* 0x004e220000301000 */
[----:B------:R-:W0:-:S14]  /*0580*/  DSETP.GEU.AND P0, PT, |R2|, c[0x2][0x0], PT ;  /* 0x008000000200762a */ /* 0x000e1c0003f0e200 */
[----:B0-----:R-:W-:-:S05]  /*0590*/  @!P0 FMUL R0, R0, 1.175494350822287508e-38 ;  /* 0x0080000000008820 */ /* 0x001fca0000400000 */
[----:B------:R-:W-:-:S04]  /*05a0*/  F2FP.BF16.PACK_AB R0, RZ, R0 ;  /* 0x00000000ff00723e */ /* 0x000fc800000010ff */
[----:B------:R-:W-:Y:S01]  /*05b0*/  PRMT R25, R0, 0x7610, R25 ;  /* 0x0000761000197816 */ /* 0x000fe20000000019 */
[----:B------:R-:W-:Y:S05]  /*05c0*/  BRA `(.L_x_275) ;  /* 0x00000b9000007947 */ /* 0x000fea0003800000 */
.L_x_270:
        /* <DEDUP_REMOVED lines=11> */
[----:B------:R-:W-:-:S04]  /*0680*/  F2FP.BF16.PACK_AB R0, RZ, R0 ;  /* 0x00000000ff00723e */ /* 0x000fc800000010ff */
[----:B------:R-:W-:Y:S01]  /*0690*/  PRMT R25, R0, 0x7610, R25 ;  /* 0x0000761000197816 */ /* 0x000fe20000000019 */
[----:B------:R-:W-:Y:S05]  /*06a0*/  BRA `(.L_x_275) ;  /* 0x00000ab000007947 */ /* 0x000fea0003800000 */
.L_x_284:
[----:B------:R-:W2:Y:S02]  /*06b0*/  LDG.E.64 R2, [R2.64] ;  /* 0x0000002402027981 */ /* 0x000ea4000c1e1b00 */
[----:B--2---:R-:W0:Y:S01]  /*06c0*/  F2F.F32.F64 R0, R2 ;  /* 0x0000000200007310 */ /* 0x004e220000301000 */
[----:B------:R-:W0:-:S14]  /*06d0*/  DSETP.GEU.AND P0, PT, |R2|, c[0x2][0x0], PT ;  /* 0x008000000200762a */ /* 0x000e1c0003f0e200 */
[----:B0-----:R-:W-:-:S05]  /*06e0*/  @!P0 FMUL R0, R0, 1.175494350822287508e-38 ;  /* 0x0080000000008820 */ /* 0x001fca0000400000 */
[----:B------:R-:W-:-:S04]  /*06f0*/  F2FP.BF16.PACK_AB R0, RZ, R0 ;  /* 0x00000000ff00723e */ /* 0x000fc800000010ff */
[----:B------:R-:W-:Y:S01]  /*0700*/  PRMT R25, R0, 0x7610, R25 ;  /* 0x0000761000197816 */ /* 0x000fe20000000019 */
[----:B------:R-:W-:Y:S05]  /*0710*/  BRA `(.L_x_275) ;  /* 0x00000a4000007947 */ /* 0x000fea0003800000 */
.L_x_283:
        /* <DEDUP_REMOVED lines=28> */
.L_x_286:
[----:B------:R-:W2:Y:S02]  /*08e0*/  LDG.E.U8 R3, [R2.64] ;  /* 0x0000002402037981 */ /* 0x000ea4000c1e1100 */
[----:B--2---:R-:W-:-:S05]  /*08f0*/  IMAD.SHL.U32 R0, R3, 0x2000000, RZ ;  /* 0x0200000003007824 */ /* 0x004fca00078e00ff */
[----:B------:R-:W-:-:S13]  /*0900*/  ISETP.GE.U32.AND P0, PT, R0, 0x8000000, PT ;  /* 0x080000000000780c */ /* 0x000fda0003f06070 */
[C---:B------:R-:W-:Y:S02]  /*0910*/  @P0 IMAD.SHL.U32 R4, R3.reuse, 0x200000, RZ ;  /* 0x0020000003040824 */ /* 0x040fe400078e00ff */
[C---:B------:R-:W-:Y:S02]  /*0920*/  @!P0 IMAD.SHL.U32 R0, R3.reuse, 0x100, RZ ;  /* 0x0000010003008824 */ /* 0x040fe400078e00ff */
[----:B------:R-:W-:Y:S01]  /*0930*/  IMAD.SHL.U32 R3, R3, 0x1000000, RZ ;  /* 0x0100000003037824 */ /* 0x000fe200078e00ff */
[----:B------:R-:W-:Y:S02]  /*0940*/  @P0 LOP3.LUT R4, R4, 0xfe00000, RZ, 0xc0, !PT ;  /* 0x0fe0000004040812 */ /* 0x000fe400078ec0ff */
        /* <DEDUP_REMOVED lines=9> */
.L_x_285:
[----:B------:R0:W5:Y:S01]  /*09e0*/  LDG.E.U16 R25, [R2.64] ;  /* 0x0000002402197981 */ /* 0x000162000c1e1500 */
[----:B------:R-:W-:Y:S05]  /*09f0*/  BRA `(.L_x_275) ;  /* 0x0000076000007947 */ /* 0x000fea0003800000 */
.L_x_282:
        /* <DEDUP_REMOVED lines=12> */
.L_x_289:
        /* <DEDUP_REMOVED lines=21> */
.L_x_293:
[----:B------:R-:W-:Y:S05]  /*0c10*/  BSYNC B1 ;  /* 0x0000000000017941 */ /* 0x000fea0003800000 */
.L_x_292:
[----:B------:R-:W-:Y:S01]  /*0c20*/  LEA R3, R0, 0x3b800000, 0x17 ;  /* 0x3b80000000037811 */ /* 0x000fe200078eb8ff */
[----:B------:R-:W-:-:S05]  /*0c30*/  IMAD.SHL.U32 R0, R2, 0x100000, RZ ;  /* 0x0010000002007824 */ /* 0x000fca00078e00ff */
[----:B------:R-:W-:Y:S02]  /*0c40*/  LOP3.LUT R0, R3, R0, R4, 0xfe, !PT ;  /* 0x0000000003007212 */ /* 0x000fe400078efe04 */
.L_x_291:
[----:B------:R-:W-:Y:S05]  /*0c50*/  BSYNC B0 ;  /* 0x0000000000007941 */ /* 0x000fea0003800000 */
.L_x_290:
[----:B------:R-:W-:-:S04]  /*0c60*/  F2FP.BF16.PACK_AB R0, RZ, R0 ;  /* 0x00000000ff00723e */ /* 0x000fc800000010ff */
[----:B------:R-:W-:Y:S01]  /*0c70*/  PRMT R25, R0, 0x7610, R25 ;  /* 0x0000761000197816 */ /* 0x000fe20000000019 */
[----:B------:R-:W-:Y:S05]  /*0c80*/  BRA `(.L_x_275) ;  /* 0x000004d000007947 */ /* 0x000fea0003800000 */
.L_x_288:
        /* <DEDUP_REMOVED lines=21> */
.L_x_297:
[----:B------:R-:W-:Y:S05]  /*0de0*/  BSYNC B1 ;  /* 0x0000000000017941 */ /* 0x000fea0003800000 */
.L_x_296:
[----:B------:R-:W-:Y:S01]  /*0df0*/  LEA R3, R0, 0x37800000, 0x17 ;  /* 0x3780000000037811 */ /* 0x000fe200078eb8ff */
[----:B------:R-:W-:-:S05]  /*0e00*/  IMAD.SHL.U32 R0, R2, 0x200000, RZ ;  /* 0x0020000002007824 */ /* 0x000fca00078e00ff */
[----:B------:R-:W-:Y:S02]  /*0e10*/  LOP3.LUT R0, R3, R0, R4, 0xfe, !PT ;  /* 0x0000000003007212 */ /* 0x000fe400078efe04 */
.L_x_295:
[----:B------:R-:W-:Y:S05]  /*0e20*/  BSYNC B0 ;  /* 0x0000000000007941 */ /* 0x000fea0003800000 */
.L_x_294:
[----:B------:R-:W-:-:S04]  /*0e30*/  F2FP.BF16.PACK_AB R0, RZ, R0 ;  /* 0x00000000ff00723e */ /* 0x000fc800000010ff */
[----:B------:R-:W-:Y:S01]  /*0e40*/  PRMT R25, R0, 0x7610, R25 ;  /* 0x0000761000197816 */ /* 0x000fe20000000019 */
[----:B------:R-:W-:Y:S05]  /*0e50*/  BRA `(.L_x_275) ;  /* 0x0000030000007947 */ /* 0x000fea0003800000 */
.L_x_287:
        /* <DEDUP_REMOVED lines=14> */
.L_x_301:
[----:B------:R-:W-:Y:S05]  /*0f40*/  BSYNC B0 ;  /* 0x0000000000007941 */ /* 0x000fea0003800000 */
.L_x_300:
[----:B------:R-:W-:-:S04]  /*0f50*/  F2FP.BF16.PACK_AB R0, RZ, R0 ;  /* 0x00000000ff00723e */ /* 0x000fc800000010ff */
[----:B------:R-:W-:Y:S01]  /*0f60*/  PRMT R25, R0, 0x7610, R25 ;  /* 0x0000761000197816 */ /* 0x000fe20000000019 */
[----:B------:R-:W-:Y:S05]  /*0f70*/  BRA `(.L_x_275) ;  /* 0x000001e000007947 */ /* 0x000fea0003800000 */
.L_x_274:
        /* <DEDUP_REMOVED lines=19> */
[----:B------:R-:W-:Y:S01]  /*10b0*/  PRMT R25, RZ, 0x7610, R25 ;  /* 0x00007610ff197816 */ /* 0x000fe20000000019 */
[----:B------:R-:W-:Y:S05]  /*10c0*/  BRA `(.L_x_275) ;  /* 0x0000009000007947 */ /* 0x000fea0003800000 */
.L_x_299:
[----:B------:R-:W2:Y:S02]  /*10d0*/  LDG.E.64 R2, [R2.64] ;  /* 0x0000002402027981 */ /* 0x000ea4000c1e1b00 */
[----:B--2---:R-:W0:Y:S02]  /*10e0*/  I2F.U64 R0, R2 ;  /* 0x0000000200007312 */ /* 0x004e240000301000 */
[----:B0-----:R-:W-:-:S04]  /*10f0*/  F2FP.BF16.PACK_AB R0, RZ, R0 ;  /* 0x00000000ff00723e */ /* 0x001fc800000010ff */
[----:B------:R-:W-:Y:S01]  /*1100*/  PRMT R25, R0, 0x7610, R25 ;  /* 0x0000761000197816 */ /* 0x000fe20000000019 */
[----:B------:R-:W-:Y:S05]  /*1110*/  BRA `(.L_x_275) ;  /* 0x0000004000007947 */ /* 0x000fea0003800000 */
.L_x_298:
[----:B------:R-:W2:Y:S02]  /*1120*/  LDG.E R2, [R2.64] ;  /* 0x0000002402027981 */ /* 0x000ea4000c1e1900 */
[----:B--2---:R-:W0:Y:S02]  /*1130*/  I2F.U32 R0, R2 ;  /* 0x0000000200007306 */ /* 0x004e240000201000 */
[----:B0-----:R-:W-:-:S04]  /*1140*/  F2FP.BF16.PACK_AB R0, RZ, R0 ;  /* 0x00000000ff00723e */ /* 0x001fc800000010ff */
[----:B------:R-:W-:Y:S02]  /*1150*/  PRMT R25, R0, 0x7610, R25 ;  /* 0x0000761000197816 */ /* 0x000fe40000000019 */
.L_x_275:
[----:B------:R-:W1:Y:S02]  /*1160*/  S2R R19, SR_TID.X ;  /* 0x0000000000137919 */ /* 0x000e640000002100 */
[----:B-1----:R-:W-:-:S03]  /*1170*/  IADD3 R19, R19, 0x80, RZ ;  /* 0x0000008013137810 */ /* 0x002fc60007ffe0ff */
.L_x_269:
[----:B-1----:R-:W-:Y:S05]  /*1180*/  BSYNC B6 ;  /* 0x0000000000067941 */ /* 0x002fea0003800000 */
.L_x_268:
[----:B------:R-:W-:Y:S01]  /*1190*/  ISETP.GE.AND P0, PT, R19, R17, PT ;  /* 0x000000111300720c */ /* 0x000fe20003f06270 */
[----:B------:R-:W-:-:S12]  /*11a0*/  BSSY B6, `(.L_x_302) ;  /* 0x000010d000067945 */ /* 0x000fd80003800000 */
[----:B------:R-:W-:Y:S05]  /*11b0*/  @P0 BRA `(.L_x_303) ;  /* 0x000010b000000947 */ /* 0x000fea0003800000 */
[----:B------:R-:W-:Y:S01]  /*11c0*/  IMAD R0, R16, 0x200, R19 ;  /* 0x0000020010007824 */ /* 0x000fe200078e0213 */
[----:B0-----:R-:W-:-:S03]  /*11d0*/  PRMT R3, R18, 0x9910, RZ ;  /* 0x0000991012037816 */ /* 0x001fc600000000ff */
[----:B------:R-:W-:Y:S02]  /*11e0*/  IMAD R2, R0, c[0x0][0x180], RZ ;  /* 0x0000600000027a24 */ /* 0x000fe400078e02ff */
[----:B------:R-:W-:-:S03]  /*11f0*/  IMAD.MOV.U32 R0, RZ, RZ, R3 ;  /* 0x000000ffff007224 */ /* 0x000fc600078e0003 */
[----:B------:R-:W-:Y:S02]  /*1200*/  IADD3 R2, P0, R2, c[0x0][0x170], RZ ;  /* 0x00005c0002027a10 */ /* 0x000fe40007f1e0ff */
[----:B------:R-:W-:-:S03]  /*1210*/  ISETP.GT.AND P1, PT, R0, 0x9, PT ;  /* 0x000000090000780c */ /* 0x000fc60003f24270 */
[----:B------:R-:W-:-:S10]  /*1220*/  IMAD.X R3, RZ, RZ, c[0x0][0x174], P0 ;  /* 0x00005d00ff037624 */ /* 0x000fd400000e06ff */
        /* <DEDUP_REMOVED lines=14> */
.L_x_307:
[----:B------:R-:W2:Y:S02]  /*1310*/  LDG.E.U8 R2, [R2.64] ;  /* 0x0000002402027981 */ /* 0x000ea4000c1e1100 */
[----:B--2---:R-:W0:Y:S02]  /*1320*/  I2F.U16 R0, R2 ;  /* 0x0000000200007306 */ /* 0x004e240000101000 */
[----:B0-----:R-:W-:-:S04]  /*1330*/  F2FP.BF16.PACK_AB R0, RZ, R0 ;  /* 0x00000000ff00723e */ /* 0x001fc800000010ff */
[----:B------:R-:W-:Y:S01]  /*1340*/  PRMT R22, R0, 0x7610, R22 ;  /* 0x0000761000167816 */ /* 0x000fe20000000016 */
[----:B------:R-:W-:Y:S05]  /*1350*/  BRA `(.L_x_309) ;  /* 0x00000f0000007947 */ /* 0x000fea0003800000 */
.L_x_306:
        /* <DEDUP_REMOVED lines=11> */
.L_x_311:
[----:B------:R-:W2:Y:S02]  /*1410*/  LDG.E R2, [R2.64] ;  /* 0x0000002402027981 */ /* 0x000ea4000c1e1900 */
[----:B--2---:R-:W0:Y:S02]  /*1420*/  I2F R0, R2 ;  /* 0x0000000200007306 */ /* 0x004e240000201400 */
[----:B0-----:R-:W-:-:S04]  /*1430*/  F2FP.BF16.PACK_AB R0, RZ, R0 ;  /* 0x00000000ff00723e */ /* 0x001fc800000010ff */
[----:B------:R-:W-:Y:S01]  /*1440*/  PRMT R22, R0, 0x7610, R22 ;  /* 0x0000761000167816 */ /* 0x000fe20000000016 */
[----:B------:R-:W-:Y:S05]  /*1450*/  BRA `(.L_x_309) ;  /* 0x00000e0000007947 */ /* 0x000fea0003800000 */
.L_x_310:
[----:B------:R-:W2:Y:S02]  /*1460*/  LDG.E.U16 R2, [R2.64] ;  /* 0x0000002402027981 */ /* 0x000ea4000c1e1500 */
[----:B--2---:R-:W0:Y:S02]  /*1470*/  I2F.S16 R0, R2 ;  /* 0x0000000200007306 */ /* 0x004e240000101400 */
[----:B0-----:R-:W-:-:S04]  /*1480*/  F2FP.BF16.PACK_AB R0, RZ, R0 ;  /* 0x00000000ff00723e */ /* 0x001fc800000010ff */
[----:B------:R-:W-:Y:S01]  /*1490*/  PRMT R22, R0, 0x7610, R22 ;  /* 0x0000761000167816 */ /* 0x000fe20000000016 */
[----:B------:R-:W-:Y:S05]  /*14a0*/  BRA `(.L_x_309) ;  /* 0x00000db000007947 */ /* 0x000fea0003800000 */
.L_x_305:
        /* <DEDUP_REMOVED lines=9> */
.L_x_313:
[----:B------:R-:W2:Y:S02]  /*1540*/  LDG.E.U16 R0, [R2.64] ;  /* 0x0000002402007981 */ /* 0x000ea4000c1e1500 */
[----:B--2---:R-:W-:-:S05]  /*1550*/  HADD2.F32 R0, -RZ, R0.H0_H0 ;  /* 0x20000000ff007230 */ /* 0x004fca0000004100 */
[----:B------:R-:W-:-:S04]  /*1560*/  F2FP.BF16.PACK_AB R0, RZ, R0 ;  /* 0x00000000ff00723e */ /* 0x000fc800000010ff */
[----:B------:R-:W-:Y:S01]  /*1570*/  PRMT R22, R0, 0x7610, R22 ;  /* 0x0000761000167816 */ /* 0x000fe20000000016 */
[----:B------:R-:W-:Y:S05]  /*1580*/  BRA `(.L_x_309) ;  /* 0x00000cd000007947 */ /* 0x000fea0003800000 */
.L_x_312:
        /* <DEDUP_REMOVED lines=9> */
.L_x_315:
[----:B------:R-:W2:Y:S02]  /*1620*/  LDG.E.U16 R2, [R2.64] ;  /* 0x0000002402027981 */ /* 0x000ea4000c1e1500 */
[----:B--2---:R-:W-:-:S05]  /*1630*/  HADD2.F32 R0, -RZ, R2.H0_H0 ;  /* 0x20000002ff007230 */ /* 0x004fca0000004100 */
[----:B------:R-:W-:-:S04]  /*1640*/  F2FP.BF16.PACK_AB R0, RZ, R0 ;  /* 0x00000000ff00723e */ /* 0x000fc800000010ff */
[----:B------:R-:W-:Y:S01]  /*1650*/  PRMT R22, R0, 0x7610, R22 ;  /* 0x0000761000167816 */ /* 0x000fe20000000016 */
[----:B------:R-:W-:Y:S05]  /*1660*/  BRA `(.L_x_309) ;  /* 0x00000bf000007947 */ /* 0x000fea0003800000 */
.L_x_314:
[----:B------:R-:W2:Y:S02]  /*1670*/  LDG.E.64 R2, [R2.64] ;  /* 0x0000002402027981 */ /* 0x000ea4000c1e1b00 */
[----:B--2---:R-:W0:Y:S01]  /*1680*/  F2F.F32.F64 R0, R2 ;  /* 0x0000000200007310 */ /* 0x004e220000301000 */
[----:B------:R-:W0:-:S14]  /*1690*/  DSETP.GEU.AND P0, PT, |R2|, c[0x2][0x0], PT ;  /* 0x008000000200762a */ /* 0x000e1c0003f0e200 */
[----:B0-----:R-:W-:-:S05]  /*16a0*/  @!P0 FMUL R0, R0, 1.175494350822287508e-38 ;  /* 0x0080000000008820 */ /* 0x001fca0000400000 */
[----:B------:R-:W-:-:S04]  /*16b0*/  F2FP.BF16.PACK_AB R0, RZ, R0 ;  /* 0x00000000ff00723e */ /* 0x000fc800000010ff */
[----:B------:R-:W-:Y:S01]  /*16c0*/  PRMT R22, R0, 0x7610, R22 ;  /* 0x0000761000167816 */ /* 0x000fe20000000016 */
[----:B------:R-:W-:Y:S05]  /*16d0*/  BRA `(.L_x_309) ;  /* 0x00000b8000007947 */ /* 0x000fea0003800000 */
.L_x_304:
        /* <DEDUP_REMOVED lines=14> */
.L_x_318:
[----:B------:R-:W2:Y:S02]  /*17c0*/  LDG.E.64 R2, [R2.64] ;  /* 0x0000002402027981 */ /* 0x000ea4000c1e1b00 */
[----:B--2---:R-:W0:Y:S01]  /*17d0*/  F2F.F32.F64 R0, R2 ;  /* 0x0000000200007310 */ /* 0x004e220000301000 */
[----:B------:R-:W0:-:S14]  /*17e0*/  DSETP.GEU.AND P0, PT, |R2|, c[0x2][0x0], PT ;  /* 0x008000000200762a */ /* 0x000e1c0003f0e200 */
[----:B0-----:R-:W-:-:S05]  /*17f0*/  @!P0 FMUL R0, R0, 1.175494350822287508e-38 ;  /* 0x0080000000008820 */ /* 0x001fca0000400000 */
[----:B------:R-:W-:-:S04]  /*1800*/  F2FP.BF16.PACK_AB R0, RZ, R0 ;  /* 0x00000000ff00723e */ /* 0x000fc800000010ff */
[----:B------:R-:W-:Y:S01]  /*1810*/  PRMT R22, R0, 0x7610, R22 ;  /* 0x0000761000167816 */ /* 0x000fe20000000016 */
[----:B------:R-:W-:Y:S05]  /*1820*/  BRA `(.L_x_309) ;  /* 0x00000a3000007947 */ /* 0x000fea0003800000 */
.L_x_317:
        /* <DEDUP_REMOVED lines=28> */
.L_x_320:
        /* <DEDUP_REMOVED lines=15> */
.L_x_319:
[----:B------:R0:W5:Y:S01]  /*1ae0*/  LDG.E.U16 R22, [R2.64] ;  /* 0x0000002402167981 */ /* 0x000162000c1e1500 */
[----:B------:R-:W-:Y:S05]  /*1af0*/  BRA `(.L_x_309) ;  /* 0x0000076000007947 */ /* 0x000fea0003800000 */
.L_x_316:
        /* <DEDUP_REMOVED lines=12> */
.L_x_323:
        /* <DEDUP_REMOVED lines=21> */
.L_x_327:
[----:B------:R-:W-:Y:S05]  /*1d10*/  BSYNC B1 ;  /* 0x0000000000017941 */ /* 0x000fea0003800000 */
.L_x_326:
[----:B------:R-:W-:Y:S01]  /*1d20*/  LEA R3, R0, 0x3b800000, 0x17 ;  /* 0x3b80000000037811 */ /* 0x000fe200078eb8ff */
[----:B------:R-:W-:-:S05]  /*1d30*/  IMAD.SHL.U32 R0, R2, 0x100000, RZ ;  /* 0x0010000002007824 */ /* 0x000fca00078e00ff */
[----:B------:R-:W-:Y:S02]  /*1d40*/  LOP3.LUT R0, R3, R0, R4, 0xfe, !PT ;  /* 0x0000000003007212 */ /* 0x000fe400078efe04 */
.L_x_325:
[----:B------:R-:W-:Y:S05]  /*1d50*/  BSYNC B0 ;  /* 0x0000000000007941 */ /* 0x000fea0003800000 */
.L_x_324:
[----:B------:R-:W-:-:S04]  /*1d60*/  F2FP.BF16.PACK_AB R0, RZ, R0 ;  /* 0x00000000ff00723e */ /* 0x000fc800000010ff */
[----:B------:R-:W-:Y:S01]  /*1d70*/  PRMT R22, R0, 0x7610, R22 ;  /* 0x0000761000167816 */ /* 0x000fe20000000016 */
[----:B------:R-:W-:Y:S05]  /*1d80*/  BRA `(.L_x_309) ;  /* 0x000004d000007947 */ /* 0x000fea0003800000 */
.L_x_322:
        /* <DEDUP_REMOVED lines=21> */
.L_x_331:
[----:B------:R-:W-:Y:S05]  /*1ee0*/  BSYNC B1 ;  /* 0x0000000000017941 */ /* 0x000fea0003800000 */
.L_x_330:
[----:B------:R-:W-:Y:S01]  /*1ef0*/  LEA R3, R0, 0x37800000, 0x17 ;  /* 0x3780000000037811 */ /* 0x000fe200078eb8ff */
[----:B------:R-:W-:-:S05]  /*1f00*/  IMAD.SHL.U32 R0, R2, 0x200000, RZ ;  /* 0x0020000002007824 */ /* 0x000fca00078e00ff */
[----:B------:R-:W-:Y:S02]  /*1f10*/  LOP3.LUT R0, R3, R0, R4, 0xfe, !PT ;  /* 0x0000000003007212 */ /* 0x000fe400078efe04 */
.L_x_329:
[----:B------:R-:W-:Y:S05]  /*1f20*/  BSYNC B0 ;  /* 0x0000000000007941 */ /* 0x000fea0003800000 */
.L_x_328:
[----:B------:R-:W-:-:S04]  /*1f30*/  F2FP.BF16.PACK_AB R0, RZ, R0 ;  /* 0x00000000ff00723e */ /* 0x000fc800000010ff */
[----:B------:R-:W-:Y:S01]  /*1f40*/  PRMT R22, R0, 0x7610, R22 ;  /* 0x0000761000167816 */ /* 0x000fe20000000016 */
[----:B------:R-:W-:Y:S05]  /*1f50*/  BRA `(.L_x_309) ;  /* 0x0000030000007947 */ /* 0x000fea0003800000 */
.L_x_321:
        /* <DEDUP_REMOVED lines=14> */
.L_x_335:
[----:B------:R-:W-:Y:S05]  /*2040*/  BSYNC B0 ;  /* 0x0000000000007941 */ /* 0x000fea0003800000 */
.L_x_334:
[----:B------:R-:W-:-:S04]  /*2050*/  F2FP.BF16.PACK_AB R0, RZ, R0 ;  /* 0x00000000ff00723e */ /* 0x000fc800000010ff */
[----:B------:R-:W-:Y:S01]  /*2060*/  PRMT R22, R0, 0x7610, R22 ;  /* 0x0000761000167816 */ /* 0x000fe20000000016 */
[----:B------:R-:W-:Y:S05]  /*2070*/  BRA `(.L_x_309) ;  /* 0x000001e000007947 */ /* 0x000fea0003800000 */
.L_x_308:
        /* <DEDUP_REMOVED lines=18> */
[----:B0----5:R-:W-:Y:S05]  /*21a0*/  CALL.ABS.NOINC R2 ;  /* 0x0000000002007343 */ /* 0x021fea0003c00000 */
[----:B------:R-:W-:Y:S01]  /*21b0*/  PRMT R22, RZ, 0x7610, R22 ;  /* 0x00007610ff167816 */ /* 0x000fe20000000016 */
[----:B------:R-:W-:Y:S05]  /*21c0*/  BRA `(.L_x_309) ;  /* 0x0000009000007947 */ /* 0x000fea0003800000 */
.L_x_333:
[----:B------:R-:W2:Y:S02]  /*21d0*/  LDG.E.64 R2, [R2.64] ;  /* 0x0000002402027981 */ /* 0x000ea4000c1e1b00 */
[----:B--2---:R-:W0:Y:S02]  /*21e0*/  I2F.U64 R0, R2 ;  /* 0x0000000200007312 */ /* 0x004e240000301000 */
[----:B0-----:R-:W-:-:S04]  /*21f0*/  F2FP.BF16.PACK_AB R0, RZ, R0 ;  /* 0x00000000ff00723e */ /* 0x001fc800000010ff */
[----:B------:R-:W-:Y:S01]  /*2200*/  PRMT R22, R0, 0x7610, R22 ;  /* 0x0000761000167816 */ /* 0x000fe20000000016 */
[----:B------:R-:W-:Y:S05]  /*2210*/  BRA `(.L_x_309) ;  /* 0x0000004000007947 */ /* 0x000fea0003800000 */
.L_x_332:
[----:B------:R-:W2:Y:S02]  /*2220*/  LDG.E R2, [R2.64] ;  /* 0x0000002402027981 */ /* 0x000ea4000c1e1900 */
[----:B--2---:R-:W0:Y:S02]  /*2230*/  I2F.U32 R0, R2 ;  /* 0x0000000200007306 */ /* 0x004e240000201000 */
[----:B0-----:R-:W-:-:S04]  /*2240*/  F2FP.BF16.PACK_AB R0, RZ, R0 ;  /* 0x00000000ff00723e */ /* 0x001fc800000010ff */
[----:B------:R-:W-:Y:S02]  /*2250*/  PRMT R22, R0, 0x7610, R22 ;  /* 0x0000761000167816 */ /* 0x000fe40000000016 */
.L_x_309:
[----:B------:R-:W-:-:S05]  /*2260*/  IADD3 R19, R19, 0x80, RZ ;  /* 0x0000008013137810 */ /* 0x000fca0007ffe0ff */
.L_x_303:
[----:B------:R-:W-:Y:S05]  /*2270*/  BSYNC B6 ;  /* 0x0000000000067941 */ /* 0x000fea0003800000 */
.L_x_302:
[----:B------:R-:W-:Y:S01]  /*2280*/  ISETP.GE.AND P0, PT, R19, R17, PT ;  /* 0x000000111300720c */ /* 0x000fe20003f06270 */
[----:B------:R-:W-:Y:S01]  /*2290*/  BSSY B6, `(.L_x_336) ;  /* 0x000010f000067945 */ /* 0x000fe20003800000 */
[----:B------:R-:W-:Y:S02]  /*22a0*/  PRMT R23, RZ, 0x7610, R23 ;  /* 0x00007610ff177816 */ /* 0x000fe40000000017 */
[----:B------:R-:W-:-:S09]  /*22b0*/  PRMT R26, RZ, 0x7610, R26 ;  /* 0x00007610ff1a7816 */ /* 0x000fd2000000001a */
        /* <DEDUP_REMOVED lines=22> */
.L_x_341:
[----:B------:R-:W2:Y:S02]  /*2420*/  LDG.E.U8 R2, [R2.64] ;  /* 0x0000002402027981 */ /* 0x000ea4000c1e1100 */
[----:B--2---:R-:W0:Y:S02]  /*2430*/  I2F.U16 R0, R2 ;  /* 0x0000000200007306 */ /* 0x004e240000101000 */
[----:B0-----:R-:W-:-:S04]  /*2440*/  F2FP.BF16.PACK_AB R0, RZ, R0 ;  /* 0x00000000ff00723e */ /* 0x001fc800000010ff */
[----:B------:R-:W-:Y:S01]  /*2450*/  PRMT R26, R0, 0x7610, R26 ;  /* 0x00007610001a7816 */ /* 0x000fe2000000001a */
[----:B------:R-:W-:Y:S05]  /*2460*/  BRA `(.L_x_343) ;  /* 0x00000f0000007947 */ /* 0x000fea0003800000 */
.L_x_340:
        /* <DEDUP_REMOVED lines=11> */
.L_x_345:
[----:B------:R-:W2:Y:S02]  /*2520*/  LDG.E R2, [R2.64] ;  /* 0x0000002402027981 */ /* 0x000ea4000c1e1900 */
[----:B--2---:R-:W0:Y:S02]  /*2530*/  I2F R0, R2 ;  /* 0x0000000200007306 */ /* 0x004e240000201400 */
[----:B0-----:R-:W-:-:S04]  /*2540*/  F2FP.BF16.PACK_AB R0, RZ, R0 ;  /* 0x00000000ff00723e */ /* 0x001fc800000010ff */
[----:B------:R-:W-:Y:S01]  /*2550*/  PRMT R26, R0, 0x7610, R26 ;  /* 0x00007610001a7816 */ /* 0x000fe2000000001a */
[----:B------:R-:W-:Y:S05]  /*2560*/  BRA `(.L_x_343) ;  /* 0x00000e0000007947 */ /* 0x000fea0003800000 */
.L_x_344:
[----:B------:R-:W2:Y:S02]  /*2570*/  LDG.E.U16 R2, [R2.64] ;  /* 0x0000002402027981 */ /* 0x000ea4000c1e1500 */
[----:B--2---:R-:W0:Y:S02]  /*2580*/  I2F.S16 R0, R2 ;  /* 0x0000000200007306 */ /* 0x004e240000101400 */
[----:B0-----:R-:W-:-:S04]  /*2590*/  F2FP.BF16.PACK_AB R0, RZ, R0 ;  /* 0x00000000ff00723e */ /* 0x001fc800000010ff */
[----:B------:R-:W-:Y:S01]  /*25a0*/  PRMT R26, R0, 0x7610, R26 ;  /* 0x00007610001a7816 */ /* 0x000fe2000000001a */
[----:B------:R-:W-:Y:S05]  /*25b0*/  BRA `(.L_x_343) ;  /* 0x00000db000007947 */ /* 0x000fea0003800000 */
.L_x_339:
        /* <DEDUP_REMOVED lines=9> */
.L_x_347:
[----:B------:R-:W2:Y:S02]  /*2650*/  LDG.E.U16 R0, [R2.64] ;  /* 0x0000002402007981 */ /* 0x000ea4000c1e1500 */
[----:B--2---:R-:W-:-:S05]  /*2660*/  HADD2.F32 R0, -RZ, R0.H0_H0 ;  /* 0x20000000ff007230 */ /* 0x004fca0000004100 */
[----:B------:R-:W-:-:S04]  /*2670*/  F2FP.BF16.PACK_AB R0, RZ, R0 ;  /* 0x00000000ff00723e */ /* 0x000fc800000010ff */
[----:B------:R-:W-:Y:S01]  /*2680*/  PRMT R26, R0, 0x7610, R26 ;  /* 0x00007610001a7816 */ /* 0x000fe2000000001a */
[----:B------:R-:W-:Y:S05]  /*2690*/  BRA `(.L_x_343) ;  /* 0x00000cd000007947 */ /* 0x000fea0003800000 */
.L_x_346:
        /* <DEDUP_REMOVED lines=9> */
.L_x_349:
[----:B------:R-:W2:Y:S02]  /*2730*/  LDG.E.U16 R2, [R2.64] ;  /* 0x0000002402027981 */ /* 0x000ea4000c1e1500 */
[----:B--2---:R-:W-:-:S05]  /*2740*/  HADD2.F32 R0, -RZ, R2.H0_H0 ;  /* 0x20000002ff007230 */ /* 0x004fca0000004100 */
[----:B------:R-:W-:-:S04]  /*2750*/  F2FP.BF16.PACK_AB R0, RZ, R0 ;  /* 0x00000000ff00723e */ /* 0x000fc800000010ff */
[----:B------:R-:W-:Y:S01]  /*2760*/  PRMT R26, R0, 0x7610, R26 ;  /* 0x00007610001a7816 */ /* 0x000fe2000000001a */
[----:B------:R-:W-:Y:S05]  /*2770*/  BRA `(.L_x_343) ;  /* 0x00000bf000007947 */ /* 0x000fea0003800000 */
.L_x_348:
[----:B------:R-:W2:Y:S02]  /*2780*/  LDG.E.64 R2, [R2.64] ;  /* 0x0000002402027981 */ /* 0x000ea4000c1e1b00 */
[----:B--2---:R-:W0:Y:S01]  /*2790*/  F2F.F32.F64 R0, R2 ;  /* 0x0000000200007310 */ /* 0x004e220000301000 */
[----:B------:R-:W0:-:S14]  /*27a0*/  DSETP.GEU.AND P0, PT, |R2|, c[0x2][0x0], PT ;  /* 0x008000000200762a */ /* 0x000e1c0003f0e200 */
[----:B0-----:R-:W-:-:S05]  /*27b0*/  @!P0 FMUL R0, R0, 1.175494350822287508e-38 ;  /* 0x0080000000008820 */ /* 0x001fca0000400000 */
[----:B------:R-:W-:-:S04]  /*27c0*/  F2FP.BF16.PACK_AB R0, RZ, R0 ;  /* 0x00000000ff00723e */ /* 0x000fc800000010ff */
[----:B------:R-:W-:Y:S01]  /*27d0*/  PRMT R26, R0, 0x7610, R26 ;  /* 0x00007610001a7816 */ /* 0x000fe2000000001a */
[----:B------:R-:W-:Y:S05]  /*27e0*/  BRA `(.L_x_343) ;  /* 0x00000b8000007947 */ /* 0x000fea0003800000 */
.L_x_338:
        /* <DEDUP_REMOVED lines=14> */
.L_x_352:
[----:B------:R-:W2:Y:S02]  /*28d0*/  LDG.E.64 R2, [R2.64] ;  /* 0x0000002402027981 */ /* 0x000ea4000c1e1b00 */
[----:B--2---:R-:W0:Y:S01]  /*28e0*/  F2F.F32.F64 R0, R2 ;  /* 0x0000000200007310 */ /* 0x004e220000301000 */
[----:B------:R-:W0:-:S14]  /*28f0*/  DSETP.GEU.AND P0, PT, |R2|, c[0x2][0x0], PT ;  /* 0x008000000200762a */ /* 0x000e1c0003f0e200 */
[----:B0-----:R-:W-:-:S05]  /*2900*/  @!P0 FMUL R0, R0, 1.175494350822287508e-38 ;  /* 0x0080000000008820 */ /* 0x001fca0000400000 */
[----:B------:R-:W-:-:S04]  /*2910*/  F2FP.BF16.PACK_AB R0, RZ, R0 ;  /* 0x00000000ff00723e */ /* 0x000fc800000010ff */
[----:B------:R-:W-:Y:S01]  /*2920*/  PRMT R26, R0, 0x7610, R26 ;  /* 0x00007610001a7816 */ /* 0x000fe2000000001a */
[----:B------:R-:W-:Y:S05]  /*2930*/  BRA `(.L_x_343) ;  /* 0x00000a3000007947 */ /* 0x000fea0003800000 */
.L_x_351:
        /* <DEDUP_REMOVED lines=28> */
.L_x_354:
        /* <DEDUP_REMOVED lines=15> */
.L_x_353:
[----:B------:R0:W5:Y:S01]  /*2bf0*/  LDG.E.U16 R26, [R2.64] ;  /* 0x00000024021a7981 */ /* 0x000162000c1e1500 */
[----:B------:R-:W-:Y:S05]  /*2c00*/  BRA `(.L_x_343) ;  /* 0x0000076000007947 */ /* 0x000fea0003800000 */
.L_x_350:
        /* <DEDUP_REMOVED lines=12> */
.L_x_357:
        /* <DEDUP_REMOVED lines=21> */
.L_x_361:
[----:B------:R-:W-:Y:S05]  /*2e20*/  BSYNC B1 ;  /* 0x0000000000017941 */ /* 0x000fea0003800000 */
.L_x_360:
[----:B------:R-:W-:Y:S01]  /*2e30*/  LEA R3, R0, 0x3b800000, 0x17 ;  /* 0x3b80000000037811 */ /* 0x000fe200078eb8ff */
[----:B------:R-:W-:-:S05]  /*2e40*/  IMAD.SHL.U32 R0, R2, 0x100000, RZ ;  /* 0x0010000002007824 */ /* 0x000fca00078e00ff */
[----:B------:R-:W-:Y:S02]  /*2e50*/  LOP3.LUT R0, R3, R0, R4, 0xfe, !PT ;  /* 0x0000000003007212 */ /* 0x000fe400078efe04 */
.L_x_359:
[----:B------:R-:W-:Y:S05]  /*2e60*/  BSYNC B0 ;  /* 0x0000000000007941 */ /* 0x000fea0003800000 */
.L_x_358:
[----:B------:R-:W-:-:S04]  /*2e70*/  F2FP.BF16.PACK_AB R0, RZ, R0 ;  /* 0x00000000ff00723e */ /* 0x000fc800000010ff */
[----:B------:R-:W-:Y:S01]  /*2e80*/  PRMT R26, R0, 0x7610, R26 ;  /* 0x00007610001a7816 */ /* 0x000fe2000000001a */
[----:B------:R-:W-:Y:S05]  /*2e90*/  BRA `(.L_x_343) ;  /* 0x000004d000007947 */ /* 0x000fea0003800000 */
.L_x_356:
        /* <DEDUP_REMOVED lines=21> */
.L_x_365:
[----:B------:R-:W-:Y:S05]  /*2ff0*/  BSYNC B1 ;  /* 0x0000000000017941 */ /* 0x000fea0003800000 */
.L_x_364:
[----:B------:R-:W-:Y:S01]  /*3000*/  LEA R3, R0, 0x37800000, 0x17 ;  /* 0x3780000000037811 */ /* 0x000fe200078eb8ff */
[----:B------:R-:W-:-:S05]  /*3010*/  IMAD.SHL.U32 R0, R2, 0x200000, RZ ;  /* 0x0020000002007824 */ /* 0x000fca00078e00ff */
[----:B------:R-:W-:Y:S02]  /*3020*/  LOP3.LUT R0, R3, R0, R4, 0xfe, !PT ;  /* 0x0000000003007212 */ /* 0x000fe400078efe04 */
.L_x_363:
[----:B------:R-:W-:Y:S05]  /*3030*/  BSYNC B0 ;  /* 0x0000000000007941 */ /* 0x000fea0003800000 */
.L_x_362:
[----:B------:R-:W-:-:S04]  /*3040*/  F2FP.BF16.PACK_AB R0, RZ, R0 ;  /* 0x00000000ff00723e */ /* 0x000fc800000010ff */
[----:B------:R-:W-:Y:S01]  /*3050*/  PRMT R26, R0, 0x7610, R26 ;  /* 0x00007610001a7816 */ /* 0x000fe2000000001a */
[----:B------:R-:W-:Y:S05]  /*3060*/  BRA `(.L_x_343) ;  /* 0x0000030000007947 */ /* 0x000fea0003800000 */
.L_x_355:
        /* <DEDUP_REMOVED lines=14> */
.L_x_369:
[----:B------:R-:W-:Y:S05]  /*3150*/  BSYNC B0 ;  /* 0x0000000000007941 */ /* 0x000fea0003800000 */
.L_x_368:
[----:B------:R-:W-:-:S04]  /*3160*/  F2FP.BF16.PACK_AB R0, RZ, R0 ;  /* 0x00000000ff00723e */ /* 0x000fc800000010ff */
[----:B------:R-:W-:Y:S01]  /*3170*/  PRMT R26, R0, 0x7610, R26 ;  /* 0x00007610001a7816 */ /* 0x000fe2000000001a */
[----:B------:R-:W-:Y:S05]  /*3180*/  BRA `(.L_x_343) ;  /* 0x000001e000007947 */ /* 0x000fea0003800000 */
.L_x_342:
        /* <DEDUP_REMOVED lines=21> */
.L_x_367:
[----:B------:R-:W2:Y:S02]  /*32e0*/  LDG.E.64 R2, [R2.64] ;  /* 0x0000002402027981 */ /* 0x000ea4000c1e1b00 */
[----:B--2---:R-:W0:Y:S02]  /*32f0*/  I2F.U64 R0, R2 ;  /* 0x0000000200007312 */ /* 0x004e240000301000 */
[----:B0-----:R-:W-:-:S04]  /*3300*/  F2FP.BF16.PACK_AB R0, RZ, R0 ;  /* 0x00000000ff00723e */ /* 0x001fc800000010ff */
[----:B------:R-:W-:Y:S01]  /*3310*/  PRMT R26, R0, 0x7610, R26 ;  /* 0x00007610001a7816 */ /* 0x000fe2000000001a */
[----:B------:R-:W-:Y:S05]  /*3320*/  BRA `(.L_x_343) ;  /* 0x0000004000007947 */ /* 0x000fea0003800000 */
.L_x_366:
[----:B------:R-:W2:Y:S02]  /*3330*/  LDG.E R2, [R2.64] ;  /* 0x0000002402027981 */ /* 0x000ea4000c1e1900 */
[----:B--2---:R-:W0:Y:S02]  /*3340*/  I2F.U32 R0, R2 ;  /* 0x0000000200007306 */ /* 0x004e240000201000 */
[----:B0-----:R-:W-:-:S04]  /*3350*/  F2FP.BF16.PACK_AB R0, RZ, R0 ;  /* 0x00000000ff00723e */ /* 0x001fc800000010ff */
[----:B------:R-:W-:Y:S02]  /*3360*/  PRMT R26, R0, 0x7610, R26 ;  /* 0x00007610001a7816 */ /* 0x000fe4000000001a */
.L_x_343:
[----:B------:R-:W-:-:S05]  /*3370*/  IADD3 R19, R19, 0x80, RZ ;  /* 0x0000008013137810 */ /* 0x000fca0007ffe0ff */
.L_x_337:
[----:B------:R-:W-:Y:S05]  /*3380*/  BSYNC B6 ;  /* 0x0000000000067941 */ /* 0x000fea0003800000 */
.L_x_336:
[----:B------:R-:W-:Y:S01]  /*3390*/  ISETP.GE.AND P0, PT, R19, R17, PT ;  /* 0x000000111300720c */ /* 0x000fe20003f06270 */
[----:B------:R-:W-:-:S12]  /*33a0*/  BSSY B6, `(.L_x_370) ;  /* 0x000010b000067945 */ /* 0x000fd80003800000 */
[----:B------:R-:W-:Y:S05]  /*33b0*/  @P0 BRA `(.L_x_371) ;  /* 0x0000109000000947 */ /* 0x000fea0003800000 */
[----:B------:R-:W-:Y:S01]  /*33c0*/  PRMT R0, R18, 0x9910, RZ ;  /* 0x0000991012007816 */ /* 0x000fe200000000ff */
[----:B------:R-:W-:-:S03]  /*33d0*/  IMAD R19, R16, 0x200, R19 ;  /* 0x0000020010137824 */ /* 0x000fc600078e0213 */
[----:B------:R-:W-:Y:S01]  /*33e0*/  ISETP.GT.AND P1, PT, R0, 0x9, PT ;  /* 0x000000090000780c */ /* 0x000fe20003f24270 */
[----:B------:R-:W-:-:S05]  /*33f0*/  IMAD R19, R19, c[0x0][0x180], RZ ;  /* 0x0000600013137a24 */ /* 0x000fca00078e02ff */
[----:B0-----:R-:W-:-:S05]  /*3400*/  IADD3 R2, P0, R19, c[0x0][0x170], RZ ;  /* 0x00005c0013027a10 */ /* 0x001fca0007f1e0ff */
        /* <DEDUP_REMOVED lines=15> */
.L_x_375:
[----:B------:R-:W2:Y:S02]  /*3500*/  LDG.E.U8 R2, [R2.64] ;  /* 0x0000002402027981 */ /* 0x000ea4000c1e1100 */
[----:B--2---:R-:W0:Y:S02]  /*3510*/  I2F.U16 R0, R2 ;  /* 0x0000000200007306 */ /* 0x004e240000101000 */
[----:B0-----:R-:W-:-:S04]  /*3520*/  F2FP.BF16.PACK_AB R0, RZ, R0 ;  /* 0x00000000ff00723e */ /* 0x001fc800000010ff */
[----:B------:R-:W-:Y:S01]  /*3530*/  PRMT R23, R0, 0x7610, R23 ;  /* 0x0000761000177816 */ /* 0x000fe20000000017 */
[----:B------:R-:W-:Y:S05]  /*3540*/  BRA `(.L_x_371) ;  /* 0x00000f0000007947 */ /* 0x000fea0003800000 */
.L_x_374:
        /* <DEDUP_REMOVED lines=11> */
.L_x_378:
[----:B------:R-:W2:Y:S02]  /*3600*/  LDG.E R2, [R2.64] ;  /* 0x0000002402027981 */ /* 0x000ea4000c1e1900 */
[----:B--2---:R-:W0:Y:S02]  /*3610*/  I2F R0, R2 ;  /* 0x0000000200007306 */ /* 0x004e240000201400 */
[----:B0-----:R-:W-:-:S04]  /*3620*/  F2FP.BF16.PACK_AB R0, RZ, R0 ;  /* 0x00000000ff00723e */ /* 0x001fc800000010ff */
[----:B------:R-:W-:Y:S01]  /*3630*/  PRMT R23, R0, 0x7610, R23 ;  /* 0x0000761000177816 */ /* 0x000fe20000000017 */
[----:B------:R-:W-:Y:S05]  /*3640*/  BRA `(.L_x_371) ;  /* 0x00000e0000007947 */ /* 0x000fea0003800000 */
.L_x_377:
[----:B------:R-:W2:Y:S02]  /*3650*/  LDG.E.U16 R2, [R2.64] ;  /* 0x0000002402027981 */ /* 0x000ea4000c1e1500 */
[----:B--2---:R-:W0:Y:S02]  /*3660*/  I2F.S16 R0, R2 ;  /* 0x0000000200007306 */ /* 0x004e240000101400 */
[----:B0-----:R-:W-:-:S04]  /*3670*/  F2FP.BF16.PACK_AB R0, RZ, R0 ;  /* 0x00000000ff00723e */ /* 0x001fc800000010ff */
[----:B------:R-:W-:Y:S01]  /*3680*/  PRMT R23, R0, 0x7610, R23 ;  /* 0x0000761000177816 */ /* 0x000fe20000000017 */
[----:B------:R-:W-:Y:S05]  /*3690*/  BRA `(.L_x_371) ;  /* 0x00000db000007947 */ /* 0x000fea0003800000 */
.L_x_373:
        /* <DEDUP_REMOVED lines=9> */
.L_x_380:
[----:B------:R-:W2:Y:S02]  /*3730*/  LDG.E.U16 R0, [R2.64] ;  /* 0x0000002402007981 */ /* 0x000ea4000c1e1500 */
[----:B--2---:R-:W-:-:S05]  /*3740*/  HADD2.F32 R0, -RZ, R0.H0_H0 ;  /* 0x20000000ff007230 */ /* 0x004fca0000004100 */
[----:B------:R-:W-:-:S04]  /*3750*/  F2FP.BF16.PACK_AB R0, RZ, R0 ;  /* 0x00000000ff00723e */ /* 0x000fc800000010ff */
[----:B------:R-:W-:Y:S01]  /*3760*/  PRMT R23, R0, 0x7610, R23 ;  /* 0x0000761000177816 */ /* 0x000fe20000000017 */
[----:B------:R-:W-:Y:S05]  /*3770*/  BRA `(.L_x_371) ;  /* 0x00000cd000007947 */ /* 0x000fea0003800000 */
.L_x_379:
        /* <DEDUP_REMOVED lines=9> */
.L_x_382:
[----:B------:R-:W2:Y:S02]  /*3810*/  LDG.E.U16 R2, [R2.64] ;  /* 0x0000002402027981 */ /* 0x000ea4000c1e1500 */
[----:B--2---:R-:W-:-:S05]  /*3820*/  HADD2.F32 R0, -RZ, R2.H0_H0 ;  /* 0x20000002ff007230 */ /* 0x004fca0000004100 */
[----:B------:R-:W-:-:S04]  /*3830*/  F2FP.BF16.PACK_AB R0, RZ, R0 ;  /* 0x00000000ff00723e */ /* 0x000fc800000010ff */
[----:B------:R-:W-:Y:S01]  /*3840*/  PRMT R23, R0, 0x7610, R23 ;  /* 0x0000761000177816 */ /* 0x000fe20000000017 */
[----:B------:R-:W-:Y:S05]  /*3850*/  BRA `(.L_x_371) ;  /* 0x00000bf000007947 */ /* 0x000fea0003800000 */
.L_x_381:
[----:B------:R-:W2:Y:S02]  /*3860*/  LDG.E.64 R2, [R2.64] ;  /* 0x0000002402027981 */ /* 0x000ea4000c1e1b00 */
[----:B--2---:R-:W0:Y:S01]  /*3870*/  F2F.F32.F64 R0, R2 ;  /* 0x0000000200007310 */ /* 0x004e220000301000 */
[----:B------:R-:W0:-:S14]  /*3880*/  DSETP.GEU.AND P0, PT, |R2|, c[0x2][0x0], PT ;  /* 0x008000000200762a */ /* 0x000e1c0003f0e200 */
[----:B0-----:R-:W-:-:S05]  /*3890*/  @!P0 FMUL R0, R0, 1.175494350822287508e-38 ;  /* 0x0080000000008820 */ /* 0x001fca0000400000 */
[----:B------:R-:W-:-:S04]  /*38a0*/  F2FP.BF16.PACK_AB R0, RZ, R0 ;  /* 0x00000000ff00723e */ /* 0x000fc800000010ff */
[----:B------:R-:W-:Y:S01]  /*38b0*/  PRMT R23, R0, 0x7610, R23 ;  /* 0x0000761000177816 */ /* 0x000fe20000000017 */
[----:B------:R-:W-:Y:S05]  /*38c0*/  BRA `(.L_x_371) ;  /* 0x00000b8000007947 */ /* 0x000fea0003800000 */
.L_x_372:
        /* <DEDUP_REMOVED lines=14> */
.L_x_385:
[----:B------:R-:W2:Y:S02]  /*39b0*/  LDG.E.64 R2, [R2.64] ;  /* 0x0000002402027981 */ /* 0x000ea4000c1e1b00 */
[----:B--2---:R-:W0:Y:S01]  /*39c0*/  F2F.F32.F64 R0, R2 ;  /* 0x0000000200007310 */ /* 0x004e220000301000 */
[----:B------:R-:W0:-:S14]  /*39d0*/  DSETP.GEU.AND P0, PT, |R2|, c[0x2][0x0], PT ;  /* 0x008000000200762a */ /* 0x000e1c0003f0e200 */
[----:B0-----:R-:W-:-:S05]  /*39e0*/  @!P0 FMUL R0, R0, 1.175494350822287508e-38 ;  /* 0x0080000000008820 */ /* 0x001fca0000400000 */
[----:B------:R-:W-:-:S04]  /*39f0*/  F2FP.BF16.PACK_AB R0, RZ, R0 ;  /* 0x00000000ff00723e */ /* 0x000fc800000010ff */
[----:B------:R-:W-:Y:S01]  /*3a00*/  PRMT R23, R0, 0x7610, R23 ;  /* 0x0000761000177816 */ /* 0x000fe20000000017 */
[----:B------:R-:W-:Y:S05]  /*3a10*/  BRA `(.L_x_371) ;  /* 0x00000a3000007947 */ /* 0x000fea0003800000 */
.L_x_384:
        /* <DEDUP_REMOVED lines=28> */
.L_x_387:
        /* <DEDUP_REMOVED lines=15> */
.L_x_386:
[----:B------:R0:W5:Y:S01]  /*3cd0*/  LDG.E.U16 R23, [R2.64] ;  /* 0x0000002402177981 */ /* 0x000162000c1e1500 */
[----:B------:R-:W-:Y:S05]  /*3ce0*/  BRA `(.L_x_371) ;  /* 0x0000076000007947 */ /* 0x000fea0003800000 */
.L_x_383:
        /* <DEDUP_REMOVED lines=12> */
.L_x_390:
        /* <DEDUP_REMOVED lines=21> */
.L_x_394:
[----:B------:R-:W-:Y:S05]  /*3f00*/  BSYNC B1 ;  /* 0x0000000000017941 */ /* 0x000fea0003800000 */
.L_x_393:
[----:B------:R-:W-:Y:S01]  /*3f10*/  LEA R3, R0, 0x3b800000, 0x17 ;  /* 0x3b80000000037811 */ /* 0x000fe200078eb8ff */
[----:B------:R-:W-:-:S05]  /*3f20*/  IMAD.SHL.U32 R0, R2, 0x100000, RZ ;  /* 0x0010000002007824 */ /* 0x000fca00078e00ff */
[----:B------:R-:W-:Y:S02]  /*3f30*/  LOP3.LUT R0, R3, R0, R4, 0xfe, !PT ;  /* 0x0000000003007212 */ /* 0x000fe400078efe04 */
.L_x_392:
[----:B------:R-:W-:Y:S05]  /*3f40*/  BSYNC B0 ;  /* 0x0000000000007941 */ /* 0x000fea0003800000 */
.L_x_391:
[----:B------:R-:W-:-:S04]  /*3f50*/  F2FP.BF16.PACK_AB R0, RZ, R0 ;  /* 0x00000000ff00723e */ /* 0x000fc800000010ff */
[----:B------:R-:W-:Y:S01]  /*3f60*/  PRMT R23, R0, 0x7610, R23 ;  /* 0x0000761000177816 */ /* 0x000fe20000000017 */
[----:B------:R-:W-:Y:S05]  /*3f70*/  BRA `(.L_x_371) ;  /* 0x000004d000007947 */ /* 0x000fea0003800000 */
.L_x_389:
        /* <DEDUP_REMOVED lines=21> */
.L_x_398:
[----:B------:R-:W-:Y:S05]  /*40d0*/  BSYNC B1 ;  /* 0x0000000000017941 */ /* 0x000fea0003800000 */
.L_x_397:
[----:B------:R-:W-:Y:S01]  /*40e0*/  LEA R3, R0, 0x37800000, 0x17 ;  /* 0x3780000000037811 */ /* 0x000fe200078eb8ff */
[----:B------:R-:W-:-:S05]  /*40f0*/  IMAD.SHL.U32 R0, R2, 0x200000, RZ ;  /* 0x0020000002007824 */ /* 0x000fca00078e00ff */
[----:B------:R-:W-:Y:S02]  /*4100*/  LOP3.LUT R0, R3, R0, R4, 0xfe, !PT ;  /* 0x0000000003007212 */ /* 0x000fe400078efe04 */
.L_x_396:
[----:B------:R-:W-:Y:S05]  /*4110*/  BSYNC B0 ;  /* 0x0000000000007941 */ /* 0x000fea0003800000 */
.L_x_395:
[----:B------:R-:W-:-:S04]  /*4120*/  F2FP.BF16.PACK_AB R0, RZ, R0 ;  /* 0x00000000ff00723e */ /* 0x000fc800000010ff */
[----:B------:R-:W-:Y:S01]  /*4130*/  PRMT R23, R0, 0x7610, R23 ;  /* 0x0000761000177816 */ /* 0x000fe20000000017 */
[----:B------:R-:W-:Y:S05]  /*4140*/  BRA `(.L_x_371) ;  /* 0x0000030000007947 */ /* 0x000fea0003800000 */
.L_x_388:
        /* <DEDUP_REMOVED lines=14> */
.L_x_402:
[----:B------:R-:W-:Y:S05]  /*4230*/  BSYNC B0 ;  /* 0x0000000000007941 */ /* 0x000fea0003800000 */
.L_x_401:
[----:B------:R-:W-:-:S04]  /*4240*/  F2FP.BF16.PACK_AB R0, RZ, R0 ;  /* 0x00000000ff00723e */ /* 0x000fc800000010ff */
[----:B------:R-:W-:Y:S01]  /*4250*/  PRMT R23, R0, 0x7610, R23 ;  /* 0x0000761000177816 */ /* 0x000fe20000000017 */
[----:B------:R-:W-:Y:S05]  /*4260*/  BRA `(.L_x_371) ;  /* 0x000001e000007947 */ /* 0x000fea0003800000 */
.L_x_376:
        /* <DEDUP_REMOVED lines=21> */
.L_x_400:
[----:B------:R-:W2:Y:S02]  /*43c0*/  LDG.E.64 R2, [R2.64] ;  /* 0x0000002402027981 */ /* 0x000ea4000c1e1b00 */
[----:B--2---:R-:W0:Y:S02]  /*43d0*/  I2F.U64 R0, R2 ;  /* 0x0000000200007312 */ /* 0x004e240000301000 */
[----:B0-----:R-:W-:-:S04]  /*43e0*/  F2FP.BF16.PACK_AB R0, RZ, R0 ;  /* 0x00000000ff00723e */ /* 0x001fc800000010ff */
[----:B------:R-:W-:Y:S01]  /*43f0*/  PRMT R23, R0, 0x7610, R23 ;  /* 0x0000761000177816 */ /* 0x000fe20000000017 */
[----:B------:R-:W-:Y:S05]  /*4400*/  BRA `(.L_x_371) ;  /* 0x0000004000007947 */ /* 0x000fea0003800000 */
.L_x_399:
[----:B------:R-:W2:Y:S02]  /*4410*/  LDG.E R2, [R2.64] ;  /* 0x0000002402027981 */ /* 0x000ea4000c1e1900 */
[----:B--2---:R-:W0:Y:S02]  /*4420*/  I2F.U32 R0, R2 ;  /* 0x0000000200007306 */ /* 0x004e240000201000 */
[----:B0-----:R-:W-:-:S04]  /*4430*/  F2FP.BF16.PACK_AB R0, RZ, R0 ;  /* 0x00000000ff00723e */ /* 0x001fc800000010ff */
[----:B------:R-:W-:Y:S02]  /*4440*/  PRMT R23, R0, 0x7610, R23 ;  /* 0x0000761000177816 */ /* 0x000fe40000000017 */
.L_x_371:
[----:B------:R-:W-:Y:S05]  /*4450*/  BSYNC B6 ;  /* 0x0000000000067941 */ /* 0x000fea0003800000 */
.L_x_370:
[----:B------:R-:W1:Y:S01]  /*4460*/  S2R R19, SR_TID.X ;  /* 0x0000000000137919 */ /* 0x000e620000002100 */
[----:B------:R-:W2:Y:S01]  /*4470*/  LDC.U8 R18, c[0x0][0x184] ;  /* 0x00006100ff127b82 */ /* 0x000ea20000000000 */
[----:B------:R-:W-:Y:S01]  /*4480*/  BSSY B0, `(.L_x_403) ;  /* 0x0000024000007945 */ /* 0x000fe20003800000 */
[CC--:B-1----:R-:W-:Y:S02]  /*4490*/  ISETP.GE.AND P1, PT, R19.reuse, R17.reuse, PT ;  /* 0x000000111300720c */ /* 0x0c2fe40003f26270 */
[C---:B------:R-:W-:Y:S02]  /*44a0*/  IADD3 R0, R19.reuse, 0x100, RZ ;  /* 0x0000010013007810 */ /* 0x040fe40007ffe0ff */
[C---:B0-----:R-:W-:Y:S02]  /*44b0*/  IADD3 R2, R19.reuse, 0x180, RZ ;  /* 0x0000018013027810 */ /* 0x041fe40007ffe0ff */
[----:B------:R-:W-:Y:S02]  /*44c0*/  IADD3 R24, R19, 0x80, RZ ;  /* 0x0000008013187810 */ /* 0x000fe40007ffe0ff */
[----:B------:R-:W-:-:S02]  /*44d0*/  ISETP.GE.AND P2, PT, R0, R17, PT ;  /* 0x000000110000720c */ /* 0x000fc40003f46270 */
[-C--:B------:R-:W-:Y:S02]  /*44e0*/  ISETP.GE.AND P0, PT, R2, R17.reuse, PT ;  /* 0x000000110200720c */ /* 0x080fe40003f06270 */
[----:B------:R-:W-:Y:S01]  /*44f0*/  ISETP.GE.AND P3, PT, R24, R17, PT ;  /* 0x000000111800720c */ /* 0x000fe20003f66270 */
[----:B------:R-:W-:Y:S07]  /*4500*/  @P1 BRA `(.L_x_404) ;  /* 0x000001b000001947 */ /* 0x000fee0003800000 */
[----:B--2--5:R-:W-:Y:S01]  /*4510*/  PRMT R25, RZ, 0x5410, R25 ;  /* 0x00005410ff197816 */ /* 0x024fe20000000019 */
[----:B------:R-:W-:-:S03]  /*4520*/  IMAD.MOV.U32 R3, RZ, RZ, 0x3f000000 ;  /* 0x3f000000ff037424 */ /* 0x000fc600078e00ff */
[C---:B------:R-:W-:Y:S01]  /*4530*/  FSETP.GT.FTZ.AND P4, PT, |R25|.reuse, 0.56000000238418579102, PT ;  /* 0x3f0f5c291900780b */ /* 0x040fe20003f94200 */
[C---:B------:R-:W-:Y:S01]  /*4540*/  FADD.FTZ R0, |R25|.reuse, -RZ ;  /* 0x800000ff19007221 */ /* 0x040fe20000010200 */
[----:B------:R-:W-:-:S03]  /*4550*/  FSETP.NEU.FTZ.AND P5, PT, |R25|, 1, PT ;  /* 0x3f8000001900780b */ /* 0x000fc60003fbd200 */
[----:B------:R-:W-:-:S04]  /*4560*/  FFMA.FTZ R2, -R0, R3, 0.5 ;  /* 0x3f00000000027423 */ /* 0x000fc80000010103 */
[----:B------:R-:W0:Y:S02]  /*4570*/  MUFU.RSQ R3, R2 ;  /* 0x0000000200037308 */ /* 0x000e240000001400 */
[----:B0-----:R-:W-:Y:S02]  /*4580*/  FMUL.FTZ R4, R2, R3 ;  /* 0x0000000302047220 */ /* 0x001fe40000410000 */
[----:B------:R-:W-:-:S04]  /*4590*/  FMUL.FTZ R3, R3, 0.5 ;  /* 0x3f00000003037820 */ /* 0x000fc80000410000 */
        /* <DEDUP_REMOVED lines=9> */
[----:B------:R-:W-:-:S04]  /*4630*/  FMUL.FTZ R3, R3, R4 ;  /* 0x0000000403037220 */ /* 0x000fc80000410000 */
[----:B------:R-:W-:Y:S02]  /*4640*/  FFMA.FTZ R0, R0, R3, R0 ;  /* 0x0000000300007223 */ /* 0x000fe40000010000 */
[----:B------:R-:W-:Y:S02]  /*4650*/  IMAD.MOV.U32 R3, RZ, RZ, 0x3fd774eb ;  /* 0x3fd774ebff037424 */ /* 0x000fe400078e00ff */
[----:B------:R-:W-:-:S04]  /*4660*/  FMUL.FTZ R2, R0, -2 ;  /* 0xc000000000027820 */ /* 0x000fc80000410000 */
[----:B------:R-:W-:-:S05]  /*4670*/  @P4 FFMA.FTZ R0, R3, 0.93318945169448852539, R2 ;  /* 0x3f6ee58103004823 */ /* 0x000fca0000010002 */
[C---:B------:R-:W-:Y:S02]  /*4680*/  FSETP.GTU.FTZ.AND P4, PT, R0.reuse, +INF , PT ;  /* 0x7f8000000000780b */ /* 0x040fe40003f9c000 */
[----:B------:R-:W-:-:S04]  /*4690*/  LOP3.LUT R25, R0, 0x80000000, R25, 0xb8, !PT ;  /* 0x8000000000197812 */ /* 0x000fc800078eb819 */
[----:B------:R-:W-:-:S04]  /*46a0*/  FSEL R0, R25, R0, !P4 ;  /* 0x0000000019007208 */ /* 0x000fc80006000000 */
[----:B------:R-:W-:Y:S02]  /*46b0*/  F2FP.BF16.PACK_AB R0, RZ, R0 ;  /* 0x00000000ff00723e */ /* 0x000fe400000010ff */
.L_x_404:
[----:B--2---:R-:W-:Y:S05]  /*46c0*/  BSYNC B0 ;  /* 0x0000000000007941 */ /* 0x004fea0003800000 */
.L_x_403:
[----:B------:R-:W-:Y:S01]  /*46d0*/  BSSY B0, `(.L_x_405) ;  /* 0x000001d000007945 */ /* 0x000fe20003800000 */
[----:B------:R-:W-:Y:S05]  /*46e0*/  @P3 BRA `(.L_x_406) ;  /* 0x000001b000003947 */ /* 0x000fea0003800000 */
[----:B-----5:R-:W-:Y:S01]  /*46f0*/  PRMT R22, RZ, 0x5410, R22 ;  /* 0x00005410ff167816 */ /* 0x020fe20000000016 */
[----:B------:R-:W-:-:S03]  /*4700*/  IMAD.MOV.U32 R3, RZ, RZ, 0x3f000000 ;  /* 0x3f000000ff037424 */ /* 0x000fc600078e00ff */
[C---:B------:R-:W-:Y:S01]  /*4710*/  FSETP.GT.FTZ.AND P3, PT, |R22|.reuse, 0.56000000238418579102, PT ;  /* 0x3f0f5c291600780b */ /* 0x040fe20003f74200 */
[C---:B------:R-:W-:Y:S01]  /*4720*/  FADD.FTZ R2, |R22|.reuse, -RZ ;  /* 0x800000ff16027221 */ /* 0x040fe20000010200 */
[----:B------:R-:W-:-:S03]  /*4730*/  FSETP.NEU.FTZ.AND P4, PT, |R22|, 1, PT ;  /* 0x3f8000001600780b */ /* 0x000fc60003f9d200 */
[----:B------:R-:W-:-:S04]  /*4740*/  FFMA.FTZ R3, -R2, R3, 0.5 ;  /* 0x3f00000002037423 */ /* 0x000fc80000010103 */
[----:B------:R-:W0:Y:S02]  /*4750*/  MUFU.RSQ R4, R3 ;  /* 0x0000000300047308 */ /* 0x000e240000001400 */
[----:B0-----:R-:W-:Y:S02]  /*4760*/  FMUL.FTZ R5, R3, R4 ;  /* 0x0000000403057220 */ /* 0x001fe40000410000 */
        /* <DEDUP_REMOVED lines=12> */
[----:B------:R-:W-:-:S04]  /*4830*/  FFMA.FTZ R5, R2, R5, R2 ;  /* 0x0000000502057223 */ /* 0x000fc80000010002 */
[----:B------:R-:W-:-:S04]  /*4840*/  FMUL.FTZ R2, R5, -2 ;  /* 0xc000000005027820 */ /* 0x000fc80000410000 */
[----:B------:R-:W-:-:S05]  /*4850*/  @P3 FFMA.FTZ R5, R3, 0.93318945169448852539, R2 ;  /* 0x3f6ee58103053823 */ /* 0x000fca0000010002 */
[C---:B------:R-:W-:Y:S02]  /*4860*/  FSETP.GTU.FTZ.AND P3, PT, R5.reuse, +INF , PT ;  /* 0x7f8000000500780b */ /* 0x040fe40003f7c000 */
[----:B------:R-:W-:-:S04]  /*4870*/  LOP3.LUT R22, R5, 0x80000000, R22, 0xb8, !PT ;  /* 0x8000000005167812 */ /* 0x000fc800078eb816 */
[----:B------:R-:W-:-:S04]  /*4880*/  FSEL R25, R22, R5, !P3 ;  /* 0x0000000516197208 */ /* 0x000fc80005800000 */
[----:B------:R-:W-:Y:S02]  /*4890*/  F2FP.BF16.PACK_AB R25, RZ, R25 ;  /* 0x00000019ff19723e */ /* 0x000fe400000010ff */
.L_x_406:
[----:B------:R-:W-:Y:S05]  /*48a0*/  BSYNC B0 ;  /* 0x0000000000007941 */ /* 0x000fea0003800000 */
.L_x_405:
        /* <DEDUP_REMOVED lines=29> */
.L_x_408:
[----:B------:R-:W-:Y:S05]  /*4a80*/  BSYNC B0 ;  /* 0x0000000000007941 */ /* 0x000fea0003800000 */
.L_x_407:
        /* <DEDUP_REMOVED lines=20> */
[----:B------:R-:W-:Y:S02]  /*4bd0*/  FMUL.FTZ R5, R4, R5 ;  /* 0x0000000504057220 */ /* 0x000fe40000410000 */
[----:B------:R-:W-:Y:S02]  /*4be0*/  IMAD.MOV.U32 R4, RZ, RZ, 0x3fd774eb ;  /* 0x3fd774ebff047424 */ /* 0x000fe400078e00ff */
[----:B------:R-:W-:-:S04]  /*4bf0*/  FFMA.FTZ R2, R2, R5, R2 ;  /* 0x0000000502027223 */ /* 0x000fc80000010002 */
[----:B------:R-:W-:-:S04]  /*4c00*/  FMUL.FTZ R3, R2, -2 ;  /* 0xc000000002037820 */ /* 0x000fc80000410000 */
[----:B------:R-:W-:-:S05]  /*4c10*/  @P0 FFMA.FTZ R2, R4, 0.93318945169448852539, R3 ;  /* 0x3f6ee58104020823 */ /* 0x000fca0000010003 */
[C---:B------:R-:W-:Y:S02]  /*4c20*/  FSETP.GTU.FTZ.AND P0, PT, R2.reuse, +INF , PT ;  /* 0x7f8000000200780b */ /* 0x040fe40003f1c000 */
[----:B------:R-:W-:-:S04]  /*4c30*/  LOP3.LUT R23, R2, 0x80000000, R23, 0xb8, !PT ;  /* 0x8000000002177812 */ /* 0x000fc800078eb817 */
[----:B------:R-:W-:-:S04]  /*4c40*/  FSEL R23, R23, R2, !P0 ;  /* 0x0000000217177208 */ /* 0x000fc80004000000 */
[----:B------:R-:W-:Y:S02]  /*4c50*/  F2FP.BF16.PACK_AB R23, RZ, R23 ;  /* 0x00000017ff17723e */ /* 0x000fe400000010ff */
.L_x_410:
[----:B------:R-:W-:Y:S05]  /*4c60*/  BSYNC B0 ;  /* 0x0000000000007941 */ /* 0x000fea0003800000 */
.L_x_409:
[----:B------:R-:W-:Y:S01]  /*4c70*/  BSSY B6, `(.L_x_411) ;  /* 0x0000113000067945 */ /* 0x000fe20003800000 */
[----:B------:R-:W-:Y:S05]  /*4c80*/  @P1 BRA `(.L_x_412) ;  /* 0x0000111000001947 */ /* 0x000fea0003800000 */
[----:B------:R-:W-:Y:S01]  /*4c90*/  PRMT R4, R18, 0x9910, RZ ;  /* 0x0000991012047816 */ /* 0x000fe200000000ff */
        /* <DEDUP_REMOVED lines=14> */
[----:B------:R-:W-:Y:S01]  /*4d80*/  PRMT R0, RZ, 0x5410, R0 ;  /* 0x00005410ff007816 */ /* 0x000fe20000000000 */
[----:B------:R-:W-:-:S03]  /*4d90*/  IMAD.MOV.U32 R19, RZ, RZ, R24 ;  /* 0x000000ffff137224 */ /* 0x000fc600078e0018 */
[----:B------:R-:W0:Y:S02]  /*4da0*/  F2I.FTZ.TRUNC.NTZ R5, R0 ;  /* 0x0000000000057305 */ /* 0x000e24000021f100 */
[----:B0-----:R0:W-:Y:S01]  /*4db0*/  STG.E.U8 [R2.64], R5 ;  /* 0x0000000502007986 */ /* 0x0011e2000c101124 */
[----:B------:R-:W-:Y:S05]  /*4dc0*/  BRA `(.L_x_412) ;  /* 0x00000fd000007947 */ /* 0x000fea0003800000 */
.L_x_416:
[----:B------:R-:W-:Y:S01]  /*4dd0*/  PRMT R5, RZ, 0x5410, R0 ;  /* 0x00005410ff057816 */ /* 0x000fe20000000000 */
[----:B------:R-:W-:-:S05]  /*4de0*/  IMAD.MOV.U32 R19, RZ, RZ, R24 ;  /* 0x000000ffff137224 */ /* 0x000fca00078e0018 */
[----:B------:R-:W0:Y:S02]  /*4df0*/  F2I.S64.TRUNC R4, R5 ;  /* 0x0000000500047311 */ /* 0x000e24000020d900 */
[----:B0-----:R0:W-:Y:S01]  /*4e00*/  STG.E.U8 [R2.64], R4 ;  /* 0x0000000402007986 */ /* 0x0011e2000c101124 */
[----:B------:R-:W-:Y:S05]  /*4e10*/  BRA `(.L_x_412) ;  /* 0x00000f8000007947 */ /* 0x000fea0003800000 */
.L_x_415:
[----:B------:R-:W-:-:S13]  /*4e20*/  ISETP.NE.AND P0, PT, R4, 0x2, PT ;  /* 0x000000020400780c */ /* 0x000fda0003f05270 */
[----:B------:R-:W-:Y:S05]  /*4e30*/  @!P0 BRA `(.L_x_418) ;  /* 0x000000e000008947 */ /* 0x000fea0003800000 */
[----:B------:R-:W-:-:S13]  /*4e40*/  ISETP.NE.AND P0, PT, R4, 0x3, PT ;  /* 0x000000030400780c */ /* 0x000fda0003f05270 */
[----:B------:R-:W-:Y:S05]  /*4e50*/  @!P0 BRA `(.L_x_419) ;  /* 0x0000007000008947 */ /* 0x000fea0003800000 */
[----:B------:R-:W-:-:S13]  /*4e60*/  ISETP.NE.AND P0, PT, R4, 0x4, PT ;  /* 0x000000040400780c */ /* 0x000fda0003f05270 */
[----:B------:R-:W-:Y:S05]  /*4e70*/  @P0 BRA `(.L_x_417) ;  /* 0x00000d4000000947 */ /* 0x000fea0003800000 */
[----:B------:R-:W-:Y:S01]  /*4e80*/  PRMT R4, RZ, 0x5410, R0 ;  /* 0x00005410ff047816 */ /* 0x000fe20000000000 */
[----:B------:R-:W-:-:S05]  /*4e90*/  IMAD.MOV.U32 R19, RZ, RZ, R24 ;  /* 0x000000ffff137224 */ /* 0x000fca00078e0018 */
[----:B------:R-:W0:Y:S02]  /*4ea0*/  F2I.S64.TRUNC R4, R4 ;  /* 0x0000000400047311 */ /* 0x000e24000020d900 */
[----:B0-----:R0:W-:Y:S01]  /*4eb0*/  STG.E.64 [R2.64], R4 ;  /* 0x0000000402007986 */ /* 0x0011e2000c101b24 */
[----:B------:R-:W-:Y:S05]  /*4ec0*/  BRA `(.L_x_412) ;  /* 0x00000ed000007947 */ /* 0x000fea0003800000 */
.L_x_419:
[----:B------:R-:W-:Y:S01]  /*4ed0*/  PRMT R0, RZ, 0x5410, R0 ;  /* 0x00005410ff007816 */ /* 0x000fe20000000000 */
[----:B------:R-:W-:-:S03]  /*4ee0*/  IMAD.MOV.U32 R19, RZ, RZ, R24 ;  /* 0x000000ffff137224 */ /* 0x000fc600078e0018 */
[----:B------:R-:W0:Y:S02]  /*4ef0*/  F2I.FTZ.TRUNC.NTZ R5, R0 ;  /* 0x0000000000057305 */ /* 0x000e24000021f100 */
[----:B0-----:R0:W-:Y:S01]  /*4f00*/  STG.E [R2.64], R5 ;  /* 0x0000000502007986 */ /* 0x0011e2000c101924 */
[----:B------:R-:W-:Y:S05]  /*4f10*/  BRA `(.L_x_412) ;  /* 0x00000e8000007947 */ /* 0x000fea0003800000 */
.L_x_418:
[----:B------:R-:W-:Y:S01]  /*4f20*/  PRMT R0, RZ, 0x5410, R0 ;  /* 0x00005410ff007816 */ /* 0x000fe20000000000 */
[----:B------:R-:W-:-:S03]  /*4f30*/  IMAD.MOV.U32 R19, RZ, RZ, R24 ;  /* 0x000000ffff137224 */ /* 0x000fc600078e0018 */
[----:B------:R-:W0:Y:S02]  /*4f40*/  F2I.FTZ.TRUNC.NTZ R5, R0 ;  /* 0x0000000000057305 */ /* 0x000e24000021f100 */
[----:B0-----:R0:W-:Y:S01]  /*4f50*/  STG.E.U16 [R2.64], R5 ;  /* 0x0000000502007986 */ /* 0x0011e2000c101524 */
[----:B------:R-:W-:Y:S05]  /*4f60*/  BRA `(.L_x_412) ;  /* 0x00000e3000007947 */ /* 0x000fea0003800000 */
.L_x_414:
[----:B------:R-:W-:-:S13]  /*4f70*/  ISETP.GT.AND P0, PT, R4, 0x6, PT ;  /* 0x000000060400780c */ /* 0x000fda0003f04270 */
[----:B------:R-:W-:Y:S05]  /*4f80*/  @P0 BRA `(.L_x_420) ;  /* 0x000000d000000947 */ /* 0x000fea0003800000 */
[----:B------:R-:W-:-:S13]  /*4f90*/  ISETP.NE.AND P0, PT, R4, 0x5, PT ;  /* 0x000000050400780c */ /* 0x000fda0003f05270 */
[----:B------:R-:W-:Y:S05]  /*4fa0*/  @!P0 BRA `(.L_x_421) ;  /* 0x0000006000008947 */ /* 0x000fea0003800000 */
[----:B------:R-:W-:-:S13]  /*4fb0*/  ISETP.NE.AND P0, PT, R4, 0x6, PT ;  /* 0x000000060400780c */ /* 0x000fda0003f05270 */
[----:B------:R-:W-:Y:S05]  /*4fc0*/  @P0 BRA `(.L_x_417) ;  /* 0x00000bf000000947 */ /* 0x000fea0003800000 */
[----:B------:R-:W-:Y:S01]  /*4fd0*/  PRMT R5, RZ, 0x5410, R0 ;  /* 0x00005410ff057816 */ /* 0x000fe20000000000 */
[----:B------:R-:W-:-:S04]  /*4fe0*/  IMAD.MOV.U32 R19, RZ, RZ, R24 ;  /* 0x000000ffff137224 */ /* 0x000fc800078e0018 */
[----:B------:R0:W-:Y:S01]  /*4ff0*/  STG.E [R2.64], R5 ;  /* 0x0000000502007986 */ /* 0x0001e2000c101924 */
[----:B------:R-:W-:Y:S05]  /*5000*/  BRA `(.L_x_412) ;  /* 0x00000d9000007947 */ /* 0x000fea0003800000 */
.L_x_421:
[----:B------:R-:W-:Y:S01]  /*5010*/  PRMT R0, RZ, 0x5410, R0 ;  /* 0x00005410ff007816 */ /* 0x000fe20000000000 */
[----:B------:R-:W-:-:S03]  /*5020*/  IMAD.MOV.U32 R19, RZ, RZ, R24 ;  /* 0x000000ffff137224 */ /* 0x000fc600078e0018 */
[----:B------:R-:W-:-:S05]  /*5030*/  F2FP.PACK_AB R0, RZ, R0 ;  /* 0x00000000ff00723e */ /* 0x000fca00000000ff */
[----:B------:R0:W-:Y:S01]  /*5040*/  STG.E.U16 [R2.64], R0 ;  /* 0x0000000002007986 */ /* 0x0001e2000c101524 */
[----:B------:R-:W-:Y:S05]  /*5050*/  BRA `(.L_x_412) ;  /* 0x00000d4000007947 */ /* 0x000fea0003800000 */
.L_x_420:
[----:B------:R-:W-:-:S13]  /*5060*/  ISETP.NE.AND P0, PT, R4, 0x7, PT ;  /* 0x000000070400780c */ /* 0x000fda0003f05270 */
[----:B------:R-:W-:Y:S05]  /*5070*/  @!P0 BRA `(.L_x_422) ;  /* 0x000000f000008947 */ /* 0x000fea0003800000 */
[----:B------:R-:W-:-:S13]  /*5080*/  ISETP.NE.AND P0, PT, R4, 0x8, PT ;  /* 0x000000080400780c */ /* 0x000fda0003f05270 */
[----:B------:R-:W-:Y:S05]  /*5090*/  @!P0 BRA `(.L_x_423) ;  /* 0x0000007000008947 */ /* 0x000fea0003800000 */
[----:B------:R-:W-:-:S13]  /*50a0*/  ISETP.NE.AND P0, PT, R4, 0x9, PT ;  /* 0x000000090400780c */ /* 0x000fda0003f05270 */
[----:B------:R-:W-:Y:S05]  /*50b0*/  @P0 BRA `(.L_x_417) ;  /* 0x00000b0000000947 */ /* 0x000fea0003800000 */
[----:B------:R-:W-:Y:S01]  /*50c0*/  IMAD.MOV.U32 R5, RZ, RZ, RZ ;  /* 0x000000ffff057224 */ /* 0x000fe200078e00ff */
[----:B------:R-:W-:Y:S01]  /*50d0*/  PRMT R4, RZ, 0x5410, R0 ;  /* 0x00005410ff047816 */ /* 0x000fe20000000000 */
[----:B------:R-:W-:-:S04]  /*50e0*/  IMAD.MOV.U32 R19, RZ, RZ, R24 ;  /* 0x000000ffff137224 */ /* 0x000fc800078e0018 */
[----:B------:R0:W-:Y:S01]  /*50f0*/  STG.E.64 [R2.64], R4 ;  /* 0x0000000402007986 */ /* 0x0001e2000c101b24 */
[----:B------:R-:W-:Y:S05]  /*5100*/  BRA `(.L_x_412) ;  /* 0x00000c9000007947 */ /* 0x000fea0003800000 */
.L_x_423:
[----:B------:R-:W-:Y:S01]  /*5110*/  PRMT R0, RZ, 0x5410, R0 ;  /* 0x00005410ff007816 */ /* 0x000fe20000000000 */
[----:B------:R-:W-:-:S03]  /*5120*/  IMAD.MOV.U32 R19, RZ, RZ, R24 ;  /* 0x000000ffff137224 */ /* 0x000fc600078e0018 */
[----:B------:R-:W-:-:S04]  /*5130*/  F2FP.PACK_AB R5, RZ, R0 ;  /* 0x00000000ff05723e */ /* 0x000fc800000000ff */
[----:B------:R-:W-:-:S05]  /*5140*/  PRMT R5, R5, 0x5410, RZ ;  /* 0x0000541005057816 */ /* 0x000fca00000000ff */
[----:B------:R0:W-:Y:S01]  /*5150*/  STG.E [R2.64], R5 ;  /* 0x0000000502007986 */ /* 0x0001e2000c101924 */
[----:B------:R-:W-:Y:S05]  /*5160*/  BRA `(.L_x_412) ;  /* 0x00000c3000007947 */ /* 0x000fea0003800000 */
.L_x_422:
[----:B------:R-:W-:Y:S01]  /*5170*/  PRMT R4, RZ, 0x5410, R0 ;  /* 0x00005410ff047816 */ /* 0x000fe20000000000 */
[----:B------:R-:W-:-:S04]  /*5180*/  IMAD.MOV.U32 R19, RZ, RZ, R24 ;  /* 0x000000ffff137224 */ /* 0x000fc800078e0018 */
[----:B------:R-:W-:-:S06]  /*5190*/  FMUL.FTZ R4, R4, 1 ;  /* 0x3f80000004047820 */ /* 0x000fcc0000410000 */
[----:B------:R-:W0:Y:S02]  /*51a0*/  F2F.F64.F32 R4, R4 ;  /* 0x0000000400047310 */ /* 0x000e240000201800 */
[----:B0-----:R0:W-:Y:S01]  /*51b0*/  STG.E.64 [R2.64], R4 ;  /* 0x0000000402007986 */ /* 0x0011e2000c101b24 */
[----:B------:R-:W-:Y:S05]  /*51c0*/  BRA `(.L_x_412) ;  /* 0x00000bd000007947 */ /* 0x000fea0003800000 */
.L_x_413:
        /* <DEDUP_REMOVED lines=8> */
[----:B------:R-:W-:Y:S01]  /*5250*/  PRMT R0, RZ, 0x5410, R0 ;  /* 0x00005410ff007816 */ /* 0x000fe20000000000 */
[----:B------:R-:W-:-:S03]  /*5260*/  IMAD.MOV.U32 R19, RZ, RZ, R24 ;  /* 0x000000ffff137224 */ /* 0x000fc600078e0018 */
[----:B------:R-:W-:-:S04]  /*5270*/  FSETP.NEU.FTZ.AND P0, PT, R0, RZ, PT ;  /* 0x000000ff0000720b */ /* 0x000fc80003f1d000 */
[----:B------:R-:W-:-:S05]  /*5280*/  SEL R5, RZ, 0x1, !P0 ;  /* 0x00000001ff057807 */ /* 0x000fca0004000000 */
[----:B------:R0:W-:Y:S01]  /*5290*/  STG.E.U8 [R2.64], R5 ;  /* 0x0000000502007986 */ /* 0x0001e2000c101124 */
[----:B------:R-:W-:Y:S05]  /*52a0*/  BRA `(.L_x_412) ;  /* 0x00000af000007947 */ /* 0x000fea0003800000 */
.L_x_426:
[----:B------:R-:W-:Y:S01]  /*52b0*/  PRMT R0, RZ, 0x5410, R0 ;  /* 0x00005410ff007816 */ /* 0x000fe20000000000 */
[----:B------:R-:W-:Y:S01]  /*52c0*/  CS2R R6, SRZ ;  /* 0x0000000000067805 */ /* 0x000fe2000001ff00 */
[----:B------:R-:W-:-:S03]  /*52d0*/  IMAD.MOV.U32 R19, RZ, RZ, R24 ;  /* 0x000000ffff137224 */ /* 0x000fc600078e0018 */
[----:B------:R-:W-:-:S04]  /*52e0*/  FMUL.FTZ R0, R0, 1 ;  /* 0x3f80000000007820 */ /* 0x000fc80000410000 */
[----:B------:R-:W0:Y:S02]  /*52f0*/  F2F.F64.F32 R4, R0 ;  /* 0x0000000000047310 */ /* 0x000e240000201800 */
[----:B0-----:R0:W-:Y:S01]  /*5300*/  STG.E.128 [R2.64], R4 ;  /* 0x0000000402007986 */ /* 0x0011e2000c101d24 */
[----:B------:R-:W-:Y:S05]  /*5310*/  BRA `(.L_x_412) ;  /* 0x00000a8000007947 */ /* 0x000fea0003800000 */
.L_x_425:
        /* <DEDUP_REMOVED lines=21> */
.L_x_430:
[----:B------:R-:W-:Y:S05]  /*5470*/  BSYNC B0 ;  /* 0x0000000000007941 */ /* 0x000fea0003800000 */
.L_x_429:
[----:B------:R-:W-:Y:S01]  /*5480*/  LOP3.LUT R5, R0, R5, RZ, 0xfc, !PT ;  /* 0x0000000500057212 */ /* 0x000fe200078efcff */
[----:B------:R-:W-:-:S04]  /*5490*/  IMAD.MOV.U32 R19, RZ, RZ, R24 ;  /* 0x000000ffff137224 */ /* 0x000fc800078e0018 */
[----:B------:R0:W-:Y:S01]  /*54a0*/  STG.E.U8 [R2.64], R5 ;  /* 0x0000000502007986 */ /* 0x0001e2000c101124 */
[----:B------:R-:W-:Y:S05]  /*54b0*/  BRA `(.L_x_412) ;  /* 0x000008e000007947 */ /* 0x000fea0003800000 */
.L_x_428:
        /* <DEDUP_REMOVED lines=13> */
.L_x_432:
[----:B------:R-:W-:Y:S01]  /*5590*/  IMAD.MOV.U32 R0, RZ, RZ, 0x7f ;  /* 0x0000007fff007424 */ /* 0x000fe200078e00ff */
[----:B------:R-:W-:-:S04]  /*55a0*/  ISETP.GT.U32.AND P0, PT, R4, 0x7f800000, PT ;  /* 0x7f8000000400780c */ /* 0x000fc80003f04070 */
[----:B------:R-:W-:-:S04]  /*55b0*/  SEL R0, R0, 0x7c, P0 ;  /* 0x0000007c00007807 */ /* 0x000fc80000000000 */
.L_x_433:
[----:B------:R-:W-:Y:S05]  /*55c0*/  BSYNC B0 ;  /* 0x0000000000007941 */ /* 0x000fea0003800000 */
.L_x_431:
[----:B------:R-:W-:Y:S01]  /*55d0*/  LOP3.LUT R4, R5, 0x80000000, RZ, 0xc0, !PT ;  /* 0x8000000005047812 */ /* 0x000fe200078ec0ff */
[----:B------:R-:W-:-:S03]  /*55e0*/  IMAD.MOV.U32 R19, RZ, RZ, R24 ;  /* 0x000000ffff137224 */ /* 0x000fc600078e0018 */
[----:B------:R-:W-:-:S04]  /*55f0*/  SHF.R.U32.HI R5, RZ, 0x18, R4 ;  /* 0x00000018ff057819 */ /* 0x000fc80000011604 */
[----:B------:R-:W-:-:S05]  /*5600*/  LOP3.LUT R5, R0, R5, RZ, 0xfc, !PT ;  /* 0x0000000500057212 */ /* 0x000fca00078efcff */
[----:B------:R0:W-:Y:S01]  /*5610*/  STG.E.U8 [R2.64], R5 ;  /* 0x0000000502007986 */ /* 0x0001e2000c101124 */
[----:B------:R-:W-:Y:S05]  /*5620*/  BRA `(.L_x_412) ;  /* 0x0000077000007947 */ /* 0x000fea0003800000 */
.L_x_427:
[----:B------:R0:W-:Y:S01]  /*5630*/  STG.E.U16 [R2.64], R0 ;  /* 0x0000000002007986 */ /* 0x0001e2000c101524 */
[----:B------:R-:W-:Y:S01]  /*5640*/  IMAD.MOV.U32 R19, RZ, RZ, R24 ;  /* 0x000000ffff137224 */ /* 0x000fe200078e0018 */
[----:B------:R-:W-:Y:S05]  /*5650*/  BRA `(.L_x_412) ;  /* 0x0000074000007947 */ /* 0x000fea0003800000 */
.L_x_424:
        /* <DEDUP_REMOVED lines=10> */
[----:B------:R-:W0:Y:S02]  /*5700*/  F2I.FTZ.U32.TRUNC.NTZ R5, R5 ;  /* 0x0000000500057305 */ /* 0x000e24000021f000 */
[----:B0-----:R0:W-:Y:S01]  /*5710*/  STG.E.U16 [R2.64], R5 ;  /* 0x0000000502007986 */ /* 0x0011e2000c101524 */
[----:B------:R-:W-:Y:S05]  /*5720*/  BRA `(.L_x_412) ;  /* 0x0000067000007947 */ /* 0x000fea0003800000 */
.L_x_436:
        /* <DEDUP_REMOVED lines=13> */
[----:B------:R-:W-:-:S05]  /*5800*/  FADD.FTZ R0, R5, 8192 ;  /* 0x4600000005007421 */ /* 0x000fca0000010000 */
[----:B------:R-:W-:Y:S02]  /*5810*/  LOP3.LUT P0, R4, R0, 0xff, RZ, 0xc0, !PT ;  /* 0x000000ff00047812 */ /* 0x000fe4000780c0ff */
[----:B------:R-:W-:-:S11]  /*5820*/  PRMT R0, RZ, 0x7610, R0 ;  /* 0x00007610ff007816 */ /* 0x000fd60000000000 */
[----:B------:R-:W-:Y:S05]  /*5830*/  @!P0 BRA `(.L_x_438) ;  /* 0x0000004000008947 */ /* 0x000fea0003800000 */
.L_x_439:
[----:B------:R-:W-:-:S04]  /*5840*/  LOP3.LUT R0, R7, 0x80000000, RZ, 0xc0, !PT ;  /* 0x8000000007007812 */ /* 0x000fc800078ec0ff */
[----:B------:R-:W-:-:S04]  /*5850*/  SHF.R.U32.HI R5, RZ, 0x18, R0 ;  /* 0x00000018ff057819 */ /* 0x000fc80000011600 */
[----:B------:R-:W-:-:S04]  /*5860*/  LOP3.LUT R4, R4, R5, RZ, 0xfc, !PT ;  /* 0x0000000504047212 */ /* 0x000fc800078efcff */
[----:B------:R-:W-:Y:S02]  /*5870*/  PRMT R0, R4, 0x7610, R0 ;  /* 0x0000761004007816 */ /* 0x000fe40000000000 */
.L_x_438:
[----:B------:R-:W-:Y:S05]  /*5880*/  BSYNC B0 ;  /* 0x0000000000007941 */ /* 0x000fea0003800000 */
.L_x_437:
[----:B------:R0:W-:Y:S01]  /*5890*/  STG.E.U8 [R2.64], R0 ;  /* 0x0000000002007986 */ /* 0x0001e2000c101124 */
[----:B------:R-:W-:Y:S01]  /*58a0*/  IMAD.MOV.U32 R19, RZ, RZ, R24 ;  /* 0x000000ffff137224 */ /* 0x000fe200078e0018 */
[----:B------:R-:W-:Y:S05]  /*58b0*/  BRA `(.L_x_412) ;  /* 0x000004e000007947 */ /* 0x000fea0003800000 */
.L_x_435:
        /* <DEDUP_REMOVED lines=17> */
.L_x_442:
[----:B------:R-:W-:-:S04]  /*59d0*/  LOP3.LUT R0, R7, 0x80000000, RZ, 0xc0, !PT ;  /* 0x8000000007007812 */ /* 0x000fc800078ec0ff */
[----:B------:R-:W-:-:S04]  /*59e0*/  SHF.R.U32.HI R5, RZ, 0x18, R0 ;  /* 0x00000018ff057819 */ /* 0x000fc80000011600 */
[----:B------:R-:W-:-:S04]  /*59f0*/  LOP3.LUT R4, R4, R5, RZ, 0xfc, !PT ;  /* 0x0000000504047212 */ /* 0x000fc800078efcff */
[----:B------:R-:W-:Y:S02]  /*5a00*/  PRMT R0, R4, 0x7610, R0 ;  /* 0x0000761004007816 */ /* 0x000fe40000000000 */
.L_x_441:
[----:B------:R-:W-:Y:S05]  /*5a10*/  BSYNC B0 ;  /* 0x0000000000007941 */ /* 0x000fea0003800000 */
.L_x_440:
[----:B------:R0:W-:Y:S01]  /*5a20*/  STG.E.U8 [R2.64], R0 ;  /* 0x0000000002007986 */ /* 0x0001e2000c101124 */
[----:B------:R-:W-:Y:S01]  /*5a30*/  IMAD.MOV.U32 R19, RZ, RZ, R24 ;  /* 0x000000ffff137224 */ /* 0x000fe200078e0018 */
[----:B------:R-:W-:Y:S05]  /*5a40*/  BRA `(.L_x_412) ;  /* 0x0000035000007947 */ /* 0x000fea0003800000 */
.L_x_434:
[----:B------:R-:W-:-:S13]  /*5a50*/  ISETP.NE.AND P0, PT, R4, 0x1c, PT ;  /* 0x0000001c0400780c */ /* 0x000fda0003f05270 */
[----:B------:R-:W-:Y:S05]  /*5a60*/  @!P0 BRA `(.L_x_443) ;  /* 0x000002f000008947 */ /* 0x000fea0003800000 */
[----:B------:R-:W-:-:S13]  /*5a70*/  ISETP.NE.AND P0, PT, R4, 0x1d, PT ;  /* 0x0000001d0400780c */ /* 0x000fda0003f05270 */
[----:B------:R-:W-:Y:S05]  /*5a80*/  @!P0 BRA `(.L_x_444) ;  /* 0x0000028000008947 */ /* 0x000fea0003800000 */
[----:B------:R-:W-:-:S13]  /*5a90*/  ISETP.NE.AND P0, PT, R4, 0x2c, PT ;  /* 0x0000002c0400780c */ /* 0x000fda0003f05270 */
[----:B------:R-:W-:Y:S05]  /*5aa0*/  @P0 BRA `(.L_x_417) ;  /* 0x0000011000000947 */ /* 0x000fea0003800000 */
[----:B------:R-:W-:Y:S01]  /*5ab0*/  PRMT R5, RZ, 0x5410, R0 ;  /* 0x00005410ff057816 */ /* 0x000fe20000000000 */
[----:B------:R-:W-:Y:S01]  /*5ac0*/  IMAD.MOV.U32 R19, RZ, RZ, R24 ;  /* 0x000000ffff137224 */ /* 0x000fe200078e0018 */
        /* <DEDUP_REMOVED lines=15> */
.L_x_417:
        /* <DEDUP_REMOVED lines=19> */
[----:B------:R-:W-:Y:S01]  /*5cf0*/  IMAD.MOV.U32 R19, RZ, RZ, R24 ;  /* 0x000000ffff137224 */ /* 0x000fe200078e0018 */
[----:B------:R-:W-:Y:S05]  /*5d00*/  BRA `(.L_x_412) ;  /* 0x0000009000007947 */ /* 0x000fea0003800000 */
.L_x_444:
[----:B------:R-:W-:Y:S01]  /*5d10*/  PRMT R4, RZ, 0x5410, R0 ;  /* 0x00005410ff047816 */ /* 0x000fe20000000000 */
[----:B------:R-:W-:-:S05]  /*5d20*/  IMAD.MOV.U32 R19, RZ, RZ, R24 ;  /* 0x000000ffff137224 */ /* 0x000fca00078e0018 */
[----:B------:R-:W0:Y:S02]  /*5d30*/  F2I.U64.TRUNC R4, R4 ;  /* 0x0000000400047311 */ /* 0x000e24000020d800 */
[----:B0-----:R0:W-:Y:S01]  /*5d40*/  STG.E.64 [R2.64], R4 ;  /* 0x0000000402007986 */ /* 0x0011e2000c101b24 */
[----:B------:R-:W-:Y:S05]  /*5d50*/  BRA `(.L_x_412) ;  /* 0x0000004000007947 */ /* 0x000fea0003800000 */
.L_x_443:
[----:B------:R-:W-:Y:S01]  /*5d60*/  PRMT R0, RZ, 0x5410, R0 ;  /* 0x00005410ff007816 */ /* 0x000fe20000000000 */
[----:B------:R-:W-:-:S03]  /*5d70*/  IMAD.MOV.U32 R19, RZ, RZ, R24 ;  /* 0x000000ffff137224 */ /* 0x000fc600078e0018 */
[----:B------:R-:W0:Y:S02]  /*5d80*/  F2I.FTZ.U32.TRUNC.NTZ R5, R0 ;  /* 0x0000000000057305 */ /* 0x000e24000021f000 */
[----:B0-----:R0:W-:Y:S02]  /*5d90*/  STG.E [R2.64], R5 ;  /* 0x0000000502007986 */ /* 0x0011e4000c101924 */
.L_x_412:
[----:B------:R-:W-:Y:S05]  /*5da0*/  BSYNC B6 ;  /* 0x0000000000067941 */ /* 0x000fea0003800000 */
.L_x_411:
[----:B------:R-:W-:Y:S01]  /*5db0*/  ISETP.GE.AND P0, PT, R19, R17, PT ;  /* 0x000000111300720c */ /* 0x000fe20003f06270 */
[----:B------:R-:W-:-:S12]  /*5dc0*/  BSSY B6, `(.L_x_445) ;  /* 0x00001fe000067945 */ /* 0x000fd80003800000 */
[----:B------:R-:W-:Y:S05]  /*5dd0*/  @P0 BRA `(.L_x_446) ;  /* 0x00001fc000000947 */ /* 0x000fea0003800000 */
[----:B0-----:R-:W-:Y:S01]  /*5de0*/  IMAD R0, R16, 0x200, R19 ;  /* 0x0000020010007824 */ /* 0x001fe200078e0213 */
[----:B------:R-:W-:-:S03]  /*5df0*/  PRMT R3, R18, 0x9910, RZ ;  /* 0x0000991012037816 */ /* 0x000fc600000000ff */
        /* <DEDUP_REMOVED lines=14> */
[----:B-----5:R-:W-:-:S06]  /*5ee0*/  PRMT R25, RZ, 0x5410, R25 ;  /* 0x00005410ff197816 */ /* 0x020fcc0000000019 */
[----:B------:R-:W0:Y:S02]  /*5ef0*/  F2I.FTZ.TRUNC.NTZ R25, R25 ;  /* 0x0000001900197305 */ /* 0x000e24000021f100 */
[----:B0-----:R0:W-:Y:S01]  /*5f00*/  STG.E.U8 [R2.64], R25 ;  /* 0x0000001902007986 */ /* 0x0011e2000c101124 */
[----:B------:R-:W-:Y:S05]  /*5f10*/  BRA `(.L_x_452) ;  /* 0x00000e8000007947 */ /* 0x000fea0003800000 */
.L_x_450:
[----:B-----5:R-:W-:-:S06]  /*5f20*/  PRMT R5, RZ, 0x5410, R25 ;  /* 0x00005410ff057816 */ /* 0x020fcc0000000019 */
[----:B------:R-:W0:Y:S02]  /*5f30*/  F2I.S64.TRUNC R4, R5 ;  /* 0x0000000500047311 */ /* 0x000e24000020d900 */
[----:B0-----:R0:W-:Y:S01]  /*5f40*/  STG.E.U8 [R2.64], R4 ;  /* 0x0000000402007986 */ /* 0x0011e2000c101124 */
[----:B------:R-:W-:Y:S05]  /*5f50*/  BRA `(.L_x_452) ;  /* 0x00000e4000007947 */ /* 0x000fea0003800000 */
.L_x_449:
[----:B------:R-:W-:-:S13]  /*5f60*/  ISETP.NE.AND P0, PT, R0, 0x2, PT ;  /* 0x000000020000780c */ /* 0x000fda0003f05270 */
[----:B------:R-:W-:Y:S05]  /*5f70*/  @!P0 BRA `(.L_x_453) ;  /* 0x000000c000008947 */ /* 0x000fea0003800000 */
[----:B------:R-:W-:-:S13]  /*5f80*/  ISETP.NE.AND P0, PT, R0, 0x3, PT ;  /* 0x000000030000780c */ /* 0x000fda0003f05270 */
[----:B------:R-:W-:Y:S05]  /*5f90*/  @!P0 BRA `(.L_x_454) ;  /* 0x0000006000008947 */ /* 0x000fea0003800000 */
[----:B------:R-:W-:-:S13]  /*5fa0*/  ISETP.NE.AND P0, PT, R0, 0x4, PT ;  /* 0x000000040000780c */ /* 0x000fda0003f05270 */
[----:B------:R-:W-:Y:S05]  /*5fb0*/  @P0 BRA `(.L_x_451) ;  /* 0x00000c3000000947 */ /* 0x000fea0003800000 */
[----:B-----5:R-:W-:-:S06]  /*5fc0*/  PRMT R4, RZ, 0x5410, R25 ;  /* 0x00005410ff047816 */ /* 0x020fcc0000000019 */
[----:B------:R-:W0:Y:S02]  /*5fd0*/  F2I.S64.TRUNC R4, R4 ;  /* 0x0000000400047311 */ /* 0x000e24000020d900 */
[----:B0-----:R0:W-:Y:S01]  /*5fe0*/  STG.E.64 [R2.64], R4 ;  /* 0x0000000402007986 */ /* 0x0011e2000c101b24 */
[----:B------:R-:W-:Y:S05]  /*5ff0*/  BRA `(.L_x_452) ;  /* 0x00000da000007947 */ /* 0x000fea0003800000 */
.L_x_454:
[----:B-----5:R-:W-:-:S06]  /*6000*/  PRMT R25, RZ, 0x5410, R25 ;  /* 0x00005410ff197816 */ /* 0x020fcc0000000019 */
[----:B------:R-:W0:Y:S02]  /*6010*/  F2I.FTZ.TRUNC.NTZ R25, R25 ;  /* 0x0000001900197305 */ /* 0x000e24000021f100 */
[----:B0-----:R0:W-:Y:S01]  /*6020*/  STG.E [R2.64], R25 ;  /* 0x0000001902007986 */ /* 0x0011e2000c101924 */
[----:B------:R-:W-:Y:S05]  /*6030*/  BRA `(.L_x_452) ;  /* 0x00000d6000007947 */ /* 0x000fea0003800000 */
.L_x_453:
[----:B-----5:R-:W-:-:S06]  /*6040*/  PRMT R25, RZ, 0x5410, R25 ;  /* 0x00005410ff197816 */ /* 0x020fcc0000000019 */
[----:B------:R-:W0:Y:S02]  /*6050*/  F2I.FTZ.TRUNC.NTZ R25, R25 ;  /* 0x0000001900197305 */ /* 0x000e24000021f100 */
[----:B0-----:R0:W-:Y:S01]  /*6060*/  STG.E.U16 [R2.64], R25 ;  /* 0x0000001902007986 */ /* 0x0011e2000c101524 */
[----:B------:R-:W-:Y:S05]  /*6070*/  BRA `(.L_x_452) ;  /* 0x00000d2000007947 */ /* 0x000fea0003800000 */
.L_x_448:
[----:B------:R-:W-:-:S13]  /*6080*/  ISETP.GT.AND P0, PT, R0, 0x6, PT ;  /* 0x000000060000780c */ /* 0x000fda0003f04270 */
[----:B------:R-:W-:Y:S05]  /*6090*/  @P0 BRA `(.L_x_455) ;  /* 0x000000b000000947 */ /* 0x000fea0003800000 */
[----:B------:R-:W-:-:S13]  /*60a0*/  ISETP.NE.AND P0, PT, R0, 0x5, PT ;  /* 0x000000050000780c */ /* 0x000fda0003f05270 */
[----:B------:R-:W-:Y:S05]  /*60b0*/  @!P0 BRA `(.L_x_456) ;  /* 0x0000005000008947 */ /* 0x000fea0003800000 */
[----:B------:R-:W-:-:S13]  /*60c0*/  ISETP.NE.AND P0, PT, R0, 0x6, PT ;  /* 0x000000060000780c */ /* 0x000fda0003f05270 */
[----:B------:R-:W-:Y:S05]  /*60d0*/  @P0 BRA `(.L_x_451) ;  /* 0x00000b1000000947 */ /* 0x000fea0003800000 */
[----:B-----5:R-:W-:-:S05]  /*60e0*/  PRMT R25, RZ, 0x5410, R25 ;  /* 0x00005410ff197816 */ /* 0x020fca0000000019 */
[----:B------:R0:W-:Y:S01]  /*60f0*/  STG.E [R2.64], R25 ;  /* 0x0000001902007986 */ /* 0x0001e2000c101924 */
[----:B------:R-:W-:Y:S05]  /*6100*/  BRA `(.L_x_452) ;  /* 0x00000c9000007947 */ /* 0x000fea0003800000 */
.L_x_456:
[----:B-----5:R-:W-:-:S04]  /*6110*/  PRMT R0, RZ, 0x5410, R25 ;  /* 0x00005410ff007816 */ /* 0x020fc80000000019 */
[----:B------:R-:W-:-:S05]  /*6120*/  F2FP.PACK_AB R0, RZ, R0 ;  /* 0x00000000ff00723e */ /* 0x000fca00000000ff */
[----:B------:R0:W-:Y:S01]  /*6130*/  STG.E.U16 [R2.64], R0 ;  /* 0x0000000002007986 */ /* 0x0001e2000c101524 */
[----:B------:R-:W-:Y:S05]  /*6140*/  BRA `(.L_x_452) ;  /* 0x00000c5000007947 */ /* 0x000fea0003800000 */
.L_x_455:
[----:B------:R-:W-:-:S13]  /*6150*/  ISETP.NE.AND P0, PT, R0, 0x7, PT ;  /* 0x000000070000780c */ /* 0x000fda0003f05270 */
[----:B------:R-:W-:Y:S05]  /*6160*/  @!P0 BRA `(.L_x_457) ;  /* 0x000000d000008947 */ /* 0x000fea0003800000 */
[----:B------:R-:W-:-:S13]  /*6170*/  ISETP.NE.AND P0, PT, R0, 0x8, PT ;  /* 0x000000080000780c */ /* 0x000fda0003f05270 */
[----:B------:R-:W-:Y:S05]  /*6180*/  @!P0 BRA `(.L_x_458) ;  /* 0x0000006000008947 */ /* 0x000fea0003800000 */
[----:B------:R-:W-:-:S13]  /*6190*/  ISETP.NE.AND P0, PT, R0, 0x9, PT ;  /* 0x000000090000780c */ /* 0x000fda0003f05270 */
[----:B------:R-:W-:Y:S05]  /*61a0*/  @P0 BRA `(.L_x_451) ;  /* 0x00000a4000000947 */ /* 0x000fea0003800000 */
[----:B------:R-:W-:Y:S01]  /*61b0*/  IMAD.MOV.U32 R5, RZ, RZ, RZ ;  /* 0x000000ffff057224 */ /* 0x000fe200078e00ff */
[----:B-----5:R-:W-:-:S05]  /*61c0*/  PRMT R4, RZ, 0x5410, R25 ;  /* 0x00005410ff047816 */ /* 0x020fca0000000019 */
[----:B------:R0:W-:Y:S01]  /*61d0*/  STG.E.64 [R2.64], R4 ;  /* 0x0000000402007986 */ /* 0x0001e2000c101b24 */
[----:B------:R-:W-:Y:S05]  /*61e0*/  BRA `(.L_x_452) ;  /* 0x00000bb000007947 */ /* 0x000fea0003800000 */
.L_x_458:
[----:B-----5:R-:W-:-:S04]  /*61f0*/  PRMT R25, RZ, 0x5410, R25 ;  /* 0x00005410ff197816 */ /* 0x020fc80000000019 */
[----:B------:R-:W-:-:S04]  /*6200*/  F2FP.PACK_AB R5, RZ, R25 ;  /* 0x00000019ff05723e */ /* 0x000fc800000000ff */
[----:B------:R-:W-:-:S05]  /*6210*/  PRMT R5, R5, 0x5410, RZ ;  /* 0x0000541005057816 */ /* 0x000fca00000000ff */
[----:B------:R0:W-:Y:S01]  /*6220*/  STG.E [R2.64], R5 ;  /* 0x0000000502007986 */ /* 0x0001e2000c101924 */
[----:B------:R-:W-:Y:S05]  /*6230*/  BRA `(.L_x_452) ;  /* 0x00000b6000007947 */ /* 0x000fea0003800000 */
.L_x_457:
[----:B-----5:R-:W-:-:S05]  /*6240*/  PRMT R4, RZ, 0x5410, R25 ;  /* 0x00005410ff047816 */ /* 0x020fca0000000019 */
[----:B------:R-:W-:-:S06]  /*6250*/  FMUL.FTZ R4, R4, 1 ;  /* 0x3f80000004047820 */ /* 0x000fcc0000410000 */
[----:B------:R-:W0:Y:S02]  /*6260*/  F2F.F64.F32 R4, R4 ;  /* 0x0000000400047310 */ /* 0x000e240000201800 */
[----:B0-----:R0:W-:Y:S01]  /*6270*/  STG.E.64 [R2.64], R4 ;  /* 0x0000000402007986 */ /* 0x0011e2000c101b24 */
[----:B------:R-:W-:Y:S05]  /*6280*/  BRA `(.L_x_452) ;  /* 0x00000b1000007947 */ /* 0x000fea0003800000 */
.L_x_447:
        /* <DEDUP_REMOVED lines=8> */
[----:B-----5:R-:W-:-:S04]  /*6310*/  PRMT R25, RZ, 0x5410, R25 ;  /* 0x00005410ff197816 */ /* 0x020fc80000000019 */
[----:B------:R-:W-:-:S04]  /*6320*/  FSETP.NEU.FTZ.AND P0, PT, R25, RZ, PT ;  /* 0x000000ff1900720b */ /* 0x000fc80003f1d000 */
[----:B------:R-:W-:-:S05]  /*6330*/  SEL R5, RZ, 0x1, !P0 ;  /* 0x00000001ff057807 */ /* 0x000fca0004000000 */
[----:B------:R0:W-:Y:S01]  /*6340*/  STG.E.U8 [R2.64], R5 ;  /* 0x0000000502007986 */ /* 0x0001e2000c101124 */
[----:B------:R-:W-:Y:S05]  /*6350*/  BRA `(.L_x_452) ;  /* 0x00000a4000007947 */ /* 0x000fea0003800000 */
.L_x_461:
[----:B-----5:R-:W-:Y:S01]  /*6360*/  PRMT R25, RZ, 0x5410, R25 ;  /* 0x00005410ff197816 */ /* 0x020fe20000000019 */
[----:B------:R-:W-:-:S04]  /*6370*/  CS2R R6, SRZ ;  /* 0x0000000000067805 */ /* 0x000fc8000001ff00 */
[----:B------:R-:W-:-:S06]  /*6380*/  FMUL.FTZ R4, R25, 1 ;  /* 0x3f80000019047820 */ /* 0x000fcc0000410000 */
[----:B------:R-:W0:Y:S02]  /*6390*/  F2F.F64.F32 R4, R4 ;  /* 0x0000000400047310 */ /* 0x000e240000201800 */
[----:B0-----:R0:W-:Y:S01]  /*63a0*/  STG.E.128 [R2.64], R4 ;  /* 0x0000000402007986 */ /* 0x0011e2000c101d24 */
[----:B------:R-:W-:Y:S05]  /*63b0*/  BRA `(.L_x_452) ;  /* 0x000009e000007947 */ /* 0x000fea0003800000 */
.L_x_460:
[----:B------:R-:W-:-:S13]  /*63c0*/  ISETP.NE.AND P0, PT, R0, 0xf, PT ;  /* 0x0000000f0000780c */ /* 0x000fda0003f05270 */
[----:B------:R-:W-:Y:S05]  /*63d0*/  @!P0 BRA `(.L_x_462) ;  /* 0x000002d000008947 */ /* 0x000fea0003800000 */
[----:B------:R-:W-:-:S13]  /*63e0*/  ISETP.NE.AND P0, PT, R0, 0x17, PT ;  /* 0x000000170000780c */ /* 0x000fda0003f05270 */
[----:B------:R-:W-:Y:S05]  /*63f0*/  @!P0 BRA `(.L_x_463) ;  /* 0x0000015000008947 */ /* 0x000fea0003800000 */
[----:B------:R-:W-:-:S13]  /*6400*/  ISETP.NE.AND P0, PT, R0, 0x18, PT ;  /* 0x000000180000780c */ /* 0x000fda0003f05270 */
[----:B------:R-:W-:Y:S05]  /*6410*/  @P0 BRA `(.L_x_451) ;  /* 0x000007d000000947 */ /* 0x000fea0003800000 */
[----:B-----5:R-:W-:Y:S01]  /*6420*/  PRMT R25, RZ, 0x5410, R25 ;  /* 0x00005410ff197816 */ /* 0x020fe20000000019 */
        /* <DEDUP_REMOVED lines=14> */
.L_x_465:
[----:B------:R-:W-:Y:S05]  /*6510*/  BSYNC B0 ;  /* 0x0000000000007941 */ /* 0x000fea0003800000 */
.L_x_464:
[----:B------:R-:W-:-:S05]  /*6520*/  LOP3.LUT R5, R0, R5, RZ, 0xfc, !PT ;  /* 0x0000000500057212 */ /* 0x000fca00078efcff */
[----:B------:R0:W-:Y:S01]  /*6530*/  STG.E.U8 [R2.64], R5 ;  /* 0x0000000502007986 */ /* 0x0001e2000c101124 */
[----:B------:R-:W-:Y:S05]  /*6540*/  BRA `(.L_x_452) ;  /* 0x0000085000007947 */ /* 0x000fea0003800000 */
.L_x_463:
[----:B-----5:R-:W-:Y:S01]  /*6550*/  PRMT R25, RZ, 0x5410, R25 ;  /* 0x00005410ff197816 */ /* 0x020fe20000000019 */
        /* <DEDUP_REMOVED lines=12> */
.L_x_467:
[----:B------:R-:W-:Y:S01]  /*6620*/  IMAD.MOV.U32 R0, RZ, RZ, 0x7f ;  /* 0x0000007fff007424 */ /* 0x000fe200078e00ff */
[----:B------:R-:W-:-:S04]  /*6630*/  ISETP.GT.U32.AND P0, PT, R4, 0x7f800000, PT ;  /* 0x7f8000000400780c */ /* 0x000fc80003f04070 */
[----:B------:R-:W-:-:S04]  /*6640*/  SEL R0, R0, 0x7c, P0 ;  /* 0x0000007c00007807 */ /* 0x000fc80000000000 */
.L_x_468:
[----:B------:R-:W-:Y:S05]  /*6650*/  BSYNC B0 ;  /* 0x0000000000007941 */ /* 0x000fea0003800000 */
.L_x_466:
[----:B------:R-:W-:-:S04]  /*6660*/  LOP3.LUT R4, R25, 0x80000000, RZ, 0xc0, !PT ;  /* 0x8000000019047812 */ /* 0x000fc800078ec0ff */
[----:B------:R-:W-:-:S04]  /*6670*/  SHF.R.U32.HI R5, RZ, 0x18, R4 ;  /* 0x00000018ff057819 */ /* 0x000fc80000011604 */
[----:B------:R-:W-:-:S05]  /*6680*/  LOP3.LUT R5, R0, R5, RZ, 0xfc, !PT ;  /* 0x0000000500057212 */ /* 0x000fca00078efcff */
[----:B------:R0:W-:Y:S01]  /*6690*/  STG.E.U8 [R2.64], R5 ;  /* 0x0000000502007986 */ /* 0x0001e2000c101124 */
[----:B------:R-:W-:Y:S05]  /*66a0*/  BRA `(.L_x_452) ;  /* 0x000006f000007947 */ /* 0x000fea0003800000 */
.L_x_462:
[----:B-----5:R0:W-:Y:S01]  /*66b0*/  STG.E.U16 [R2.64], R25 ;  /* 0x0000001902007986 */ /* 0x0201e2000c101524 */
[----:B------:R-:W-:Y:S05]  /*66c0*/  BRA `(.L_x_452) ;  /* 0x000006d000007947 */ /* 0x000fea0003800000 */
.L_x_459:
        /* <DEDUP_REMOVED lines=8> */
[----:B-----5:R-:W-:-:S06]  /*6750*/  PRMT R5, RZ, 0x5410, R25 ;  /* 0x00005410ff057816 */ /* 0x020fcc0000000019 */
[----:B------:R-:W0:Y:S02]  /*6760*/  F2I.FTZ.U32.TRUNC.NTZ R5, R5 ;  /* 0x0000000500057305 */ /* 0x000e24000021f000 */
[----:B0-----:R0:W-:Y:S01]  /*6770*/  STG.E.U16 [R2.64], R5 ;  /* 0x0000000502007986 */ /* 0x0011e2000c101524 */
[----:B------:R-:W-:Y:S05]  /*6780*/  BRA `(.L_x_452) ;  /* 0x0000061000007947 */ /* 0x000fea0003800000 */
.L_x_471:
[----:B-----5:R-:W-:Y:S01]  /*6790*/  PRMT R25, RZ, 0x5410, R25 ;  /* 0x00005410ff197816 */ /* 0x020fe20000000019 */
        /* <DEDUP_REMOVED lines=16> */
.L_x_474:
[----:B------:R-:W-:-:S04]  /*68a0*/  LOP3.LUT R0, R25, 0x80000000, RZ, 0xc0, !PT ;  /* 0x8000000019007812 */ /* 0x000fc800078ec0ff */
[----:B------:R-:W-:-:S04]  /*68b0*/  SHF.R.U32.HI R5, RZ, 0x18, R0 ;  /* 0x00000018ff057819 */ /* 0x000fc80000011600 */
[----:B------:R-:W-:-:S04]  /*68c0*/  LOP3.LUT R4, R4, R5, RZ, 0xfc, !PT ;  /* 0x0000000504047212 */ /* 0x000fc800078efcff */
[----:B------:R-:W-:Y:S02]  /*68d0*/  PRMT R0, R4, 0x7610, R0 ;  /* 0x0000761004007816 */ /* 0x000fe40000000000 */
.L_x_473:
[----:B------:R-:W-:Y:S05]  /*68e0*/  BSYNC B0 ;  /* 0x0000000000007941 */ /* 0x000fea0003800000 */
.L_x_472:
[----:B------:R0:W-:Y:S01]  /*68f0*/  STG.E.U8 [R2.64], R0 ;  /* 0x0000000002007986 */ /* 0x0001e2000c101124 */
[----:B------:R-:W-:Y:S05]  /*6900*/  BRA `(.L_x_452) ;  /* 0x0000049000007947 */ /* 0x000fea0003800000 */
.L_x_470:
        /* <DEDUP_REMOVED lines=17> */
.L_x_477:
[----:B------:R-:W-:-:S04]  /*6a20*/  LOP3.LUT R0, R25, 0x80000000, RZ, 0xc0, !PT ;  /* 0x8000000019007812 */ /* 0x000fc800078ec0ff */
[----:B------:R-:W-:-:S04]  /*6a30*/  SHF.R.U32.HI R5, RZ, 0x18, R0 ;  /* 0x00000018ff057819 */ /* 0x000fc80000011600 */
[----:B------:R-:W-:-:S04]  /*6a40*/  LOP3.LUT R4, R4, R5, RZ, 0xfc, !PT ;  /* 0x0000000504047212 */ /* 0x000fc800078efcff */
[----:B------:R-:W-:Y:S02]  /*6a50*/  PRMT R0, R4, 0x7610, R0 ;  /* 0x0000761004007816 */ /* 0x000fe40000000000 */
.L_x_476:
[----:B------:R-:W-:Y:S05]  /*6a60*/  BSYNC B0 ;  /* 0x0000000000007941 */ /* 0x000fea0003800000 */
.L_x_475:
[----:B------:R0:W-:Y:S01]  /*6a70*/  STG.E.U8 [R2.64], R0 ;  /* 0x0000000002007986 */ /* 0x0001e2000c101124 */
[----:B------:R-:W-:Y:S05]  /*6a80*/  BRA `(.L_x_452) ;  /* 0x0000031000007947 */ /* 0x000fea0003800000 */
.L_x_469:
[----:B------:R-:W-:-:S13]  /*6a90*/  ISETP.NE.AND P0, PT, R0, 0x1c, PT ;  /* 0x0000001c0000780c */ /* 0x000fda0003f05270 */
[----:B------:R-:W-:Y:S05]  /*6aa0*/  @!P0 BRA `(.L_x_478) ;  /* 0x000002c000008947 */ /* 0x000fea0003800000 */
[----:B------:R-:W-:-:S13]  /*6ab0*/  ISETP.NE.AND P0, PT, R0, 0x1d, PT ;  /* 0x0000001d0000780c */ /* 0x000fda0003f05270 */
[----:B------:R-:W-:Y:S05]  /*6ac0*/  @!P0 BRA `(.L_x_479) ;  /* 0x0000026000008947 */ /* 0x000fea0003800000 */
[----:B------:R-:W-:-:S13]  /*6ad0*/  ISETP.NE.AND P0, PT, R0, 0x2c, PT ;  /* 0x0000002c0000780c */ /* 0x000fda0003f05270 */
[----:B------:R-:W-:Y:S05]  /*6ae0*/  @P0 BRA `(.L_x_451) ;  /* 0x0000010000000947 */ /* 0x000fea0003800000 */
[----:B-----5:R-:W-:Y:S01]  /*6af0*/  PRMT R25, RZ, 0x5410, R25 ;  /* 0x00005410ff197816 */ /* 0x020fe20000000019 */
[----:B------:R-:W-:Y:S01]  /*6b00*/  IMAD.MOV.U32 R5, RZ, RZ, 0xff ;  /* 0x000000ffff057424 */ /* 0x000fe200078e00ff */
[----:B------:R-:W-:Y:S02]  /*6b10*/  PLOP3.LUT P0, PT, PT, PT, PT, 0x80, 0x0 ;  /* 0x000000000000781c */ /* 0x000fe40003f0f070 */
[----:B------:R-:W-:-:S04]  /*6b20*/  SHF.R.U32.HI R6, RZ, 0x17, R25 ;  /* 0x00000017ff067819 */ /* 0x000fc80000011619 */
[----:B------:R-:W-:-:S04]  /*6b30*/  LOP3.LUT R4, R6, 0xff, RZ, 0xc0, !PT ;  /* 0x000000ff06047812 */ /* 0x000fc800078ec0ff */
[----:B------:R-:W-:-:S13]  /*6b40*/  ISETP.NE.AND P2, PT, R4, 0xff, PT ;  /* 0x000000ff0400780c */ /* 0x000fda0003f45270 */
[--C-:B------:R-:W-:Y:S02]  /*6b50*/  @P2 SHF.R.U32.HI R0, RZ, 0x16, R25.reuse ;  /* 0x00000016ff002819 */ /* 0x100fe40000011619 */
[----:B------:R-:W-:Y:S02]  /*6b60*/  @P2 LOP3.LUT P1, RZ, R4, 0x3fffff, R25, 0xf8, !PT ;  /* 0x003fffff04ff2812 */ /* 0x000fe4000782f819 */
        /* <DEDUP_REMOVED lines=8> */
.L_x_451:
        /* <DEDUP_REMOVED lines=19> */
[----:B------:R-:W-:Y:S05]  /*6d20*/  BRA `(.L_x_452) ;  /* 0x0000007000007947 */ /* 0x000fea0003800000 */
.L_x_479:
[----:B-----5:R-:W-:-:S06]  /*6d30*/  PRMT R4, RZ, 0x5410, R25 ;  /* 0x00005410ff047816 */ /* 0x020fcc0000000019 */
[----:B------:R-:W0:Y:S02]  /*6d40*/  F2I.U64.TRUNC R4, R4 ;  /* 0x0000000400047311 */ /* 0x000e24000020d800 */
[----:B0-----:R0:W-:Y:S01]  /*6d50*/  STG.E.64 [R2.64], R4 ;  /* 0x0000000402007986 */ /* 0x0011e2000c101b24 */
[----:B------:R-:W-:Y:S05]  /*6d60*/  BRA `(.L_x_452) ;  /* 0x0000003000007947 */ /* 0x000fea0003800000 */
.L_x_478:
[----:B-----5:R-:W-:-:S06]  /*6d70*/  PRMT R25, RZ, 0x5410, R25 ;  /* 0x00005410ff197816 */ /* 0x020fcc0000000019 */
[----:B------:R-:W0:Y:S02]  /*6d80*/  F2I.FTZ.U32.TRUNC.NTZ R25, R25 ;  /* 0x0000001900197305 */ /* 0x000e24000021f000 */
[----:B0-----:R0:W-:Y:S02]  /*6d90*/  STG.E [R2.64], R25 ;  /* 0x0000001902007986 */ /* 0x0011e4000c101924 */
.L_x_452:
[----:B------:R-:W-:-:S04]  /*6da0*/  IADD3 R19, R19, 0x80, RZ ;  /* 0x0000008013137810 */ /* 0x000fc80007ffe0ff */
[----:B------:R-:W-:-:S13]  /*6db0*/  ISETP.GE.AND P0, PT, R19, R17, PT ;  /* 0x000000111300720c */ /* 0x000fda0003f06270 */
        /* <DEDUP_REMOVED lines=21> */
.L_x_483:
[----:B------:R-:W-:-:S06]  /*6f10*/  PRMT R5, RZ, 0x5410, R22 ;  /* 0x00005410ff057816 */ /* 0x000fcc0000000016 */
[----:B------:R-:W0:Y:S02]  /*6f20*/  F2I.S64.TRUNC R4, R5 ;  /* 0x0000000500047311 */ /* 0x000e24000020d900 */
[----:B0-----:R0:W-:Y:S01]  /*6f30*/  STG.E.U8 [R2.64], R4 ;  /* 0x0000000402007986 */ /* 0x0011e2000c101124 */
[----:B------:R-:W-:Y:S05]  /*6f40*/  BRA `(.L_x_485) ;  /* 0x00000e4000007947 */ /* 0x000fea0003800000 */
.L_x_482:
        /* <DEDUP_REMOVED lines=10> */
.L_x_487:
[----:B------:R-:W-:-:S04]  /*6ff0*/  PRMT R22, RZ, 0x5410, R22 ;  /* 0x00005410ff167816 */ /* 0x000fc80000000016 */
[----:B------:R-:W0:Y:S02]  /*7000*/  F2I.FTZ.TRUNC.NTZ R5, R22 ;  /* 0x0000001600057305 */ /* 0x000e24000021f100 */
[----:B0-----:R0:W-:Y:S01]  /*7010*/  STG.E [R2.64], R5 ;  /* 0x0000000502007986 */ /* 0x0011e2000c101924 */
[----:B------:R-:W-:Y:S05]  /*7020*/  BRA `(.L_x_485) ;  /* 0x00000d6000007947 */ /* 0x000fea0003800000 */
.L_x_486:
[----:B------:R-:W-:-:S04]  /*7030*/  PRMT R22, RZ, 0x5410, R22 ;  /* 0x00005410ff167816 */ /* 0x000fc80000000016 */
[----:B------:R-:W0:Y:S02]  /*7040*/  F2I.FTZ.TRUNC.NTZ R5, R22 ;  /* 0x0000001600057305 */ /* 0x000e24000021f100 */
[----:B0-----:R0:W-:Y:S01]  /*7050*/  STG.E.U16 [R2.64], R5 ;  /* 0x0000000502007986 */ /* 0x0011e2000c101524 */
[----:B------:R-:W-:Y:S05]  /*7060*/  BRA `(.L_x_485) ;  /* 0x00000d2000007947 */ /* 0x000fea0003800000 */
.L_x_481:
        /* <DEDUP_REMOVED lines=9> */
.L_x_489:
[----:B------:R-:W-:-:S04]  /*7100*/  PRMT R0, RZ, 0x5410, R22 ;  /* 0x00005410ff007816 */ /* 0x000fc80000000016 */
[----:B------:R-:W-:-:S05]  /*7110*/  F2FP.PACK_AB R0, RZ, R0 ;  /* 0x00000000ff00723e */ /* 0x000fca00000000ff */
[----:B------:R0:W-:Y:S01]  /*7120*/  STG.E.U16 [R2.64], R0 ;  /* 0x0000000002007986 */ /* 0x0001e2000c101524 */
[----:B------:R-:W-:Y:S05]  /*7130*/  BRA `(.L_x_485) ;  /* 0x00000c5000007947 */ /* 0x000fea0003800000 */
.L_x_488:
        /* <DEDUP_REMOVED lines=10> */
.L_x_491:
[----:B------:R-:W-:-:S04]  /*71e0*/  PRMT R22, RZ, 0x5410, R22 ;  /* 0x00005410ff167816 */ /* 0x000fc80000000016 */
[----:B------:R-:W-:-:S04]  /*71f0*/  F2FP.PACK_AB R5, RZ, R22 ;  /* 0x00000016ff05723e */ /* 0x000fc800000000ff */
[----:B------:R-:W-:-:S05]  /*7200*/  PRMT R5, R5, 0x5410, RZ ;  /* 0x0000541005057816 */ /* 0x000fca00000000ff */
[----:B------:R0:W-:Y:S01]  /*7210*/  STG.E [R2.64], R5 ;  /* 0x0000000502007986 */ /* 0x0001e2000c101924 */
[----:B------:R-:W-:Y:S05]  /*7220*/  BRA `(.L_x_485) ;  /* 0x00000b6000007947 */ /* 0x000fea0003800000 */
.L_x_490:
[----:B------:R-:W-:-:S05]  /*7230*/  PRMT R4, RZ, 0x5410, R22 ;  /* 0x00005410ff047816 */ /* 0x000fca0000000016 */
[----:B------:R-:W-:-:S06]  /*7240*/  FMUL.FTZ R4, R4, 1 ;  /* 0x3f80000004047820 */ /* 0x000fcc0000410000 */
[----:B------:R-:W0:Y:S02]  /*7250*/  F2F.F64.F32 R4, R4 ;  /* 0x0000000400047310 */ /* 0x000e240000201800 */
[----:B0-----:R0:W-:Y:S01]  /*7260*/  STG.E.64 [R2.64], R4 ;  /* 0x0000000402007986 */ /* 0x0011e2000c101b24 */
[----:B------:R-:W-:Y:S05]  /*7270*/  BRA `(.L_x_485) ;  /* 0x00000b1000007947 */ /* 0x000fea0003800000 */
.L_x_480:
        /* <DEDUP_REMOVED lines=13> */
.L_x_494:
[----:B------:R-:W-:Y:S01]  /*7350*/  PRMT R22, RZ, 0x5410, R22 ;  /* 0x00005410ff167816 */ /* 0x000fe20000000016 */
[----:B------:R-:W-:-:S04]  /*7360*/  CS2R R6, SRZ ;  /* 0x0000000000067805 */ /* 0x000fc8000001ff00 */
[----:B------:R-:W-:-:S06]  /*7370*/  FMUL.FTZ R4, R22, 1 ;  /* 0x3f80000016047820 */ /* 0x000fcc0000410000 */
[----:B------:R-:W0:Y:S02]  /*7380*/  F2F.F64.F32 R4, R4 ;  /* 0x0000000400047310 */ /* 0x000e240000201800 */
[----:B0-----:R0:W-:Y:S01]  /*7390*/  STG.E.128 [R2.64], R4 ;  /* 0x0000000402007986 */ /* 0x0011e2000c101d24 */
[----:B------:R-:W-:Y:S05]  /*73a0*/  BRA `(.L_x_485) ;  /* 0x000009e000007947 */ /* 0x000fea0003800000 */
.L_x_493:
        /* <DEDUP_REMOVED lines=21> */
.L_x_498:
[----:B------:R-:W-:Y:S05]  /*7500*/  BSYNC B0 ;  /* 0x0000000000007941 */ /* 0x000fea0003800000 */
.L_x_497:
[----:B------:R-:W-:-:S05]  /*7510*/  LOP3.LUT R5, R0, R5, RZ, 0xfc, !PT ;  /* 0x0000000500057212 */ /* 0x000fca00078efcff */
[----:B------:R0:W-:Y:S01]  /*7520*/  STG.E.U8 [R2.64], R5 ;  /* 0x0000000502007986 */ /* 0x0001e2000c101124 */
[----:B------:R-:W-:Y:S05]  /*7530*/  BRA `(.L_x_485) ;  /* 0x0000085000007947 */ /* 0x000fea0003800000 */
.L_x_496:
        /* <DEDUP_REMOVED lines=13> */
.L_x_500:
[----:B------:R-:W-:Y:S01]  /*7610*/  IMAD.MOV.U32 R0, RZ, RZ, 0x7f ;  /* 0x0000007fff007424 */ /* 0x000fe200078e00ff */
[----:B------:R-:W-:-:S04]  /*7620*/  ISETP.GT.U32.AND P0, PT, R4, 0x7f800000, PT ;  /* 0x7f8000000400780c */ /* 0x000fc80003f04070 */
[----:B------:R-:W-:-:S04]  /*7630*/  SEL R0, R0, 0x7c, P0 ;  /* 0x0000007c00007807 */ /* 0x000fc80000000000 */
.L_x_501:
[----:B------:R-:W-:Y:S05]  /*7640*/  BSYNC B0 ;  /* 0x0000000000007941 */ /* 0x000fea0003800000 */
.L_x_499:
[----:B------:R-:W-:-:S04]  /*7650*/  LOP3.LUT R4, R5, 0x80000000, RZ, 0xc0, !PT ;  /* 0x8000000005047812 */ /* 0x000fc800078ec0ff */
[----:B------:R-:W-:-:S04]  /*7660*/  SHF.R.U32.HI R5, RZ, 0x18, R4 ;  /* 0x00000018ff057819 */ /* 0x000fc80000011604 */
[----:B------:R-:W-:-:S05]  /*7670*/  LOP3.LUT R5, R0, R5, RZ, 0xfc, !PT ;  /* 0x0000000500057212 */ /* 0x000fca00078efcff */
[----:B------:R0:W-:Y:S01]  /*7680*/  STG.E.U8 [R2.64], R5 ;  /* 0x0000000502007986 */ /* 0x0001e2000c101124 */
[----:B------:R-:W-:Y:S05]  /*7690*/  BRA `(.L_x_485) ;  /* 0x000006f000007947 */ /* 0x000fea0003800000 */
.L_x_495:
[----:B------:R0:W-:Y:S01]  /*76a0*/  STG.E.U16 [R2.64], R22 ;  /* 0x0000001602007986 */ /* 0x0001e2000c101524 */
[----:B------:R-:W-:Y:S05]  /*76b0*/  BRA `(.L_x_485) ;  /* 0x000006d000007947 */ /* 0x000fea0003800000 */
.L_x_492:
        /* <DEDUP_REMOVED lines=12> */
.L_x_504:
        /* <DEDUP_REMOVED lines=17> */
.L_x_507:
[----:B------:R-:W-:-:S04]  /*7890*/  LOP3.LUT R0, R7, 0x80000000, RZ, 0xc0, !PT ;  /* 0x8000000007007812 */ /* 0x000fc800078ec0ff */
[----:B------:R-:W-:-:S04]  /*78a0*/  SHF.R.U32.HI R5, RZ, 0x18, R0 ;  /* 0x00000018ff057819 */ /* 0x000fc80000011600 */
[----:B------:R-:W-:-:S04]  /*78b0*/  LOP3.LUT R4, R4, R5, RZ, 0xfc, !PT ;  /* 0x0000000504047212 */ /* 0x000fc800078efcff */
[----:B------:R-:W-:Y:S02]  /*78c0*/  PRMT R0, R4, 0x7610, R0 ;  /* 0x0000761004007816 */ /* 0x000fe40000000000 */
.L_x_506:
[----:B------:R-:W-:Y:S05]  /*78d0*/  BSYNC B0 ;  /* 0x0000000000007941 */ /* 0x000fea0003800000 */
.L_x_505:
[----:B------:R0:W-:Y:S01]  /*78e0*/  STG.E.U8 [R2.64], R0 ;  /* 0x0000000002007986 */ /* 0x0001e2000c101124 */
[----:B------:R-:W-:Y:S05]  /*78f0*/  BRA `(.L_x_485) ;  /* 0x0000049000007947 */ /* 0x000fea0003800000 */
.L_x_503:
        /* <DEDUP_REMOVED lines=17> */
.L_x_510:
[----:B------:R-:W-:-:S04]  /*7a10*/  LOP3.LUT R0, R7, 0x80000000, RZ, 0xc0, !PT ;  /* 0x8000000007007812 */ /* 0x000fc800078ec0ff */
[----:B------:R-:W-:-:S04]  /*7a20*/  SHF.R.U32.HI R5, RZ, 0x18, R0 ;  /* 0x00000018ff057819 */ /* 0x000fc80000011600 */
[----:B------:R-:W-:-:S04]  /*7a30*/  LOP3.LUT R4, R4, R5, RZ, 0xfc, !PT ;  /* 0x0000000504047212 */ /* 0x000fc800078efcff */
[----:B------:R-:W-:Y:S02]  /*7a40*/  PRMT R0, R4, 0x7610, R0 ;  /* 0x0000761004007816 */ /* 0x000fe40000000000 */
.L_x_509:
[----:B------:R-:W-:Y:S05]  /*7a50*/  BSYNC B0 ;  /* 0x0000000000007941 */ /* 0x000fea0003800000 */
.L_x_508:
[----:B------:R0:W-:Y:S01]  /*7a60*/  STG.E.U8 [R2.64], R0 ;  /* 0x0000000002007986 */ /* 0x0001e2000c101124 */
[----:B------:R-:W-:Y:S05]  /*7a70*/  BRA `(.L_x_485) ;  /* 0x0000031000007947 */ /* 0x000fea0003800000 */
.L_x_502:
        /* <DEDUP_REMOVED lines=22> */
.L_x_484:
        /* <DEDUP_REMOVED lines=20> */
.L_x_512:
[----:B------:R-:W-:-:S06]  /*7d20*/  PRMT R4, RZ, 0x5410, R22 ;  /* 0x00005410ff047816 */ /* 0x000fcc0000000016 */
[----:B------:R-:W0:Y:S02]  /*7d30*/  F2I.U64.TRUNC R4, R4 ;  /* 0x0000000400047311 */ /* 0x000e24000020d800 */
[----:B0-----:R0:W-:Y:S01]  /*7d40*/  STG.E.64 [R2.64], R4 ;  /* 0x0000000402007986 */ /* 0x0011e2000c101b24 */
[----:B------:R-:W-:Y:S05]  /*7d50*/  BRA `(.L_x_485) ;  /* 0x0000003000007947 */ /* 0x000fea0003800000 */
.L_x_511:
[----:B------:R-:W-:-:S04]  /*7d60*/  PRMT R22, RZ, 0x5410, R22 ;  /* 0x00005410ff167816 */ /* 0x000fc80000000016 */
[----:B------:R-:W0:Y:S02]  /*7d70*/  F2I.FTZ.U32.TRUNC.NTZ R5, R22 ;  /* 0x0000001600057305 */ /* 0x000e24000021f000 */
[----:B0-----:R0:W-:Y:S02]  /*7d80*/  STG.E [R2.64], R5 ;  /* 0x0000000502007986 */ /* 0x0011e4000c101924 */
.L_x_485:
[----:B------:R-:W-:Y:S02]  /*7d90*/  IADD3 R19, R19, 0x80, RZ ;  /* 0x0000008013137810 */ /* 0x000fe40007ffe0ff */
.L_x_446:
[----:B------:R-:W-:Y:S05]  /*7da0*/  BSYNC B6 ;  /* 0x0000000000067941 */ /* 0x000fea0003800000 */
.L_x_445:
[----:B------:R-:W-:-:S13]  /*7db0*/  ISETP.GE.AND P0, PT, R19, R17, PT ;  /* 0x000000111300720c */ /* 0x000fda0003f06270 */
[----:B------:R-:W-:Y:S05]  /*7dc0*/  @P0 EXIT ;  /* 0x000000000000094d */ /* 0x000fea0003800000 */
[----:B0-----:R-:W-:Y:S01]  /*7dd0*/  PRMT R0, R18, 0x9910, RZ ;  /* 0x0000991012007816 */ /* 0x001fe200000000ff */
        /* <DEDUP_REMOVED lines=16> */
[----:B0-----:R-:W-:Y:S01]  /*7ee0*/  STG.E.U8 [R2.64], R23 ;  /* 0x0000001702007986 */ /* 0x001fe2000c101124 */
[----:B------:R-:W-:Y:S05]  /*7ef0*/  EXIT ;  /* 0x000000000000794d */ /* 0x000fea0003800000 */
.L_x_516:
[----:B-----5:R-:W-:-:S06]  /*7f00*/  PRMT R5, RZ, 0x5410, R23 ;  /* 0x00005410ff057816 */ /* 0x020fcc0000000017 */
[----:B------:R-:W0:Y:S02]  /*7f10*/  F2I.S64.TRUNC R4, R5 ;  /* 0x0000000500047311 */ /* 0x000e24000020d900 */
[----:B0-----:R-:W-:Y:S01]  /*7f20*/  STG.E.U8 [R2.64], R4 ;  /* 0x0000000402007986 */ /* 0x001fe2000c101124 */
[----:B------:R-:W-:Y:S05]  /*7f30*/  EXIT ;  /* 0x000000000000794d */ /* 0x000fea0003800000 */
.L_x_515:
        /* <DEDUP_REMOVED lines=8> */
[----:B0-----:R-:W-:Y:S01]  /*7fc0*/  STG.E.64 [R2.64], R4 ;  /* 0x0000000402007986 */ /* 0x001fe2000c101b24 */
[----:B------:R-:W-:Y:S05]  /*7fd0*/  EXIT ;  /* 0x000000000000794d */ /* 0x000fea0003800000 */
.L_x_519:
[----:B-----5:R-:W-:-:S06]  /*7fe0*/  PRMT R23, RZ, 0x5410, R23 ;  /* 0x00005410ff177816 */ /* 0x020fcc0000000017 */
[----:B------:R-:W0:Y:S02]  /*7ff0*/  F2I.FTZ.TRUNC.NTZ R23, R23 ;  /* 0x0000001700177305 */ /* 0x000e24000021f100 */
[----:B0-----:R-:W-:Y:S01]  /*8000*/  STG.E [R2.64], R23 ;  /* 0x0000001702007986 */ /* 0x001fe2000c101924 */
[----:B------:R-:W-:Y:S05]  /*8010*/  EXIT ;  /* 0x000000000000794d */ /* 0x000fea0003800000 */
.L_x_518:
[----:B-----5:R-:W-:-:S06]  /*8020*/  PRMT R23, RZ, 0x5410, R23 ;  /* 0x00005410ff177816 */ /* 0x020fcc0000000017 */
[----:B------:R-:W0:Y:S02]  /*8030*/  F2I.FTZ.TRUNC.NTZ R23, R23 ;  /* 0x0000001700177305 */ /* 0x000e24000021f100 */
[----:B0-----:R-:W-:Y:S01]  /*8040*/  STG.E.U16 [R2.64], R23 ;  /* 0x0000001702007986 */ /* 0x001fe2000c101524 */
[----:B------:R-:W-:Y:S05]  /*8050*/  EXIT ;  /* 0x000000000000794d */ /* 0x000fea0003800000 */
.L_x_514:
[----:B------:R-:W-:-:S13]  /*8060*/  ISETP.GT.AND P0, PT, R0, 0x6, PT ;  /* 0x000000060000780c */ /* 0x000fda0003f04270 */
[----:B------:R-:W-:Y:S05]  /*8070*/  @P0 BRA `(.L_x_520) ;  /* 0x000000b000000947 */ /* 0x000fea0003800000 */
[----:B------:R-:W-:-:S13]  /*8080*/  ISETP.NE.AND P0, PT, R0, 0x5, PT ;  /* 0x000000050000780c */ /* 0x000fda0003f05270 */
[----:B------:R-:W-:Y:S05]  /*8090*/  @!P0 BRA `(.L_x_521) ;  /* 0x0000005000008947 */ /* 0x000fea0003800000 */
[----:B------:R-:W-:-:S13]  /*80a0*/  ISETP.NE.AND P0, PT, R0, 0x6, PT ;  /* 0x000000060000780c */ /* 0x000fda0003f05270 */
[----:B------:R-:W-:Y:S05]  /*80b0*/  @P0 BRA `(.L_x_517) ;  /* 0x00000b1000000947 */ /* 0x000fea0003800000 */
[----:B-----5:R-:W-:-:S05]  /*80c0*/  PRMT R23, RZ, 0x5410, R23 ;  /* 0x00005410ff177816 */ /* 0x020fca0000000017 */
[----:B------:R-:W-:Y:S01]  /*80d0*/  STG.E [R2.64], R23 ;  /* 0x0000001702007986 */ /* 0x000fe2000c101924 */
[----:B------:R-:W-:Y:S05]  /*80e0*/  EXIT ;  /* 0x000000000000794d */ /* 0x000fea0003800000 */
.L_x_521:
[----:B-----5:R-:W-:-:S04]  /*80f0*/  PRMT R0, RZ, 0x5410, R23 ;  /* 0x00005410ff007816 */ /* 0x020fc80000000017 */
[----:B------:R-:W-:-:S05]  /*8100*/  F2FP.PACK_AB R0, RZ, R0 ;  /* 0x00000000ff00723e */ /* 0x000fca00000000ff */
[----:B------:R-:W-:Y:S01]  /*8110*/  STG.E.U16 [R2.64], R0 ;  /* 0x0000000002007986 */ /* 0x000fe2000c101524 */
[----:B------:R-:W-:Y:S05]  /*8120*/  EXIT ;  /* 0x000000000000794d */ /* 0x000fea0003800000 */
.L_x_520:
        /* <DEDUP_REMOVED lines=8> */
[----:B------:R-:W-:Y:S01]  /*81b0*/  STG.E.64 [R2.64], R4 ;  /* 0x0000000402007986 */ /* 0x000fe2000c101b24 */
[----:B------:R-:W-:Y:S05]  /*81c0*/  EXIT ;  /* 0x000000000000794d */ /* 0x000fea0003800000 */
.L_x_523:
[----:B-----5:R-:W-:-:S04]  /*81d0*/  PRMT R23, RZ, 0x5410, R23 ;  /* 0x00005410ff177816 */ /* 0x020fc80000000017 */
[----:B------:R-:W-:-:S04]  /*81e0*/  F2FP.PACK_AB R5, RZ, R23 ;  /* 0x00000017ff05723e */ /* 0x000fc800000000ff */
[----:B------:R-:W-:-:S05]  /*81f0*/  PRMT R5, R5, 0x5410, RZ ;  /* 0x0000541005057816 */ /* 0x000fca00000000ff */
[----:B------:R-:W-:Y:S01]  /*8200*/  STG.E [R2.64], R5 ;  /* 0x0000000502007986 */ /* 0x000fe2000c101924 */
[----:B------:R-:W-:Y:S05]  /*8210*/  EXIT ;  /* 0x000000000000794d */ /* 0x000fea0003800000 */
.L_x_522:
[----:B-----5:R-:W-:-:S05]  /*8220*/  PRMT R4, RZ, 0x5410, R23 ;  /* 0x00005410ff047816 */ /* 0x020fca0000000017 */
[----:B------:R-:W-:-:S06]  /*8230*/  FMUL.FTZ R4, R4, 1 ;  /* 0x3f80000004047820 */ /* 0x000fcc0000410000 */
[----:B------:R-:W0:Y:S02]  /*8240*/  F2F.F64.F32 R4, R4 ;  /* 0x0000000400047310 */ /* 0x000e240000201800 */
[----:B0-----:R-:W-:Y:S01]  /*8250*/  STG.E.64 [R2.64], R4 ;  /* 0x0000000402007986 */ /* 0x001fe2000c101b24 */
[----:B------:R-:W-:Y:S05]  /*8260*/  EXIT ;  /* 0x000000000000794d */ /* 0x000fea0003800000 */
.L_x_513:
        /* <DEDUP_REMOVED lines=11> */
[----:B------:R-:W-:Y:S01]  /*8320*/  STG.E.U8 [R2.64], R5 ;  /* 0x0000000502007986 */ /* 0x000fe2000c101124 */
[----:B------:R-:W-:Y:S05]  /*8330*/  EXIT ;  /* 0x000000000000794d */ /* 0x000fea0003800000 */
.L_x_526:
[----:B-----5:R-:W-:Y:S01]  /*8340*/  PRMT R23, RZ, 0x5410, R23 ;  /* 0x00005410ff177816 */ /* 0x020fe20000000017 */
[----:B------:R-:W-:-:S04]  /*8350*/  CS2R R6, SRZ ;  /* 0x0000000000067805 */ /* 0x000fc8000001ff00 */
[----:B------:R-:W-:-:S06]  /*8360*/  FMUL.FTZ R4, R23, 1 ;  /* 0x3f80000017047820 */ /* 0x000fcc0000410000 */
[----:B------:R-:W0:Y:S02]  /*8370*/  F2F.F64.F32 R4, R4 ;  /* 0x0000000400047310 */ /* 0x000e240000201800 */
[----:B0-----:R-:W-:Y:S01]  /*8380*/  STG.E.128 [R2.64], R4 ;  /* 0x0000000402007986 */ /* 0x001fe2000c101d24 */
[----:B------:R-:W-:Y:S05]  /*8390*/  EXIT ;  /* 0x000000000000794d */ /* 0x000fea0003800000 */
.L_x_525:
        /* <DEDUP_REMOVED lines=21> */
.L_x_530:
[----:B------:R-:W-:Y:S05]  /*84f0*/  BSYNC B0 ;  /* 0x0000000000007941 */ /* 0x000fea0003800000 */
.L_x_529:
[----:B------:R-:W-:-:S05]  /*8500*/  LOP3.LUT R5, R0, R5, RZ, 0xfc, !PT ;  /* 0x0000000500057212 */ /* 0x000fca00078efcff */
[----:B------:R-:W-:Y:S01]  /*8510*/  STG.E.U8 [R2.64], R5 ;  /* 0x0000000502007986 */ /* 0x000fe2000c101124 */
[----:B------:R-:W-:Y:S05]  /*8520*/  EXIT ;  /* 0x000000000000794d */ /* 0x000fea0003800000 */
.L_x_528:
        /* <DEDUP_REMOVED lines=13> */
.L_x_532:
[----:B------:R-:W-:Y:S01]  /*8600*/  IMAD.MOV.U32 R0, RZ, RZ, 0x7f ;  /* 0x0000007fff007424 */ /* 0x000fe200078e00ff */
[----:B------:R-:W-:-:S04]  /*8610*/  ISETP.GT.U32.AND P0, PT, R4, 0x7f800000, PT ;  /* 0x7f8000000400780c */ /* 0x000fc80003f04070 */
[----:B------:R-:W-:-:S04]  /*8620*/  SEL R0, R0, 0x7c, P0 ;  /* 0x0000007c00007807 */ /* 0x000fc80000000000 */
.L_x_533:
[----:B------:R-:W-:Y:S05]  /*8630*/  BSYNC B0 ;  /* 0x0000000000007941 */ /* 0x000fea0003800000 */
.L_x_531:
[----:B------:R-:W-:-:S04]  /*8640*/  LOP3.LUT R4, R23, 0x80000000, RZ, 0xc0, !PT ;  /* 0x8000000017047812 */ /* 0x000fc800078ec0ff */
[----:B------:R-:W-:-:S04]  /*8650*/  SHF.R.U32.HI R5, RZ, 0x18, R4 ;  /* 0x00000018ff057819 */ /* 0x000fc80000011604 */
[----:B------:R-:W-:-:S05]  /*8660*/  LOP3.LUT R5, R0, R5, RZ, 0xfc, !PT ;  /* 0x0000000500057212 */ /* 0x000fca00078efcff */
[----:B------:R-:W-:Y:S01]  /*8670*/  STG.E.U8 [R2.64], R5 ;  /* 0x0000000502007986 */ /* 0x000fe2000c101124 */
[----:B------:R-:W-:Y:S05]  /*8680*/  EXIT ;  /* 0x000000000000794d */ /* 0x000fea0003800000 */
.L_x_527:
[----:B-----5:R-:W-:Y:S01]  /*8690*/  STG.E.U16 [R2.64], R23 ;  /* 0x0000001702007986 */ /* 0x020fe2000c101524 */
[----:B------:R-:W-:Y:S05]  /*86a0*/  EXIT ;  /* 0x000000000000794d */ /* 0x000fea0003800000 */
.L_x_524:
        /* <DEDUP_REMOVED lines=10> */
[----:B0-----:R-:W-:Y:S01]  /*8750*/  STG.E.U16 [R2.64], R5 ;  /* 0x0000000502007986 */ /* 0x001fe2000c101524 */
[----:B------:R-:W-:Y:S05]  /*8760*/  EXIT ;  /* 0x000000000000794d */ /* 0x000fea0003800000 */
.L_x_536:
        /* <DEDUP_REMOVED lines=17> */
.L_x_539:
[----:B------:R-:W-:-:S04]  /*8880*/  LOP3.LUT R0, R23, 0x80000000, RZ, 0xc0, !PT ;  /* 0x8000000017007812 */ /* 0x000fc800078ec0ff */
[----:B------:R-:W-:-:S04]  /*8890*/  SHF.R.U32.HI R5, RZ, 0x18, R0 ;  /* 0x00000018ff057819 */ /* 0x000fc80000011600 */
[----:B------:R-:W-:-:S04]  /*88a0*/  LOP3.LUT R4, R4, R5, RZ, 0xfc, !PT ;  /* 0x0000000504047212 */ /* 0x000fc800078efcff */
[----:B------:R-:W-:Y:S02]  /*88b0*/  PRMT R0, R4, 0x7610, R0 ;  /* 0x0000761004007816 */ /* 0x000fe40000000000 */
.L_x_538:
[----:B------:R-:W-:Y:S05]  /*88c0*/  BSYNC B0 ;  /* 0x0000000000007941 */ /* 0x000fea0003800000 */
.L_x_537:
[----:B------:R-:W-:Y:S01]  /*88d0*/  STG.E.U8 [R2.64], R0 ;  /* 0x0000000002007986 */ /* 0x000fe2000c101124 */
[----:B------:R-:W-:Y:S05]  /*88e0*/  EXIT ;  /* 0x000000000000794d */ /* 0x000fea0003800000 */
.L_x_535:
        /* <DEDUP_REMOVED lines=17> */
.L_x_542:
[----:B------:R-:W-:-:S04]  /*8a00*/  LOP3.LUT R0, R23, 0x80000000, RZ, 0xc0, !PT ;  /* 0x8000000017007812 */ /* 0x000fc800078ec0ff */
[----:B------:R-:W-:-:S04]  /*8a10*/  SHF.R.U32.HI R5, RZ, 0x18, R0 ;  /* 0x00000018ff057819 */ /* 0x000fc80000011600 */
[----:B------:R-:W-:-:S04]  /*8a20*/  LOP3.LUT R4, R4, R5, RZ, 0xfc, !PT ;  /* 0x0000000504047212 */ /* 0x000fc800078efcff */
[----:B------:R-:W-:Y:S02]  /*8a30*/  PRMT R0, R4, 0x7610, R0 ;  /* 0x0000761004007816 */ /* 0x000fe40000000000 */
.L_x_541:
[----:B------:R-:W-:Y:S05]  /*8a40*/  BSYNC B0 ;  /* 0x0000000000007941 */ /* 0x000fea0003800000 */
.L_x_540:
[----:B------:R-:W-:Y:S01]  /*8a50*/  STG.E.U8 [R2.64], R0 ;  /* 0x0000000002007986 */ /* 0x000fe2000c101124 */
[----:B------:R-:W-:Y:S05]  /*8a60*/  EXIT ;  /* 0x000000000000794d */ /* 0x000fea0003800000 */
.L_x_534:
        /* <DEDUP_REMOVED lines=22> */
.L_x_517:
        /* <DEDUP_REMOVED lines=19> */
[----:B------:R-:W-:Y:S05]  /*8d00*/  EXIT ;  /* 0x000000000000794d */ /* 0x000fea0003800000 */
.L_x_544:
[----:B-----5:R-:W-:-:S06]  /*8d10*/  PRMT R4, RZ, 0x5410, R23 ;  /* 0x00005410ff047816 */ /* 0x020fcc0000000017 */
[----:B------:R-:W0:Y:S02]  /*8d20*/  F2I.U64.TRUNC R4, R4 ;  /* 0x0000000400047311 */ /* 0x000e24000020d800 */
[----:B0-----:R-:W-:Y:S01]  /*8d30*/  STG.E.64 [R2.64], R4 ;  /* 0x0000000402007986 */ /* 0x001fe2000c101b24 */
[----:B------:R-:W-:Y:S05]  /*8d40*/  EXIT ;  /* 0x000000000000794d */ /* 0x000fea0003800000 */
.L_x_543:
[----:B-----5:R-:W-:-:S06]  /*8d50*/  PRMT R23, RZ, 0x5410, R23 ;  /* 0x00005410ff177816 */ /* 0x020fcc0000000017 */
[----:B------:R-:W0:Y:S02]  /*8d60*/  F2I.FTZ.U32.TRUNC.NTZ R23, R23 ;  /* 0x0000001700177305 */ /* 0x000e24000021f000 */
[----:B0-----:R-:W-:Y:S01]  /*8d70*/  STG.E [R2.64], R23 ;  /* 0x0000001702007986 */ /* 0x001fe2000c101924 */
[----:B------:R-:W-:Y:S05]  /*8d80*/  EXIT ;  /* 0x000000000000794d */ /* 0x000fea0003800000 */
.L_x_545:
        /* <DEDUP_REMOVED lines=15> */
.L_x_16352:


//--------------------- .text._ZN2at6native18elementwise_kernelILi128ELi4EZNS0_22gpu_kernel_impl_nocastIZZZNS0_16asin_kernel_cudaERNS_18TensorIteratorBaseEENKUlvE0_clEvENKUlvE2_clEvEUlN3c108BFloat16EE_EEvS4_RKT_EUliE_EEviT1_ --------------------------
	.section	.text._ZN2at6native18elementwise_kernelILi128ELi4EZNS0_22gpu_kernel_impl_nocastIZZZNS0_16asin_kernel_cudaERNS_18TensorIteratorBaseEENKUlvE0_clEvENKUlvE2_clEvEUlN3c108BFloat16EE_EEvS4_RKT_EUliE_EEviT1_,"ax",@progbits
	.sectioninfo	@"SHI_REGISTERS=12"
	.align	128
        .global         _ZN2at6native18elementwise_kernelILi128ELi4EZNS0_22gpu_kernel_impl_nocastIZZZNS0_16asin_kernel_cudaERNS_18TensorIteratorBaseEENKUlvE0_clEvENKUlvE2_clEvEUlN3c108BFloat16EE_EEvS4_RKT_EUliE_EEviT1_
        .type           _ZN2at6native18elementwise_kernelILi128ELi4EZNS0_22gpu_kernel_impl_nocastIZZZNS0_16asin_kernel_cudaERNS_18TensorIteratorBaseEENKUlvE0_clEvENKUlvE2_clEvEUlN3c108BFloat16EE_EEvS4_RKT_EUliE_EEviT1_,@function
        .size           _ZN2at6native18elementwise_kernelILi128ELi4EZNS0_22gpu_kernel_impl_nocastIZZZNS0_16asin_kernel_cudaERNS_18TensorIteratorBaseEENKUlvE0_clEvENKUlvE2_clEvEUlN3c108BFloat16EE_EEvS4_RKT_EUliE_EEviT1_,(.L_x_16353 - _ZN2at6native18elementwise_kernelILi128ELi4EZNS0_22gpu_kernel_impl_nocastIZZZNS0_16asin_kernel_cudaERNS_18TensorIteratorBaseEENKUlvE0_clEvENKUlvE2_clEvEUlN3c108BFloat16EE_EEvS4_RKT_EUliE_EEviT1_)
        .other          _ZN2at6native18elementwise_kernelILi128ELi4EZNS0_22gpu_kernel_impl_nocastIZZZNS0_16asin_kernel_cudaERNS_18TensorIteratorBaseEENKUlvE0_clEvENKUlvE2_clEvEUlN3c108BFloat16EE_EEvS4_RKT_EUliE_EEviT1_,@"STO_CUDA_ENTRY STV_DEFAULT"
_ZN2at6native18elementwise_kernelILi128ELi4EZNS0_22gpu_kernel_impl_nocastIZZZNS0_16asin_kernel_cudaERNS_18TensorIteratorBaseEENKUlvE0_clEvENKUlvE2_clEvEUlN3c108BFloat16EE_EEvS4_RKT_EUliE_EEviT1_:
.text._ZN2at6native18elementwise_kernelILi128ELi4EZNS0_22gpu_kernel_impl_nocastIZZZNS0_16asin_kernel_cudaERNS_18TensorIteratorBaseEENKUlvE0_clEvENKUlvE2_clEvEUlN3c108BFloat16EE_EEvS4_RKT_EUliE_EEviT1_:
[----:B------:R-:W-:Y:S02]  /*0000*/  MOV R1, c[0x0][0x28] ;  /* 0x00000a0000017a02 */ /* 0x000fe40000000f00 */
[----:B------:R-:W0:Y:S01]  /*0010*/  S2R R0, SR_CTAID.X ;  /* 0x0000000000007919 */ /* 0x000e220000002500 */
[----:B------:R-:W-:Y:S01]  /*0020*/  ULDC.64 UR4, c[0x0][0x118] ;  /* 0x0000460000047ab9 */ /* 0x000fe20000000a00 */
[----:B------:R-:W-:Y:S02]  /*0030*/  BSSY B0, `(.L_x_546) ;  /* 0x000010a000007945 */ /* 0x000fe40003800000 */
[----:B------:R-:W0:Y:S02]  /*0040*/  S2R R3, SR_TID.X ;  /* 0x0000000000037919 */ /* 0x000e240000002100 */
[----:B0-----:R-:W-:-:S04]  /*0050*/  LEA R0, R0, R3, 0x9 ;  /* 0x0000000300007211 */ /* 0x001fc800078e48ff */
[----:B------:R-:W-:-:S13]  /*0060*/  ISETP.GE.AND P0, PT, R0, c[0x0][0x160], PT ;  /* 0x0000580000007a0c */ /* 0x000fda0003f06270 */
[----:B------:R-:W-:Y:S05]  /*0070*/  @P0 BRA `(.L_x_547) ;  /* 0x0000105000000947 */ /* 0x000fea0003800000 */
[----:B------:R-:W-:Y:S01]  /*0080*/  ISETP.NE.AND P0, PT, RZ, c[0x0][0x168], PT ;  /* 0x00005a00ff007a0c */ /* 0x000fe20003f05270 */
[----:B------:R-:W-:-:S12]  /*0090*/  CS2R R2, SRZ ;  /* 0x0000000000027805 */ /* 0x000fd8000001ff00 */
[----:B------:R-:W-:Y:S05]  /*00a0*/  @!P0 BRA `(.L_x_548) ;  /* 0x00000e0000008947 */ /* 0x000fea0003800000 */
[----:B------:R-:W-:Y:S01]  /*00b0*/  HFMA2.MMA R2, -RZ, RZ, 0, 0 ;  /* 0x00000000ff027435 */ /* 0x000fe200000001ff */
[----:B------:R-:W-:Y:S02]  /*00c0*/  MOV R3, R0 ;  /* 0x0000000000037202 */ /* 0x000fe40000000f00 */
[----:B------:R-:W-:-:S04]  /*00d0*/  MOV R8, c[0x0][0x168] ;  /* 0x00005a0000087a02 */ /* 0x000fc80000000f00 */
[----:B------:R-:W-:-:S03]  /*00e0*/  ISETP.NE.AND P0, PT, R8, 0x1, PT ;  /* 0x000000010800780c */ /* 0x000fc60003f05270 */
[----:B------:R-:W-:-:S05]  /*00f0*/  IMAD.HI.U32 R4, R0, c[0x0][0x170], R2 ;  /* 0x00005c0000047a27 */ /* 0x000fca00078e0002 */
[----:B------:R-:W-:-:S04]  /*0100*/  SHF.R.U32.HI R5, RZ, c[0x0][0x174], R4 ;  /* 0x00005d00ff057a19 */ /* 0x000fc80000011604 */
[----:B------:R-:W-:-:S05]  /*0110*/  IADD3 R3, -R5, RZ, RZ ;  /* 0x000000ff05037210 */ /* 0x000fca0007ffe1ff */
[----:B------:R-:W-:-:S04]  /*0120*/  IMAD R3, R3, c[0x0][0x16c], R0 ;  /* 0x00005b0003037a24 */ /* 0x000fc800078e0200 */
[C---:B------:R-:W-:Y:S02]  /*0130*/  IMAD R2, R3.reuse, c[0x0][0x298], RZ ;  /* 0x0000a60003027a24 */ /* 0x040fe400078e02ff */
[----:B------:R-:W-:Y:S01]  /*0140*/  IMAD R3, R3, c[0x0][0x29c], RZ ;  /* 0x0000a70003037a24 */ /* 0x000fe200078e02ff */
[----:B------:R-:W-:Y:S05]  /*0150*/  @!P0 BRA `(.L_x_548) ;  /* 0x00000d5000008947 */ /* 0x000fea0003800000 */
[----:B------:R-:W-:Y:S02]  /*0160*/  MOV R4, RZ ;  /* 0x000000ff00047202 */ /* 0x000fe40000000f00 */
[----:B------:R-:W-:-:S03]  /*0170*/  ISETP.NE.AND P0, PT, R8, 0x2, PT ;  /* 0x000000020800780c */ /* 0x000fc60003f05270 */
[----:B------:R-:W-:-:S05]  /*0180*/  IMAD.HI.U32 R6, R5, c[0x0][0x17c], R4 ;  /* 0x00005f0005067a27 */ /* 0x000fca00078e0004 */
[----:B------:R-:W-:-:S04]  /*0190*/  SHF.R.U32.HI R7, RZ, c[0x0][0x180], R6 ;  /* 0x00006000ff077a19 */ /* 0x000fc80000011606 */
[----:B------:R-:W-:-:S05]  /*01a0*/  IADD3 R4, -R7, RZ, RZ ;  /* 0x000000ff07047210 */ /* 0x000fca0007ffe1ff */
[----:B------:R-:W-:-:S04]  /*01b0*/  IMAD R4, R4, c[0x0][0x178], R5 ;  /* 0x00005e0004047a24 */ /* 0x000fc800078e0205 */
[C---:B------:R-:W-:Y:S02]  /*01c0*/  IMAD R2, R4.reuse, c[0x0][0x2a0], R2 ;  /* 0x0000a80004027a24 */ /* 0x040fe400078e0202 */
[----:B------:R-:W-:Y:S01]  /*01d0*/  IMAD R3, R4, c[0x0][0x2a4], R3 ;  /* 0x0000a90004037a24 */ /* 0x000fe200078e0203 */
[----:B------:R-:W-:Y:S05]  /*01e0*/  @!P0 BRA `(.L_x_548) ;  /* 0x00000cc000008947 */ /* 0x000fea0003800000 */
[----:B------:R-:W-:Y:S01]  /*01f0*/  HFMA2.MMA R6, -RZ, RZ, 0, 0 ;  /* 0x00000000ff067435 */ /* 0x000fe200000001ff */
[----:B------:R-:W-:-:S09]  /*0200*/  ISETP.NE.AND P0, PT, R8, 0x3, PT ;  /* 0x000000030800780c */ /* 0x000fd20003f05270 */
[----:B------:R-:W-:-:S05]  /*0210*/  IMAD.HI.U32 R4, R7, c[0x0][0x188], R6 ;  /* 0x0000620007047a27 */ /* 0x000fca00078e0006 */
[----:B------:R-:W-:-:S04]  /*0220*/  SHF.R.U32.HI R5, RZ, c[0x0][0x18c], R4 ;  /* 0x00006300ff057a19 */ /* 0x000fc80000011604 */
[----:B------:R-:W-:-:S05]  /*0230*/  IADD3 R6, -R5, RZ, RZ ;  /* 0x000000ff05067210 */ /* 0x000fca0007ffe1ff */
[----:B------:R-:W-:-:S04]  /*0240*/  IMAD R6, R6, c[0x0][0x184], R7 ;  /* 0x0000610006067a24 */ /* 0x000fc800078e0207 */
[C---:B------:R-:W-:Y:S02]  /*0250*/  IMAD R2, R6.reuse, c[0x0][0x2a8], R2 ;  /* 0x0000aa0006027a24 */ /* 0x040fe400078e0202 */
[----:B------:R-:W-:Y:S01]  /*0260*/  IMAD R3, R6, c[0x0][0x2ac], R3 ;  /* 0x0000ab0006037a24 */ /* 0x000fe200078e0203 */
        /* <DEDUP_REMOVED lines=76> */
[----:B------:R-:W-:-:S05]  /*0730*/  SHF.R.U32.HI R7, RZ, c[0x0][0x1f8], R6 ;  /* 0x00007e00ff077a19 */ /* 0x000fca0000011606 */
[----:B------:R-:W-:-:S04]  /*0740*/  IMAD.MOV R4, RZ, RZ, -R7 ;  /* 0x000000ffff047224 */ /* 0x000fc800078e0a07 */
        /* <DEDUP_REMOVED lines=106> */
[----:B------:R-:W-:Y:S02]  /*0df0*/  SHF.R.U32.HI R7, RZ, c[0x0][0x288], R6 ;  /* 0x0000a200ff077a19 */ /* 0x000fe40000011606 */
[----:B------:R-:W-:-:S03]  /*0e00*/  @P0 MOV R6, RZ ;  /* 0x000000ff00060202 */ /* 0x000fc60000000f00 */
[--C-:B------:R-:W-:Y:S02]  /*0e10*/  IMAD.MOV R9, RZ, RZ, -R7.reuse ;  /* 0x000000ffff097224 */ /* 0x100fe400078e0a07 */
[----:B------:R-:W-:-:S05]  /*0e20*/  @P0 IMAD.HI.U32 R4, R7, c[0x0][0x290], R6 ;  /* 0x0000a40007040a27 */ /* 0x000fca00078e0006 */
[----:B------:R-:W-:Y:S01]  /*0e30*/  @P0 SHF.R.U32.HI R6, RZ, c[0x0][0x294], R4 ;  /* 0x0000a500ff060a19 */ /* 0x000fe20000011604 */
[----:B------:R-:W-:-:S03]  /*0e40*/  IMAD R4, R9, c[0x0][0x280], R5 ;  /* 0x0000a00009047a24 */ /* 0x000fc600078e0205 */
[----:B------:R-:W-:Y:S01]  /*0e50*/  @P0 IADD3 R6, -R6, RZ, RZ ;  /* 0x000000ff06060210 */ /* 0x000fe20007ffe1ff */
[C---:B------:R-:W-:Y:S02]  /*0e60*/  IMAD R2, R4.reuse, c[0x0][0x350], R2 ;  /* 0x0000d40004027a24 */ /* 0x040fe400078e0202 */
[----:B------:R-:W-:Y:S02]  /*0e70*/  IMAD R3, R4, c[0x0][0x354], R3 ;  /* 0x0000d50004037a24 */ /* 0x000fe400078e0203 */
[----:B------:R-:W-:-:S04]  /*0e80*/  @P0 IMAD R6, R6, c[0x0][0x28c], R7 ;  /* 0x0000a30006060a24 */ /* 0x000fc800078e0207 */
[C---:B------:R-:W-:Y:S02]  /*0e90*/  @P0 IMAD R2, R6.reuse, c[0x0][0x358], R2 ;  /* 0x0000d60006020a24 */ /* 0x040fe400078e0202 */
[----:B------:R-:W-:-:S05]  /*0ea0*/  @P0 IMAD R3, R6, c[0x0][0x35c], R3 ;  /* 0x0000d70006030a24 */ /* 0x000fca00078e0203 */
.L_x_548:
[----:B------:R-:W-:-:S04]  /*0eb0*/  IADD3 R4, P0, R3, c[0x0][0x368], RZ ;  /* 0x0000da0003047a10 */ /* 0x000fc80007f1e0ff */
[----:B------:R-:W-:-:S05]  /*0ec0*/  IADD3.X R5, RZ, c[0x0][0x36c], RZ, P0, !PT ;  /* 0x0000db00ff057a10 */ /* 0x000fca00007fe4ff */
[----:B------:R-:W2:Y:S01]  /*0ed0*/  LDG.E.U16 R4, [R4.64] ;  /* 0x0000000404047981 */ /* 0x000ea2000c1e1500 */
[----:B------:R-:W-:Y:S02]  /*0ee0*/  MOV R6, 0x3f000000 ;  /* 0x3f00000000067802 */ /* 0x000fe40000000f00 */
[----:B------:R-:W-:Y:S02]  /*0ef0*/  IADD3 R0, R0, 0x80, RZ ;  /* 0x0000008000007810 */ /* 0x000fe40007ffe0ff */
[----:B--2---:R-:W-:-:S04]  /*0f00*/  PRMT R4, RZ, 0x5410, R4 ;  /* 0x00005410ff047816 */ /* 0x004fc80000000004 */
[C---:B------:R-:W-:Y:S01]  /*0f10*/  FSETP.GT.FTZ.AND P0, PT, |R4|.reuse, 0.56000000238418579102, PT ;  /* 0x3f0f5c290400780b */ /* 0x040fe20003f14200 */
[C---:B------:R-:W-:Y:S01]  /*0f20*/  FADD.FTZ R3, |R4|.reuse, -RZ ;  /* 0x800000ff04037221 */ /* 0x040fe20000010200 */
[----:B------:R-:W-:-:S03]  /*0f30*/  FSETP.NEU.FTZ.AND P1, PT, |R4|, 1, PT ;  /* 0x3f8000000400780b */ /* 0x000fc60003f3d200 */
[----:B------:R-:W-:-:S04]  /*0f40*/  FFMA.FTZ R6, -R3, R6, 0.5 ;  /* 0x3f00000003067423 */ /* 0x000fc80000010106 */
[----:B------:R-:W0:Y:S02]  /*0f50*/  MUFU.RSQ R7, R6 ;  /* 0x0000000600077308 */ /* 0x000e240000001400 */
[----:B0-----:R-:W-:Y:S01]  /*0f60*/  FMUL.FTZ R8, R6, R7 ;  /* 0x0000000706087220 */ /* 0x001fe20000410000 */
[----:B------:R-:W-:Y:S01]  /*0f70*/  MOV R6, 0x3fd774eb ;  /* 0x3fd774eb00067802 */ /* 0x000fe20000000f00 */
[----:B------:R-:W-:-:S04]  /*0f80*/  FMUL.FTZ R7, R7, 0.5 ;  /* 0x3f00000007077820 */ /* 0x000fc80000410000 */
[----:B------:R-:W-:-:S04]  /*0f90*/  FFMA.FTZ R7, -R8, R7, 0.5 ;  /* 0x3f00000008077423 */ /* 0x000fc80000010107 */
[----:B------:R-:W-:Y:S01]  /*0fa0*/  FFMA.FTZ R7, R8, R7, R8 ;  /* 0x0000000708077223 */ /* 0x000fe20000010008 */
[----:B------:R-:W-:-:S04]  /*0fb0*/  MOV R8, 0x3d4dd2f7 ;  /* 0x3d4dd2f700087802 */ /* 0x000fc80000000f00 */
        /* <DEDUP_REMOVED lines=12> */
[----:B------:R-:W-:Y:S02]  /*1080*/  FSEL R4, R4, R3, !P0 ;  /* 0x0000000304047208 */ /* 0x000fe40004000000 */
[----:B------:R-:W-:Y:S02]  /*1090*/  IADD3 R2, P0, R2, c[0x0][0x360], RZ ;  /* 0x0000d80002027a10 */ /* 0x000fe40007f1e0ff */
[----:B------:R-:W-:Y:S02]  /*10a0*/  F2FP.BF16.PACK_AB R4, RZ, R4 ;  /* 0x00000004ff04723e */ /* 0x000fe400000010ff */
[----:B------:R-:W-:-:S05]  /*10b0*/  IADD3.X R3, RZ, c[0x0][0x364], RZ, P0, !PT ;  /* 0x0000d900ff037a10 */ /* 0x000fca00007fe4ff */
[----:B------:R0:W-:Y:S04]  /*10c0*/  STG.E.U16 [R2.64], R4 ;  /* 0x0000000402007986 */ /* 0x0001e8000c101504 */
.L_x_547:
[----:B------:R-:W-:Y:S05]  /*10d0*/  BSYNC B0 ;  /* 0x0000000000007941 */ /* 0x000fea0003800000 */
.L_x_546:
[----:B------:R-:W-:Y:S01]  /*10e0*/  ISETP.GE.AND P0, PT, R0, c[0x0][0x160], PT ;  /* 0x0000580000007a0c */ /* 0x000fe20003f06270 */
[----:B------:R-:W-:-:S12]  /*10f0*/  BSSY B0, `(.L_x_549) ;  /* 0x000020e000007945 */ /* 0x000fd80003800000 */
[----:B------:R-:W-:Y:S05]  /*1100*/  @P0 BRA `(.L_x_550) ;  /* 0x000020c000000947 */ /* 0x000fea0003800000 */
[----:B------:R-:W-:Y:S01]  /*1110*/  ISETP.NE.AND P0, PT, RZ, c[0x0][0x168], PT ;  /* 0x00005a00ff007a0c */ /* 0x000fe20003f05270 */
[----:B0-----:R-:W-:-:S12]  /*1120*/  CS2R R2, SRZ ;  /* 0x0000000000027805 */ /* 0x001fd8000001ff00 */
        /* <DEDUP_REMOVED lines=75> */
[----:B------:R-:W-:Y:S01]  /*15e0*/  IMAD.MOV.U32 R6, RZ, RZ, RZ ;  /* 0x000000ffff067224 */ /* 0x000fe200078e00ff */
        /* <DEDUP_REMOVED lines=134> */
[----:B------:R-:W-:Y:S02]  /*1e50*/  ISETP.NE.AND P0, PT, R8, 0x18, PT ;  /* 0x000000180800780c */ /* 0x000fe40003f05270 */
[----:B------:R-:W-:-:S05]  /*1e60*/  MOV R4, RZ ;  /* 0x000000ff00047202 */ /* 0x000fca0000000f00 */
[----:B------:R-:W-:-:S05]  /*1e70*/  IMAD.HI.U32 R6, R5, c[0x0][0x284], R4 ;  /* 0x0000a10005067a27 */ /* 0x000fca00078e0004 */
[----:B------:R-:W-:Y:S02]  /*1e80*/  SHF.R.U32.HI R7, RZ, c[0x0][0x288], R6 ;  /* 0x0000a200ff077a19 */ /* 0x000fe40000011606 */
[----:B------:R-:W-:Y:S02]  /*1e90*/  @P0 MOV R6, RZ ;  /* 0x000000ff00060202 */ /* 0x000fe40000000f00 */
[----:B------:R-:W-:-:S03]  /*1ea0*/  IADD3 R9, -R7, RZ, RZ ;  /* 0x000000ff07097210 */ /* 0x000fc60007ffe1ff */
        /* <DEDUP_REMOVED lines=9> */
.L_x_551:
        /* <DEDUP_REMOVED lines=32> */
[----:B------:R-:W-:Y:S02]  /*2140*/  IADD3.X R3, RZ, c[0x0][0x364], RZ, P0, !PT ;  /* 0x0000d900ff037a10 */ /* 0x000fe400007fe4ff */
[----:B------:R-:W-:-:S03]  /*2150*/  ISETP.GE.AND P0, PT, R0, c[0x0][0x160], PT ;  /* 0x0000580000007a0c */ /* 0x000fc60003f06270 */
[----:B------:R0:W-:Y:S10]  /*2160*/  STG.E.U16 [R2.64], R4 ;  /* 0x0000000402007986 */ /* 0x0001f4000c101504 */
        /* <DEDUP_REMOVED lines=228> */
.L_x_552:
        /* <DEDUP_REMOVED lines=34> */
.L_x_550:
[----:B------:R-:W-:Y:S05]  /*31d0*/  BSYNC B0 ;  /* 0x0000000000007941 */ /* 0x000fea0003800000 */
.L_x_549:
[----:B------:R-:W-:-:S13]  /*31e0*/  ISETP.GE.AND P0, PT, R0, c[0x0][0x160], PT ;  /* 0x0000580000007a0c */ /* 0x000fda0003f06270 */
[----:B------:R-:W-:Y:S05]  /*31f0*/  @P0 EXIT ;  /* 0x000000000000094d */ /* 0x000fea0003800000 */
        /* <DEDUP_REMOVED lines=216> */
[----:B------:R-:W-:Y:S02]  /*3f80*/  @P0 MOV R6, RZ ;  /* 0x000000ff00060202 */ /* 0x000fe40000000f00 */
[----:B------:R-:W-:-:S03]  /*3f90*/  IADD3 R4, -R7, RZ, RZ ;  /* 0x000000ff07047210 */ /* 0x000fc60007ffe1ff */
[----:B------:R-:W-:-:S04]  /*3fa0*/  @P0 IMAD.HI.U32 R0, R7, c[0x0][0x290], R6 ;  /* 0x0000a40007000a27 */ /* 0x000fc800078e0006 */
[----:B------:R-:W-:Y:S01]  /*3fb0*/  IMAD R4, R4, c[0x0][0x280], R5 ;  /* 0x0000a00004047a24 */ /* 0x000fe200078e0205 */
[----:B------:R-:W-:-:S03]  /*3fc0*/  @P0 SHF.R.U32.HI R0, RZ, c[0x0][0x294], R0 ;  /* 0x0000a500ff000a19 */ /* 0x000fc60000011600 */
[----:B------:R-:W-:Y:S01]  /*3fd0*/  IMAD R2, R4, c[0x0][0x350], R2 ;  /* 0x0000d40004027a24 */ /* 0x000fe200078e0202 */
[----:B------:R-:W-:Y:S01]  /*3fe0*/  @P0 IADD3 R6, -R0, RZ, RZ ;  /* 0x000000ff00060210 */ /* 0x000fe20007ffe1ff */
[----:B------:R-:W-:-:S04]  /*3ff0*/  IMAD R3, R4, c[0x0][0x354], R3 ;  /* 0x0000d50004037a24 */ /* 0x000fc800078e0203 */
[----:B------:R-:W-:-:S04]  /*4000*/  @P0 IMAD R6, R6, c[0x0][0x28c], R7 ;  /* 0x0000a30006060a24 */ /* 0x000fc800078e0207 */
[C---:B------:R-:W-:Y:S02]  /*4010*/  @P0 IMAD R2, R6.reuse, c[0x0][0x358], R2 ;  /* 0x0000d60006020a24 */ /* 0x040fe400078e0202 */
[----:B------:R-:W-:-:S05]  /*4020*/  @P0 IMAD R3, R6, c[0x0][0x35c], R3 ;  /* 0x0000d70006030a24 */ /* 0x000fca00078e0203 */
.L_x_553:
[----:B------:R-:W-:-:S04]  /*4030*/  IADD3 R4, P0, R3, c[0x0][0x368], RZ ;  /* 0x0000da0003047a10 */ /* 0x000fc80007f1e0ff */
[----:B------:R-:W-:-:S05]  /*4040*/  IADD3.X R5, RZ, c[0x0][0x36c], RZ, P0, !PT ;  /* 0x0000db00ff057a10 */ /* 0x000fca00007fe4ff */
[----:B------:R-:W2:Y:S01]  /*4050*/  LDG.E.U16 R4, [R4.64] ;  /* 0x0000000404047981 */ /* 0x000ea2000c1e1500 */
[----:B------:R-:W-:Y:S02]  /*4060*/  MOV R3, 0x3f000000 ;  /* 0x3f00000000037802 */ /* 0x000fe40000000f00 */
        /* <DEDUP_REMOVED lines=10> */
[----:B------:R-:W-:-:S05]  /*4110*/  FFMA.FTZ R6, R7, R6, R7 ;  /* 0x0000000607067223 */ /* 0x000fca0000010007 */
[----:B------:R-:W-:Y:S02]  /*4120*/  @P0 FSEL R0, R6, RZ, P1 ;  /* 0x000000ff06000208 */ /* 0x000fe40000800000 */
[----:B------:R-:W-:-:S03]  /*4130*/  MOV R6, 0x3d4dd2f7 ;  /* 0x3d4dd2f700067802 */ /* 0x000fc60000000f00 */
        /* <DEDUP_REMOVED lines=15> */
[----:B------:R-:W-:Y:S01]  /*4230*/  STG.E.U16 [R2.64], R4 ;  /* 0x0000000402007986 */ /* 0x000fe2000c101504 */
[----:B------:R-:W-:Y:S05]  /*4240*/  EXIT ;  /* 0x000000000000794d */ /* 0x000fea0003800000 */
.L_x_554:
        /* <DEDUP_REMOVED lines=11> */
.L_x_16353:


//--------------------- .text._ZN2at6native27unrolled_elementwise_kernelIZZZNS0_16asin_kernel_cudaERNS_18TensorIteratorBaseEENKUlvE0_clEvENKUlvE2_clEvEUlN3c108BFloat16EE_St5arrayIPcLm2EELi4E23TrivialOffsetCalculatorILi1EjESD_NS0_6memory15LoadWithoutCastENSE_16StoreWithoutCastEEEviT_T0_T2_T3_T4_T5_ --------------------------
	.section	.text._ZN2at6native27unrolled_elementwise_kernelIZZZNS0_16asin_kernel_cudaERNS_18TensorIteratorBaseEENKUlvE0_clEvENKUlvE2_clEvEUlN3c108BFloat16EE_St5arrayIPcLm2EELi4E23TrivialOffsetCalculatorILi1EjESD_NS0_6memory15LoadWithoutCastENSE_16StoreWithoutCastEEEviT_T0_T2_T3_T4_T5_,"ax",@progbits
	.sectioninfo	@"SHI_REGISTERS=24"
	.align	128
        .global         _ZN2at6native27unrolled_elementwise_kernelIZZZNS0_16asin_kernel_cudaERNS_18TensorIteratorBaseEENKUlvE0_clEvENKUlvE2_clEvEUlN3c108BFloat16EE_St5arrayIPcLm2EELi4E23TrivialOffsetCalculatorILi1EjESD_NS0_6memory15LoadWithoutCastENSE_16StoreWithoutCastEEEviT_T0_T2_T3_T4_T5_
        .type           _ZN2at6native27unrolled_elementwise_kernelIZZZNS0_16asin_kernel_cudaERNS_18TensorIteratorBaseEENKUlvE0_clEvENKUlvE2_clEvEUlN3c108BFloat16EE_St5arrayIPcLm2EELi4E23TrivialOffsetCalculatorILi1EjESD_NS0_6memory15LoadWithoutCastENSE_16StoreWithoutCastEEEviT_T0_T2_T3_T4_T5_,@function
        .size           _ZN2at6native27unrolled_elementwise_kernelIZZZNS0_16asin_kernel_cudaERNS_18TensorIteratorBaseEENKUlvE0_clEvENKUlvE2_clEvEUlN3c108BFloat16EE_St5arrayIPcLm2EELi4E23TrivialOffsetCalculatorILi1EjESD_NS0_6memory15LoadWithoutCastENSE_16StoreWithoutCastEEEviT_T0_T2_T3_T4_T5_,(.L_x_16354 - _ZN2at6native27unrolled_elementwise_kernelIZZZNS0_16asin_kernel_cudaERNS_18TensorIteratorBaseEENKUlvE0_clEvENKUlvE2_clEvEUlN3c108BFloat16EE_St5arrayIPcLm2EELi4E23TrivialOffsetCalculatorILi1EjESD_NS0_6memory15LoadWithoutCastENSE_16StoreWithoutCastEEEviT_T0_T2_T3_T4_T5_)
        .other          _ZN2at6native27unrolled_elementwise_kernelIZZZNS0_16asin_kernel_cudaERNS_18TensorIteratorBaseEENKUlvE0_clEvENKUlvE2_clEvEUlN3c108BFloat16EE_St5arrayIPcLm2EELi4E23TrivialOffsetCalculatorILi1EjESD_NS0_6memory15LoadWithoutCastENSE_16StoreWithoutCastEEEviT_T0_T2_T3_T4_T5_,@"STO_CUDA_ENTRY STV_DEFAULT"
_ZN2at6native27unrolled_elementwise_kernelIZZZNS0_16asin_kernel_cudaERNS_18TensorIteratorBaseEENKUlvE0_clEvENKUlvE2_clEvEUlN3c108BFloat16EE_St5arrayIPcLm2EELi4E23TrivialOffsetCalculatorILi1EjESD_NS0_6memory15LoadWithoutCastENSE_16StoreWithoutCastEEEviT_T0_T2_T3_T4_T5_:
.text._ZN2at6native27unrolled_elementwise_kernelIZZZNS0_16asin_kernel_cudaERNS_18TensorIteratorBaseEENKUlvE0_clEvENKUlvE2_clEvEUlN3c108BFloat16EE_St5arrayIPcLm2EELi4E23TrivialOffsetCalculatorILi1EjESD_NS0_6memory15LoadWithoutCastENSE_16StoreWithoutCastEEEviT_T0_T2_T3_T4_T5_:
[----:B------:R-:W-:Y:S02]  /*0000*/  MOV R1, c[0x0][0x28] ;  /* 0x00000a0000017a02 */ /* 0x000fe40000000f00 */
[----:B------:R-:W0:Y:S01]  /*0010*/  S2R R0, SR_CTAID.X ;  /* 0x0000000000007919 */ /* 0x000e220000002500 */
[----:B------:R-:W-:Y:S01]  /*0020*/  MOV R3, 0xfffffe00 ;  /* 0xfffffe0000037802 */ /* 0x000fe20000000f00 */
[----:B------:R-:W-:Y:S01]  /*0030*/  ULDC.64 UR4, c[0x0][0x118] ;  /* 0x0000460000047ab9 */ /* 0x000fe20000000a00 */
[----:B------:R-:W-:Y:S01]  /*0040*/  PRMT R6, RZ, 0x7610, R6 ;  /* 0x00007610ff067816 */ /* 0x000fe20000000006 */
[----:B------:R-:W1:Y:S01]  /*0050*/  S2R R19, SR_TID.X ;  /* 0x0000000000137919 */ /* 0x000e620000002100 */
[----:B------:R-:W-:Y:S01]  /*0060*/  PRMT R7, RZ, 0x7610, R7 ;  /* 0x00007610ff077816 */ /* 0x000fe20000000007 */
[----:B0-----:R-:W-:Y:S02]  /*0070*/  IMAD R2, R0, R3, c[0x0][0x160] ;  /* 0x0000580000027624 */ /* 0x001fe400078e0203 */
[----:B-1----:R-:W-:-:S03]  /*0080*/  IMAD.MOV.U32 R3, RZ, RZ, R19 ;  /* 0x000000ffff037224 */ /* 0x002fc600078e0013 */
[----:B------:R-:W-:-:S13]  /*0090*/  ISETP.GE.AND P0, PT, R19, R2, PT ;  /* 0x000000021300720c */ /* 0x000fda0003f06270 */
[----:B------:R-:W-:-:S04]  /*00a0*/  @!P0 IADD3 R3, R19, 0x80, RZ ;  /* 0x0000008013038810 */ /* 0x000fc80007ffe0ff */
[----:B------:R-:W-:-:S13]  /*00b0*/  ISETP.GE.AND P1, PT, R3, R2, PT ;  /* 0x000000020300720c */ /* 0x000fda0003f26270 */
[C---:B------:R-:W-:Y:S01]  /*00c0*/  @!P1 LEA R10, R0.reuse, R3, 0x9 ;  /* 0x00000003000a9211 */ /* 0x040fe200078e48ff */
[----:B------:R-:W-:Y:S01]  /*00d0*/  @!P1 IMAD.MOV.U32 R11, RZ, RZ, 0x2 ;  /* 0x00000002ff0b9424 */ /* 0x000fe200078e00ff */
[----:B------:R-:W-:Y:S02]  /*00e0*/  @!P1 IADD3 R3, R3, 0x80, RZ ;  /* 0x0000008003039810 */ /* 0x000fe40007ffe0ff */
[----:B------:R-:W-:Y:S01]  /*00f0*/  @!P0 LEA R4, R0, R19, 0x9 ;  /* 0x0000001300048211 */ /* 0x000fe200078e48ff */
[----:B------:R-:W-:Y:S01]  /*0100*/  IMAD.MOV.U32 R9, RZ, RZ, R19 ;  /* 0x000000ffff097224 */ /* 0x000fe200078e0013 */
[----:B------:R-:W-:Y:S01]  /*0110*/  ISETP.GE.AND P3, PT, R3, R2, PT ;  /* 0x000000020300720c */ /* 0x000fe20003f66270 */
[----:B------:R-:W-:Y:S01]  /*0120*/  @!P1 IMAD.WIDE.U32 R10, R10, R11, c[0x0][0x170] ;  /* 0x00005c000a0a9625 */ /* 0x000fe200078e000b */
[----:B------:R-:W-:Y:S02]  /*0130*/  @!P0 MOV R5, 0x2 ;  /* 0x0000000200058802 */ /* 0x000fe40000000f00 */
[----:B------:R-:W-:-:S02]  /*0140*/  PRMT R8, RZ, 0x7610, R8 ;  /* 0x00007610ff087816 */ /* 0x000fc40000000008 */
[----:B------:R-:W-:-:S07]  /*0150*/  IADD3 R21, R9, 0x80, RZ ;  /* 0x0000008009157810 */ /* 0x000fce0007ffe0ff */
[----:B------:R-:W-:Y:S01]  /*0160*/  @!P3 LEA R14, R0, R3, 0x9 ;  /* 0x00000003000eb211 */ /* 0x000fe200078e48ff */
[----:B------:R0:W5:Y:S01]  /*0170*/  @!P1 LDG.E.U16 R6, [R10.64] ;  /* 0x000000040a069981 */ /* 0x000162000c1e1500 */
[----:B------:R-:W-:Y:S02]  /*0180*/  @!P3 IADD3 R3, R3, 0x80, RZ ;  /* 0x000000800303b810 */ /* 0x000fe40007ffe0ff */
[----:B------:R-:W-:Y:S02]  /*0190*/  @!P3 MOV R15, 0x2 ;  /* 0x00000002000fb802 */ /* 0x000fe40000000f00 */
[----:B------:R-:W-:Y:S01]  /*01a0*/  ISETP.GE.AND P2, PT, R3, R2, PT ;  /* 0x000000020300720c */ /* 0x000fe20003f46270 */
[----:B------:R-:W-:Y:S01]  /*01b0*/  @!P0 IMAD.WIDE.U32 R4, R4, R5, c[0x0][0x170] ;  /* 0x00005c0004048625 */ /* 0x000fe200078e0005 */
[----:B------:R-:W-:-:S03]  /*01c0*/  IADD3 R17, R9, 0x100, RZ ;  /* 0x0000010009117810 */ /* 0x000fc60007ffe0ff */
[----:B------:R-:W-:Y:S01]  /*01d0*/  @!P3 IMAD.WIDE.U32 R14, R14, R15, c[0x0][0x170] ;  /* 0x00005c000e0eb625 */ /* 0x000fe200078e000f */
[----:B------:R1:W5:Y:S01]  /*01e0*/  @!P0 LDG.E.U16 R8, [R4.64] ;  /* 0x0000000404088981 */ /* 0x000362000c1e1500 */
[----:B0-----:R-:W-:-:S06]  /*01f0*/  IADD3 R11, R9, 0x180, RZ ;  /* 0x00000180090b7810 */ /* 0x001fcc0007ffe0ff */
[C---:B------:R-:W-:Y:S01]  /*0200*/  @!P2 LEA R12, R0.reuse, R3, 0x9 ;  /* 0x00000003000ca211 */ /* 0x040fe200078e48ff */
[----:B------:R-:W-:Y:S01]  /*0210*/  @!P2 IMAD.MOV.U32 R13, RZ, RZ, 0x2 ;  /* 0x00000002ff0da424 */ /* 0x000fe200078e00ff */
[----:B------:R-:W-:Y:S01]  /*0220*/  PRMT R3, RZ, 0x7610, R3 ;  /* 0x00007610ff037816 */ /* 0x000fe20000000003 */
[----:B-1----:R-:W-:Y:S01]  /*0230*/  @!P0 IMAD.MOV.U32 R5, RZ, RZ, 0x2 ;  /* 0x00000002ff058424 */ /* 0x002fe200078e00ff */
[----:B------:R-:W-:Y:S01]  /*0240*/  @!P0 LEA R10, R0, R19, 0x9 ;  /* 0x00000013000a8211 */ /* 0x000fe200078e48ff */
[----:B------:R-:W-:Y:S01]  /*0250*/  @!P2 IMAD.WIDE.U32 R12, R12, R13, c[0x0][0x170] ;  /* 0x00005c000c0ca625 */ /* 0x000fe200078e000d */
[----:B------:R-:W-:Y:S01]  /*0260*/  @!P0 MOV R9, R21 ;  /* 0x0000001500098202 */ /* 0x000fe20000000f00 */
[----:B------:R-:W-:Y:S01]  /*0270*/  BSSY B0, `(.L_x_555) ;  /* 0x0000024000007945 */ /* 0x000fe20003800000 */
[----:B------:R0:W5:Y:S01]  /*0280*/  @!P3 LDG.E.U16 R7, [R14.64] ;  /* 0x000000040e07b981 */ /* 0x000162000c1e1500 */
[-C--:B------:R-:W-:Y:S01]  /*0290*/  ISETP.GE.AND P4, PT, R21, R2.reuse, PT ;  /* 0x000000021500720c */ /* 0x080fe20003f86270 */
[----:B------:R-:W-:Y:S01]  /*02a0*/  @!P0 IMAD.WIDE.U32 R4, R10, R5, c[0x0][0x168] ;  /* 0x00005a000a048625 */ /* 0x000fe200078e0005 */
[-C--:B------:R-:W-:Y:S01]  /*02b0*/  ISETP.GE.AND P3, PT, R17, R2.reuse, PT ;  /* 0x000000021100720c */ /* 0x080fe20003f66270 */
[----:B------:R0:W5:Y:S01]  /*02c0*/  @!P2 LDG.E.U16 R3, [R12.64] ;  /* 0x000000040c03a981 */ /* 0x000162000c1e1500 */
[----:B------:R-:W-:-:S02]  /*02d0*/  ISETP.GE.AND P1, PT, R11, R2, PT ;  /* 0x000000020b00720c */ /* 0x000fc40003f26270 */
[----:B------:R-:W-:Y:S01]  /*02e0*/  ISETP.GE.AND P2, PT, R9, R2, PT ;  /* 0x000000020900720c */ /* 0x000fe20003f46270 */
[----:B------:R-:W-:Y:S07]  /*02f0*/  @P0 BRA `(.L_x_556) ;  /* 0x000001b000000947 */ /* 0x000fee0003800000 */
[----:B------:R-:W-:Y:S01]  /*0300*/  HFMA2.MMA R11, -RZ, RZ, 1.75, 0 ;  /* 0x3f000000ff0b7435 */ /* 0x000fe200000001ff */
[----:B-----5:R-:W-:-:S04]  /*0310*/  PRMT R8, RZ, 0x5410, R8 ;  /* 0x00005410ff087816 */ /* 0x020fc80000000008 */
[C---:B------:R-:W-:Y:S01]  /*0320*/  FSETP.GT.FTZ.AND P5, PT, |R8|.reuse, 0.56000000238418579102, PT ;  /* 0x3f0f5c290800780b */ /* 0x040fe20003fb4200 */
[C---:B------:R-:W-:Y:S01]  /*0330*/  FADD.FTZ R10, |R8|.reuse, -RZ ;  /* 0x800000ff080a7221 */ /* 0x040fe20000010200 */
[----:B------:R-:W-:-:S03]  /*0340*/  FSETP.NEU.FTZ.AND P6, PT, |R8|, 1, PT ;  /* 0x3f8000000800780b */ /* 0x000fc60003fdd200 */
[----:B------:R-:W-:-:S04]  /*0350*/  FFMA.FTZ R11, -R10, R11, 0.5 ;  /* 0x3f0000000a0b7423 */ /* 0x000fc8000001010b */
[----:B0-----:R-:W0:Y:S02]  /*0360*/  MUFU.RSQ R12, R11 ;  /* 0x0000000b000c7308 */ /* 0x001e240000001400 */
[----:B0-----:R-:W-:Y:S02]  /*0370*/  FMUL.FTZ R13, R11, R12 ;  /* 0x0000000c0b0d7220 */ /* 0x001fe40000410000 */
[----:B------:R-:W-:Y:S02]  /*0380*/  FMUL.FTZ R12, R12, 0.5 ;  /* 0x3f0000000c0c7820 */ /* 0x000fe40000410000 */
[----:B------:R-:W-:Y:S02]  /*0390*/  IMAD.MOV.U32 R11, RZ, RZ, 0x3fd774eb ;  /* 0x3fd774ebff0b7424 */ /* 0x000fe400078e00ff */
        /* <DEDUP_REMOVED lines=17> */
.L_x_556:
[----:B------:R-:W-:Y:S05]  /*04b0*/  BSYNC B0 ;  /* 0x0000000000007941 */ /* 0x000fea0003800000 */
.L_x_555:
[----:B------:R-:W-:Y:S01]  /*04c0*/  BSSY B0, `(.L_x_557) ;  /* 0x000001d000007945 */ /* 0x000fe20003800000 */
[----:B------:R-:W-:Y:S05]  /*04d0*/  @P4 BRA `(.L_x_558) ;  /* 0x000001b000004947 */ /* 0x000fea0003800000 */
        /* <DEDUP_REMOVED lines=27> */
.L_x_558:
[----:B------:R-:W-:Y:S05]  /*0690*/  BSYNC B0 ;  /* 0x0000000000007941 */ /* 0x000fea0003800000 */
.L_x_557:
        /* <DEDUP_REMOVED lines=29> */
.L_x_560:
[----:B------:R-:W-:Y:S05]  /*0870*/  BSYNC B0 ;  /* 0x0000000000007941 */ /* 0x000fea0003800000 */
.L_x_559:
        /* <DEDUP_REMOVED lines=29> */
.L_x_562:
[----:B------:R-:W-:Y:S05]  /*0a50*/  BSYNC B0 ;  /* 0x0000000000007941 */ /* 0x000fea0003800000 */
.L_x_561:
[----:B-----5:R1:W-:Y:S01]  /*0a60*/  @!P0 STG.E.U16 [R4.64], R8 ;  /* 0x0000000804008986 */ /* 0x0203e2000c101504 */
[----:B------:R-:W-:Y:S01]  /*0a70*/  BSSY B0, `(.L_x_563) ;  /* 0x000000e000007945 */ /* 0x000fe20003800000 */
[----:B------:R-:W-:Y:S05]  /*0a80*/  @P2 BRA `(.L_x_564) ;  /* 0x000000c000002947 */ /* 0x000fea0003800000 */
[----:B-1----:R-:W-:Y:S01]  /*0a90*/  LEA R4, R0, R9, 0x9 ;  /* 0x0000000900047211 */ /* 0x002fe200078e48ff */
[----:B------:R-:W-:Y:S01]  /*0aa0*/  HFMA2.MMA R11, -RZ, RZ, 0, 1.1920928955078125e-07 ;  /* 0x00000002ff0b7435 */ /* 0x000fe200000001ff */
[----:B------:R-:W-:Y:S02]  /*0ab0*/  IADD3 R9, R9, 0x80, RZ ;  /* 0x0000008009097810 */ /* 0x000fe40007ffe0ff */
[----:B------:R-:W-:Y:S02]  /*0ac0*/  PRMT R10, R6, 0x7610, R10 ;  /* 0x00007610060a7816 */ /* 0x000fe4000000000a */
[----:B------:R-:W-:Y:S02]  /*0ad0*/  ISETP.GE.AND P0, PT, R9, R2, PT ;  /* 0x000000020900720c */ /* 0x000fe40003f06270 */
[----:B0-----:R-:W-:-:S03]  /*0ae0*/  PRMT R12, R7, 0x7610, R12 ;  /* 0x00007610070c7816 */ /* 0x001fc6000000000c */
[----:B------:R-:W-:-:S05]  /*0af0*/  IMAD.WIDE.U32 R4, R4, R11, c[0x0][0x168] ;  /* 0x00005a0004047625 */ /* 0x000fca00078e000b */
[----:B------:R0:W-:Y:S03]  /*0b00*/  STG.E.U16 [R4.64], R10 ;  /* 0x0000000a04007986 */ /* 0x0001e6000c101504 */
[----:B------:R-:W-:Y:S01]  /*0b10*/  @!P0 IMAD R8, R0, 0x200, R9 ;  /* 0x0000020000088824 */ /* 0x000fe200078e0209 */
[----:B------:R-:W-:-:S03]  /*0b20*/  @!P0 IADD3 R9, R9, 0x80, RZ ;  /* 0x0000008009098810 */ /* 0x000fc60007ffe0ff */
[----:B------:R-:W-:-:S05]  /*0b30*/  @!P0 IMAD.WIDE.U32 R6, R8, R11, c[0x0][0x168] ;  /* 0x00005a0008068625 */ /* 0x000fca00078e000b */
[----:B------:R0:W-:Y:S02]  /*0b40*/  @!P0 STG.E.U16 [R6.64], R12 ;  /* 0x0000000c06008986 */ /* 0x0001e4000c101504 */
.L_x_564:
[----:B------:R-:W-:Y:S05]  /*0b50*/  BSYNC B0 ;  /* 0x0000000000007941 */ /* 0x000fea0003800000 */
.L_x_563:
[----:B------:R-:W-:-:S13]  /*0b60*/  ISETP.GE.AND P0, PT, R9, R2, PT ;  /* 0x000000020900720c */ /* 0x000fda0003f06270 */
[----:B------:R-:W-:Y:S05]  /*0b70*/  @P0 EXIT ;  /* 0x000000000000094d */ /* 0x000fea0003800000 */
[----:B------:R-:W-:Y:S02]  /*0b80*/  LEA R2, R0, R9, 0x9 ;  /* 0x0000000900027211 */ /* 0x000fe400078e48ff */
[----:B01----:R-:W-:Y:S02]  /*0b90*/  MOV R5, 0x2 ;  /* 0x0000000200057802 */ /* 0x003fe40000000f00 */
[----:B------:R-:W-:-:S03]  /*0ba0*/  PRMT R0, R3, 0x7610, R0 ;  /* 0x0000761003007816 */ /* 0x000fc60000000000 */
[----:B------:R-:W-:-:S05]  /*0bb0*/  IMAD.WIDE.U32 R2, R2, R5, c[0x0][0x168] ;  /* 0x00005a0002027625 */ /* 0x000fca00078e0005 */
[----:B------:R-:W-:Y:S01]  /*0bc0*/  STG.E.U16 [R2.64], R0 ;  /* 0x0000000002007986 */ /* 0x000fe2000c101504 */
[----:B------:R-:W-:Y:S05]  /*0bd0*/  EXIT ;  /* 0x000000000000794d */ /* 0x000fea0003800000 */
.L_x_565:
        /* <DEDUP_REMOVED lines=10> */
.L_x_16354:


//--------------------- .text._ZN2at6native29vectorized_elementwise_kernelILi2EZZZNS0_16asin_kernel_cudaERNS_18TensorIteratorBaseEENKUlvE0_clEvENKUlvE2_clEvEUlN3c108BFloat16EE_St5arrayIPcLm2EEEEviT0_T1_ --------------------------
	.section	.text._ZN2at6native29vectorized_elementwise_kernelILi2EZZZNS0_16asin_kernel_cudaERNS_18TensorIteratorBaseEENKUlvE0_clEvENKUlvE2_clEvEUlN3c108BFloat16EE_St5arrayIPcLm2EEEEviT0_T1_,"ax",@progbits
	.sectioninfo	@"SHI_REGISTERS=32"
	.align	128
        .global         _ZN2at6native29vectorized_elementwise_kernelILi2EZZZNS0_16asin_kernel_cudaERNS_18TensorIteratorBaseEENKUlvE0_clEvENKUlvE2_clEvEUlN3c108BFloat16EE_St5arrayIPcLm2EEEEviT0_T1_
        .type           _ZN2at6native29vectorized_elementwise_kernelILi2EZZZNS0_16asin_kernel_cudaERNS_18TensorIteratorBaseEENKUlvE0_clEvENKUlvE2_clEvEUlN3c108BFloat16EE_St5arrayIPcLm2EEEEviT0_T1_,@function
        .size           _ZN2at6native29vectorized_elementwise_kernelILi2EZZZNS0_16asin_kernel_cudaERNS_18TensorIteratorBaseEENKUlvE0_clEvENKUlvE2_clEvEUlN3c108BFloat16EE_St5arrayIPcLm2EEEEviT0_T1_,(.L_x_16355 - _ZN2at6native29vectorized_elementwise_kernelILi2EZZZNS0_16asin_kernel_cudaERNS_18TensorIteratorBaseEENKUlvE0_clEvENKUlvE2_clEvEUlN3c108BFloat16EE_St5arrayIPcLm2EEEEviT0_T1_)
        .other          _ZN2at6native29vectorized_elementwise_kernelILi2EZZZNS0_16asin_kernel_cudaERNS_18TensorIteratorBaseEENKUlvE0_clEvENKUlvE2_clEvEUlN3c108BFloat16EE_St5arrayIPcLm2EEEEviT0_T1_,@"STO_CUDA_ENTRY STV_DEFAULT"
_ZN2at6native29vectorized_elementwise_kernelILi2EZZZNS0_16asin_kernel_cudaERNS_18TensorIteratorBaseEENKUlvE0_clEvENKUlvE2_clEvEUlN3c108BFloat16EE_St5arrayIPcLm2EEEEviT0_T1_:
.text._ZN2at6native29vectorized_elementwise_kernelILi2EZZZNS0_16asin_kernel_cudaERNS_18TensorIteratorBaseEENKUlvE0_clEvENKUlvE2_clEvEUlN3c108BFloat16EE_St5arrayIPcLm2EEEEviT0_T1_:
[----:B------:R-:W-:Y:S02]  /*0000*/  MOV R1, c[0x0][0x28] ;  /* 0x00000a0000017a02 */ /* 0x000fe40000000f00 */
[----:B------:R-:W0:Y:S01]  /*0010*/  S2R R2, SR_CTAID.X ;  /* 0x0000000000027919 */ /* 0x000e220000002500 */
[----:B------:R-:W-:Y:S01]  /*0020*/  ULDC.64 UR4, c[0x0][0x118] ;  /* 0x0000460000047ab9 */ /* 0x000fe20000000a00 */
[----:B0-----:R-:W-:-:S04]  /*0030*/  SHF.L.U32 R2, R2, 0xa, RZ ;  /* 0x0000000a02027819 */ /* 0x001fc800000006ff */
[----:B------:R-:W-:-:S04]  /*0040*/  IADD3 R17, -R2, c[0x0][0x160], RZ ;  /* 0x0000580002117a10 */ /* 0x000fc80007ffe1ff */
[----:B------:R-:W-:-:S13]  /*0050*/  ISETP.GE.U32.AND P0, PT, R17, 0x400, PT ;  /* 0x000004001100780c */ /* 0x000fda0003f06070 */
[----:B------:R-:W-:Y:S05]  /*0060*/  @!P0 BRA `(.L_x_566) ;  /* 0x00000ce000008947 */ /* 0x000fea0003800000 */
[----:B------:R-:W0:Y:S01]  /*0070*/  S2R R9, SR_TID.X ;  /* 0x0000000000097919 */ /* 0x000e220000002100 */
[----:B------:R-:W-:-:S10]  /*0080*/  HFMA2.MMA R3, -RZ, RZ, 0, 1.1920928955078125e-07 ;  /* 0x00000002ff037435 */ /* 0x000fd400000001ff */
[----:B------:R-:W-:-:S06]  /*0090*/  IMAD.WIDE R4, R2, R3, c[0x0][0x170] ;  /* 0x00005c0002047625 */ /* 0x000fcc00078e0203 */
[----:B0-----:R-:W-:-:S05]  /*00a0*/  IMAD.WIDE.U32 R4, R9, 0x4, R4 ;  /* 0x0000000409047825 */ /* 0x001fca00078e0004 */
[----:B------:R-:W2:Y:S04]  /*00b0*/  LDG.E R10, [R4.64] ;  /* 0x00000004040a7981 */ /* 0x000ea8000c1e1900 */
[----:B------:R0:W3:Y:S04]  /*00c0*/  LDG.E R0, [R4.64+0x200] ;  /* 0x0002000404007981 */ /* 0x0000e8000c1e1900 */
[----:B------:R0:W4:Y:S04]  /*00d0*/  LDG.E R14, [R4.64+0x400] ;  /* 0x00040004040e7981 */ /* 0x000128000c1e1900 */
[----:B------:R0:W5:Y:S01]  /*00e0*/  LDG.E R7, [R4.64+0x600] ;  /* 0x0006000404077981 */ /* 0x000162000c1e1900 */
[----:B------:R-:W-:Y:S01]  /*00f0*/  MOV R6, 0x3f000000 ;  /* 0x3f00000000067802 */ /* 0x000fe20000000f00 */
[----:B------:R-:W-:-:S06]  /*0100*/  IMAD.WIDE.U32 R2, R2, R3, c[0x0][0x168] ;  /* 0x00005a0002027625 */ /* 0x000fcc00078e0003 */
[----:B------:R-:W-:Y:S01]  /*0110*/  IMAD.WIDE R2, R9, 0x4, R2 ;  /* 0x0000000409027825 */ /* 0x000fe200078e0202 */
[--C-:B--2---:R-:W-:Y:S02]  /*0120*/  PRMT R12, RZ, 0x5410, R10.reuse ;  /* 0x00005410ff0c7816 */ /* 0x104fe4000000000a */
[----:B------:R-:W-:Y:S02]  /*0130*/  PRMT R10, RZ, 0x7610, R10 ;  /* 0x00007610ff0a7816 */ /* 0x000fe4000000000a */
[C---:B------:R-:W-:Y:S01]  /*0140*/  FSETP.GT.FTZ.AND P3, PT, |R12|.reuse, 0.56000000238418579102, PT ;  /* 0x3f0f5c290c00780b */ /* 0x040fe20003f74200 */
[----:B------:R-:W-:Y:S01]  /*0150*/  FADD.FTZ R17, |R12|, -RZ ;  /* 0x800000ff0c117221 */ /* 0x000fe20000010200 */
[C---:B------:R-:W-:Y:S01]  /*0160*/  FSETP.GT.FTZ.AND P2, PT, |R10|.reuse, 0.56000000238418579102, PT ;  /* 0x3f0f5c290a00780b */ /* 0x040fe20003f54200 */
[----:B------:R-:W-:Y:S01]  /*0170*/  FADD.FTZ R15, |R10|, -RZ ;  /* 0x800000ff0a0f7221 */ /* 0x000fe20000010200 */
[----:B------:R-:W-:Y:S01]  /*0180*/  FSETP.NEU.FTZ.AND P0, PT, |R12|, 1, PT ;  /* 0x3f8000000c00780b */ /* 0x000fe20003f1d200 */
[-C--:B------:R-:W-:Y:S01]  /*0190*/  FFMA.FTZ R8, -R17, R6.reuse, 0.5 ;  /* 0x3f00000011087423 */ /* 0x080fe20000010106 */
[----:B------:R-:W-:Y:S01]  /*01a0*/  FSETP.NEU.FTZ.AND P1, PT, |R10|, 1, PT ;  /* 0x3f8000000a00780b */ /* 0x000fe20003f3d200 */
[----:B------:R-:W-:-:S02]  /*01b0*/  FFMA.FTZ R16, -R15, R6, 0.5 ;  /* 0x3f0000000f107423 */ /* 0x000fc40000010106 */
[----:B------:R-:W1:Y:S08]  /*01c0*/  MUFU.RSQ R11, R8 ;  /* 0x00000008000b7308 */ /* 0x000e700000001400 */
[----:B------:R-:W2:Y:S01]  /*01d0*/  MUFU.RSQ R19, R16 ;  /* 0x0000001000137308 */ /* 0x000ea20000001400 */
[----:B-1----:R-:W-:Y:S02]  /*01e0*/  FMUL.FTZ R13, R8, R11 ;  /* 0x0000000b080d7220 */ /* 0x002fe40000410000 */
[----:B0-----:R-:W-:-:S04]  /*01f0*/  FMUL.FTZ R4, R11, 0.5 ;  /* 0x3f0000000b047820 */ /* 0x001fc80000410000 */
[----:B------:R-:W-:Y:S02]  /*0200*/  FFMA.FTZ R4, -R13, R4, 0.5 ;  /* 0x3f0000000d047423 */ /* 0x000fe40000010104 */
[----:B--2---:R-:W-:Y:S02]  /*0210*/  FMUL.FTZ R5, R16, R19 ;  /* 0x0000001310057220 */ /* 0x004fe40000410000 */
[----:B------:R-:W-:Y:S02]  /*0220*/  FMUL.FTZ R18, R19, 0.5 ;  /* 0x3f00000013127820 */ /* 0x000fe40000410000 */
[----:B------:R-:W-:Y:S02]  /*0230*/  FFMA.FTZ R4, R13, R4, R13 ;  /* 0x000000040d047223 */ /* 0x000fe4000001000d */
[----:B------:R-:W-:-:S03]  /*0240*/  FFMA.FTZ R18, -R5, R18, 0.5 ;  /* 0x3f00000005127423 */ /* 0x000fc60000010112 */
[----:B------:R-:W-:Y:S01]  /*0250*/  @P3 FSEL R17, R4, RZ, P0 ;  /* 0x000000ff04113208 */ /* 0x000fe20000000000 */
[----:B------:R-:W-:Y:S01]  /*0260*/  FFMA.FTZ R18, R5, R18, R5 ;  /* 0x0000001205127223 */ /* 0x000fe20000010005 */
[--C-:B---3--:R-:W-:Y:S01]  /*0270*/  PRMT R5, RZ, 0x5410, R0.reuse ;  /* 0x00005410ff057816 */ /* 0x108fe20000000000 */
[----:B------:R-:W-:Y:S01]  /*0280*/  HFMA2.MMA R4, -RZ, RZ, 1.3251953125, -55.71875 ;  /* 0x3d4dd2f7ff047435 */ /* 0x000fe200000001ff */
[----:B------:R-:W-:Y:S01]  /*0290*/  PRMT R0, RZ, 0x7610, R0 ;  /* 0x00007610ff007816 */ /* 0x000fe20000000000 */
[----:B------:R-:W-:Y:S01]  /*02a0*/  FMUL.FTZ R25, R17, R17 ;  /* 0x0000001111197220 */ /* 0x000fe20000410000 */
[----:B------:R-:W-:Y:S01]  /*02b0*/  @P2 FSEL R15, R18, RZ, P1 ;  /* 0x000000ff120f2208 */ /* 0x000fe20000800000 */
[C---:B------:R-:W-:Y:S01]  /*02c0*/  FADD.FTZ R13, |R5|.reuse, -RZ ;  /* 0x800000ff050d7221 */ /* 0x040fe20000010200 */
[----:B------:R-:W-:Y:S01]  /*02d0*/  FSETP.GT.FTZ.AND P1, PT, |R5|, 0.56000000238418579102, PT ;  /* 0x3f0f5c290500780b */ /* 0x000fe20003f34200 */
[C---:B------:R-:W-:Y:S01]  /*02e0*/  FADD.FTZ R11, |R0|.reuse, -RZ ;  /* 0x800000ff000b7221 */ /* 0x040fe20000010200 */
[C---:B------:R-:W-:Y:S01]  /*02f0*/  FSETP.GT.FTZ.AND P0, PT, |R0|.reuse, 0.56000000238418579102, PT ;  /* 0x3f0f5c290000780b */ /* 0x040fe20003f14200 */
[-C--:B------:R-:W-:Y:S01]  /*0300*/  FFMA.FTZ R8, -R13, R6.reuse, 0.5 ;  /* 0x3f0000000d087423 */ /* 0x080fe20000010106 */
[----:B------:R-:W-:Y:S01]  /*0310*/  FSETP.NEU.FTZ.AND P4, PT, |R5|, 1, PT ;  /* 0x3f8000000500780b */ /* 0x000fe20003f9d200 */
[----:B------:R-:W-:Y:S01]  /*0320*/  FMUL.FTZ R23, R15, R15 ;  /* 0x0000000f0f177220 */ /* 0x000fe20000410000 */
[----:B------:R-:W-:Y:S01]  /*0330*/  FSETP.NEU.FTZ.AND P5, PT, |R0|, 1, PT ;  /* 0x3f8000000000780b */ /* 0x000fe20003fbd200 */
[----:B------:R-:W0:Y:S01]  /*0340*/  MUFU.RSQ R21, R8 ;  /* 0x0000000800157308 */ /* 0x000e220000001400 */
[----:B------:R-:W-:-:S02]  /*0350*/  FFMA.FTZ R16, -R11, R6, 0.5 ;  /* 0x3f0000000b107423 */ /* 0x000fc40000010106 */
[-C--:B------:R-:W-:Y:S02]  /*0360*/  FFMA.FTZ R18, R25, R4.reuse, 0.018773360177874565125 ;  /* 0x3c99ca9719127423 */ /* 0x080fe40000010004 */
[----:B------:R-:W-:Y:S02]  /*0370*/  FFMA.FTZ R20, R23, R4, 0.018773360177874565125 ;  /* 0x3c99ca9717147423 */ /* 0x000fe40000010004 */
[----:B------:R-:W-:Y:S01]  /*0380*/  FFMA.FTZ R18, R25, R18, 0.046769052743911743164 ;  /* 0x3d3f90e819127423 */ /* 0x000fe20000010012 */
[----:B------:R-:W1:Y:S01]  /*0390*/  MUFU.RSQ R19, R16 ;  /* 0x0000001000137308 */ /* 0x000e620000001400 */
[----:B------:R-:W-:Y:S02]  /*03a0*/  FFMA.FTZ R20, R23, R20, 0.046769052743911743164 ;  /* 0x3d3f90e817147423 */ /* 0x000fe40000010014 */
[----:B------:R-:W-:Y:S02]  /*03b0*/  FFMA.FTZ R18, R25, R18, 0.074823014438152313232 ;  /* 0x3d993ccf19127423 */ /* 0x000fe40000010012 */
[----:B------:R-:W-:-:S02]  /*03c0*/  FFMA.FTZ R20, R23, R20, 0.074823014438152313232 ;  /* 0x3d993ccf17147423 */ /* 0x000fc40000010014 */
[----:B------:R-:W-:Y:S02]  /*03d0*/  FFMA.FTZ R18, R25, R18, 0.16667181253433227539 ;  /* 0x3e2aac0419127423 */ /* 0x000fe40000010012 */
[----:B0-----:R-:W-:Y:S02]  /*03e0*/  FMUL.FTZ R8, R8, R21 ;  /* 0x0000001508087220 */ /* 0x001fe40000410000 */
[----:B------:R-:W-:Y:S02]  /*03f0*/  FMUL.FTZ R21, R21, 0.5 ;  /* 0x3f00000015157820 */ /* 0x000fe40000410000 */
[----:B------:R-:W-:Y:S02]  /*0400*/  FFMA.FTZ R20, R23, R20, 0.16667181253433227539 ;  /* 0x3e2aac0417147423 */ /* 0x000fe40000010014 */
[----:B------:R-:W-:Y:S02]  /*0410*/  FMUL.FTZ R18, R25, R18 ;  /* 0x0000001219127220 */ /* 0x000fe40000410000 */
[----:B------:R-:W-:-:S02]  /*0420*/  FFMA.FTZ R9, -R8, R21, 0.5 ;  /* 0x3f00000008097423 */ /* 0x000fc40000010115 */
[----:B------:R-:W-:Y:S02]  /*0430*/  FMUL.FTZ R20, R23, R20 ;  /* 0x0000001417147220 */ /* 0x000fe40000410000 */
[----:B-1----:R-:W-:Y:S02]  /*0440*/  FMUL.FTZ R22, R16, R19 ;  /* 0x0000001310167220 */ /* 0x002fe40000410000 */
[----:B------:R-:W-:Y:S02]  /*0450*/  FMUL.FTZ R19, R19, 0.5 ;  /* 0x3f00000013137820 */ /* 0x000fe40000410000 */
[----:B------:R-:W-:Y:S02]  /*0460*/  FFMA.FTZ R23, R17, R18, R17 ;  /* 0x0000001211177223 */ /* 0x000fe40000010011 */
[----:B------:R-:W-:Y:S01]  /*0470*/  FFMA.FTZ R16, R8, R9, R8 ;  /* 0x0000000908107223 */ /* 0x000fe20000010008 */
[----:B------:R-:W-:Y:S01]  /*0480*/  MOV R8, 0x3fd774eb ;  /* 0x3fd774eb00087802 */ /* 0x000fe20000000f00 */
[----:B------:R-:W-:-:S02]  /*0490*/  FFMA.FTZ R19, -R22, R19, 0.5 ;  /* 0x3f00000016137423 */ /* 0x000fc40000010113 */
[----:B------:R-:W-:Y:S01]  /*04a0*/  FMUL.FTZ R9, R23, -2 ;  /* 0xc000000017097820 */ /* 0x000fe20000410000 */
[----:B------:R-:W-:Y:S01]  /*04b0*/  @P1 FSEL R13, R16, RZ, P4 ;  /* 0x000000ff100d1208 */ /* 0x000fe20002000000 */
[----:B------:R-:W-:Y:S02]  /*04c0*/  FFMA.FTZ R21, R15, R20, R15 ;  /* 0x000000140f157223 */ /* 0x000fe4000001000f */
[----:B------:R-:W-:Y:S02]  /*04d0*/  FFMA.FTZ R19, R22, R19, R22 ;  /* 0x0000001316137223 */ /* 0x000fe40000010016 */
[C---:B------:R-:W-:Y:S01]  /*04e0*/  @P3 FFMA.FTZ R23, R8.reuse, 0.93318945169448852539, R9 ;  /* 0x3f6ee58108173823 */ /* 0x040fe20000010009 */
[--C-:B----4-:R-:W-:Y:S01]  /*04f0*/  PRMT R9, RZ, 0x5410, R14.reuse ;  /* 0x00005410ff097816 */ /* 0x110fe2000000000e */
[----:B------:R-:W-:Y:S01]  /*0500*/  FMUL.FTZ R15, R21, -2 ;  /* 0xc0000000150f7820 */ /* 0x000fe20000410000 */
[----:B------:R-:W-:Y:S01]  /*0510*/  @P0 FSEL R11, R19, RZ, P5 ;  /* 0x000000ff130b0208 */ /* 0x000fe20002800000 */
[----:B------:R-:W-:Y:S01]  /*0520*/  FMUL.FTZ R27, R13, R13 ;  /* 0x0000000d0d1b7220 */ /* 0x000fe20000410000 */
[----:B------:R-:W-:Y:S01]  /*0530*/  PRMT R14, RZ, 0x7610, R14 ;  /* 0x00007610ff0e7816 */ /* 0x000fe2000000000e */
[----:B------:R-:W-:Y:S01]  /*0540*/  @P2 FFMA.FTZ R21, R8, 0.93318945169448852539, R15 ;  /* 0x3f6ee58108152823 */ /* 0x000fe2000001000f */
[----:B------:R-:W-:Y:S01]  /*0550*/  LOP3.LUT R12, R23, 0x80000000, R12, 0xb8, !PT ;  /* 0x80000000170c7812 */ /* 0x000fe200078eb80c */
[----:B------:R-:W-:Y:S01]  /*0560*/  FADD.FTZ R15, |R9|, -RZ ;  /* 0x800000ff090f7221 */ /* 0x000fe20000010200 */
[----:B------:R-:W-:Y:S01]  /*0570*/  FSETP.GTU.FTZ.AND P2, PT, R23, +INF , PT ;  /* 0x7f8000001700780b */ /* 0x000fe20003f5c000 */
[----:B------:R-:W-:Y:S01]  /*0580*/  FMUL.FTZ R29, R11, R11 ;  /* 0x0000000b0b1d7220 */ /* 0x000fe20000410000 */
[----:B------:R-:W-:Y:S01]  /*0590*/  LOP3.LUT R10, R21, 0x80000000, R10, 0xb8, !PT ;  /* 0x80000000150a7812 */ /* 0x000fe200078eb80a */
[----:B------:R-:W-:Y:S01]  /*05a0*/  FFMA.FTZ R16, -R15, R6, 0.5 ;  /* 0x3f0000000f107423 */ /* 0x000fe20000010106 */
[----:B------:R-:W-:Y:S01]  /*05b0*/  FSEL R12, R12, R23, !P2 ;  /* 0x000000170c0c7208 */ /* 0x000fe20005000000 */
[-C--:B------:R-:W-:Y:S01]  /*05c0*/  FFMA.FTZ R18, R27, R4.reuse, 0.018773360177874565125 ;  /* 0x3c99ca971b127423 */ /* 0x080fe20000010004 */
[----:B------:R-:W-:Y:S01]  /*05d0*/  FSETP.GTU.FTZ.AND P2, PT, R21, +INF , PT ;  /* 0x7f8000001500780b */ /* 0x000fe20003f5c000 */
[----:B------:R-:W-:Y:S01]  /*05e0*/  FADD.FTZ R17, |R14|, -RZ ;  /* 0x800000ff0e117221 */ /* 0x000fe20000010200 */
[----:B------:R-:W0:Y:S01]  /*05f0*/  MUFU.RSQ R19, R16 ;  /* 0x0000001000137308 */ /* 0x000e220000001400 */
[----:B------:R-:W-:Y:S01]  /*0600*/  FFMA.FTZ R22, R29, R4, 0.018773360177874565125 ;  /* 0x3c99ca971d167423 */ /* 0x000fe20000010004 */
[----:B------:R-:W-:Y:S01]  /*0610*/  FSEL R21, R10, R21, !P2 ;  /* 0x000000150a157208 */ /* 0x000fe20005000000 */
[----:B------:R-:W-:Y:S01]  /*0620*/  FFMA.FTZ R20, R27, R18, 0.046769052743911743164 ;  /* 0x3d3f90e81b147423 */ /* 0x000fe20000010012 */
[--C-:B-----5:R-:W-:Y:S01]  /*0630*/  PRMT R10, RZ, 0x5410, R7.reuse ;  /* 0x00005410ff0a7816 */ /* 0x120fe20000000007 */
[----:B------:R-:W-:Y:S01]  /*0640*/  FFMA.FTZ R18, -R17, R6, 0.5 ;  /* 0x3f00000011127423 */ /* 0x000fe20000010106 */
[----:B------:R-:W-:Y:S01]  /*0650*/  PRMT R7, RZ, 0x7610, R7 ;  /* 0x00007610ff077816 */ /* 0x000fe20000000007 */
[----:B------:R-:W-:Y:S01]  /*0660*/  FFMA.FTZ R22, R29, R22, 0.046769052743911743164 ;  /* 0x3d3f90e81d167423 */ /* 0x000fe20000010016 */
[----:B------:R-:W-:Y:S01]  /*0670*/  FSETP.GT.FTZ.AND P2, PT, |R9|, 0.56000000238418579102, PT ;  /* 0x3f0f5c290900780b */ /* 0x000fe20003f54200 */
[----:B------:R-:W-:Y:S01]  /*0680*/  FFMA.FTZ R20, R27, R20, 0.074823014438152313232 ;  /* 0x3d993ccf1b147423 */ /* 0x000fe20000010014 */
[----:B------:R-:W1:Y:S01]  /*0690*/  MUFU.RSQ R25, R18 ;  /* 0x0000001200197308 */ /* 0x000e620000001400 */
[----:B------:R-:W-:Y:S01]  /*06a0*/  FFMA.FTZ R22, R29, R22, 0.074823014438152313232 ;  /* 0x3d993ccf1d167423 */ /* 0x000fe20000010016 */
[----:B------:R-:W-:Y:S01]  /*06b0*/  FSETP.GT.FTZ.AND P3, PT, |R7|, 0.56000000238418579102, PT ;  /* 0x3f0f5c290700780b */ /* 0x000fe20003f74200 */
[----:B------:R-:W-:Y:S01]  /*06c0*/  FFMA.FTZ R20, R27, R20, 0.16667181253433227539 ;  /* 0x3e2aac041b147423 */ /* 0x000fe20000010014 */
[----:B------:R-:W-:Y:S01]  /*06d0*/  FSETP.NEU.FTZ.AND P5, PT, |R14|, 1, PT ;  /* 0x3f8000000e00780b */ /* 0x000fe20003fbd200 */
[----:B------:R-:W-:Y:S01]  /*06e0*/  FFMA.FTZ R22, R29, R22, 0.16667181253433227539 ;  /* 0x3e2aac041d167423 */ /* 0x000fe20000010016 */
[----:B------:R-:W-:Y:S01]  /*06f0*/  FSETP.NEU.FTZ.AND P4, PT, |R9|, 1, PT ;  /* 0x3f8000000900780b */ /* 0x000fe20003f9d200 */
[----:B------:R-:W-:Y:S01]  /*0700*/  FMUL.FTZ R20, R27, R20 ;  /* 0x000000141b147220 */ /* 0x000fe20000410000 */
[----:B------:R-:W-:Y:S01]  /*0710*/  FSETP.NEU.FTZ.AND P6, PT, |R7|, 1, PT ;  /* 0x3f8000000700780b */ /* 0x000fe20003fdd200 */
[----:B------:R-:W-:Y:S01]  /*0720*/  FMUL.FTZ R22, R29, R22 ;  /* 0x000000161d167220 */ /* 0x000fe20000410000 */
[----:B------:R-:W-:Y:S01]  /*0730*/  F2FP.BF16.PACK_AB R21, R21, R12 ;  /* 0x0000000c1515723e */ /* 0x000fe200000010ff */
[----:B0-----:R-:W-:-:S02]  /*0740*/  FMUL.FTZ R16, R16, R19 ;  /* 0x0000001310107220 */ /* 0x001fc40000410000 */
[----:B------:R-:W-:Y:S02]  /*0750*/  FMUL.FTZ R27, R19, 0.5 ;  /* 0x3f000000131b7820 */ /* 0x000fe40000410000 */
[----:B------:R-:W-:Y:S01]  /*0760*/  FADD.FTZ R23, |R10|, -RZ ;  /* 0x800000ff0a177221 */ /* 0x000fe20000010200 */
[----:B------:R-:W-:Y:S01]  /*0770*/  STG.E [R2.64], R21 ;  /* 0x0000001502007986 */ /* 0x000fe2000c101904 */
[----:B------:R-:W-:Y:S02]  /*0780*/  FFMA.FTZ R20, R13, R20, R13 ;  /* 0x000000140d147223 */ /* 0x000fe4000001000d */
[----:B------:R-:W-:Y:S02]  /*0790*/  FADD.FTZ R13, |R7|, -RZ ;  /* 0x800000ff070d7221 */ /* 0x000fe40000010200 */
[----:B------:R-:W-:Y:S02]  /*07a0*/  FFMA.FTZ R11, R11, R22, R11 ;  /* 0x000000160b0b7223 */ /* 0x000fe4000001000b */
[----:B------:R-:W-:-:S02]  /*07b0*/  FFMA.FTZ R27, -R16, R27, 0.5 ;  /* 0x3f000000101b7423 */ /* 0x000fc4000001011b */
[-C--:B------:R-:W-:Y:S02]  /*07c0*/  FFMA.FTZ R22, -R23, R6.reuse, 0.5 ;  /* 0x3f00000017167423 */ /* 0x080fe40000010106 */
[----:B-1----:R-:W-:Y:S02]  /*07d0*/  FMUL.FTZ R18, R18, R25 ;  /* 0x0000001912127220 */ /* 0x002fe40000410000 */
[----:B------:R-:W-:Y:S01]  /*07e0*/  FFMA.FTZ R6, -R13, R6, 0.5 ;  /* 0x3f0000000d067423 */ /* 0x000fe20000010106 */
[----:B------:R-:W0:Y:S01]  /*07f0*/  MUFU.RSQ R19, R22 ;  /* 0x0000001600137308 */ /* 0x000e220000001400 */
[----:B------:R-:W-:Y:S02]  /*0800*/  FMUL.FTZ R25, R25, 0.5 ;  /* 0x3f00000019197820 */ /* 0x000fe40000410000 */
[----:B------:R-:W-:Y:S02]  /*0810*/  FFMA.FTZ R16, R16, R27, R16 ;  /* 0x0000001b10107223 */ /* 0x000fe40000010010 */
[----:B------:R-:W-:-:S03]  /*0820*/  FFMA.FTZ R25, -R18, R25, 0.5 ;  /* 0x3f00000012197423 */ /* 0x000fc60000010119 */
[----:B------:R-:W1:Y:S01]  /*0830*/  MUFU.RSQ R27, R6 ;  /* 0x00000006001b7308 */ /* 0x000e620000001400 */
[----:B------:R-:W-:Y:S01]  /*0840*/  FFMA.FTZ R18, R18, R25, R18 ;  /* 0x0000001912127223 */ /* 0x000fe20000010012 */
[----:B------:R-:W-:Y:S01]  /*0850*/  @P2 FSEL R15, R16, RZ, P4 ;  /* 0x000000ff100f2208 */ /* 0x000fe20002000000 */
[----:B------:R-:W-:-:S04]  /*0860*/  FMUL.FTZ R25, R20, -2 ;  /* 0xc000000014197820 */ /* 0x000fc80000410000 */
[----:B------:R-:W-:Y:S01]  /*0870*/  @P1 FFMA.FTZ R20, R8, 0.93318945169448852539, R25 ;  /* 0x3f6ee58108141823 */ /* 0x000fe20000010019 */
[----:B------:R-:W-:Y:S01]  /*0880*/  FSETP.GT.FTZ.AND P1, PT, |R14|, 0.56000000238418579102, PT ;  /* 0x3f0f5c290e00780b */ /* 0x000fe20003f34200 */
[----:B------:R-:W-:Y:S02]  /*0890*/  FMUL.FTZ R25, R11, -2 ;  /* 0xc00000000b197820 */ /* 0x000fe40000410000 */
[----:B0-----:R-:W-:Y:S01]  /*08a0*/  FMUL.FTZ R22, R22, R19 ;  /* 0x0000001316167220 */ /* 0x001fe20000410000 */
[----:B------:R-:W-:Y:S01]  /*08b0*/  LOP3.LUT R5, R20, 0x80000000, R5, 0xb8, !PT ;  /* 0x8000000014057812 */ /* 0x000fe200078eb805 */
[----:B------:R-:W-:Y:S01]  /*08c0*/  @P0 FFMA.FTZ R11, R8, 0.93318945169448852539, R25 ;  /* 0x3f6ee581080b0823 */ /* 0x000fe20000010019 */
[----:B------:R-:W-:Y:S01]  /*08d0*/  FSETP.GT.FTZ.AND P0, PT, |R10|, 0.56000000238418579102, PT ;  /* 0x3f0f5c290a00780b */ /* 0x000fe20003f14200 */
[----:B------:R-:W-:Y:S01]  /*08e0*/  FMUL.FTZ R19, R19, 0.5 ;  /* 0x3f00000013137820 */ /* 0x000fe20000410000 */
[----:B------:R-:W-:Y:S01]  /*08f0*/  FSETP.GTU.FTZ.AND P4, PT, R20, +INF , PT ;  /* 0x7f8000001400780b */ /* 0x000fe20003f9c000 */
[----:B-1----:R-:W-:Y:S01]  /*0900*/  FMUL.FTZ R6, R6, R27 ;  /* 0x0000001b06067220 */ /* 0x002fe20000410000 */
[----:B------:R-:W-:Y:S01]  /*0910*/  LOP3.LUT R0, R11, 0x80000000, R0, 0xb8, !PT ;  /* 0x800000000b007812 */ /* 0x000fe200078eb800 */
[----:B------:R-:W-:Y:S01]  /*0920*/  FMUL.FTZ R27, R27, 0.5 ;  /* 0x3f0000001b1b7820 */ /* 0x000fe20000410000 */
[----:B------:R-:W-:Y:S01]  /*0930*/  FSEL R20, R5, R20, !P4 ;  /* 0x0000001405147208 */ /* 0x000fe20006000000 */
[----:B------:R-:W-:Y:S01]  /*0940*/  FFMA.FTZ R19, -R22, R19, 0.5 ;  /* 0x3f00000016137423 */ /* 0x000fe20000010113 */
[----:B------:R-:W-:Y:S01]  /*0950*/  @P1 FSEL R17, R18, RZ, P5 ;  /* 0x000000ff12111208 */ /* 0x000fe20002800000 */
[----:B------:R-:W-:Y:S01]  /*0960*/  FFMA.FTZ R27, -R6, R27, 0.5 ;  /* 0x3f000000061b7423 */ /* 0x000fe2000001011b */
[----:B------:R-:W-:Y:S01]  /*0970*/  FSETP.NEU.FTZ.AND P5, PT, |R10|, 1, PT ;  /* 0x3f8000000a00780b */ /* 0x000fe20003fbd200 */
[----:B------:R-:W-:-:S02]  /*0980*/  FFMA.FTZ R22, R22, R19, R22 ;  /* 0x0000001316167223 */ /* 0x000fc40000010016 */
[----:B------:R-:W-:Y:S02]  /*0990*/  FFMA.FTZ R27, R6, R27, R6 ;  /* 0x0000001b061b7223 */ /* 0x000fe40000010006 */
[----:B------:R-:W-:Y:S01]  /*09a0*/  FMUL.FTZ R19, R15, R15 ;  /* 0x0000000f0f137220 */ /* 0x000fe20000410000 */
[----:B------:R-:W-:Y:S02]  /*09b0*/  @P0 FSEL R23, R22, RZ, P5 ;  /* 0x000000ff16170208 */ /* 0x000fe40002800000 */
[----:B------:R-:W-:Y:S01]  /*09c0*/  @P3 FSEL R13, R27, RZ, P6 ;  /* 0x000000ff1b0d3208 */ /* 0x000fe20003000000 */
[----:B------:R-:W-:Y:S02]  /*09d0*/  FFMA.FTZ R6, R19, R4, 0.018773360177874565125 ;  /* 0x3c99ca9713067423 */ /* 0x000fe40000010004 */
[----:B------:R-:W-:Y:S02]  /*09e0*/  FMUL.FTZ R27, R17, R17 ;  /* 0x00000011111b7220 */ /* 0x000fe40000410000 */
[----:B------:R-:W-:-:S02]  /*09f0*/  FMUL.FTZ R5, R23, R23 ;  /* 0x0000001717057220 */ /* 0x000fc40000410000 */
[----:B------:R-:W-:Y:S02]  /*0a00*/  FMUL.FTZ R25, R13, R13 ;  /* 0x0000000d0d197220 */ /* 0x000fe40000410000 */
[----:B------:R-:W-:Y:S02]  /*0a10*/  FFMA.FTZ R6, R19, R6, 0.046769052743911743164 ;  /* 0x3d3f90e813067423 */ /* 0x000fe40000010006 */
[-C--:B------:R-:W-:Y:S02]  /*0a20*/  FFMA.FTZ R16, R27, R4.reuse, 0.018773360177874565125 ;  /* 0x3c99ca971b107423 */ /* 0x080fe40000010004 */
[-C--:B------:R-:W-:Y:S02]  /*0a30*/  FFMA.FTZ R18, R5, R4.reuse, 0.018773360177874565125 ;  /* 0x3c99ca9705127423 */ /* 0x080fe40000010004 */
[----:B------:R-:W-:Y:S02]  /*0a40*/  FFMA.FTZ R4, R25, R4, 0.018773360177874565125 ;  /* 0x3c99ca9719047423 */ /* 0x000fe40000010004 */
[----:B------:R-:W-:-:S02]  /*0a50*/  FFMA.FTZ R6, R19, R6, 0.074823014438152313232 ;  /* 0x3d993ccf13067423 */ /* 0x000fc40000010006 */
[----:B------:R-:W-:Y:S02]  /*0a60*/  FFMA.FTZ R16, R27, R16, 0.046769052743911743164 ;  /* 0x3d3f90e81b107423 */ /* 0x000fe40000010010 */
[----:B------:R-:W-:Y:S02]  /*0a70*/  FFMA.FTZ R18, R5, R18, 0.046769052743911743164 ;  /* 0x3d3f90e805127423 */ /* 0x000fe40000010012 */
[----:B------:R-:W-:Y:S02]  /*0a80*/  FFMA.FTZ R4, R25, R4, 0.046769052743911743164 ;  /* 0x3d3f90e819047423 */ /* 0x000fe40000010004 */
[----:B------:R-:W-:Y:S02]  /*0a90*/  FFMA.FTZ R6, R19, R6, 0.16667181253433227539 ;  /* 0x3e2aac0413067423 */ /* 0x000fe40000010006 */
[----:B------:R-:W-:Y:S02]  /*0aa0*/  FFMA.FTZ R16, R27, R16, 0.074823014438152313232 ;  /* 0x3d993ccf1b107423 */ /* 0x000fe40000010010 */
[----:B------:R-:W-:-:S02]  /*0ab0*/  FFMA.FTZ R18, R5, R18, 0.074823014438152313232 ;  /* 0x3d993ccf05127423 */ /* 0x000fc40000010012 */
[----:B------:R-:W-:Y:S02]  /*0ac0*/  FFMA.FTZ R22, R25, R4, 0.074823014438152313232 ;  /* 0x3d993ccf19167423 */ /* 0x000fe40000010004 */
[----:B------:R-:W-:Y:S02]  /*0ad0*/  FMUL.FTZ R6, R19, R6 ;  /* 0x0000000613067220 */ /* 0x000fe40000410000 */
[----:B------:R-:W-:Y:S02]  /*0ae0*/  FFMA.FTZ R16, R27, R16, 0.16667181253433227539 ;  /* 0x3e2aac041b107423 */ /* 0x000fe40000010010 */
[----:B------:R-:W-:Y:S02]  /*0af0*/  FFMA.FTZ R18, R5, R18, 0.16667181253433227539 ;  /* 0x3e2aac0405127423 */ /* 0x000fe40000010012 */
[----:B------:R-:W-:Y:S02]  /*0b00*/  FFMA.FTZ R22, R25, R22, 0.16667181253433227539 ;  /* 0x3e2aac0419167423 */ /* 0x000fe40000010016 */
[----:B------:R-:W-:-:S02]  /*0b10*/  FFMA.FTZ R4, R15, R6, R15 ;  /* 0x000000060f047223 */ /* 0x000fc4000001000f */
[----:B------:R-:W-:Y:S02]  /*0b20*/  FMUL.FTZ R16, R27, R16 ;  /* 0x000000101b107220 */ /* 0x000fe40000410000 */
[----:B------:R-:W-:Y:S02]  /*0b30*/  FMUL.FTZ R18, R5, R18 ;  /* 0x0000001205127220 */ /* 0x000fe40000410000 */
[----:B------:R-:W-:Y:S02]  /*0b40*/  FMUL.FTZ R22, R25, R22 ;  /* 0x0000001619167220 */ /* 0x000fe40000410000 */
[----:B------:R-:W-:Y:S02]  /*0b50*/  FMUL.FTZ R15, R4, -2 ;  /* 0xc0000000040f7820 */ /* 0x000fe40000410000 */
[----:B------:R-:W-:Y:S02]  /*0b60*/  FFMA.FTZ R17, R17, R16, R17 ;  /* 0x0000001011117223 */ /* 0x000fe40000010011 */
[----:B------:R-:W-:-:S02]  /*0b70*/  FFMA.FTZ R23, R23, R18, R23 ;  /* 0x0000001217177223 */ /* 0x000fc40000010017 */
[----:B------:R-:W-:Y:S02]  /*0b80*/  FFMA.FTZ R22, R13, R22, R13 ;  /* 0x000000160d167223 */ /* 0x000fe4000001000d */
[----:B------:R-:W-:Y:S01]  /*0b90*/  @P2 FFMA.FTZ R4, R8, 0.93318945169448852539, R15 ;  /* 0x3f6ee58108042823 */ /* 0x000fe2000001000f */
[----:B------:R-:W-:Y:S01]  /*0ba0*/  FSETP.GTU.FTZ.AND P2, PT, R11, +INF , PT ;  /* 0x7f8000000b00780b */ /* 0x000fe20003f5c000 */
[----:B------:R-:W-:Y:S02]  /*0bb0*/  FMUL.FTZ R5, R17, -2 ;  /* 0xc000000011057820 */ /* 0x000fe40000410000 */
[----:B------:R-:W-:Y:S01]  /*0bc0*/  FMUL.FTZ R13, R23, -2 ;  /* 0xc0000000170d7820 */ /* 0x000fe20000410000 */
[----:B------:R-:W-:Y:S01]  /*0bd0*/  FSEL R11, R0, R11, !P2 ;  /* 0x0000000b000b7208 */ /* 0x000fe20005000000 */
[----:B------:R-:W-:Y:S01]  /*0be0*/  FMUL.FTZ R15, R22, -2 ;  /* 0xc0000000160f7820 */ /* 0x000fe20000410000 */
[----:B------:R-:W-:Y:S01]  /*0bf0*/  LOP3.LUT R9, R4, 0x80000000, R9, 0xb8, !PT ;  /* 0x8000000004097812 */ /* 0x000fe200078eb809 */
[C---:B------:R-:W-:Y:S01]  /*0c00*/  @P1 FFMA.FTZ R17, R8.reuse, 0.93318945169448852539, R5 ;  /* 0x3f6ee58108111823 */ /* 0x040fe20000010005 */
[----:B------:R-:W-:Y:S01]  /*0c10*/  F2FP.BF16.PACK_AB R11, R11, R20 ;  /* 0x000000140b0b723e */ /* 0x000fe200000010ff */
[----:B------:R-:W-:Y:S01]  /*0c20*/  @P0 FFMA.FTZ R23, R8, 0.93318945169448852539, R13 ;  /* 0x3f6ee58108170823 */ /* 0x000fe2000001000d */
[----:B------:R-:W-:Y:S01]  /*0c30*/  FSETP.GTU.FTZ.AND P0, PT, R4, +INF , PT ;  /* 0x7f8000000400780b */ /* 0x000fe20003f1c000 */
[----:B------:R-:W-:Y:S01]  /*0c40*/  @P3 FFMA.FTZ R22, R8, 0.93318945169448852539, R15 ;  /* 0x3f6ee58108163823 */ /* 0x000fe2000001000f */
[C---:B------:R-:W-:Y:S01]  /*0c50*/  LOP3.LUT R14, R17.reuse, 0x80000000, R14, 0xb8, !PT ;  /* 0x80000000110e7812 */ /* 0x040fe200078eb80e */
[----:B------:R-:W-:Y:S01]  /*0c60*/  STG.E [R2.64+0x200], R11 ;  /* 0x0002000b02007986 */ /* 0x000fe2000c101904 */
[----:B------:R-:W-:-:S02]  /*0c70*/  FSETP.GTU.FTZ.AND P1, PT, R17, +INF , PT ;  /* 0x7f8000001100780b */ /* 0x000fc40003f3c000 */
[C---:B------:R-:W-:Y:S02]  /*0c80*/  LOP3.LUT R10, R23.reuse, 0x80000000, R10, 0xb8, !PT ;  /* 0x80000000170a7812 */ /* 0x040fe400078eb80a */
[C---:B------:R-:W-:Y:S02]  /*0c90*/  LOP3.LUT R7, R22.reuse, 0x80000000, R7, 0xb8, !PT ;  /* 0x8000000016077812 */ /* 0x040fe400078eb807 */
[----:B------:R-:W-:Y:S02]  /*0ca0*/  FSETP.GTU.FTZ.AND P2, PT, R23, +INF , PT ;  /* 0x7f8000001700780b */ /* 0x000fe40003f5c000 */
[----:B------:R-:W-:Y:S02]  /*0cb0*/  FSETP.GTU.FTZ.AND P3, PT, R22, +INF , PT ;  /* 0x7f8000001600780b */ /* 0x000fe40003f7c000 */
[----:B------:R-:W-:Y:S02]  /*0cc0*/  FSEL R9, R9, R4, !P0 ;  /* 0x0000000409097208 */ /* 0x000fe40004000000 */
[----:B------:R-:W-:-:S02]  /*0cd0*/  FSEL R14, R14, R17, !P1 ;  /* 0x000000110e0e7208 */ /* 0x000fc40004800000 */
[----:B------:R-:W-:Y:S02]  /*0ce0*/  FSEL R10, R10, R23, !P2 ;  /* 0x000000170a0a7208 */ /* 0x000fe40005000000 */
[----:B------:R-:W-:Y:S02]  /*0cf0*/  FSEL R7, R7, R22, !P3 ;  /* 0x0000001607077208 */ /* 0x000fe40005800000 */
[----:B------:R-:W-:Y:S02]  /*0d00*/  F2FP.BF16.PACK_AB R9, R14, R9 ;  /* 0x000000090e09723e */ /* 0x000fe400000010ff */
[----:B------:R-:W-:-:S03]  /*0d10*/  F2FP.BF16.PACK_AB R7, R7, R10 ;  /* 0x0000000a0707723e */ /* 0x000fc600000010ff */
[----:B------:R-:W-:Y:S04]  /*0d20*/  STG.E [R2.64+0x400], R9 ;  /* 0x0004000902007986 */ /* 0x000fe8000c101904 */
[----:B------:R-:W-:Y:S01]  /*0d30*/  STG.E [R2.64+0x600], R7 ;  /* 0x0006000702007986 */ /* 0x000fe2000c101904 */
[----:B------:R-:W-:Y:S05]  /*0d40*/  EXIT ;  /* 0x000000000000794d */ /* 0x000fea0003800000 */
.L_x_566:
[----:B------:R-:W0:Y:S01]  /*0d50*/  S2R R19, SR_TID.X ;  /* 0x0000000000137919 */ /* 0x000e220000002100 */
[----:B------:R-:W-:Y:S02]  /*0d60*/  PRMT R20, RZ, 0x7610, R20 ;  /* 0x00007610ff147816 */ /* 0x000fe40000000014 */
[----:B------:R-:W-:Y:S02]  /*0d70*/  PRMT R18, RZ, 0x7610, R18 ;  /* 0x00007610ff127816 */ /* 0x000fe40000000012 */
[----:B0-----:R-:W-:-:S02]  /*0d80*/  ISETP.GE.AND P0, PT, R19, R17, PT ;  /* 0x000000111300720c */ /* 0x001fc40003f06270 */
[----:B------:R-:W-:-:S11]  /*0d90*/  MOV R7, R19 ;  /* 0x0000001300077202 */ /* 0x000fd60000000f00 */
[----:B------:R-:W-:-:S04]  /*0da0*/  @!P0 IADD3 R7, R19, 0x80, RZ ;  /* 0x0000008013078810 */ /* 0x000fc80007ffe0ff */
[----:B------:R-:W-:-:S13]  /*0db0*/  ISETP.GE.AND P6, PT, R7, R17, PT ;  /* 0x000000110700720c */ /* 0x000fda0003fc6270 */
[----:B------:R-:W-:Y:S02]  /*0dc0*/  @!P6 IADD3 R4, R2, R7, RZ ;  /* 0x000000070204e210 */ /* 0x000fe40007ffe0ff */
[----:B------:R-:W-:Y:S02]  /*0dd0*/  @!P6 IADD3 R7, R7, 0x80, RZ ;  /* 0x000000800707e810 */ /* 0x000fe40007ffe0ff */
[----:B------:R-:W-:Y:S02]  /*0de0*/  @!P6 MOV R5, 0x2 ;  /* 0x000000020005e802 */ /* 0x000fe40000000f00 */
[----:B------:R-:W-:-:S03]  /*0df0*/  ISETP.GE.AND P5, PT, R7, R17, PT ;  /* 0x000000110700720c */ /* 0x000fc60003fa6270 */
[----:B------:R-:W-:-:S05]  /*0e00*/  @!P6 IMAD.WIDE.U32 R4, R4, R5, c[0x0][0x170] ;  /* 0x00005c000404e625 */ /* 0x000fca00078e0005 */
[----:B------:R0:W5:Y:S05]  /*0e10*/  @!P6 LDG.E.U16 R20, [R4.64] ;  /* 0x000000040414e981 */ /* 0x00016a000c1e1500 */
[----:B------:R-:W-:Y:S02]  /*0e20*/  @!P5 IADD3 R12, R2, R7, RZ ;  /* 0x00000007020cd210 */ /* 0x000fe40007ffe0ff */
[----:B------:R-:W-:Y:S02]  /*0e30*/  @!P5 IADD3 R7, R7, 0x80, RZ ;  /* 0x000000800707d810 */ /* 0x000fe40007ffe0ff */
[----:B------:R-:W-:Y:S02]  /*0e40*/  @!P5 MOV R13, 0x2 ;  /* 0x00000002000dd802 */ /* 0x000fe40000000f00 */
[----:B------:R-:W-:-:S03]  /*0e50*/  ISETP.GE.AND P4, PT, R7, R17, PT ;  /* 0x000000110700720c */ /* 0x000fc60003f86270 */
[----:B------:R-:W-:-:S05]  /*0e60*/  @!P5 IMAD.WIDE.U32 R12, R12, R13, c[0x0][0x170] ;  /* 0x00005c000c0cd625 */ /* 0x000fca00078e000d */
[----:B------:R1:W5:Y:S05]  /*0e70*/  @!P5 LDG.E.U16 R18, [R12.64] ;  /* 0x000000040c12d981 */ /* 0x00036a000c1e1500 */
[----:B------:R-:W-:Y:S02]  /*0e80*/  @!P4 IADD3 R9, R2, R7, RZ ;  /* 0x000000070209c210 */ /* 0x000fe40007ffe0ff */
[----:B------:R-:W-:-:S04]  /*0e90*/  @!P4 IADD3 R7, R7, 0x80, RZ ;  /* 0x000000800707c810 */ /* 0x000fc80007ffe0ff */
[----:B------:R-:W-:-:S13]  /*0ea0*/  ISETP.GE.AND P3, PT, R7, R17, PT ;  /* 0x000000110700720c */ /* 0x000fda0003f66270 */
        /* <DEDUP_REMOVED lines=8> */
[----:B------:R-:W-:Y:S02]  /*0f30*/  ISETP.GE.AND P6, PT, R7, R17, PT ;  /* 0x000000110700720c */ /* 0x000fe40003fc6270 */
[----:B------:R-:W-:Y:S02]  /*0f40*/  @!P4 MOV R22, 0x2 ;  /* 0x000000020016c802 */ /* 0x000fe40000000f00 */
[----:B------:R-:W-:-:S03]  /*0f50*/  @!P2 MOV R23, 0x2 ;  /* 0x000000020017a802 */ /* 0x000fc60000000f00 */
[----:B0-----:R-:W-:Y:S01]  /*0f60*/  @!P4 IMAD.WIDE.U32 R4, R9, R22, c[0x0][0x170] ;  /* 0x00005c000904c625 */ /* 0x001fe200078e0016 */
[----:B------:R-:W-:-:S03]  /*0f70*/  @!P0 IADD3 R22, R2, R19, RZ ;  /* 0x0000001302168210 */ /* 0x000fc60007ffe0ff */
[----:B------:R-:W-:Y:S02]  /*0f80*/  @!P2 IMAD.WIDE.U32 R8, R8, R23, c[0x0][0x170] ;  /* 0x00005c000808a625 */ /* 0x000fe400078e0017 */
[----:B------:R-:W-:Y:S02]  /*0f90*/  @!P6 IADD3 R21, R2, R7, RZ ;  /* 0x000000070215e210 */ /* 0x000fe40007ffe0ff */
[----:B-1----:R-:W-:Y:S02]  /*0fa0*/  @!P6 MOV R12, 0x2 ;  /* 0x00000002000ce802 */ /* 0x002fe40000000f00 */
[----:B------:R-:W-:Y:S02]  /*0fb0*/  @!P0 MOV R23, 0x2 ;  /* 0x0000000200178802 */ /* 0x000fe40000000f00 */
[----:B------:R-:W-:Y:S01]  /*0fc0*/  PRMT R0, RZ, 0x7610, R0 ;  /* 0x00007610ff007816 */ /* 0x000fe20000000000 */
[----:B------:R-:W-:Y:S01]  /*0fd0*/  @!P6 IMAD.WIDE.U32 R12, R21, R12, c[0x0][0x170] ;  /* 0x00005c00150ce625 */ /* 0x000fe200078e000c */
[----:B------:R-:W-:-:S03]  /*0fe0*/  PRMT R21, RZ, 0x7610, R21 ;  /* 0x00007610ff157816 */ /* 0x000fc60000000015 */
[----:B------:R-:W-:Y:S01]  /*0ff0*/  @!P0 IMAD.WIDE.U32 R22, R22, R23, c[0x0][0x170] ;  /* 0x00005c0016168625 */ /* 0x000fe200078e0017 */
[----:B------:R0:W5:Y:S04]  /*1000*/  @!P6 LDG.E.U16 R0, [R12.64] ;  /* 0x000000040c00e981 */ /* 0x000168000c1e1500 */
[----:B------:R0:W5:Y:S01]  /*1010*/  @!P0 LDG.E.U16 R21, [R22.64] ;  /* 0x0000000416158981 */ /* 0x000162000c1e1500 */
[----:B------:R-:W-:Y:S02]  /*1020*/  @!P3 MOV R11, 0x2 ;  /* 0x00000002000bb802 */ /* 0x000fe40000000f00 */
[----:B------:R-:W-:Y:S02]  /*1030*/  PRMT R16, RZ, 0x7610, R16 ;  /* 0x00007610ff107816 */ /* 0x000fe40000000010 */
[----:B------:R-:W-:Y:S01]  /*1040*/  PRMT R15, RZ, 0x7610, R15 ;  /* 0x00007610ff0f7816 */ /* 0x000fe2000000000f */
[----:B------:R-:W-:Y:S01]  /*1050*/  @!P3 IMAD.WIDE.U32 R6, R6, R11, c[0x0][0x170] ;  /* 0x00005c000606b625 */ /* 0x000fe200078e000b */
[----:B------:R-:W-:-:S02]  /*1060*/  @!P1 MOV R25, 0x2 ;  /* 0x0000000200199802 */ /* 0x000fc40000000f00 */
[----:B------:R-:W-:Y:S01]  /*1070*/  PRMT R14, RZ, 0x7610, R14 ;  /* 0x00007610ff0e7816 */ /* 0x000fe2000000000e */
[----:B------:R1:W5:Y:S01]  /*1080*/  @!P4 LDG.E.U16 R16, [R4.64] ;  /* 0x000000040410c981 */ /* 0x000362000c1e1500 */
[----:B------:R-:W-:Y:S01]  /*1090*/  PRMT R3, RZ, 0x7610, R3 ;  /* 0x00007610ff037816 */ /* 0x000fe20000000003 */
[----:B------:R-:W-:Y:S02]  /*10a0*/  @!P1 IMAD.WIDE.U32 R10, R10, R25, c[0x0][0x170] ;  /* 0x00005c000a0a9625 */ /* 0x000fe400078e0019 */
[----:B------:R2:W5:Y:S01]  /*10b0*/  @!P3 LDG.E.U16 R15, [R6.64] ;  /* 0x00000004060fb981 */ /* 0x000562000c1e1500 */
[----:B------:R-:W-:Y:S03]  /*10c0*/  BSSY B0, `(.L_x_567) ;  /* 0x0000027000007945 */ /* 0x000fe60003800000 */
[----:B------:R3:W5:Y:S01]  /*10d0*/  @!P2 LDG.E.U16 R14, [R8.64] ;  /* 0x00000004080ea981 */ /* 0x000762000c1e1500 */
[----:B-1----:R-:W-:-:S03]  /*10e0*/  IADD3 R4, R19, 0x100, RZ ;  /* 0x0000010013047810 */ /* 0x002fc60007ffe0ff */
[----:B------:R0:W5:Y:S01]  /*10f0*/  @!P1 LDG.E.U16 R3, [R10.64] ;  /* 0x000000040a039981 */ /* 0x000162000c1e1500 */
[C---:B--2---:R-:W-:Y:S02]  /*1100*/  IADD3 R6, R19.reuse, 0x180, RZ ;  /* 0x0000018013067810 */ /* 0x044fe40007ffe0ff */
[C---:B---3--:R-:W-:Y:S02]  /*1110*/  IADD3 R8, R19.reuse, 0x200, RZ ;  /* 0x0000020013087810 */ /* 0x048fe40007ffe0ff */
[-C--:B------:R-:W-:Y:S02]  /*1120*/  ISETP.GE.AND P3, PT, R4, R17.reuse, PT ;  /* 0x000000110400720c */ /* 0x080fe40003f66270 */
[-C--:B------:R-:W-:Y:S02]  /*1130*/  ISETP.GE.AND P1, PT, R6, R17.reuse, PT ;  /* 0x000000110600720c */ /* 0x080fe40003f26270 */
[----:B------:R-:W-:Y:S02]  /*1140*/  ISETP.GE.AND P2, PT, R8, R17, PT ;  /* 0x000000110800720c */ /* 0x000fe40003f46270 */
[----:B------:R-:W-:-:S02]  /*1150*/  IADD3 R6, R19, 0x80, RZ ;  /* 0x0000008013067810 */ /* 0x000fc40007ffe0ff */
[----:B------:R-:W-:Y:S01]  /*1160*/  IADD3 R4, R19, 0x280, RZ ;  /* 0x0000028013047810 */ /* 0x000fe20007ffe0ff */
[----:B------:R-:W-:Y:S05]  /*1170*/  @P0 BRA `(.L_x_568) ;  /* 0x000001b000000947 */ /* 0x000fea0003800000 */
[----:B0-----:R-:W-:Y:S01]  /*1180*/  HFMA2.MMA R8, -RZ, RZ, 1.75, 0 ;  /* 0x3f000000ff087435 */ /* 0x001fe200000001ff */
[----:B-----5:R-:W-:-:S04]  /*1190*/  PRMT R5, RZ, 0x5410, R21 ;  /* 0x00005410ff057816 */ /* 0x020fc80000000015 */
[C---:B------:R-:W-:Y:S01]  /*11a0*/  FSETP.GT.FTZ.AND P4, PT, |R5|.reuse, 0.56000000238418579102, PT ;  /* 0x3f0f5c290500780b */ /* 0x040fe20003f94200 */
[C---:B------:R-:W-:Y:S01]  /*11b0*/  FADD.FTZ R7, |R5|.reuse, -RZ ;  /* 0x800000ff05077221 */ /* 0x040fe20000010200 */
[----:B------:R-:W-:-:S03]  /*11c0*/  FSETP.NEU.FTZ.AND P5, PT, |R5|, 1, PT ;  /* 0x3f8000000500780b */ /* 0x000fc60003fbd200 */
[----:B------:R-:W-:-:S04]  /*11d0*/  FFMA.FTZ R8, -R7, R8, 0.5 ;  /* 0x3f00000007087423 */ /* 0x000fc80000010108 */
[----:B------:R-:W0:Y:S02]  /*11e0*/  MUFU.RSQ R9, R8 ;  /* 0x0000000800097308 */ /* 0x000e240000001400 */
[----:B0-----:R-:W-:Y:S01]  /*11f0*/  FMUL.FTZ R10, R8, R9 ;  /* 0x00000009080a7220 */ /* 0x001fe20000410000 */
[----:B------:R-:W-:Y:S01]  /*1200*/  HFMA2.MMA R8, -RZ, RZ, 1.9599609375, 20144 ;  /* 0x3fd774ebff087435 */ /* 0x000fe200000001ff */
        /* <DEDUP_REMOVED lines=18> */
.L_x_568:
[----:B0-----:R-:W-:Y:S05]  /*1330*/  BSYNC B0 ;  /* 0x0000000000007941 */ /* 0x001fea0003800000 */
.L_x_567:
[-C--:B------:R-:W-:Y:S01]  /*1340*/  ISETP.GE.AND P5, PT, R6, R17.reuse, PT ;  /* 0x000000110600720c */ /* 0x080fe20003fa6270 */
[----:B------:R-:W-:Y:S01]  /*1350*/  BSSY B0, `(.L_x_569) ;  /* 0x000001f000007945 */ /* 0x000fe20003800000 */
[----:B------:R-:W-:Y:S02]  /*1360*/  ISETP.GE.AND P4, PT, R4, R17, PT ;  /* 0x000000110400720c */ /* 0x000fe40003f86270 */
[----:B------:R-:W-:-:S09]  /*1370*/  IADD3 R4, R19, 0x300, RZ ;  /* 0x0000030013047810 */ /* 0x000fd20007ffe0ff */
[----:B------:R-:W-:Y:S05]  /*1380*/  @P5 BRA `(.L_x_570) ;  /* 0x000001b000005947 */ /* 0x000fea0003800000 */
[----:B-----5:R-:W-:Y:S02]  /*1390*/  PRMT R20, RZ, 0x5410, R20 ;  /* 0x00005410ff147816 */ /* 0x020fe40000000014 */
[----:B------:R-:W-:Y:S02]  /*13a0*/  MOV R8, 0x3f000000 ;  /* 0x3f00000000087802 */ /* 0x000fe40000000f00 */
        /* <DEDUP_REMOVED lines=8> */
[----:B------:R-:W-:Y:S01]  /*1430*/  FFMA.FTZ R9, R10, R9, R10 ;  /* 0x000000090a097223 */ /* 0x000fe2000001000a */
[----:B------:R-:W-:-:S04]  /*1440*/  HFMA2.MMA R10, -RZ, RZ, 1.3251953125, -55.71875 ;  /* 0x3d4dd2f7ff0a7435 */ /* 0x000fc800000001ff */
[----:B------:R-:W-:-:S05]  /*1450*/  @P5 FSEL R5, R9, RZ, P6 ;  /* 0x000000ff09055208 */ /* 0x000fca0003000000 */
[----:B------:R-:W-:-:S04]  /*1460*/  FMUL.FTZ R9, R5, R5 ;  /* 0x0000000505097220 */ /* 0x000fc80000410000 */
[----:B------:R-:W-:-:S04]  /*1470*/  FFMA.FTZ R10, R9, R10, 0.018773360177874565125 ;  /* 0x3c99ca97090a7423 */ /* 0x000fc8000001000a */
[----:B------:R-:W-:-:S04]  /*1480*/  FFMA.FTZ R10, R9, R10, 0.046769052743911743164 ;  /* 0x3d3f90e8090a7423 */ /* 0x000fc8000001000a */
[----:B------:R-:W-:-:S04]  /*1490*/  FFMA.FTZ R10, R9, R10, 0.074823014438152313232 ;  /* 0x3d993ccf090a7423 */ /* 0x000fc8000001000a */
[----:B------:R-:W-:-:S04]  /*14a0*/  FFMA.FTZ R10, R9, R10, 0.16667181253433227539 ;  /* 0x3e2aac04090a7423 */ /* 0x000fc8000001000a */
[----:B------:R-:W-:Y:S01]  /*14b0*/  FMUL.FTZ R10, R9, R10 ;  /* 0x0000000a090a7220 */ /* 0x000fe20000410000 */
[----:B------:R-:W-:-:S03]  /*14c0*/  MOV R9, 0x3fd774eb ;  /* 0x3fd774eb00097802 */ /* 0x000fc60000000f00 */
[----:B------:R-:W-:-:S04]  /*14d0*/  FFMA.FTZ R5, R5, R10, R5 ;  /* 0x0000000a05057223 */ /* 0x000fc80000010005 */
[----:B------:R-:W-:-:S04]  /*14e0*/  FMUL.FTZ R8, R5, -2 ;  /* 0xc000000005087820 */ /* 0x000fc80000410000 */
[----:B------:R-:W-:-:S05]  /*14f0*/  @P5 FFMA.FTZ R5, R9, 0.93318945169448852539, R8 ;  /* 0x3f6ee58109055823 */ /* 0x000fca0000010008 */
[C---:B------:R-:W-:Y:S02]  /*1500*/  FSETP.GTU.FTZ.AND P5, PT, R5.reuse, +INF , PT ;  /* 0x7f8000000500780b */ /* 0x040fe40003fbc000 */
[----:B------:R-:W-:-:S04]  /*1510*/  LOP3.LUT R20, R5, 0x80000000, R20, 0xb8, !PT ;  /* 0x8000000005147812 */ /* 0x000fc800078eb814 */
[----:B------:R-:W-:-:S04]  /*1520*/  FSEL R8, R20, R5, !P5 ;  /* 0x0000000514087208 */ /* 0x000fc80006800000 */
[----:B------:R-:W-:Y:S02]  /*1530*/  F2FP.BF16.PACK_AB R8, RZ, R8 ;  /* 0x00000008ff08723e */ /* 0x000fe400000010ff */
.L_x_570:
[----:B------:R-:W-:Y:S05]  /*1540*/  BSYNC B0 ;  /* 0x0000000000007941 */ /* 0x000fea0003800000 */
.L_x_569:
[----:B------:R-:W-:Y:S01]  /*1550*/  BSSY B0, `(.L_x_571) ;  /* 0x000001f000007945 */ /* 0x000fe20003800000 */
[----:B------:R-:W-:Y:S02]  /*1560*/  ISETP.GE.AND P5, PT, R4, R17, PT ;  /* 0x000000110400720c */ /* 0x000fe40003fa6270 */
[----:B------:R-:W-:Y:S01]  /*1570*/  IADD3 R4, R19, 0x380, RZ ;  /* 0x0000038013047810 */ /* 0x000fe20007ffe0ff */
[----:B------:R-:W-:Y:S05]  /*1580*/  @P3 BRA `(.L_x_572) ;  /* 0x000001b000003947 */ /* 0x000fea0003800000 */
[----:B------:R-:W-:Y:S01]  /*1590*/  HFMA2.MMA R10, -RZ, RZ, 1.75, 0 ;  /* 0x3f000000ff0a7435 */ /* 0x000fe200000001ff */
[----:B-----5:R-:W-:-:S04]  /*15a0*/  PRMT R18, RZ, 0x5410, R18 ;  /* 0x00005410ff127816 */ /* 0x020fc80000000012 */
        /* <DEDUP_REMOVED lines=17> */
[----:B------:R-:W-:Y:S01]  /*16c0*/  FFMA.FTZ R5, R5, R10, R5 ;  /* 0x0000000a05057223 */ /* 0x000fe20000010005 */
[----:B------:R-:W-:-:S03]  /*16d0*/  HFMA2.MMA R10, -RZ, RZ, 1.9599609375, 20144 ;  /* 0x3fd774ebff0a7435 */ /* 0x000fc600000001ff */
[----:B------:R-:W-:-:S07]  /*16e0*/  FMUL.FTZ R9, R5, -2 ;  /* 0xc000000005097820 */ /* 0x000fce0000410000 */
[----:B------:R-:W-:-:S05]  /*16f0*/  @P3 FFMA.FTZ R5, R10, 0.93318945169448852539, R9 ;  /* 0x3f6ee5810a053823 */ /* 0x000fca0000010009 */
[C---:B------:R-:W-:Y:S02]  /*1700*/  FSETP.GTU.FTZ.AND P3, PT, R5.reuse, +INF , PT ;  /* 0x7f8000000500780b */ /* 0x040fe40003f7c000 */
[----:B------:R-:W-:-:S04]  /*1710*/  LOP3.LUT R18, R5, 0x80000000, R18, 0xb8, !PT ;  /* 0x8000000005127812 */ /* 0x000fc800078eb812 */
[----:B------:R-:W-:-:S04]  /*1720*/  FSEL R9, R18, R5, !P3 ;  /* 0x0000000512097208 */ /* 0x000fc80005800000 */
[----:B------:R-:W-:Y:S02]  /*1730*/  F2FP.BF16.PACK_AB R9, RZ, R9 ;  /* 0x00000009ff09723e */ /* 0x000fe400000010ff */
.L_x_572:
[----:B------:R-:W-:Y:S05]  /*1740*/  BSYNC B0 ;  /* 0x0000000000007941 */ /* 0x000fea0003800000 */
.L_x_571:
[----:B------:R-:W-:Y:S01]  /*1750*/  ISETP.GE.AND P3, PT, R4, R17, PT ;  /* 0x000000110400720c */ /* 0x000fe20003f66270 */
[----:B------:R-:W-:Y:S01]  /*1760*/  BSSY B0, `(.L_x_573) ;  /* 0x0000020000007945 */ /* 0x000fe20003800000 */
[----:B------:R-:W-:Y:S02]  /*1770*/  @!P0 IADD3 R4, R2, R19, RZ ;  /* 0x0000001302048210 */ /* 0x000fe40007ffe0ff */
[----:B------:R-:W-:-:S05]  /*1780*/  @!P0 MOV R5, 0x2 ;  /* 0x0000000200058802 */ /* 0x000fca0000000f00 */
[----:B------:R-:W-:Y:S01]  /*1790*/  @!P0 IMAD.WIDE.U32 R4, R4, R5, c[0x0][0x168] ;  /* 0x00005a0004048625 */ /* 0x000fe200078e0005 */
        /* <DEDUP_REMOVED lines=28> */
.L_x_574:
[----:B------:R-:W-:Y:S05]  /*1960*/  BSYNC B0 ;  /* 0x0000000000007941 */ /* 0x000fea0003800000 */
.L_x_573:
[----:B------:R-:W-:Y:S01]  /*1970*/  BSSY B0, `(.L_x_575) ;  /* 0x000001d000007945 */ /* 0x000fe20003800000 */
        /* <DEDUP_REMOVED lines=28> */
.L_x_576:
[----:B------:R-:W-:Y:S05]  /*1b40*/  BSYNC B0 ;  /* 0x0000000000007941 */ /* 0x000fea0003800000 */
.L_x_575:
        /* <DEDUP_REMOVED lines=29> */
.L_x_578:
[----:B------:R-:W-:Y:S05]  /*1d20*/  BSYNC B0 ;  /* 0x0000000000007941 */ /* 0x000fea0003800000 */
.L_x_577:
        /* <DEDUP_REMOVED lines=29> */
.L_x_580:
[----:B------:R-:W-:Y:S05]  /*1f00*/  BSYNC B0 ;  /* 0x0000000000007941 */ /* 0x000fea0003800000 */
.L_x_579:
[----:B------:R-:W-:Y:S01]  /*1f10*/  BSSY B0, `(.L_x_581) ;  /* 0x000001d000007945 */ /* 0x000fe20003800000 */
[----:B------:R-:W-:Y:S05]  /*1f20*/  @P3 BRA `(.L_x_582) ;  /* 0x000001b000003947 */ /* 0x000fea0003800000 */
[----:B-----5:R-:W-:Y:S01]  /*1f30*/  HFMA2.MMA R14, -RZ, RZ, 1.75, 0 ;  /* 0x3f000000ff0e7435 */ /* 0x020fe200000001ff */
[----:B------:R-:W-:-:S04]  /*1f40*/  PRMT R0, RZ, 0x5410, R0 ;  /* 0x00005410ff007816 */ /* 0x000fc80000000000 */
        /* <DEDUP_REMOVED lines=16> */
[----:B------:R-:W-:Y:S01]  /*2050*/  FMUL.FTZ R16, R15, R16 ;  /* 0x000000100f107220 */ /* 0x000fe20000410000 */
[----:B------:R-:W-:-:S03]  /*2060*/  HFMA2.MMA R15, -RZ, RZ, 1.9599609375, 20144 ;  /* 0x3fd774ebff0f7435 */ /* 0x000fc600000001ff */
[----:B------:R-:W-:-:S04]  /*2070*/  FFMA.FTZ R13, R13, R16, R13 ;  /* 0x000000100d0d7223 */ /* 0x000fc8000001000d */
[----:B------:R-:W-:-:S04]  /*2080*/  FMUL.FTZ R14, R13, -2 ;  /* 0xc00000000d0e7820 */ /* 0x000fc80000410000 */
[----:B------:R-:W-:-:S05]  /*2090*/  @P1 FFMA.FTZ R13, R15, 0.93318945169448852539, R14 ;  /* 0x3f6ee5810f0d1823 */ /* 0x000fca000001000e */
[C---:B------:R-:W-:Y:S02]  /*20a0*/  FSETP.GTU.FTZ.AND P1, PT, R13.reuse, +INF , PT ;  /* 0x7f8000000d00780b */ /* 0x040fe40003f3c000 */
[----:B------:R-:W-:-:S04]  /*20b0*/  LOP3.LUT R0, R13, 0x80000000, R0, 0xb8, !PT ;  /* 0x800000000d007812 */ /* 0x000fc800078eb800 */
[----:B------:R-:W-:-:S04]  /*20c0*/  FSEL R0, R0, R13, !P1 ;  /* 0x0000000d00007208 */ /* 0x000fc80004800000 */
[----:B------:R-:W-:Y:S02]  /*20d0*/  F2FP.BF16.PACK_AB R0, RZ, R0 ;  /* 0x00000000ff00723e */ /* 0x000fe400000010ff */
.L_x_582:
[----:B------:R-:W-:Y:S05]  /*20e0*/  BSYNC B0 ;  /* 0x0000000000007941 */ /* 0x000fea0003800000 */
.L_x_581:
[----:B------:R-:W-:Y:S01]  /*20f0*/  @!P0 MOV R19, R6 ;  /* 0x0000000600138202 */ /* 0x000fe20000000f00 */
[----:B------:R0:W-:Y:S01]  /*2100*/  @!P0 STG.E.U16 [R4.64], R7 ;  /* 0x0000000704008986 */ /* 0x0001e2000c101504 */
[----:B------:R-:W-:Y:S01]  /*2110*/  BSSY B0, `(.L_x_583) ;  /* 0x000002d000007945 */ /* 0x000fe20003800000 */
[----:B------:R-:W-:Y:S01]  /*2120*/  BSSY B1, `(.L_x_584) ;  /* 0x0000025000017945 */ /* 0x000fe20003800000 */
[----:B------:R-:W-:-:S13]  /*2130*/  ISETP.GE.AND P0, PT, R19, R17, PT ;  /* 0x000000111300720c */ /* 0x000fda0003f06270 */
[----:B------:R-:W-:Y:S05]  /*2140*/  @P0 BRA `(.L_x_585) ;  /* 0x000000c000000947 */ /* 0x000fea0003800000 */
[----:B0-----:R-:W-:Y:S01]  /*2150*/  HFMA2.MMA R5, -RZ, RZ, 0, 1.1920928955078125e-07 ;  /* 0x00000002ff057435 */ /* 0x001fe200000001ff */
[----:B------:R-:W-:Y:S02]  /*2160*/  IADD3 R4, R2, R19, RZ ;  /* 0x0000001302047210 */ /* 0x000fe40007ffe0ff */
[----:B------:R-:W-:-:S04]  /*2170*/  IADD3 R19, R19, 0x80, RZ ;  /* 0x0000008013137810 */ /* 0x000fc80007ffe0ff */
[----:B------:R-:W-:-:S03]  /*2180*/  ISETP.GE.AND P0, PT, R19, R17, PT ;  /* 0x000000111300720c */ /* 0x000fc60003f06270 */
[----:B------:R-:W-:-:S05]  /*2190*/  IMAD.WIDE.U32 R4, R4, R5, c[0x0][0x168] ;  /* 0x00005a0004047625 */ /* 0x000fca00078e0005 */
[----:B------:R0:W-:Y:S05]  /*21a0*/  STG.E.U16 [R4.64], R8 ;  /* 0x0000000804007986 */ /* 0x0001ea000c101504 */
[----:B------:R-:W-:Y:S05]  /*21b0*/  @P0 BRA `(.L_x_586) ;  /* 0x000000c000000947 */ /* 0x000fea0003800000 */
[----:B0-----:R-:W-:Y:S02]  /*21c0*/  IADD3 R4, R2, R19, RZ ;  /* 0x0000001302047210 */ /* 0x001fe40007ffe0ff */
[----:B------:R-:W-:Y:S02]  /*21d0*/  MOV R5, 0x2 ;  /* 0x0000000200057802 */ /* 0x000fe40000000f00 */
[----:B------:R-:W-:-:S03]  /*21e0*/  IADD3 R19, R19, 0x80, RZ ;  /* 0x0000008013137810 */ /* 0x000fc60007ffe0ff */
[----:B------:R-:W-:-:S05]  /*21f0*/  IMAD.WIDE.U32 R4, R4, R5, c[0x0][0x168] ;  /* 0x00005a0004047625 */ /* 0x000fca00078e0005 */
[----:B------:R0:W-:Y:S02]  /*2200*/  STG.E.U16 [R4.64], R9 ;  /* 0x0000000904007986 */ /* 0x0001e4000c101504 */
.L_x_585:
[----:B0-----:R-:W-:-:S13]  /*2210*/  ISETP.GE.AND P0, PT, R19, R17, PT ;  /* 0x000000111300720c */ /* 0x001fda0003f06270 */
[----:B------:R-:W-:Y:S05]  /*2220*/  @P0 BRA `(.L_x_587) ;  /* 0x000000c000000947 */ /* 0x000fea0003800000 */
[----:B------:R-:W-:Y:S02]  /*2230*/  IADD3 R4, R2, R19, RZ ;  /* 0x0000001302047210 */ /* 0x000fe40007ffe0ff */
[----:B------:R-:W-:Y:S02]  /*2240*/  MOV R5, 0x2 ;  /* 0x0000000200057802 */ /* 0x000fe40000000f00 */
[----:B------:R-:W-:-:S03]  /*2250*/  IADD3 R19, R19, 0x80, RZ ;  /* 0x0000008013137810 */ /* 0x000fc60007ffe0ff */
[----:B------:R-:W-:-:S05]  /*2260*/  IMAD.WIDE.U32 R4, R4, R5, c[0x0][0x168] ;  /* 0x00005a0004047625 */ /* 0x000fca00078e0005 */
[----:B------:R0:W-:Y:S02]  /*2270*/  STG.E.U16 [R4.64], R10 ;  /* 0x0000000a04007986 */ /* 0x0001e4000c101504 */
.L_x_586:
[----:B------:R-:W-:-:S13]  /*2280*/  ISETP.GE.AND P0, PT, R19, R17, PT ;  /* 0x000000111300720c */ /* 0x000fda0003f06270 */
[----:B------:R-:W-:Y:S05]  /*2290*/  @P0 BRA `(.L_x_588) ;  /* 0x000000d000000947 */ /* 0x000fea0003800000 */
[----:B0-----:R-:W-:Y:S01]  /*22a0*/  HFMA2.MMA R5, -RZ, RZ, 0, 1.1920928955078125e-07 ;  /* 0x00000002ff057435 */ /* 0x001fe200000001ff */
[----:B------:R-:W-:Y:S02]  /*22b0*/  IADD3 R4, R2, R19, RZ ;  /* 0x0000001302047210 */ /* 0x000fe40007ffe0ff */
[----:B------:R-:W-:-:S07]  /*22c0*/  IADD3 R19, R19, 0x80, RZ ;  /* 0x0000008013137810 */ /* 0x000fce0007ffe0ff */
[----:B------:R-:W-:-:S05]  /*22d0*/  IMAD.WIDE.U32 R4, R4, R5, c[0x0][0x168] ;  /* 0x00005a0004047625 */ /* 0x000fca00078e0005 */
[----:B------:R0:W-:Y:S02]  /*22e0*/  STG.E.U16 [R4.64], R11 ;  /* 0x0000000b04007986 */ /* 0x0001e4000c101504 */
.L_x_587:
[----:B------:R-:W-:-:S13]  /*22f0*/  ISETP.GE.AND P0, PT, R19, R17, PT ;  /* 0x000000111300720c */ /* 0x000fda0003f06270 */
[----:B------:R-:W-:Y:S01]  /*2300*/  @P0 BREAK B1 ;  /* 0x0000000000010942 */ /* 0x000fe20003800000 */
[----:B------:R-:W-:Y:S05]  /*2310*/  @P0 BRA `(.L_x_589) ;  /* 0x000000c000000947 */ /* 0x000fea0003800000 */
[----:B0-----:R-:W-:Y:S02]  /*2320*/  IADD3 R4, R2, R19, RZ ;  /* 0x0000001302047210 */ /* 0x001fe40007ffe0ff */
[----:B------:R-:W-:Y:S02]  /*2330*/  MOV R5, 0x2 ;  /* 0x0000000200057802 */ /* 0x000fe40000000f00 */
[----:B------:R-:W-:-:S03]  /*2340*/  IADD3 R19, R19, 0x80, RZ ;  /* 0x0000008013137810 */ /* 0x000fc60007ffe0ff */
[----:B------:R-:W-:-:S05]  /*2350*/  IMAD.WIDE.U32 R4, R4, R5, c[0x0][0x168] ;  /* 0x00005a0004047625 */ /* 0x000fca00078e0005 */
[----:B------:R0:W-:Y:S02]  /*2360*/  STG.E.U16 [R4.64], R12 ;  /* 0x0000000c04007986 */ /* 0x0001e4000c101504 */
.L_x_588:
[----:B------:R-:W-:Y:S05]  /*2370*/  BSYNC B1 ;  /* 0x0000000000017941 */ /* 0x000fea0003800000 */
.L_x_584:
[----:B------:R-:W-:-:S13]  /*2380*/  ISETP.GE.AND P0, PT, R19, R17, PT ;  /* 0x000000111300720c */ /* 0x000fda0003f06270 */
[----:B0-----:R-:W-:Y:S02]  /*2390*/  @!P0 IADD3 R4, R2, R19, RZ ;  /* 0x0000001302048210 */ /* 0x001fe40007ffe0ff */
[----:B------:R-:W-:Y:S02]  /*23a0*/  @!P0 MOV R5, 0x2 ;  /* 0x0000000200058802 */ /* 0x000fe40000000f00 */
[----:B------:R-:W-:-:S03]  /*23b0*/  @!P0 IADD3 R19, R19, 0x80, RZ ;  /* 0x0000008013138810 */ /* 0x000fc60007ffe0ff */
[----:B------:R-:W-:-:S05]  /*23c0*/  @!P0 IMAD.WIDE.U32 R4, R4, R5, c[0x0][0x168] ;  /* 0x00005a0004048625 */ /* 0x000fca00078e0005 */
[----:B-----5:R0:W-:Y:S02]  /*23d0*/  @!P0 STG.E.U16 [R4.64], R3 ;  /* 0x0000000304008986 */ /* 0x0201e4000c101504 */
.L_x_589:
[----:B------:R-:W-:Y:S05]  /*23e0*/  BSYNC B0 ;  /* 0x0000000000007941 */ /* 0x000fea0003800000 */
.L_x_583:
[----:B------:R-:W-:Y:S01]  /*23f0*/  WARPSYNC 0xffffffff ;  /* 0xffffffff00007948 */ /* 0x000fe20003800000 */
[----:B------:R-:W-:-:S13]  /*2400*/  ISETP.GE.AND P0, PT, R19, R17, PT ;  /* 0x000000111300720c */ /* 0x000fda0003f06270 */
[----:B------:R-:W-:Y:S05]  /*2410*/  @P0 EXIT ;  /* 0x000000000000094d */ /* 0x000fea0003800000 */
[----:B0----5:R-:W-:Y:S01]  /*2420*/  HFMA2.MMA R3, -RZ, RZ, 0, 1.1920928955078125e-07 ;  /* 0x00000002ff037435 */ /* 0x021fe200000001ff */
[----:B------:R-:W-:-:S09]  /*2430*/  IADD3 R2, R2, R19, RZ ;  /* 0x0000001302027210 */ /* 0x000fd20007ffe0ff */
[----:B------:R-:W-:-:S05]  /*2440*/  IMAD.WIDE.U32 R2, R2, R3, c[0x0][0x168] ;  /* 0x00005a0002027625 */ /* 0x000fca00078e0003 */
[----:B------:R-:W-:Y:S01]  /*2450*/  STG.E.U16 [R2.64], R0 ;  /* 0x0000000002007986 */ /* 0x000fe2000c101504 */
[----:B------:R-:W-:Y:S05]  /*2460*/  EXIT ;  /* 0x000000000000794d */ /* 0x000fea0003800000 */
.L_x_590:
        /* <DEDUP_REMOVED lines=9> */
.L_x_16355:


//--------------------- .text._ZN2at6native29vectorized_elementwise_kernelILi4EZZZNS0_16asin_kernel_cudaERNS_18TensorIteratorBaseEENKUlvE0_clEvENKUlvE2_clEvEUlN3c108BFloat16EE_St5arrayIPcLm2EEEEviT0_T1_ --------------------------
	.section	.text._ZN2at6native29vectorized_elementwise_kernelILi4EZZZNS0_16asin_kernel_cudaERNS_18TensorIteratorBaseEENKUlvE0_clEvENKUlvE2_clEvEUlN3c108BFloat16EE_St5arrayIPcLm2EEEEviT0_T1_,"ax",@progbits
	.sectioninfo	@"SHI_REGISTERS=32"
	.align	128
        .global         _ZN2at6native29vectorized_elementwise_kernelILi4EZZZNS0_16asin_kernel_cudaERNS_18TensorIteratorBaseEENKUlvE0_clEvENKUlvE2_clEvEUlN3c108BFloat16EE_St5arrayIPcLm2EEEEviT0_T1_
        .type           _ZN2at6native29vectorized_elementwise_kernelILi4EZZZNS0_16asin_kernel_cudaERNS_18TensorIteratorBaseEENKUlvE0_clEvENKUlvE2_clEvEUlN3c108BFloat16EE_St5arrayIPcLm2EEEEviT0_T1_,@function
        .size           _ZN2at6native29vectorized_elementwise_kernelILi4EZZZNS0_16asin_kernel_cudaERNS_18TensorIteratorBaseEENKUlvE0_clEvENKUlvE2_clEvEUlN3c108BFloat16EE_St5arrayIPcLm2EEEEviT0_T1_,(.L_x_16356 - _ZN2at6native29vectorized_elementwise_kernelILi4EZZZNS0_16asin_kernel_cudaERNS_18TensorIteratorBaseEENKUlvE0_clEvENKUlvE2_clEvEUlN3c108BFloat16EE_St5arrayIPcLm2EEEEviT0_T1_)
        .other          _ZN2at6native29vectorized_elementwise_kernelILi4EZZZNS0_16asin_kernel_cudaERNS_18TensorIteratorBaseEENKUlvE0_clEvENKUlvE2_clEvEUlN3c108BFloat16EE_St5arrayIPcLm2EEEEviT0_T1_,@"STO_CUDA_ENTRY STV_DEFAULT"
_ZN2at6native29vectorized_elementwise_kernelILi4EZZZNS0_16asin_kernel_cudaERNS_18TensorIteratorBaseEENKUlvE0_clEvENKUlvE2_clEvEUlN3c108BFloat16EE_St5arrayIPcLm2EEEEviT0_T1_:
.text._ZN2at6native29vectorized_elementwise_kernelILi4EZZZNS0_16asin_kernel_cudaERNS_18TensorIteratorBaseEENKUlvE0_clEvENKUlvE2_clEvEUlN3c108BFloat16EE_St5arrayIPcLm2EEEEviT0_T1_:
        /* <DEDUP_REMOVED lines=11> */
[----:B------:R-:W2:Y:S04]  /*00b0*/  LDG.E.64 R4, [R8.64] ;  /* 0x0000000408047981 */ /* 0x000ea8000c1e1b00 */
[----:B------:R0:W3:Y:S01]  /*00c0*/  LDG.E.64 R2, [R8.64+0x400] ;  /* 0x0004000408027981 */ /* 0x0000e2000c1e1b00 */
[----:B------:R-:W-:Y:S02]  /*00d0*/  MOV R6, 0x3f000000 ;  /* 0x3f00000000067802 */ /* 0x000fe40000000f00 */
[--C-:B--2---:R-:W-:Y:S02]  /*00e0*/  PRMT R7, RZ, 0x5410, R4.reuse ;  /* 0x00005410ff077816 */ /* 0x104fe40000000004 */
[----:B0-----:R-:W-:Y:S02]  /*00f0*/  PRMT R9, RZ, 0x7610, R4 ;  /* 0x00007610ff097816 */ /* 0x001fe40000000004 */
[--C-:B------:R-:W-:Y:S01]  /*0100*/  PRMT R8, RZ, 0x7610, R5.reuse ;  /* 0x00007610ff087816 */ /* 0x100fe20000000005 */
[----:B------:R-:W-:Y:S01]  /*0110*/  FADD.FTZ R15, |R7|, -RZ ;  /* 0x800000ff070f7221 */ /* 0x000fe20000010200 */
[----:B------:R-:W-:Y:S01]  /*0120*/  PRMT R10, RZ, 0x5410, R5 ;  /* 0x00005410ff0a7816 */ /* 0x000fe20000000005 */
[----:B------:R-:W-:Y:S01]  /*0130*/  FADD.FTZ R13, |R9|, -RZ ;  /* 0x800000ff090d7221 */ /* 0x000fe20000010200 */
[----:B------:R-:W-:Y:S01]  /*0140*/  FSETP.GT.FTZ.AND P3, PT, |R7|, 0.56000000238418579102, PT ;  /* 0x3f0f5c290700780b */ /* 0x000fe20003f74200 */
[----:B------:R-:W-:Y:S01]  /*0150*/  FADD.FTZ R21, |R8|, -RZ ;  /* 0x800000ff08157221 */ /* 0x000fe20000010200 */
[----:B------:R-:W-:Y:S01]  /*0160*/  FSETP.GT.FTZ.AND P2, PT, |R9|, 0.56000000238418579102, PT ;  /* 0x3f0f5c290900780b */ /* 0x000fe20003f54200 */
[-C--:B------:R-:W-:Y:S01]  /*0170*/  FFMA.FTZ R12, -R15, R6.reuse, 0.5 ;  /* 0x3f0000000f0c7423 */ /* 0x080fe20000010106 */
[C---:B------:R-:W-:Y:S01]  /*0180*/  FSETP.GT.FTZ.AND P1, PT, |R10|.reuse, 0.56000000238418579102, PT ;  /* 0x3f0f5c290a00780b */ /* 0x040fe20003f34200 */
[-C--:B------:R-:W-:Y:S01]  /*0190*/  FFMA.FTZ R14, -R13, R6.reuse, 0.5 ;  /* 0x3f0000000d0e7423 */ /* 0x080fe20000010106 */
[----:B------:R-:W-:Y:S01]  /*01a0*/  FSETP.NEU.FTZ.AND P5, PT, |R7|, 1, PT ;  /* 0x3f8000000700780b */ /* 0x000fe20003fbd200 */
[----:B------:R-:W-:Y:S01]  /*01b0*/  FADD.FTZ R19, |R10|, -RZ ;  /* 0x800000ff0a137221 */ /* 0x000fe20000010200 */
[----:B------:R-:W0:Y:S01]  /*01c0*/  MUFU.RSQ R23, R12 ;  /* 0x0000000c00177308 */ /* 0x000e220000001400 */
[-C--:B------:R-:W-:Y:S01]  /*01d0*/  FFMA.FTZ R5, -R21, R6.reuse, 0.5 ;  /* 0x3f00000015057423 */ /* 0x080fe20000010106 */
[----:B------:R-:W-:Y:S01]  /*01e0*/  FSETP.GT.FTZ.AND P0, PT, |R8|, 0.56000000238418579102, PT ;  /* 0x3f0f5c290800780b */ /* 0x000fe20003f14200 */
[----:B------:R-:W-:Y:S01]  /*01f0*/  FFMA.FTZ R16, -R19, R6, 0.5 ;  /* 0x3f00000013107423 */ /* 0x000fe20000010106 */
[----:B------:R-:W-:-:S02]  /*0200*/  FSETP.NEU.FTZ.AND P4, PT, |R9|, 1, PT ;  /* 0x3f8000000900780b */ /* 0x000fc40003f9d200 */
[----:B------:R-:W-:Y:S02]  /*0210*/  FSETP.NEU.FTZ.AND P6, PT, |R8|, 1, PT ;  /* 0x3f8000000800780b */ /* 0x000fe40003fdd200 */
[----:B------:R-:W1:Y:S08]  /*0220*/  MUFU.RSQ R25, R14 ;  /* 0x0000000e00197308 */ /* 0x000e700000001400 */
[----:B------:R-:W2:Y:S01]  /*0230*/  MUFU.RSQ R4, R5 ;  /* 0x0000000500047308 */ /* 0x000ea20000001400 */
[----:B0-----:R-:W-:-:S02]  /*0240*/  FMUL.FTZ R12, R12, R23 ;  /* 0x000000170c0c7220 */ /* 0x001fc40000410000 */
[----:B------:R-:W-:-:S04]  /*0250*/  FMUL.FTZ R23, R23, 0.5 ;  /* 0x3f00000017177820 */ /* 0x000fc80000410000 */
[----:B------:R-:W-:Y:S01]  /*0260*/  FFMA.FTZ R23, -R12, R23, 0.5 ;  /* 0x3f0000000c177423 */ /* 0x000fe20000010117 */
[----:B------:R-:W0:Y:S01]  /*0270*/  MUFU.RSQ R27, R16 ;  /* 0x00000010001b7308 */ /* 0x000e220000001400 */
[----:B-1----:R-:W-:Y:S02]  /*0280*/  FMUL.FTZ R14, R14, R25 ;  /* 0x000000190e0e7220 */ /* 0x002fe40000410000 */
[----:B------:R-:W-:Y:S02]  /*0290*/  FMUL.FTZ R25, R25, 0.5 ;  /* 0x3f00000019197820 */ /* 0x000fe40000410000 */
[----:B------:R-:W-:Y:S02]  /*02a0*/  FFMA.FTZ R12, R12, R23, R12 ;  /* 0x000000170c0c7223 */ /* 0x000fe4000001000c */
[----:B------:R-:W-:Y:S02]  /*02b0*/  FFMA.FTZ R25, -R14, R25, 0.5 ;  /* 0x3f0000000e197423 */ /* 0x000fe40000010119 */
[----:B--2---:R-:W-:Y:S01]  /*02c0*/  FMUL.FTZ R5, R5, R4 ;  /* 0x0000000405057220 */ /* 0x004fe20000410000 */
[----:B------:R-:W-:Y:S01]  /*02d0*/  @P3 FSEL R15, R12, RZ, P5 ;  /* 0x000000ff0c0f3208 */ /* 0x000fe20002800000 */
[----:B------:R-:W-:Y:S01]  /*02e0*/  FMUL.FTZ R4, R4, 0.5 ;  /* 0x3f00000004047820 */ /* 0x000fe20000410000 */
[----:B------:R-:W-:Y:S01]  /*02f0*/  FSETP.NEU.FTZ.AND P5, PT, |R10|, 1, PT ;  /* 0x3f8000000a00780b */ /* 0x000fe20003fbd200 */
[----:B------:R-:W-:-:S02]  /*0300*/  FFMA.FTZ R25, R14, R25, R14 ;  /* 0x000000190e197223 */ /* 0x000fc4000001000e */
[----:B------:R-:W-:Y:S02]  /*0310*/  FFMA.FTZ R4, -R5, R4, 0.5 ;  /* 0x3f00000005047423 */ /* 0x000fe40000010104 */
[----:B0-----:R-:W-:Y:S01]  /*0320*/  FMUL.FTZ R16, R16, R27 ;  /* 0x0000001b10107220 */ /* 0x001fe20000410000 */
[----:B------:R-:W-:Y:S01]  /*0330*/  @P2 FSEL R13, R25, RZ, P4 ;  /* 0x000000ff190d2208 */ /* 0x000fe20002000000 */
[----:B------:R-:W-:Y:S02]  /*0340*/  FMUL.FTZ R27, R27, 0.5 ;  /* 0x3f0000001b1b7820 */ /* 0x000fe40000410000 */
[----:B------:R-:W-:Y:S02]  /*0350*/  FFMA.FTZ R14, R5, R4, R5 ;  /* 0x00000004050e7223 */ /* 0x000fe40000010005 */
[----:B------:R-:W-:Y:S02]  /*0360*/  FFMA.FTZ R27, -R16, R27, 0.5 ;  /* 0x3f000000101b7423 */ /* 0x000fe4000001011b */
[----:B------:R-:W-:Y:S01]  /*0370*/  IMAD.WIDE.U32 R4, R0, R17, c[0x0][0x168] ;  /* 0x00005a0000047625 */ /* 0x000fe200078e0011 */
[----:B------:R-:W-:Y:S01]  /*0380*/  HFMA2.MMA R0, -RZ, RZ, 1.3251953125, -55.71875 ;  /* 0x3d4dd2f7ff007435 */ /* 0x000fe200000001ff */
[----:B------:R-:W-:-:S02]  /*0390*/  @P0 FSEL R21, R14, RZ, P6 ;  /* 0x000000ff0e150208 */ /* 0x000fc40003000000 */
[----:B------:R-:W-:Y:S02]  /*03a0*/  FFMA.FTZ R27, R16, R27, R16 ;  /* 0x0000001b101b7223 */ /* 0x000fe40000010010 */
[----:B------:R-:W-:Y:S02]  /*03b0*/  FMUL.FTZ R25, R15, R15 ;  /* 0x0000000f0f197220 */ /* 0x000fe40000410000 */
[----:B------:R-:W-:Y:S01]  /*03c0*/  IMAD.WIDE R4, R11, 0x8, R4 ;  /* 0x000000080b047825 */ /* 0x000fe200078e0204 */
[----:B------:R-:W-:-:S03]  /*03d0*/  @P1 FSEL R19, R27, RZ, P5 ;  /* 0x000000ff1b131208 */ /* 0x000fc60002800000 */
[----:B------:R-:W-:Y:S02]  /*03e0*/  FFMA.FTZ R12, R25, R0, 0.018773360177874565125 ;  /* 0x3c99ca97190c7423 */ /* 0x000fe40000010000 */
[----:B------:R-:W-:Y:S02]  /*03f0*/  FMUL.FTZ R23, R13, R13 ;  /* 0x0000000d0d177220 */ /* 0x000fe40000410000 */
[----:B------:R-:W-:Y:S02]  /*0400*/  FMUL.FTZ R11, R19, R19 ;  /* 0x00000013130b7220 */ /* 0x000fe40000410000 */
[----:B------:R-:W-:Y:S02]  /*0410*/  FFMA.FTZ R12, R25, R12, 0.046769052743911743164 ;  /* 0x3d3f90e8190c7423 */ /* 0x000fe4000001000c */
[-C--:B------:R-:W-:Y:S02]  /*0420*/  FFMA.FTZ R14, R23, R0.reuse, 0.018773360177874565125 ;  /* 0x3c99ca97170e7423 */ /* 0x080fe40000010000 */
[----:B------:R-:W-:-:S02]  /*0430*/  FFMA.FTZ R16, R11, R0, 0.018773360177874565125 ;  /* 0x3c99ca970b107423 */ /* 0x000fc40000010000 */
[----:B------:R-:W-:Y:S02]  /*0440*/  FFMA.FTZ R12, R25, R12, 0.074823014438152313232 ;  /* 0x3d993ccf190c7423 */ /* 0x000fe4000001000c */
[----:B------:R-:W-:Y:S02]  /*0450*/  FMUL.FTZ R17, R21, R21 ;  /* 0x0000001515117220 */ /* 0x000fe40000410000 */
[----:B------:R-:W-:Y:S02]  /*0460*/  FFMA.FTZ R14, R23, R14, 0.046769052743911743164 ;  /* 0x3d3f90e8170e7423 */ /* 0x000fe4000001000e */
[----:B------:R-:W-:Y:S02]  /*0470*/  FFMA.FTZ R16, R11, R16, 0.046769052743911743164 ;  /* 0x3d3f90e80b107423 */ /* 0x000fe40000010010 */
[----:B------:R-:W-:Y:S02]  /*0480*/  FFMA.FTZ R12, R25, R12, 0.16667181253433227539 ;  /* 0x3e2aac04190c7423 */ /* 0x000fe4000001000c */
[----:B------:R-:W-:-:S02]  /*0490*/  FFMA.FTZ R18, R17, R0, 0.018773360177874565125 ;  /* 0x3c99ca9711127423 */ /* 0x000fc40000010000 */
[----:B------:R-:W-:Y:S02]  /*04a0*/  FFMA.FTZ R14, R23, R14, 0.074823014438152313232 ;  /* 0x3d993ccf170e7423 */ /* 0x000fe4000001000e */
[----:B------:R-:W-:Y:S02]  /*04b0*/  FFMA.FTZ R16, R11, R16, 0.074823014438152313232 ;  /* 0x3d993ccf0b107423 */ /* 0x000fe40000010010 */
[----:B------:R-:W-:Y:S01]  /*04c0*/  FMUL.FTZ R20, R25, R12 ;  /* 0x0000000c19147220 */ /* 0x000fe20000410000 */
[--C-:B---3--:R-:W-:Y:S01]  /*04d0*/  PRMT R12, RZ, 0x5410, R2.reuse ;  /* 0x00005410ff0c7816 */ /* 0x108fe20000000002 */
[----:B------:R-:W-:Y:S01]  /*04e0*/  FFMA.FTZ R18, R17, R18, 0.046769052743911743164 ;  /* 0x3d3f90e811127423 */ /* 0x000fe20000010012 */
[----:B------:R-:W-:Y:S01]  /*04f0*/  PRMT R2, RZ, 0x7610, R2 ;  /* 0x00007610ff027816 */ /* 0x000fe20000000002 */
[----:B------:R-:W-:Y:S01]  /*0500*/  FFMA.FTZ R14, R23, R14, 0.16667181253433227539 ;  /* 0x3e2aac04170e7423 */ /* 0x000fe2000001000e */
[----:B------:R-:W-:Y:S01]  /*0510*/  FSETP.NEU.FTZ.AND P4, PT, |R12|, 1, PT ;  /* 0x3f8000000c00780b */ /* 0x000fe20003f9d200 */
[----:B------:R-:W-:Y:S01]  /*0520*/  FFMA.FTZ R16, R11, R16, 0.16667181253433227539 ;  /* 0x3e2aac040b107423 */ /* 0x000fe20000010010 */
[----:B------:R-:W-:Y:S01]  /*0530*/  FSETP.NEU.FTZ.AND P5, PT, |R2|, 1, PT ;  /* 0x3f8000000200780b */ /* 0x000fe20003fbd200 */
[----:B------:R-:W-:-:S02]  /*0540*/  FFMA.FTZ R18, R17, R18, 0.074823014438152313232 ;  /* 0x3d993ccf11127423 */ /* 0x000fc40000010012 */
[----:B------:R-:W-:Y:S02]  /*0550*/  FMUL.FTZ R14, R23, R14 ;  /* 0x0000000e170e7220 */ /* 0x000fe40000410000 */
[----:B------:R-:W-:Y:S02]  /*0560*/  FMUL.FTZ R16, R11, R16 ;  /* 0x000000100b107220 */ /* 0x000fe40000410000 */
[----:B------:R-:W-:Y:S02]  /*0570*/  FADD.FTZ R11, |R12|, -RZ ;  /* 0x800000ff0c0b7221 */ /* 0x000fe40000010200 */
[----:B------:R-:W-:Y:S02]  /*0580*/  FFMA.FTZ R18, R17, R18, 0.16667181253433227539 ;  /* 0x3e2aac0411127423 */ /* 0x000fe40000010012 */
[----:B------:R-:W-:Y:S01]  /*0590*/  FFMA.FTZ R22, R13, R14, R13 ;  /* 0x0000000e0d167223 */ /* 0x000fe2000001000d */
[----:B------:R-:W-:Y:S01]  /*05a0*/  MOV R13, 0x3fd774eb ;  /* 0x3fd774eb000d7802 */ /* 0x000fe20000000f00 */
[----:B------:R-:W-:-:S02]  /*05b0*/  FFMA.FTZ R20, R15, R20, R15 ;  /* 0x000000140f147223 */ /* 0x000fc4000001000f */
[----:B------:R-:W-:Y:S02]  /*05c0*/  FFMA.FTZ R14, -R11, R6, 0.5 ;  /* 0x3f0000000b0e7423 */ /* 0x000fe40000010106 */
[----:B------:R-:W-:Y:S02]  /*05d0*/  FADD.FTZ R15, |R2|, -RZ ;  /* 0x800000ff020f7221 */ /* 0x000fe40000010200 */
[----:B------:R-:W-:Y:S02]  /*05e0*/  FMUL.FTZ R18, R17, R18 ;  /* 0x0000001211127220 */ /* 0x000fe40000410000 */
[----:B------:R-:W0:Y:S01]  /*05f0*/  MUFU.RSQ R17, R14 ;  /* 0x0000000e00117308 */ /* 0x000e220000001400 */
[----:B------:R-:W-:Y:S02]  /*0600*/  FFMA.FTZ R19, R19, R16, R19 ;  /* 0x0000001013137223 */ /* 0x000fe40000010013 */
[----:B------:R-:W-:Y:S02]  /*0610*/  FMUL.FTZ R24, R20, -2 ;  /* 0xc000000014187820 */ /* 0x000fe40000410000 */
[----:B------:R-:W-:-:S02]  /*0620*/  FFMA.FTZ R16, -R15, R6, 0.5 ;  /* 0x3f0000000f107423 */ /* 0x000fc40000010106 */
[----:B------:R-:W-:Y:S02]  /*0630*/  FMUL.FTZ R26, R22, -2 ;  /* 0xc0000000161a7820 */ /* 0x000fe40000410000 */
[----:B------:R-:W-:Y:S01]  /*0640*/  @P3 FFMA.FTZ R20, R13, 0.93318945169448852539, R24 ;  /* 0x3f6ee5810d143823 */ /* 0x000fe20000010018 */
[----:B------:R-:W1:Y:S01]  /*0650*/  MUFU.RSQ R23, R16 ;  /* 0x0000001000177308 */ /* 0x000e620000001400 */
[----:B------:R-:W-:Y:S01]  /*0660*/  FFMA.FTZ R21, R21, R18, R21 ;  /* 0x0000001215157223 */ /* 0x000fe20000010015 */
[----:B------:R-:W-:Y:S01]  /*0670*/  PRMT R18, RZ, 0x5410, R3 ;  /* 0x00005410ff127816 */ /* 0x000fe20000000003 */
[----:B------:R-:W-:Y:S01]  /*0680*/  @P2 FFMA.FTZ R22, R13, 0.93318945169448852539, R26 ;  /* 0x3f6ee5810d162823 */ /* 0x000fe2000001001a */
[C---:B------:R-:W-:Y:S01]  /*0690*/  LOP3.LUT R25, R20.reuse, 0x80000000, R7, 0xb8, !PT ;  /* 0x8000000014197812 */ /* 0x040fe200078eb807 */
[----:B------:R-:W-:Y:S01]  /*06a0*/  FMUL.FTZ R24, R19, -2 ;  /* 0xc000000013187820 */ /* 0x000fe20000410000 */
[----:B------:R-:W-:Y:S01]  /*06b0*/  FSETP.GTU.FTZ.AND P2, PT, R20, +INF , PT ;  /* 0x7f8000001400780b */ /* 0x000fe20003f5c000 */
[----:B------:R-:W-:Y:S01]  /*06c0*/  FADD.FTZ R7, |R18|, -RZ ;  /* 0x800000ff12077221 */ /* 0x000fe20000010200 */
[----:B------:R-:W-:Y:S01]  /*06d0*/  PRMT R3, RZ, 0x7610, R3 ;  /* 0x00007610ff037816 */ /* 0x000fe20000000003 */
[----:B0-----:R-:W-:Y:S01]  /*06e0*/  FMUL.FTZ R14, R14, R17 ;  /* 0x000000110e0e7220 */ /* 0x001fe20000410000 */
[C---:B------:R-:W-:Y:S01]  /*06f0*/  LOP3.LUT R9, R22.reuse, 0x80000000, R9, 0xb8, !PT ;  /* 0x8000000016097812 */ /* 0x040fe200078eb809 */
[----:B------:R-:W-:Y:S01]  /*0700*/  FMUL.FTZ R17, R17, 0.5 ;  /* 0x3f00000011117820 */ /* 0x000fe20000410000 */
[----:B------:R-:W-:Y:S01]  /*0710*/  FSETP.GTU.FTZ.AND P3, PT, R22, +INF , PT ;  /* 0x7f8000001600780b */ /* 0x000fe20003f7c000 */
[----:B------:R-:W-:Y:S01]  /*0720*/  FMUL.FTZ R26, R21, -2 ;  /* 0xc0000000151a7820 */ /* 0x000fe20000410000 */
[----:B------:R-:W-:Y:S01]  /*0730*/  FSEL R20, R25, R20, !P2 ;  /* 0x0000001419147208 */ /* 0x000fe20005000000 */
[----:B------:R-:W-:Y:S01]  /*0740*/  FADD.FTZ R25, |R3|, -RZ ;  /* 0x800000ff03197221 */ /* 0x000fe20000010200 */
[----:B------:R-:W-:Y:S01]  /*0750*/  FSEL R9, R9, R22, !P3 ;  /* 0x0000001609097208 */ /* 0x000fe20005800000 */
[-C--:B------:R-:W-:Y:S01]  /*0760*/  FFMA.FTZ R22, -R7, R6.reuse, 0.5 ;  /* 0x3f00000007167423 */ /* 0x080fe20000010106 */
[----:B------:R-:W-:Y:S01]  /*0770*/  FSETP.GT.FTZ.AND P2, PT, |R2|, 0.56000000238418579102, PT ;  /* 0x3f0f5c290200780b */ /* 0x000fe20003f54200 */
[----:B------:R-:W-:Y:S01]  /*0780*/  FFMA.FTZ R6, -R25, R6, 0.5 ;  /* 0x3f00000019067423 */ /* 0x000fe20000010106 */
[----:B------:R-:W-:Y:S01]  /*0790*/  FSETP.GT.FTZ.AND P3, PT, |R12|, 0.56000000238418579102, PT ;  /* 0x3f0f5c290c00780b */ /* 0x000fe20003f74200 */
[----:B-1----:R-:W-:Y:S01]  /*07a0*/  FMUL.FTZ R16, R16, R23 ;  /* 0x0000001710107220 */ /* 0x002fe20000410000 */
[----:B------:R-:W0:Y:S01]  /*07b0*/  MUFU.RSQ R27, R22 ;  /* 0x00000016001b7308 */ /* 0x000e220000001400 */
[----:B------:R-:W-:Y:S01]  /*07c0*/  FMUL.FTZ R29, R23, 0.5 ;  /* 0x3f000000171d7820 */ /* 0x000fe20000410000 */
[----:B------:R-:W-:Y:S01]  /*07d0*/  FSETP.NEU.FTZ.AND P6, PT, |R3|, 1, PT ;  /* 0x3f8000000300780b */ /* 0x000fe20003fdd200 */
[----:B------:R-:W-:Y:S01]  /*07e0*/  FFMA.FTZ R23, -R14, R17, 0.5 ;  /* 0x3f0000000e177423 */ /* 0x000fe20000010111 */
[----:B------:R-:W-:Y:S01]  /*07f0*/  F2FP.BF16.PACK_AB R20, R9, R20 ;  /* 0x000000140914723e */ /* 0x000fe200000010ff */
[----:B------:R-:W-:-:S02]  /*0800*/  FFMA.FTZ R29, -R16, R29, 0.5 ;  /* 0x3f000000101d7423 */ /* 0x000fc4000001011d */
[C---:B------:R-:W-:Y:S01]  /*0810*/  @P1 FFMA.FTZ R19, R13.reuse, 0.93318945169448852539, R24 ;  /* 0x3f6ee5810d131823 */ /* 0x040fe20000010018 */
[----:B------:R-:W1:Y:S01]  /*0820*/  MUFU.RSQ R17, R6 ;  /* 0x0000000600117308 */ /* 0x000e620000001400 */
[----:B------:R-:W-:Y:S01]  /*0830*/  @P0 FFMA.FTZ R21, R13, 0.93318945169448852539, R26 ;  /* 0x3f6ee5810d150823 */ /* 0x000fe2000001001a */
[----:B------:R-:W-:Y:S01]  /*0840*/  FSETP.GT.FTZ.AND P1, PT, |R18|, 0.56000000238418579102, PT ;  /* 0x3f0f5c291200780b */ /* 0x000fe20003f34200 */
[----:B------:R-:W-:Y:S01]  /*0850*/  FFMA.FTZ R16, R16, R29, R16 ;  /* 0x0000001d10107223 */ /* 0x000fe20000010010 */
[----:B------:R-:W-:Y:S01]  /*0860*/  FSETP.GT.FTZ.AND P0, PT, |R3|, 0.56000000238418579102, PT ;  /* 0x3f0f5c290300780b */ /* 0x000fe20003f14200 */
[----:B------:R-:W-:Y:S01]  /*0870*/  FFMA.FTZ R14, R14, R23, R14 ;  /* 0x000000170e0e7223 */ /* 0x000fe2000001000e */
[----:B------:R-:W-:Y:S01]  /*0880*/  LOP3.LUT R10, R19, 0x80000000, R10, 0xb8, !PT ;  /* 0x80000000130a7812 */ /* 0x000fe200078eb80a */
[----:B0-----:R-:W-:Y:S01]  /*0890*/  FMUL.FTZ R22, R22, R27 ;  /* 0x0000001b16167220 */ /* 0x001fe20000410000 */
[----:B------:R-:W-:Y:S01]  /*08a0*/  @P2 FSEL R15, R16, RZ, P5 ;  /* 0x000000ff100f2208 */ /* 0x000fe20002800000 */
[----:B------:R-:W-:Y:S01]  /*08b0*/  FMUL.FTZ R27, R27, 0.5 ;  /* 0x3f0000001b1b7820 */ /* 0x000fe20000410000 */
[----:B------:R-:W-:-:S02]  /*08c0*/  @P3 FSEL R11, R14, RZ, P4 ;  /* 0x000000ff0e0b3208 */ /* 0x000fc40002000000 */
[----:B------:R-:W-:Y:S01]  /*08d0*/  FSETP.NEU.FTZ.AND P5, PT, |R18|, 1, PT ;  /* 0x3f8000001200780b */ /* 0x000fe20003fbd200 */
[----:B------:R-:W-:Y:S01]  /*08e0*/  FFMA.FTZ R27, -R22, R27, 0.5 ;  /* 0x3f000000161b7423 */ /* 0x000fe2000001011b */
[----:B------:R-:W-:Y:S01]  /*08f0*/  FSETP.GTU.FTZ.AND P4, PT, R19, +INF , PT ;  /* 0x7f8000001300780b */ /* 0x000fe20003f9c000 */
[----:B-1----:R-:W-:Y:S01]  /*0900*/  FMUL.FTZ R6, R6, R17 ;  /* 0x0000001106067220 */ /* 0x002fe20000410000 */
[----:B------:R-:W-:Y:S01]  /*0910*/  LOP3.LUT R8, R21, 0x80000000, R8, 0xb8, !PT ;  /* 0x8000000015087812 */ /* 0x000fe200078eb808 */
[----:B------:R-:W-:Y:S01]  /*0920*/  FMUL.FTZ R17, R17, 0.5 ;  /* 0x3f00000011117820 */ /* 0x000fe20000410000 */
[----:B------:R-:W-:Y:S01]  /*0930*/  FSEL R19, R10, R19, !P4 ;  /* 0x000000130a137208 */ /* 0x000fe20006000000 */
[----:B------:R-:W-:Y:S02]  /*0940*/  FFMA.FTZ R27, R22, R27, R22 ;  /* 0x0000001b161b7223 */ /* 0x000fe40000010016 */
[C---:B------:R-:W-:Y:S02]  /*0950*/  FFMA.FTZ R17, -R6.reuse, R17, 0.5 ;  /* 0x3f00000006117423 */ /* 0x040fe40000010111 */
[----:B------:R-:W-:Y:S01]  /*0960*/  FMUL.FTZ R29, R11, R11 ;  /* 0x0000000b0b1d7220 */ /* 0x000fe20000410000 */
[----:B------:R-:W-:Y:S01]  /*0970*/  @P1 FSEL R7, R27, RZ, P5 ;  /* 0x000000ff1b071208 */ /* 0x000fe20002800000 */
[----:B------:R-:W-:-:S02]  /*0980*/  FFMA.FTZ R17, R6, R17, R6 ;  /* 0x0000001106117223 */ /* 0x000fc40000010006 */
[----:B------:R-:W-:Y:S02]  /*0990*/  FFMA.FTZ R6, R29, R0, 0.018773360177874565125 ;  /* 0x3c99ca971d067423 */ /* 0x000fe40000010000 */
[----:B------:R-:W-:Y:S01]  /*09a0*/  FMUL.FTZ R27, R15, R15 ;  /* 0x0000000f0f1b7220 */ /* 0x000fe20000410000 */
[----:B------:R-:W-:Y:S01]  /*09b0*/  @P0 FSEL R25, R17, RZ, P6 ;  /* 0x000000ff11190208 */ /* 0x000fe20003000000 */
[----:B------:R-:W-:Y:S02]  /*09c0*/  FMUL.FTZ R23, R7, R7 ;  /* 0x0000000707177220 */ /* 0x000fe40000410000 */
[----:B------:R-:W-:Y:S02]  /*09d0*/  FFMA.FTZ R6, R29, R6, 0.046769052743911743164 ;  /* 0x3d3f90e81d067423 */ /* 0x000fe40000010006 */
[----:B------:R-:W-:Y:S02]  /*09e0*/  FMUL.FTZ R17, R25, R25 ;  /* 0x0000001919117220 */ /* 0x000fe40000410000 */
[----:B------:R-:W-:-:S02]  /*09f0*/  FFMA.FTZ R10, R27, R0, 0.018773360177874565125 ;  /* 0x3c99ca971b0a7423 */ /* 0x000fc40000010000 */
[-C--:B------:R-:W-:Y:S02]  /*0a00*/  FFMA.FTZ R14, R23, R0.reuse, 0.018773360177874565125 ;  /* 0x3c99ca97170e7423 */ /* 0x080fe40000010000 */
[----:B------:R-:W-:Y:S02]  /*0a10*/  FFMA.FTZ R0, R17, R0, 0.018773360177874565125 ;  /* 0x3c99ca9711007423 */ /* 0x000fe40000010000 */
[----:B------:R-:W-:Y:S02]  /*0a20*/  FFMA.FTZ R6, R29, R6, 0.074823014438152313232 ;  /* 0x3d993ccf1d067423 */ /* 0x000fe40000010006 */
[----:B------:R-:W-:Y:S02]  /*0a30*/  FFMA.FTZ R10, R27, R10, 0.046769052743911743164 ;  /* 0x3d3f90e81b0a7423 */ /* 0x000fe4000001000a */
[----:B------:R-:W-:Y:S02]  /*0a40*/  FFMA.FTZ R14, R23, R14, 0.046769052743911743164 ;  /* 0x3d3f90e8170e7423 */ /* 0x000fe4000001000e */
[----:B------:R-:W-:-:S02]  /*0a50*/  FFMA.FTZ R0, R17, R0, 0.046769052743911743164 ;  /* 0x3d3f90e811007423 */ /* 0x000fc40000010000 */
[----:B------:R-:W-:Y:S02]  /*0a60*/  FFMA.FTZ R6, R29, R6, 0.16667181253433227539 ;  /* 0x3e2aac041d067423 */ /* 0x000fe40000010006 */
[----:B------:R-:W-:Y:S02]  /*0a70*/  FFMA.FTZ R10, R27, R10, 0.074823014438152313232 ;  /* 0x3d993ccf1b0a7423 */ /* 0x000fe4000001000a */
[----:B------:R-:W-:Y:S02]  /*0a80*/  FFMA.FTZ R14, R23, R14, 0.074823014438152313232 ;  /* 0x3d993ccf170e7423 */ /* 0x000fe4000001000e */
[----:B------:R-:W-:Y:S02]  /*0a90*/  FFMA.FTZ R0, R17, R0, 0.074823014438152313232 ;  /* 0x3d993ccf11007423 */ /* 0x000fe40000010000 */
[----:B------:R-:W-:Y:S02]  /*0aa0*/  FMUL.FTZ R6, R29, R6 ;  /* 0x000000061d067220 */ /* 0x000fe40000410000 */
[----:B------:R-:W-:-:S02]  /*0ab0*/  FFMA.FTZ R10, R27, R10, 0.16667181253433227539 ;  /* 0x3e2aac041b0a7423 */ /* 0x000fc4000001000a */
[----:B------:R-:W-:Y:S02]  /*0ac0*/  FFMA.FTZ R14, R23, R14, 0.16667181253433227539 ;  /* 0x3e2aac04170e7423 */ /* 0x000fe4000001000e */
[----:B------:R-:W-:Y:S02]  /*0ad0*/  FFMA.FTZ R0, R17, R0, 0.16667181253433227539 ;  /* 0x3e2aac0411007423 */ /* 0x000fe40000010000 */
[----:B------:R-:W-:Y:S02]  /*0ae0*/  FFMA.FTZ R11, R11, R6, R11 ;  /* 0x000000060b0b7223 */ /* 0x000fe4000001000b */
[----:B------:R-:W-:Y:S02]  /*0af0*/  FMUL.FTZ R10, R27, R10 ;  /* 0x0000000a1b0a7220 */ /* 0x000fe40000410000 */
[----:B------:R-:W-:Y:S02]  /*0b00*/  FMUL.FTZ R14, R23, R14 ;  /* 0x0000000e170e7220 */ /* 0x000fe40000410000 */
[----:B------:R-:W-:-:S02]  /*0b10*/  FMUL.FTZ R6, R17, R0 ;  /* 0x0000000011067220 */ /* 0x000fc40000410000 */
[----:B------:R-:W-:Y:S02]  /*0b20*/  FMUL.FTZ R0, R11, -2 ;  /* 0xc00000000b007820 */ /* 0x000fe40000410000 */
[----:B------:R-:W-:Y:S02]  /*0b30*/  FFMA.FTZ R15, R15, R10, R15 ;  /* 0x0000000a0f0f7223 */ /* 0x000fe4000001000f */
[----:B------:R-:W-:Y:S02]  /*0b40*/  FFMA.FTZ R7, R7, R14, R7 ;  /* 0x0000000e07077223 */ /* 0x000fe40000010007 */
[----:B------:R-:W-:Y:S02]  /*0b50*/  FFMA.FTZ R10, R25, R6, R25 ;  /* 0x00000006190a7223 */ /* 0x000fe40000010019 */
[----:B------:R-:W-:Y:S01]  /*0b60*/  @P3 FFMA.FTZ R11, R13, 0.93318945169448852539, R0 ;  /* 0x3f6ee5810d0b3823 */ /* 0x000fe20000010000 */
[----:B------:R-:W-:Y:S01]  /*0b70*/  FSETP.GTU.FTZ.AND P3, PT, R21, +INF , PT ;  /* 0x7f8000001500780b */ /* 0x000fe20003f7c000 */
[----:B------:R-:W-:-:S02]  /*0b80*/  FMUL.FTZ R0, R15, -2 ;  /* 0xc00000000f007820 */ /* 0x000fc40000410000 */
[----:B------:R-:W-:Y:S01]  /*0b90*/  FMUL.FTZ R6, R7, -2 ;  /* 0xc000000007067820 */ /* 0x000fe20000410000 */
[----:B------:R-:W-:Y:S01]  /*0ba0*/  FSEL R8, R8, R21, !P3 ;  /* 0x0000001508087208 */ /* 0x000fe20005800000 */
[----:B------:R-:W-:Y:S01]  /*0bb0*/  FMUL.FTZ R14, R10, -2 ;  /* 0xc00000000a0e7820 */ /* 0x000fe20000410000 */
[----:B------:R-:W-:Y:S01]  /*0bc0*/  LOP3.LUT R12, R11, 0x80000000, R12, 0xb8, !PT ;  /* 0x800000000b0c7812 */ /* 0x000fe200078eb80c */
[C---:B------:R-:W-:Y:S01]  /*0bd0*/  @P2 FFMA.FTZ R15, R13.reuse, 0.93318945169448852539, R0 ;  /* 0x3f6ee5810d0f2823 */ /* 0x040fe20000010000 */
[----:B------:R-:W-:Y:S01]  /*0be0*/  F2FP.BF16.PACK_AB R21, R8, R19 ;  /* 0x000000130815723e */ /* 0x000fe200000010ff */
[C---:B------:R-:W-:Y:S02]  /*0bf0*/  @P1 FFMA.FTZ R7, R13.reuse, 0.93318945169448852539, R6 ;  /* 0x3f6ee5810d071823 */ /* 0x040fe40000010006 */
[----:B------:R-:W-:Y:S01]  /*0c00*/  @P0 FFMA.FTZ R10, R13, 0.93318945169448852539, R14 ;  /* 0x3f6ee5810d0a0823 */ /* 0x000fe2000001000e */
[----:B------:R-:W-:Y:S01]  /*0c10*/  FSETP.GTU.FTZ.AND P0, PT, R11, +INF , PT ;  /* 0x7f8000000b00780b */ /* 0x000fe20003f1c000 */
[----:B------:R-:W-:Y:S01]  /*0c20*/  STG.E.64 [R4.64], R20 ;  /* 0x0000001404007986 */ /* 0x000fe2000c101b04 */
[----:B------:R-:W-:-:S02]  /*0c30*/  LOP3.LUT R2, R15, 0x80000000, R2, 0xb8, !PT ;  /* 0x800000000f027812 */ /* 0x000fc400078eb802 */
[----:B------:R-:W-:Y:S02]  /*0c40*/  FSETP.GTU.FTZ.AND P1, PT, R15, +INF , PT ;  /* 0x7f8000000f00780b */ /* 0x000fe40003f3c000 */
[C---:B------:R-:W-:Y:S02]  /*0c50*/  LOP3.LUT R18, R7.reuse, 0x80000000, R18, 0xb8, !PT ;  /* 0x8000000007127812 */ /* 0x040fe400078eb812 */
[C---:B------:R-:W-:Y:S02]  /*0c60*/  LOP3.LUT R3, R10.reuse, 0x80000000, R3, 0xb8, !PT ;  /* 0x800000000a037812 */ /* 0x040fe400078eb803 */
[----:B------:R-:W-:Y:S02]  /*0c70*/  FSETP.GTU.FTZ.AND P2, PT, R7, +INF , PT ;  /* 0x7f8000000700780b */ /* 0x000fe40003f5c000 */
[----:B------:R-:W-:Y:S02]  /*0c80*/  FSETP.GTU.FTZ.AND P3, PT, R10, +INF , PT ;  /* 0x7f8000000a00780b */ /* 0x000fe40003f7c000 */
[----:B------:R-:W-:-:S02]  /*0c90*/  FSEL R12, R12, R11, !P0 ;  /* 0x0000000b0c0c7208 */ /* 0x000fc40004000000 */
[----:B------:R-:W-:Y:S02]  /*0ca0*/  FSEL R15, R2, R15, !P1 ;  /* 0x0000000f020f7208 */ /* 0x000fe40004800000 */
[----:B------:R-:W-:Y:S02]  /*0cb0*/  FSEL R18, R18, R7, !P2 ;  /* 0x0000000712127208 */ /* 0x000fe40005000000 */
[----:B------:R-:W-:Y:S02]  /*0cc0*/  FSEL R3, R3, R10, !P3 ;  /* 0x0000000a03037208 */ /* 0x000fe40005800000 */
[----:B------:R-:W-:Y:S02]  /*0cd0*/  F2FP.BF16.PACK_AB R2, R15, R12 ;  /* 0x0000000c0f02723e */ /* 0x000fe400000010ff */
[----:B------:R-:W-:-:S05]  /*0ce0*/  F2FP.BF16.PACK_AB R3, R3, R18 ;  /* 0x000000120303723e */ /* 0x000fca00000010ff */
[----:B------:R-:W-:Y:S01]  /*0cf0*/  STG.E.64 [R4.64+0x400], R2 ;  /* 0x0004000204007986 */ /* 0x000fe2000c101b04 */
[----:B------:R-:W-:Y:S05]  /*0d00*/  EXIT ;  /* 0x000000000000794d */ /* 0x000fea0003800000 */
.L_x_591:
[----:B------:R-:W0:Y:S01]  /*0d10*/  S2R R19, SR_TID.X ;  /* 0x0000000000137919 */ /* 0x000e220000002100 */
[----:B------:R-:W-:Y:S02]  /*0d20*/  PRMT R20, RZ, 0x7610, R20 ;  /* 0x00007610ff147816 */ /* 0x000fe40000000014 */
[----:B------:R-:W-:Y:S02]  /*0d30*/  PRMT R18, RZ, 0x7610, R18 ;  /* 0x00007610ff127816 */ /* 0x000fe40000000012 */
[----:B0-----:R-:W-:Y:S02]  /*0d40*/  ISETP.GE.AND P0, PT, R19, R17, PT ;  /* 0x000000111300720c */ /* 0x001fe40003f06270 */
        /* <DEDUP_REMOVED lines=90> */
.L_x_593:
[----:B0-----:R-:W-:Y:S05]  /*12f0*/  BSYNC B0 ;  /* 0x0000000000007941 */ /* 0x001fea0003800000 */
.L_x_592:
        /* <DEDUP_REMOVED lines=32> */
.L_x_595:
[----:B------:R-:W-:Y:S05]  /*1500*/  BSYNC B0 ;  /* 0x0000000000007941 */ /* 0x000fea0003800000 */
.L_x_594:
        /* <DEDUP_REMOVED lines=31> */
.L_x_597:
[----:B------:R-:W-:Y:S05]  /*1700*/  BSYNC B0 ;  /* 0x0000000000007941 */ /* 0x000fea0003800000 */
.L_x_596:
        /* <DEDUP_REMOVED lines=33> */
.L_x_599:
[----:B------:R-:W-:Y:S05]  /*1920*/  BSYNC B0 ;  /* 0x0000000000007941 */ /* 0x000fea0003800000 */
.L_x_598:
        /* <DEDUP_REMOVED lines=29> */
.L_x_601:
[----:B------:R-:W-:Y:S05]  /*1b00*/  BSYNC B0 ;  /* 0x0000000000007941 */ /* 0x000fea0003800000 */
.L_x_600:
        /* <DEDUP_REMOVED lines=29> */
.L_x_603:
[----:B------:R-:W-:Y:S05]  /*1ce0*/  BSYNC B0 ;  /* 0x0000000000007941 */ /* 0x000fea0003800000 */
.L_x_602:
        /* <DEDUP_REMOVED lines=29> */
.L_x_605:
[----:B------:R-:W-:Y:S05]  /*1ec0*/  BSYNC B0 ;  /* 0x0000000000007941 */ /* 0x000fea0003800000 */
.L_x_604:
        /* <DEDUP_REMOVED lines=29> */
.L_x_607:
[----:B------:R-:W-:Y:S05]  /*20a0*/  BSYNC B0 ;  /* 0x0000000000007941 */ /* 0x000fea0003800000 */
.L_x_606:
        /* <DEDUP_REMOVED lines=18> */
.L_x_610:
[----:B0-----:R-:W-:-:S13]  /*21d0*/  ISETP.GE.AND P0, PT, R19, R17, PT ;  /* 0x000000111300720c */ /* 0x001fda0003f06270 */
[----:B------:R-:W-:Y:S05]  /*21e0*/  @P0 BRA `(.L_x_612) ;  /* 0x000000c000000947 */ /* 0x000fea0003800000 */
[----:B------:R-:W-:Y:S02]  /*21f0*/  IADD3 R2, R0, R19, RZ ;  /* 0x0000001300027210 */ /* 0x000fe40007ffe0ff */
[----:B------:R-:W-:Y:S02]  /*2200*/  MOV R3, 0x2 ;  /* 0x0000000200037802 */ /* 0x000fe40000000f00 */
[----:B------:R-:W-:-:S03]  /*2210*/  IADD3 R19, R19, 0x80, RZ ;  /* 0x0000008013137810 */ /* 0x000fc60007ffe0ff */
[----:B------:R-:W-:-:S05]  /*2220*/  IMAD.WIDE.U32 R2, R2, R3, c[0x0][0x168] ;  /* 0x00005a0002027625 */ /* 0x000fca00078e0003 */
[----:B------:R0:W-:Y:S02]  /*2230*/  STG.E.U16 [R2.64], R8 ;  /* 0x0000000802007986 */ /* 0x0001e4000c101504 */
.L_x_611:
[----:B------:R-:W-:-:S13]  /*2240*/  ISETP.GE.AND P0, PT, R19, R17, PT ;  /* 0x000000111300720c */ /* 0x000fda0003f06270 */
[----:B------:R-:W-:Y:S05]  /*2250*/  @P0 BRA `(.L_x_613) ;  /* 0x000000d000000947 */ /* 0x000fea0003800000 */
[----:B0-----:R-:W-:Y:S01]  /*2260*/  HFMA2.MMA R3, -RZ, RZ, 0, 1.1920928955078125e-07 ;  /* 0x00000002ff037435 */ /* 0x001fe200000001ff */
[----:B------:R-:W-:Y:S02]  /*2270*/  IADD3 R2, R0, R19, RZ ;  /* 0x0000001300027210 */ /* 0x000fe40007ffe0ff */
[----:B------:R-:W-:-:S07]  /*2280*/  IADD3 R19, R19, 0x80, RZ ;  /* 0x0000008013137810 */ /* 0x000fce0007ffe0ff */
[----:B------:R-:W-:-:S05]  /*2290*/  IMAD.WIDE.U32 R2, R2, R3, c[0x0][0x168] ;  /* 0x00005a0002027625 */ /* 0x000fca00078e0003 */
[----:B------:R0:W-:Y:S02]  /*22a0*/  STG.E.U16 [R2.64], R9 ;  /* 0x0000000902007986 */ /* 0x0001e4000c101504 */
.L_x_612:
        /* <DEDUP_REMOVED lines=8> */
.L_x_613:
[----:B------:R-:W-:Y:S05]  /*2330*/  BSYNC B1 ;  /* 0x0000000000017941 */ /* 0x000fea0003800000 */
.L_x_609:
[----:B------:R-:W-:-:S13]  /*2340*/  ISETP.GE.AND P0, PT, R19, R17, PT ;  /* 0x000000111300720c */ /* 0x000fda0003f06270 */
[----:B0-----:R-:W-:Y:S02]  /*2350*/  @!P0 IADD3 R2, R0, R19, RZ ;  /* 0x0000001300028210 */ /* 0x001fe40007ffe0ff */
[----:B------:R-:W-:Y:S02]  /*2360*/  @!P0 MOV R3, 0x2 ;  /* 0x0000000200038802 */ /* 0x000fe40000000f00 */
[----:B------:R-:W-:-:S03]  /*2370*/  @!P0 IADD3 R19, R19, 0x80, RZ ;  /* 0x0000008013138810 */ /* 0x000fc60007ffe0ff */
[----:B------:R-:W-:-:S05]  /*2380*/  @!P0 IMAD.WIDE.U32 R2, R2, R3, c[0x0][0x168] ;  /* 0x00005a0002028625 */ /* 0x000fca00078e0003 */
[----:B------:R0:W-:Y:S02]  /*2390*/  @!P0 STG.E.U16 [R2.64], R11 ;  /* 0x0000000b02008986 */ /* 0x0001e4000c101504 */
.L_x_614:
[----:B------:R-:W-:Y:S05]  /*23a0*/  BSYNC B0 ;  /* 0x0000000000007941 */ /* 0x000fea0003800000 */
.L_x_608:
[----:B------:R-:W-:Y:S01]  /*23b0*/  WARPSYNC 0xffffffff ;  /* 0xffffffff00007948 */ /* 0x000fe20003800000 */
[----:B------:R-:W-:-:S13]  /*23c0*/  ISETP.GE.AND P0, PT, R19, R17, PT ;  /* 0x000000111300720c */ /* 0x000fda0003f06270 */
[----:B------:R-:W-:Y:S05]  /*23d0*/  @P0 EXIT ;  /* 0x000000000000094d */ /* 0x000fea0003800000 */
[----:B0-----:R-:W-:Y:S01]  /*23e0*/  HFMA2.MMA R3, -RZ, RZ, 0, 1.1920928955078125e-07 ;  /* 0x00000002ff037435 */ /* 0x001fe200000001ff */
[----:B------:R-:W-:-:S09]  /*23f0*/  IADD3 R2, R0, R19, RZ ;  /* 0x0000001300027210 */ /* 0x000fd20007ffe0ff */
[----:B------:R-:W-:-:S05]  /*2400*/  IMAD.WIDE.U32 R2, R2, R3, c[0x0][0x168] ;  /* 0x00005a0002027625 */ /* 0x000fca00078e0003 */
[----:B-----5:R-:W-:Y:S01]  /*2410*/  STG.E.U16 [R2.64], R12 ;  /* 0x0000000c02007986 */ /* 0x020fe2000c101504 */
[----:B------:R-:W-:Y:S05]  /*2420*/  EXIT ;  /* 0x000000000000794d */ /* 0x000fea0003800000 */
.L_x_615:
        /* <DEDUP_REMOVED lines=13> */
.L_x_16356:


//--------------------- .text._ZN2at6native29vectorized_elementwise_kernelILi8EZZZNS0_16asin_kernel_cudaERNS_18TensorIteratorBaseEENKUlvE0_clEvENKUlvE2_clEvEUlN3c108BFloat16EE_St5arrayIPcLm2EEEEviT0_T1_ --------------------------
	.section	.text._ZN2at6native29vectorized_elementwise_kernelILi8EZZZNS0_16asin_kernel_cudaERNS_18TensorIteratorBaseEENKUlvE0_clEvENKUlvE2_clEvEUlN3c108BFloat16EE_St5arrayIPcLm2EEEEviT0_T1_,"ax",@progbits
	.sectioninfo	@"SHI_REGISTERS=4"
	.align	128
        .global         _ZN2at6native29vectorized_elementwise_kernelILi8EZZZNS0_16asin_kernel_cudaERNS_18TensorIteratorBaseEENKUlvE0_clEvENKUlvE2_clEvEUlN3c108BFloat16EE_St5arrayIPcLm2EEEEviT0_T1_
        .type           _ZN2at6native29vectorized_elementwise_kernelILi8EZZZNS0_16asin_kernel_cudaERNS_18TensorIteratorBaseEENKUlvE0_clEvENKUlvE2_clEvEUlN3c108BFloat16EE_St5arrayIPcLm2EEEEviT0_T1_,@function
        .size           _ZN2at6native29vectorized_elementwise_kernelILi8EZZZNS0_16asin_kernel_cudaERNS_18TensorIteratorBaseEENKUlvE0_clEvENKUlvE2_clEvEUlN3c108BFloat16EE_St5arrayIPcLm2EEEEviT0_T1_,(.L_x_16357 - _ZN2at6native29vectorized_elementwise_kernelILi8EZZZNS0_16asin_kernel_cudaERNS_18TensorIteratorBaseEENKUlvE0_clEvENKUlvE2_clEvEUlN3c108BFloat16EE_St5arrayIPcLm2EEEEviT0_T1_)
        .other          _ZN2at6native29vectorized_elementwise_kernelILi8EZZZNS0_16asin_kernel_cudaERNS_18TensorIteratorBaseEENKUlvE0_clEvENKUlvE2_clEvEUlN3c108BFloat16EE_St5arrayIPcLm2EEEEviT0_T1_,@"STO_CUDA_ENTRY STV_DEFAULT"
_ZN2at6native29vectorized_elementwise_kernelILi8EZZZNS0_16asin_kernel_cudaERNS_18TensorIteratorBaseEENKUlvE0_clEvENKUlvE2_clEvEUlN3c108BFloat16EE_St5arrayIPcLm2EEEEviT0_T1_:
.text._ZN2at6native29vectorized_elementwise_kernelILi8EZZZNS0_16asin_kernel_cudaERNS_18TensorIteratorBaseEENKUlvE0_clEvENKUlvE2_clEvEUlN3c108BFloat16EE_St5arrayIPcLm2EEEEviT0_T1_:
[----:B------:R-:W-:Y:S02]  /*0000*/  MOV R1, c[0x0][0x28] ;  /* 0x00000a0000017a02 */ /* 0x000fe40000000f00 */
[----:B------:R-:W-:Y:S05]  /*0010*/  EXIT ;  /* 0x000000000000794d */ /* 0x000fea0003800000 */
.L_x_616:
        /* <DEDUP_REMOVED lines=14> */
.L_x_16357:


//--------------------- .text._ZN2at6native18elementwise_kernelILi128ELi4EZNS0_15gpu_kernel_implIZZZNS0_16asin_kernel_cudaERNS_18TensorIteratorBaseEENKUlvE0_clEvENKUlvE1_clEvEUlN3c104HalfEE_EEvS4_RKT_EUliE_EEviT1_ --------------------------
	.section	.text._ZN2at6native18elementwise_kernelILi128ELi4EZNS0_15gpu_kernel_implIZZZNS0_16asin_kernel_cudaERNS_18TensorIteratorBaseEENKUlvE0_clEvENKUlvE1_clEvEUlN3c104HalfEE_EEvS4_RKT_EUliE_EEviT1_,"ax",@progbits
	.sectioninfo	@"SHI_REGISTERS=26"
	.align	128
        .global         _ZN2at6native18elementwise_kernelILi128ELi4EZNS0_15gpu_kernel_implIZZZNS0_16asin_kernel_cudaERNS_18TensorIteratorBaseEENKUlvE0_clEvENKUlvE1_clEvEUlN3c104HalfEE_EEvS4_RKT_EUliE_EEviT1_
        .type           _ZN2at6native18elementwise_kernelILi128ELi4EZNS0_15gpu_kernel_implIZZZNS0_16asin_kernel_cudaERNS_18TensorIteratorBaseEENKUlvE0_clEvENKUlvE1_clEvEUlN3c104HalfEE_EEvS4_RKT_EUliE_EEviT1_,@function
        .size           _ZN2at6native18elementwise_kernelILi128ELi4EZNS0_15gpu_kernel_implIZZZNS0_16asin_kernel_cudaERNS_18TensorIteratorBaseEENKUlvE0_clEvENKUlvE1_clEvEUlN3c104HalfEE_EEvS4_RKT_EUliE_EEviT1_,(.L_x_16358 - _ZN2at6native18elementwise_kernelILi128ELi4EZNS0_15gpu_kernel_implIZZZNS0_16asin_kernel_cudaERNS_18TensorIteratorBaseEENKUlvE0_clEvENKUlvE1_clEvEUlN3c104HalfEE_EEvS4_RKT_EUliE_EEviT1_)
        .other          _ZN2at6native18elementwise_kernelILi128ELi4EZNS0_15gpu_kernel_implIZZZNS0_16asin_kernel_cudaERNS_18TensorIteratorBaseEENKUlvE0_clEvENKUlvE1_clEvEUlN3c104HalfEE_EEvS4_RKT_EUliE_EEviT1_,@"STO_CUDA_ENTRY STV_DEFAULT"
_ZN2at6native18elementwise_kernelILi128ELi4EZNS0_15gpu_kernel_implIZZZNS0_16asin_kernel_cudaERNS_18TensorIteratorBaseEENKUlvE0_clEvENKUlvE1_clEvEUlN3c104HalfEE_EEvS4_RKT_EUliE_EEviT1_:
.text._ZN2at6native18elementwise_kernelILi128ELi4EZNS0_15gpu_kernel_implIZZZNS0_16asin_kernel_cudaERNS_18TensorIteratorBaseEENKUlvE0_clEvENKUlvE1_clEvEUlN3c104HalfEE_EEvS4_RKT_EUliE_EEviT1_:
        /* <DEDUP_REMOVED lines=238> */
.L_x_619:
        /* <DEDUP_REMOVED lines=18> */
[----:B0-----:R-:W-:Y:S01]  /*1000*/  F2FP.PACK_AB R0, RZ, R0 ;  /* 0x00000000ff00723e */ /* 0x001fe200000000ff */
[----:B------:R-:W-:Y:S05]  /*1010*/  BRA `(.L_x_625) ;  /* 0x00000e5000007947 */ /* 0x000fea0003800000 */
.L_x_623:
[----:B------:R-:W2:Y:S02]  /*1020*/  LDG.E.U8 R2, [R2.64] ;  /* 0x0000002402027981 */ /* 0x000ea4000c1e1100 */
[----:B--2---:R-:W0:Y:S02]  /*1030*/  I2F.U16 R0, R2 ;  /* 0x0000000200007306 */ /* 0x004e240000101000 */
[----:B0-----:R-:W-:Y:S01]  /*1040*/  F2FP.PACK_AB R0, RZ, R0 ;  /* 0x00000000ff00723e */ /* 0x001fe200000000ff */
[----:B------:R-:W-:Y:S05]  /*1050*/  BRA `(.L_x_625) ;  /* 0x00000e1000007947 */ /* 0x000fea0003800000 */
.L_x_622:
        /* <DEDUP_REMOVED lines=8> */
[----:B0-----:R-:W-:Y:S01]  /*10e0*/  F2FP.PACK_AB R0, RZ, R0 ;  /* 0x00000000ff00723e */ /* 0x001fe200000000ff */
[----:B------:R-:W-:Y:S05]  /*10f0*/  BRA `(.L_x_625) ;  /* 0x00000d7000007947 */ /* 0x000fea0003800000 */
.L_x_627:
[----:B------:R-:W2:Y:S02]  /*1100*/  LDG.E R2, [R2.64] ;  /* 0x0000002402027981 */ /* 0x000ea4000c1e1900 */
[----:B--2---:R-:W0:Y:S02]  /*1110*/  I2F R0, R2 ;  /* 0x0000000200007306 */ /* 0x004e240000201400 */
[----:B0-----:R-:W-:Y:S01]  /*1120*/  F2FP.PACK_AB R0, RZ, R0 ;  /* 0x00000000ff00723e */ /* 0x001fe200000000ff */
[----:B------:R-:W-:Y:S05]  /*1130*/  BRA `(.L_x_625) ;  /* 0x00000d3000007947 */ /* 0x000fea0003800000 */
.L_x_626:
[----:B------:R-:W2:Y:S02]  /*1140*/  LDG.E.U16 R2, [R2.64] ;  /* 0x0000002402027981 */ /* 0x000ea4000c1e1500 */
[----:B--2---:R-:W0:Y:S02]  /*1150*/  I2F.S16 R0, R2 ;  /* 0x0000000200007306 */ /* 0x004e240000101400 */
[----:B0-----:R-:W-:Y:S01]  /*1160*/  F2FP.PACK_AB R0, RZ, R0 ;  /* 0x00000000ff00723e */ /* 0x001fe200000000ff */
[----:B------:R-:W-:Y:S05]  /*1170*/  BRA `(.L_x_625) ;  /* 0x00000cf000007947 */ /* 0x000fea0003800000 */
.L_x_621:
[----:B------:R-:W-:-:S13]  /*1180*/  ISETP.GT.AND P0, PT, R4, 0x6, PT ;  /* 0x000000060400780c */ /* 0x000fda0003f04270 */
[----:B------:R-:W-:Y:S05]  /*1190*/  @P0 BRA `(.L_x_628) ;  /* 0x0000009000000947 */ /* 0x000fea0003800000 */
[----:B------:R-:W-:-:S13]  /*11a0*/  ISETP.NE.AND P0, PT, R4, 0x5, PT ;  /* 0x000000050400780c */ /* 0x000fda0003f05270 */
[----:B------:R-:W-:Y:S05]  /*11b0*/  @!P0 BRA `(.L_x_629) ;  /* 0x0000005000008947 */ /* 0x000fea0003800000 */
[----:B------:R-:W-:-:S13]  /*11c0*/  ISETP.NE.AND P0, PT, R4, 0x6, PT ;  /* 0x000000060400780c */ /* 0x000fda0003f05270 */
[----:B------:R-:W-:Y:S05]  /*11d0*/  @P0 BRA `(.L_x_624) ;  /* 0x00000ad000000947 */ /* 0x000fea0003800000 */
[----:B------:R-:W2:Y:S02]  /*11e0*/  LDG.E R2, [R2.64] ;  /* 0x0000002402027981 */ /* 0x000ea4000c1e1900 */
[----:B--2---:R-:W-:Y:S01]  /*11f0*/  F2FP.PACK_AB R0, RZ, R2 ;  /* 0x00000002ff00723e */ /* 0x004fe200000000ff */
[----:B------:R-:W-:Y:S05]  /*1200*/  BRA `(.L_x_625) ;  /* 0x00000c6000007947 */ /* 0x000fea0003800000 */
.L_x_629:
[----:B------:R0:W5:Y:S01]  /*1210*/  LDG.E.U16 R0, [R2.64] ;  /* 0x0000002402007981 */ /* 0x000162000c1e1500 */
[----:B------:R-:W-:Y:S05]  /*1220*/  BRA `(.L_x_625) ;  /* 0x00000c4000007947 */ /* 0x000fea0003800000 */
.L_x_628:
[----:B------:R-:W-:-:S13]  /*1230*/  ISETP.NE.AND P0, PT, R4, 0x7, PT ;  /* 0x000000070400780c */ /* 0x000fda0003f05270 */
[----:B------:R-:W-:Y:S05]  /*1240*/  @!P0 BRA `(.L_x_630) ;  /* 0x0000009000008947 */ /* 0x000fea0003800000 */
[----:B------:R-:W-:-:S13]  /*1250*/  ISETP.NE.AND P0, PT, R4, 0x8, PT ;  /* 0x000000080400780c */ /* 0x000fda0003f05270 */
[----:B------:R-:W-:Y:S05]  /*1260*/  @!P0 BRA `(.L_x_631) ;  /* 0x0000005000008947 */ /* 0x000fea0003800000 */
[----:B------:R-:W-:-:S13]  /*1270*/  ISETP.NE.AND P0, PT, R4, 0x9, PT ;  /* 0x000000090400780c */ /* 0x000fda0003f05270 */
[----:B------:R-:W-:Y:S05]  /*1280*/  @P0 BRA `(.L_x_624) ;  /* 0x00000a2000000947 */ /* 0x000fea0003800000 */
[----:B------:R-:W2:Y:S02]  /*1290*/  LDG.E R2, [R2.64] ;  /* 0x0000002402027981 */ /* 0x000ea4000c1e1900 */
[----:B--2---:R-:W-:Y:S01]  /*12a0*/  F2FP.PACK_AB R0, RZ, R2 ;  /* 0x00000002ff00723e */ /* 0x004fe200000000ff */
[----:B------:R-:W-:Y:S05]  /*12b0*/  BRA `(.L_x_625) ;  /* 0x00000bb000007947 */ /* 0x000fea0003800000 */
.L_x_631:
[----:B------:R0:W5:Y:S01]  /*12c0*/  LDG.E.U16 R0, [R2.64] ;  /* 0x0000002402007981 */ /* 0x000162000c1e1500 */
[----:B------:R-:W-:Y:S05]  /*12d0*/  BRA `(.L_x_625) ;  /* 0x00000b9000007947 */ /* 0x000fea0003800000 */
.L_x_630:
[----:B------:R-:W2:Y:S02]  /*12e0*/  LDG.E.64 R2, [R2.64] ;  /* 0x0000002402027981 */ /* 0x000ea4000c1e1b00 */
[----:B--2---:R-:W0:Y:S01]  /*12f0*/  F2F.F32.F64 R0, R2 ;  /* 0x0000000200007310 */ /* 0x004e220000301000 */
[----:B------:R-:W0:-:S14]  /*1300*/  DSETP.GEU.AND P0, PT, |R2|, c[0x2][0x0], PT ;  /* 0x008000000200762a */ /* 0x000e1c0003f0e200 */
[----:B0-----:R-:W-:-:S05]  /*1310*/  @!P0 FMUL R0, R0, 1.175494350822287508e-38 ;  /* 0x0080000000008820 */ /* 0x001fca0000400000 */
[----:B------:R-:W-:Y:S01]  /*1320*/  F2FP.PACK_AB R0, RZ, R0 ;  /* 0x00000000ff00723e */ /* 0x000fe200000000ff */
[----:B------:R-:W-:Y:S05]  /*1330*/  BRA `(.L_x_625) ;  /* 0x00000b3000007947 */ /* 0x000fea0003800000 */
.L_x_620:
        /* <DEDUP_REMOVED lines=11> */
[----:B------:R-:W-:Y:S01]  /*13f0*/  F2FP.PACK_AB R0, RZ, R0 ;  /* 0x00000000ff00723e */ /* 0x000fe200000000ff */
[----:B------:R-:W-:Y:S05]  /*1400*/  BRA `(.L_x_625) ;  /* 0x00000a6000007947 */ /* 0x000fea0003800000 */
.L_x_634:
[----:B------:R-:W2:Y:S02]  /*1410*/  LDG.E.64 R2, [R2.64] ;  /* 0x0000002402027981 */ /* 0x000ea4000c1e1b00 */
[----:B--2---:R-:W0:Y:S01]  /*1420*/  F2F.F32.F64 R0, R2 ;  /* 0x0000000200007310 */ /* 0x004e220000301000 */
[----:B------:R-:W0:-:S14]  /*1430*/  DSETP.GEU.AND P0, PT, |R2|, c[0x2][0x0], PT ;  /* 0x008000000200762a */ /* 0x000e1c0003f0e200 */
[----:B0-----:R-:W-:-:S05]  /*1440*/  @!P0 FMUL R0, R0, 1.175494350822287508e-38 ;  /* 0x0080000000008820 */ /* 0x001fca0000400000 */
[----:B------:R-:W-:Y:S01]  /*1450*/  F2FP.PACK_AB R0, RZ, R0 ;  /* 0x00000000ff00723e */ /* 0x000fe200000000ff */
[----:B------:R-:W-:Y:S05]  /*1460*/  BRA `(.L_x_625) ;  /* 0x00000a0000007947 */ /* 0x000fea0003800000 */
.L_x_633:
        /* <DEDUP_REMOVED lines=25> */
[----:B------:R-:W-:-:S04]  /*1600*/  F2FP.PACK_AB R5, RZ, R5 ;  /* 0x00000005ff05723e */ /* 0x000fc800000000ff */
[----:B------:R-:W-:Y:S01]  /*1610*/  PRMT R0, R5, 0x7610, R0 ;  /* 0x0000761005007816 */ /* 0x000fe20000000000 */
[----:B------:R-:W-:Y:S05]  /*1620*/  BRA `(.L_x_625) ;  /* 0x0000084000007947 */ /* 0x000fea0003800000 */
.L_x_636:
        /* <DEDUP_REMOVED lines=12> */
[----:B------:R-:W-:-:S04]  /*16f0*/  F2FP.PACK_AB R4, RZ, R4 ;  /* 0x00000004ff04723e */ /* 0x000fc800000000ff */
[----:B------:R-:W-:Y:S01]  /*1700*/  PRMT R0, R4, 0x7610, R0 ;  /* 0x0000761004007816 */ /* 0x000fe20000000000 */
[----:B------:R-:W-:Y:S05]  /*1710*/  BRA `(.L_x_625) ;  /* 0x0000075000007947 */ /* 0x000fea0003800000 */
.L_x_635:
[----:B------:R-:W2:Y:S02]  /*1720*/  LDG.E.U16 R0, [R2.64] ;  /* 0x0000002402007981 */ /* 0x000ea4000c1e1500 */
[----:B--2---:R-:W-:-:S04]  /*1730*/  PRMT R0, RZ, 0x5410, R0 ;  /* 0x00005410ff007816 */ /* 0x004fc80000000000 */
[----:B------:R-:W-:Y:S01]  /*1740*/  F2FP.PACK_AB R0, RZ, R0 ;  /* 0x00000000ff00723e */ /* 0x000fe200000000ff */
[----:B------:R-:W-:Y:S05]  /*1750*/  BRA `(.L_x_625) ;  /* 0x0000071000007947 */ /* 0x000fea0003800000 */
.L_x_632:
        /* <DEDUP_REMOVED lines=10> */
[----:B0-----:R-:W-:Y:S01]  /*1800*/  F2FP.PACK_AB R0, RZ, R0 ;  /* 0x00000000ff00723e */ /* 0x001fe200000000ff */
[----:B------:R-:W-:Y:S05]  /*1810*/  BRA `(.L_x_625) ;  /* 0x0000065000007947 */ /* 0x000fea0003800000 */
.L_x_639:
        /* <DEDUP_REMOVED lines=21> */
.L_x_643:
[----:B------:R-:W-:Y:S05]  /*1970*/  BSYNC B1 ;  /* 0x0000000000017941 */ /* 0x000fea0003800000 */
.L_x_642:
[----:B------:R-:W-:Y:S01]  /*1980*/  LEA R3, R0, 0x3b800000, 0x17 ;  /* 0x3b80000000037811 */ /* 0x000fe200078eb8ff */
[----:B------:R-:W-:-:S05]  /*1990*/  IMAD.SHL.U32 R0, R2, 0x100000, RZ ;  /* 0x0010000002007824 */ /* 0x000fca00078e00ff */
[----:B------:R-:W-:Y:S02]  /*19a0*/  LOP3.LUT R0, R3, R0, R4, 0xfe, !PT ;  /* 0x0000000003007212 */ /* 0x000fe400078efe04 */
.L_x_641:
[----:B------:R-:W-:Y:S05]  /*19b0*/  BSYNC B0 ;  /* 0x0000000000007941 */ /* 0x000fea0003800000 */
.L_x_640:
[----:B------:R-:W-:Y:S01]  /*19c0*/  F2FP.PACK_AB R0, RZ, R0 ;  /* 0x00000000ff00723e */ /* 0x000fe200000000ff */
[----:B------:R-:W-:Y:S05]  /*19d0*/  BRA `(.L_x_625) ;  /* 0x0000049000007947 */ /* 0x000fea0003800000 */
.L_x_638:
        /* <DEDUP_REMOVED lines=21> */
.L_x_647:
[----:B------:R-:W-:Y:S05]  /*1b30*/  BSYNC B1 ;  /* 0x0000000000017941 */ /* 0x000fea0003800000 */
.L_x_646:
[----:B------:R-:W-:Y:S01]  /*1b40*/  LEA R3, R0, 0x37800000, 0x17 ;  /* 0x3780000000037811 */ /* 0x000fe200078eb8ff */
[----:B------:R-:W-:-:S05]  /*1b50*/  IMAD.SHL.U32 R0, R2, 0x200000, RZ ;  /* 0x0020000002007824 */ /* 0x000fca00078e00ff */
[----:B------:R-:W-:Y:S02]  /*1b60*/  LOP3.LUT R0, R3, R0, R4, 0xfe, !PT ;  /* 0x0000000003007212 */ /* 0x000fe400078efe04 */
.L_x_645:
[----:B------:R-:W-:Y:S05]  /*1b70*/  BSYNC B0 ;  /* 0x0000000000007941 */ /* 0x000fea0003800000 */
.L_x_644:
[----:B------:R-:W-:Y:S01]  /*1b80*/  F2FP.PACK_AB R0, RZ, R0 ;  /* 0x00000000ff00723e */ /* 0x000fe200000000ff */
[----:B------:R-:W-:Y:S05]  /*1b90*/  BRA `(.L_x_625) ;  /* 0x000002d000007947 */ /* 0x000fea0003800000 */
.L_x_637:
        /* <DEDUP_REMOVED lines=14> */
.L_x_651:
[----:B------:R-:W-:Y:S05]  /*1c80*/  BSYNC B0 ;  /* 0x0000000000007941 */ /* 0x000fea0003800000 */
.L_x_650:
[----:B------:R-:W-:Y:S01]  /*1c90*/  F2FP.PACK_AB R0, RZ, R0 ;  /* 0x00000000ff00723e */ /* 0x000fe200000000ff */
[----:B------:R-:W-:Y:S05]  /*1ca0*/  BRA `(.L_x_625) ;  /* 0x000001c000007947 */ /* 0x000fea0003800000 */
.L_x_624:
        /* <DEDUP_REMOVED lines=21> */
.L_x_649:
[----:B------:R-:W2:Y:S02]  /*1e00*/  LDG.E.64 R2, [R2.64] ;  /* 0x0000002402027981 */ /* 0x000ea4000c1e1b00 */
[----:B--2---:R-:W0:Y:S02]  /*1e10*/  I2F.U64 R0, R2 ;  /* 0x0000000200007312 */ /* 0x004e240000301000 */
[----:B0-----:R-:W-:Y:S01]  /*1e20*/  F2FP.PACK_AB R0, RZ, R0 ;  /* 0x00000000ff00723e */ /* 0x001fe200000000ff */
[----:B------:R-:W-:Y:S05]  /*1e30*/  BRA `(.L_x_625) ;  /* 0x0000003000007947 */ /* 0x000fea0003800000 */
.L_x_648:
[----:B------:R-:W2:Y:S02]  /*1e40*/  LDG.E R2, [R2.64] ;  /* 0x0000002402027981 */ /* 0x000ea4000c1e1900 */
[----:B--2---:R-:W0:Y:S02]  /*1e50*/  I2F.U32 R0, R2 ;  /* 0x0000000200007306 */ /* 0x004e240000201000 */
[----:B0-----:R-:W-:-:S06]  /*1e60*/  F2FP.PACK_AB R0, RZ, R0 ;  /* 0x00000000ff00723e */ /* 0x001fcc00000000ff */
.L_x_625:
[----:B-----5:R-:W-:Y:S01]  /*1e70*/  HADD2.F32 R0, -RZ, R0.H0_H0 ;  /* 0x20000000ff007230 */ /* 0x020fe20000004100 */
[----:B0-----:R-:W-:Y:S01]  /*1e80*/  IMAD.MOV.U32 R3, RZ, RZ, 0x3f000000 ;  /* 0x3f000000ff037424 */ /* 0x001fe200078e00ff */
[----:B------:R-:W0:Y:S03]  /*1e90*/  LDC.U8 R6, c[0x0][0x371] ;  /* 0x0000dc40ff067b82 */ /* 0x000e260000000000 */
[C---:B------:R-:W-:Y:S01]  /*1ea0*/  FADD.FTZ R2, |R0|.reuse, -RZ ;  /* 0x800000ff00027221 */ /* 0x040fe20000010200 */
[----:B------:R-:W-:-:S02]  /*1eb0*/  FSETP.GT.FTZ.AND P0, PT, |R0|, 0.56000000238418579102, PT ;  /* 0x3f0f5c290000780b */ /* 0x000fc40003f14200 */
[----:B------:R-:W-:Y:S01]  /*1ec0*/  FSETP.NEU.FTZ.AND P1, PT, |R0|, 1, PT ;  /* 0x3f8000000000780b */ /* 0x000fe20003f3d200 */
        /* <DEDUP_REMOVED lines=24> */
[----:B------:R-:W-:-:S03]  /*2050*/  F2FP.PACK_AB R0, RZ, R0 ;  /* 0x00000000ff00723e */ /* 0x000fc600000000ff */
        /* <DEDUP_REMOVED lines=9> */
[----:B------:R-:W-:-:S04]  /*20f0*/  HADD2.F32 R0, -RZ, R0.H0_H0 ;  /* 0x20000000ff007230 */ /* 0x000fc80000004100 */
[----:B------:R-:W0:Y:S02]  /*2100*/  F2I.FTZ.TRUNC.NTZ R3, R0 ;  /* 0x0000000000037305 */ /* 0x000e24000021f100 */
[----:B0-----:R0:W-:Y:S01]  /*2110*/  STG.E.U8 [R16.64], R3 ;  /* 0x0000000310007986 */ /* 0x0011e2000c101124 */
[----:B------:R-:W-:Y:S05]  /*2120*/  BRA `(.L_x_657) ;  /* 0x00000e8000007947 */ /* 0x000fea0003800000 */
.L_x_655:
[----:B------:R-:W-:-:S06]  /*2130*/  HADD2.F32 R3, -RZ, R0.H0_H0 ;  /* 0x20000000ff037230 */ /* 0x000fcc0000004100 */
[----:B------:R-:W0:Y:S02]  /*2140*/  F2I.S64.TRUNC R2, R3 ;  /* 0x0000000300027311 */ /* 0x000e24000020d900 */
[----:B0-----:R0:W-:Y:S01]  /*2150*/  STG.E.U8 [R16.64], R2 ;  /* 0x0000000210007986 */ /* 0x0011e2000c101124 */
[----:B------:R-:W-:Y:S05]  /*2160*/  BRA `(.L_x_657) ;  /* 0x00000e4000007947 */ /* 0x000fea0003800000 */
.L_x_654:
[----:B------:R-:W-:-:S13]  /*2170*/  ISETP.NE.AND P0, PT, R2, 0x2, PT ;  /* 0x000000020200780c */ /* 0x000fda0003f05270 */
[----:B------:R-:W-:Y:S05]  /*2180*/  @!P0 BRA `(.L_x_658) ;  /* 0x000000c000008947 */ /* 0x000fea0003800000 */
[----:B------:R-:W-:-:S13]  /*2190*/  ISETP.NE.AND P0, PT, R2, 0x3, PT ;  /* 0x000000030200780c */ /* 0x000fda0003f05270 */
[----:B------:R-:W-:Y:S05]  /*21a0*/  @!P0 BRA `(.L_x_659) ;  /* 0x0000006000008947 */ /* 0x000fea0003800000 */
[----:B------:R-:W-:-:S13]  /*21b0*/  ISETP.NE.AND P0, PT, R2, 0x4, PT ;  /* 0x000000040200780c */ /* 0x000fda0003f05270 */
[----:B------:R-:W-:Y:S05]  /*21c0*/  @P0 BRA `(.L_x_656) ;  /* 0x00000c3000000947 */ /* 0x000fea0003800000 */
[----:B------:R-:W-:-:S06]  /*21d0*/  HADD2.F32 R2, -RZ, R0.H0_H0 ;  /* 0x20000000ff027230 */ /* 0x000fcc0000004100 */
[----:B------:R-:W0:Y:S02]  /*21e0*/  F2I.S64.TRUNC R2, R2 ;  /* 0x0000000200027311 */ /* 0x000e24000020d900 */
[----:B0-----:R0:W-:Y:S01]  /*21f0*/  STG.E.64 [R16.64], R2 ;  /* 0x0000000210007986 */ /* 0x0011e2000c101b24 */
[----:B------:R-:W-:Y:S05]  /*2200*/  BRA `(.L_x_657) ;  /* 0x00000da000007947 */ /* 0x000fea0003800000 */
.L_x_659:
[----:B------:R-:W-:-:S04]  /*2210*/  HADD2.F32 R0, -RZ, R0.H0_H0 ;  /* 0x20000000ff007230 */ /* 0x000fc80000004100 */
[----:B------:R-:W0:Y:S02]  /*2220*/  F2I.FTZ.TRUNC.NTZ R3, R0 ;  /* 0x0000000000037305 */ /* 0x000e24000021f100 */
[----:B0-----:R0:W-:Y:S01]  /*2230*/  STG.E [R16.64], R3 ;  /* 0x0000000310007986 */ /* 0x0011e2000c101924 */
[----:B------:R-:W-:Y:S05]  /*2240*/  BRA `(.L_x_657) ;  /* 0x00000d6000007947 */ /* 0x000fea0003800000 */
.L_x_658:
[----:B------:R-:W-:-:S04]  /*2250*/  HADD2.F32 R0, -RZ, R0.H0_H0 ;  /* 0x20000000ff007230 */ /* 0x000fc80000004100 */
[----:B------:R-:W0:Y:S02]  /*2260*/  F2I.FTZ.TRUNC.NTZ R3, R0 ;  /* 0x0000000000037305 */ /* 0x000e24000021f100 */
[----:B0-----:R0:W-:Y:S01]  /*2270*/  STG.E.U16 [R16.64], R3 ;  /* 0x0000000310007986 */ /* 0x0011e2000c101524 */
[----:B------:R-:W-:Y:S05]  /*2280*/  BRA `(.L_x_657) ;  /* 0x00000d2000007947 */ /* 0x000fea0003800000 */
.L_x_653:
[----:B------:R-:W-:-:S13]  /*2290*/  ISETP.GT.AND P0, PT, R2, 0x6, PT ;  /* 0x000000060200780c */ /* 0x000fda0003f04270 */
[----:B------:R-:W-:Y:S05]  /*22a0*/  @P0 BRA `(.L_x_660) ;  /* 0x0000009000000947 */ /* 0x000fea0003800000 */
[----:B------:R-:W-:-:S13]  /*22b0*/  ISETP.NE.AND P0, PT, R2, 0x5, PT ;  /* 0x000000050200780c */ /* 0x000fda0003f05270 */
[----:B------:R-:W-:Y:S05]  /*22c0*/  @!P0 BRA `(.L_x_661) ;  /* 0x0000005000008947 */ /* 0x000fea0003800000 */
[----:B------:R-:W-:-:S13]  /*22d0*/  ISETP.NE.AND P0, PT, R2, 0x6, PT ;  /* 0x000000060200780c */ /* 0x000fda0003f05270 */
[----:B------:R-:W-:Y:S05]  /*22e0*/  @P0 BRA `(.L_x_656) ;  /* 0x00000b1000000947 */ /* 0x000fea0003800000 */
[----:B------:R-:W-:-:S05]  /*22f0*/  HADD2.F32 R3, -RZ, R0.H0_H0 ;  /* 0x20000000ff037230 */ /* 0x000fca0000004100 */
[----:B------:R0:W-:Y:S01]  /*2300*/  STG.E [R16.64], R3 ;  /* 0x0000000310007986 */ /* 0x0001e2000c101924 */
[----:B------:R-:W-:Y:S05]  /*2310*/  BRA `(.L_x_657) ;  /* 0x00000c9000007947 */ /* 0x000fea0003800000 */
.L_x_661:
[----:B------:R0:W-:Y:S01]  /*2320*/  STG.E.U16 [R16.64], R0 ;  /* 0x0000000010007986 */ /* 0x0001e2000c101524 */
[----:B------:R-:W-:Y:S05]  /*2330*/  BRA `(.L_x_657) ;  /* 0x00000c7000007947 */ /* 0x000fea0003800000 */
.L_x_660:
[----:B------:R-:W-:-:S13]  /*2340*/  ISETP.NE.AND P0, PT, R2, 0x7, PT ;  /* 0x000000070200780c */ /* 0x000fda0003f05270 */
[----:B------:R-:W-:Y:S05]  /*2350*/  @!P0 BRA `(.L_x_662) ;  /* 0x000000d000008947 */ /* 0x000fea0003800000 */
[----:B------:R-:W-:-:S13]  /*2360*/  ISETP.NE.AND P0, PT, R2, 0x8, PT ;  /* 0x000000080200780c */ /* 0x000fda0003f05270 */
[----:B------:R-:W-:Y:S05]  /*2370*/  @!P0 BRA `(.L_x_663) ;  /* 0x0000006000008947 */ /* 0x000fea0003800000 */
[----:B------:R-:W-:-:S13]  /*2380*/  ISETP.NE.AND P0, PT, R2, 0x9, PT ;  /* 0x000000090200780c */ /* 0x000fda0003f05270 */
[----:B------:R-:W-:Y:S05]  /*2390*/  @P0 BRA `(.L_x_656) ;  /* 0x00000a6000000947 */ /* 0x000fea0003800000 */
[----:B------:R-:W-:Y:S01]  /*23a0*/  HADD2.F32 R2, -RZ, R0.H0_H0 ;  /* 0x20000000ff027230 */ /* 0x000fe20000004100 */
[----:B------:R-:W-:-:S05]  /*23b0*/  IMAD.MOV.U32 R3, RZ, RZ, RZ ;  /* 0x000000ffff037224 */ /* 0x000fca00078e00ff */
[----:B------:R0:W-:Y:S01]  /*23c0*/  STG.E.64 [R16.64], R2 ;  /* 0x0000000210007986 */ /* 0x0001e2000c101b24 */
[----:B------:R-:W-:Y:S05]  /*23d0*/  BRA `(.L_x_657) ;  /* 0x00000bd000007947 */ /* 0x000fea0003800000 */
.L_x_663:
[----:B------:R-:W-:-:S05]  /*23e0*/  HADD2.F32 R0, -RZ, R0.H0_H0 ;  /* 0x20000000ff007230 */ /* 0x000fca0000004100 */
[----:B------:R-:W-:-:S04]  /*23f0*/  F2FP.PACK_AB R0, RZ, R0 ;  /* 0x00000000ff00723e */ /* 0x000fc800000000ff */
[----:B------:R-:W-:-:S05]  /*2400*/  PRMT R0, R0, 0x5410, RZ ;  /* 0x0000541000007816 */ /* 0x000fca00000000ff */
[----:B------:R0:W-:Y:S01]  /*2410*/  STG.E [R16.64], R0 ;  /* 0x0000000010007986 */ /* 0x0001e2000c101924 */
[----:B------:R-:W-:Y:S05]  /*2420*/  BRA `(.L_x_657) ;  /* 0x00000b8000007947 */ /* 0x000fea0003800000 */
.L_x_662:
[----:B------:R-:W-:-:S05]  /*2430*/  HADD2.F32 R2, -RZ, R0.H0_H0 ;  /* 0x20000000ff027230 */ /* 0x000fca0000004100 */
[----:B------:R-:W-:-:S06]  /*2440*/  FMUL.FTZ R2, R2, 1 ;  /* 0x3f80000002027820 */ /* 0x000fcc0000410000 */
[----:B------:R-:W0:Y:S02]  /*2450*/  F2F.F64.F32 R2, R2 ;  /* 0x0000000200027310 */ /* 0x000e240000201800 */
[----:B0-----:R0:W-:Y:S01]  /*2460*/  STG.E.64 [R16.64], R2 ;  /* 0x0000000210007986 */ /* 0x0011e2000c101b24 */
[----:B------:R-:W-:Y:S05]  /*2470*/  BRA `(.L_x_657) ;  /* 0x00000b3000007947 */ /* 0x000fea0003800000 */
.L_x_652:
        /* <DEDUP_REMOVED lines=8> */
[----:B------:R-:W-:-:S05]  /*2500*/  HADD2.F32 R0, -RZ, R0.H0_H0 ;  /* 0x20000000ff007230 */ /* 0x000fca0000004100 */
[----:B------:R-:W-:-:S04]  /*2510*/  FSETP.NEU.FTZ.AND P0, PT, R0, RZ, PT ;  /* 0x000000ff0000720b */ /* 0x000fc80003f1d000 */
[----:B------:R-:W-:-:S05]  /*2520*/  SEL R3, RZ, 0x1, !P0 ;  /* 0x00000001ff037807 */ /* 0x000fca0004000000 */
[----:B------:R0:W-:Y:S01]  /*2530*/  STG.E.U8 [R16.64], R3 ;  /* 0x0000000310007986 */ /* 0x0001e2000c101124 */
[----:B------:R-:W-:Y:S05]  /*2540*/  BRA `(.L_x_657) ;  /* 0x00000a6000007947 */ /* 0x000fea0003800000 */
.L_x_666:
[----:B------:R-:W-:Y:S01]  /*2550*/  HADD2.F32 R0, -RZ, R0.H0_H0 ;  /* 0x20000000ff007230 */ /* 0x000fe20000004100 */
[----:B------:R-:W-:-:S04]  /*2560*/  CS2R R6, SRZ ;  /* 0x0000000000067805 */ /* 0x000fc8000001ff00 */
[----:B------:R-:W-:-:S04]  /*2570*/  FMUL.FTZ R0, R0, 1 ;  /* 0x3f80000000007820 */ /* 0x000fc80000410000 */
[----:B------:R-:W0:Y:S02]  /*2580*/  F2F.F64.F32 R4, R0 ;  /* 0x0000000000047310 */ /* 0x000e240000201800 */
[----:B0-----:R0:W-:Y:S01]  /*2590*/  STG.E.128 [R16.64], R4 ;  /* 0x0000000410007986 */ /* 0x0011e2000c101d24 */
[----:B------:R-:W-:Y:S05]  /*25a0*/  BRA `(.L_x_657) ;  /* 0x00000a0000007947 */ /* 0x000fea0003800000 */
.L_x_665:
[----:B------:R-:W-:-:S13]  /*25b0*/  ISETP.NE.AND P0, PT, R2, 0xf, PT ;  /* 0x0000000f0200780c */ /* 0x000fda0003f05270 */
[----:B------:R-:W-:Y:S05]  /*25c0*/  @!P0 BRA `(.L_x_667) ;  /* 0x000002d000008947 */ /* 0x000fea0003800000 */
[----:B------:R-:W-:-:S13]  /*25d0*/  ISETP.NE.AND P0, PT, R2, 0x17, PT ;  /* 0x000000170200780c */ /* 0x000fda0003f05270 */
[----:B------:R-:W-:Y:S05]  /*25e0*/  @!P0 BRA `(.L_x_668) ;  /* 0x0000015000008947 */ /* 0x000fea0003800000 */
[----:B------:R-:W-:-:S13]  /*25f0*/  ISETP.NE.AND P0, PT, R2, 0x18, PT ;  /* 0x000000180200780c */ /* 0x000fda0003f05270 */
[----:B------:R-:W-:Y:S05]  /*2600*/  @P0 BRA `(.L_x_656) ;  /* 0x000007f000000947 */ /* 0x000fea0003800000 */
[----:B------:R-:W-:Y:S01]  /*2610*/  HADD2.F32 R5, -RZ, R0.H0_H0 ;  /* 0x20000000ff057230 */ /* 0x000fe20000004100 */
[----:B------:R-:W-:Y:S04]  /*2620*/  BSSY B0, `(.L_x_669) ;  /* 0x000000e000007945 */ /* 0x000fe80003800000 */
        /* <DEDUP_REMOVED lines=13> */
.L_x_670:
[----:B------:R-:W-:Y:S05]  /*2700*/  BSYNC B0 ;  /* 0x0000000000007941 */ /* 0x000fea0003800000 */
.L_x_669:
[----:B------:R-:W-:-:S05]  /*2710*/  LOP3.LUT R3, R0, R3, RZ, 0xfc, !PT ;  /* 0x0000000300037212 */ /* 0x000fca00078efcff */
[----:B------:R0:W-:Y:S01]  /*2720*/  STG.E.U8 [R16.64], R3 ;  /* 0x0000000310007986 */ /* 0x0001e2000c101124 */
[----:B------:R-:W-:Y:S05]  /*2730*/  BRA `(.L_x_657) ;  /* 0x0000087000007947 */ /* 0x000fea0003800000 */
.L_x_668:
[----:B------:R-:W-:Y:S01]  /*2740*/  HADD2.F32 R3, -RZ, R0.H0_H0 ;  /* 0x20000000ff037230 */ /* 0x000fe20000004100 */
[----:B------:R-:W-:Y:S04]  /*2750*/  BSSY B0, `(.L_x_671) ;  /* 0x000000f000007945 */ /* 0x000fe80003800000 */
        /* <DEDUP_REMOVED lines=11> */
.L_x_672:
[----:B------:R-:W-:Y:S01]  /*2810*/  IMAD.MOV.U32 R0, RZ, RZ, 0x7f ;  /* 0x0000007fff007424 */ /* 0x000fe200078e00ff */
[----:B------:R-:W-:-:S04]  /*2820*/  ISETP.GT.U32.AND P0, PT, R2, 0x7f800000, PT ;  /* 0x7f8000000200780c */ /* 0x000fc80003f04070 */
[----:B------:R-:W-:-:S04]  /*2830*/  SEL R0, R0, 0x7c, P0 ;  /* 0x0000007c00007807 */ /* 0x000fc80000000000 */
.L_x_673:
[----:B------:R-:W-:Y:S05]  /*2840*/  BSYNC B0 ;  /* 0x0000000000007941 */ /* 0x000fea0003800000 */
.L_x_671:
[----:B------:R-:W-:-:S04]  /*2850*/  LOP3.LUT R2, R3, 0x80000000, RZ, 0xc0, !PT ;  /* 0x8000000003027812 */ /* 0x000fc800078ec0ff */
[----:B------:R-:W-:-:S04]  /*2860*/  SHF.R.U32.HI R3, RZ, 0x18, R2 ;  /* 0x00000018ff037819 */ /* 0x000fc80000011602 */
[----:B------:R-:W-:-:S05]  /*2870*/  LOP3.LUT R3, R0, R3, RZ, 0xfc, !PT ;  /* 0x0000000300037212 */ /* 0x000fca00078efcff */
[----:B------:R0:W-:Y:S01]  /*2880*/  STG.E.U8 [R16.64], R3 ;  /* 0x0000000310007986 */ /* 0x0001e2000c101124 */
[----:B------:R-:W-:Y:S05]  /*2890*/  BRA `(.L_x_657) ;  /* 0x0000071000007947 */ /* 0x000fea0003800000 */
.L_x_667:
[----:B------:R-:W-:-:S05]  /*28a0*/  HADD2.F32 R0, -RZ, R0.H0_H0 ;  /* 0x20000000ff007230 */ /* 0x000fca0000004100 */
[----:B------:R-:W-:-:S05]  /*28b0*/  F2FP.BF16.PACK_AB R0, RZ, R0 ;  /* 0x00000000ff00723e */ /* 0x000fca00000010ff */
[----:B------:R0:W-:Y:S01]  /*28c0*/  STG.E.U16 [R16.64], R0 ;  /* 0x0000000010007986 */ /* 0x0001e2000c101524 */
[----:B------:R-:W-:Y:S05]  /*28d0*/  BRA `(.L_x_657) ;  /* 0x000006d000007947 */ /* 0x000fea0003800000 */
.L_x_664:
        /* <DEDUP_REMOVED lines=8> */
[----:B------:R-:W-:-:S06]  /*2960*/  HADD2.F32 R3, -RZ, R0.H0_H0 ;  /* 0x20000000ff037230 */ /* 0x000fcc0000004100 */
[----:B------:R-:W0:Y:S02]  /*2970*/  F2I.FTZ.U32.TRUNC.NTZ R3, R3 ;  /* 0x0000000300037305 */ /* 0x000e24000021f000 */
[----:B0-----:R0:W-:Y:S01]  /*2980*/  STG.E.U16 [R16.64], R3 ;  /* 0x0000000310007986 */ /* 0x0011e2000c101524 */
[----:B------:R-:W-:Y:S05]  /*2990*/  BRA `(.L_x_657) ;  /* 0x0000061000007947 */ /* 0x000fea0003800000 */
.L_x_676:
[----:B------:R-:W-:Y:S01]  /*29a0*/  HADD2.F32 R3, -RZ, R0.H0_H0 ;  /* 0x20000000ff037230 */ /* 0x000fe20000004100 */
[----:B------:R-:W-:Y:S01]  /*29b0*/  BSSY B0, `(.L_x_677) ;  /* 0x0000014000007945 */ /* 0x000fe20003800000 */
[----:B------:R-:W-:-:S03]  /*29c0*/  IMAD.MOV.U32 R8, RZ, RZ, 0x80 ;  /* 0x00000080ff087424 */ /* 0x000fc600078e00ff */
        /* <DEDUP_REMOVED lines=14> */
.L_x_679:
[----:B------:R-:W-:-:S04]  /*2ab0*/  LOP3.LUT R2, R3, 0x80000000, RZ, 0xc0, !PT ;  /* 0x8000000003027812 */ /* 0x000fc800078ec0ff */
[----:B------:R-:W-:-:S04]  /*2ac0*/  SHF.R.U32.HI R3, RZ, 0x18, R2 ;  /* 0x00000018ff037819 */ /* 0x000fc80000011602 */
[----:B------:R-:W-:-:S04]  /*2ad0*/  LOP3.LUT R0, R0, R3, RZ, 0xfc, !PT ;  /* 0x0000000300007212 */ /* 0x000fc800078efcff */
[----:B------:R-:W-:Y:S02]  /*2ae0*/  PRMT R8, R0, 0x7610, R8 ;  /* 0x0000761000087816 */ /* 0x000fe40000000008 */
.L_x_678:
[----:B------:R-:W-:Y:S05]  /*2af0*/  BSYNC B0 ;  /* 0x0000000000007941 */ /* 0x000fea0003800000 */
.L_x_677:
[----:B------:R0:W-:Y:S01]  /*2b00*/  STG.E.U8 [R16.64], R8 ;  /* 0x0000000810007986 */ /* 0x0001e2000c101124 */
[----:B------:R-:W-:Y:S05]  /*2b10*/  BRA `(.L_x_657) ;  /* 0x0000049000007947 */ /* 0x000fea0003800000 */
.L_x_675:
        /* <DEDUP_REMOVED lines=17> */
.L_x_682:
[----:B------:R-:W-:-:S04]  /*2c30*/  LOP3.LUT R2, R3, 0x80000000, RZ, 0xc0, !PT ;  /* 0x8000000003027812 */ /* 0x000fc800078ec0ff */
[----:B------:R-:W-:-:S04]  /*2c40*/  SHF.R.U32.HI R3, RZ, 0x18, R2 ;  /* 0x00000018ff037819 */ /* 0x000fc80000011602 */
[----:B------:R-:W-:-:S04]  /*2c50*/  LOP3.LUT R0, R0, R3, RZ, 0xfc, !PT ;  /* 0x0000000300007212 */ /* 0x000fc800078efcff */
[----:B------:R-:W-:Y:S02]  /*2c60*/  PRMT R8, R0, 0x7610, R8 ;  /* 0x0000761000087816 */ /* 0x000fe40000000008 */
.L_x_681:
[----:B------:R-:W-:Y:S05]  /*2c70*/  BSYNC B0 ;  /* 0x0000000000007941 */ /* 0x000fea0003800000 */
.L_x_680:
[----:B------:R0:W-:Y:S01]  /*2c80*/  STG.E.U8 [R16.64], R8 ;  /* 0x0000000810007986 */ /* 0x0001e2000c101124 */
[----:B------:R-:W-:Y:S05]  /*2c90*/  BRA `(.L_x_657) ;  /* 0x0000031000007947 */ /* 0x000fea0003800000 */
.L_x_674:
[----:B------:R-:W-:-:S13]  /*2ca0*/  ISETP.NE.AND P0, PT, R2, 0x1c, PT ;  /* 0x0000001c0200780c */ /* 0x000fda0003f05270 */
[----:B------:R-:W-:Y:S05]  /*2cb0*/  @!P0 BRA `(.L_x_683) ;  /* 0x000002c000008947 */ /* 0x000fea0003800000 */
[----:B------:R-:W-:-:S13]  /*2cc0*/  ISETP.NE.AND P0, PT, R2, 0x1d, PT ;  /* 0x0000001d0200780c */ /* 0x000fda0003f05270 */
[----:B------:R-:W-:Y:S05]  /*2cd0*/  @!P0 BRA `(.L_x_684) ;  /* 0x0000026000008947 */ /* 0x000fea0003800000 */
[----:B------:R-:W-:-:S13]  /*2ce0*/  ISETP.NE.AND P0, PT, R2, 0x2c, PT ;  /* 0x0000002c0200780c */ /* 0x000fda0003f05270 */
[----:B------:R-:W-:Y:S05]  /*2cf0*/  @P0 BRA `(.L_x_656) ;  /* 0x0000010000000947 */ /* 0x000fea0003800000 */
[----:B------:R-:W-:Y:S01]  /*2d00*/  HADD2.F32 R3, -RZ, R0.H0_H0 ;  /* 0x20000000ff037230 */ /* 0x000fe20000004100 */
[----:B------:R-:W-:-:S04]  /*2d10*/  PLOP3.LUT P0, PT, PT, PT, PT, 0x80, 0x0 ;  /* 0x000000000000781c */ /* 0x000fc80003f0f070 */
        /* <DEDUP_REMOVED lines=14> */
.L_x_656:
        /* <DEDUP_REMOVED lines=20> */
.L_x_684:
[----:B------:R-:W-:-:S06]  /*2f40*/  HADD2.F32 R2, -RZ, R0.H0_H0 ;  /* 0x20000000ff027230 */ /* 0x000fcc0000004100 */
[----:B------:R-:W0:Y:S02]  /*2f50*/  F2I.U64.TRUNC R2, R2 ;  /* 0x0000000200027311 */ /* 0x000e24000020d800 */
[----:B0-----:R0:W-:Y:S01]  /*2f60*/  STG.E.64 [R16.64], R2 ;  /* 0x0000000210007986 */ /* 0x0011e2000c101b24 */
[----:B------:R-:W-:Y:S05]  /*2f70*/  BRA `(.L_x_657) ;  /* 0x0000003000007947 */ /* 0x000fea0003800000 */
.L_x_683:
[----:B------:R-:W-:-:S04]  /*2f80*/  HADD2.F32 R0, -RZ, R0.H0_H0 ;  /* 0x20000000ff007230 */ /* 0x000fc80000004100 */
[----:B------:R-:W0:Y:S02]  /*2f90*/  F2I.FTZ.U32.TRUNC.NTZ R3, R0 ;  /* 0x0000000000037305 */ /* 0x000e24000021f000 */
[----:B0-----:R0:W-:Y:S02]  /*2fa0*/  STG.E [R16.64], R3 ;  /* 0x0000000310007986 */ /* 0x0011e4000c101924 */
.L_x_657:
[----:B------:R-:W-:-:S05]  /*2fb0*/  IMAD R18, R18, 0x200, R23 ;  /* 0x0000020012127824 */ /* 0x000fca00078e0217 */
[----:B------:R-:W-:Y:S02]  /*2fc0*/  IADD3 R19, R18, 0x80, RZ ;  /* 0x0000008012137810 */ /* 0x000fe40007ffe0ff */
.L_x_618:
[----:B------:R-:W-:Y:S05]  /*2fd0*/  BSYNC B6 ;  /* 0x0000000000067941 */ /* 0x000fea0003800000 */
.L_x_617:
        /* <DEDUP_REMOVED lines=231> */
.L_x_687:
        /* <DEDUP_REMOVED lines=20> */
.L_x_691:
[----:B------:R-:W2:Y:S02]  /*3f90*/  LDG.E.U8 R2, [R2.64] ;  /* 0x0000002402027981 */ /* 0x000ea4000c1e1100 */
[----:B--2---:R-:W0:Y:S02]  /*3fa0*/  I2F.U16 R0, R2 ;  /* 0x0000000200007306 */ /* 0x004e240000101000 */
[----:B0-----:R-:W-:Y:S01]  /*3fb0*/  F2FP.PACK_AB R0, RZ, R0 ;  /* 0x00000000ff00723e */ /* 0x001fe200000000ff */
[----:B------:R-:W-:Y:S05]  /*3fc0*/  BRA `(.L_x_693) ;  /* 0x00000e1000007947 */ /* 0x000fea0003800000 */
.L_x_690:
        /* <DEDUP_REMOVED lines=10> */
.L_x_695:
[----:B------:R-:W2:Y:S02]  /*4070*/  LDG.E R2, [R2.64] ;  /* 0x0000002402027981 */ /* 0x000ea4000c1e1900 */
[----:B--2---:R-:W0:Y:S02]  /*4080*/  I2F R0, R2 ;  /* 0x0000000200007306 */ /* 0x004e240000201400 */
[----:B0-----:R-:W-:Y:S01]  /*4090*/  F2FP.PACK_AB R0, RZ, R0 ;  /* 0x00000000ff00723e */ /* 0x001fe200000000ff */
[----:B------:R-:W-:Y:S05]  /*40a0*/  BRA `(.L_x_693) ;  /* 0x00000d3000007947 */ /* 0x000fea0003800000 */
.L_x_694:
[----:B------:R-:W2:Y:S02]  /*40b0*/  LDG.E.U16 R2, [R2.64] ;  /* 0x0000002402027981 */ /* 0x000ea4000c1e1500 */
[----:B--2---:R-:W0:Y:S02]  /*40c0*/  I2F.S16 R0, R2 ;  /* 0x0000000200007306 */ /* 0x004e240000101400 */
[----:B0-----:R-:W-:Y:S01]  /*40d0*/  F2FP.PACK_AB R0, RZ, R0 ;  /* 0x00000000ff00723e */ /* 0x001fe200000000ff */
[----:B------:R-:W-:Y:S05]  /*40e0*/  BRA `(.L_x_693) ;  /* 0x00000cf000007947 */ /* 0x000fea0003800000 */
.L_x_689:
        /* <DEDUP_REMOVED lines=9> */
.L_x_697:
[----:B------:R0:W5:Y:S01]  /*4180*/  LDG.E.U16 R0, [R2.64] ;  /* 0x0000002402007981 */ /* 0x000162000c1e1500 */
[----:B------:R-:W-:Y:S05]  /*4190*/  BRA `(.L_x_693) ;  /* 0x00000c4000007947 */ /* 0x000fea0003800000 */
.L_x_696:
        /* <DEDUP_REMOVED lines=9> */
.L_x_699:
[----:B------:R0:W5:Y:S01]  /*4230*/  LDG.E.U16 R0, [R2.64] ;  /* 0x0000002402007981 */ /* 0x000162000c1e1500 */
[----:B------:R-:W-:Y:S05]  /*4240*/  BRA `(.L_x_693) ;  /* 0x00000b9000007947 */ /* 0x000fea0003800000 */
.L_x_698:
[----:B------:R-:W2:Y:S02]  /*4250*/  LDG.E.64 R2, [R2.64] ;  /* 0x0000002402027981 */ /* 0x000ea4000c1e1b00 */
[----:B--2---:R-:W0:Y:S01]  /*4260*/  F2F.F32.F64 R0, R2 ;  /* 0x0000000200007310 */ /* 0x004e220000301000 */
[----:B------:R-:W0:-:S14]  /*4270*/  DSETP.GEU.AND P0, PT, |R2|, c[0x2][0x0], PT ;  /* 0x008000000200762a */ /* 0x000e1c0003f0e200 */
[----:B0-----:R-:W-:-:S05]  /*4280*/  @!P0 FMUL R0, R0, 1.175494350822287508e-38 ;  /* 0x0080000000008820 */ /* 0x001fca0000400000 */
[----:B------:R-:W-:Y:S01]  /*4290*/  F2FP.PACK_AB R0, RZ, R0 ;  /* 0x00000000ff00723e */ /* 0x000fe200000000ff */
[----:B------:R-:W-:Y:S05]  /*42a0*/  BRA `(.L_x_693) ;  /* 0x00000b3000007947 */ /* 0x000fea0003800000 */
.L_x_688:
        /* <DEDUP_REMOVED lines=13> */
.L_x_702:
[----:B------:R-:W2:Y:S02]  /*4380*/  LDG.E.64 R2, [R2.64] ;  /* 0x0000002402027981 */ /* 0x000ea4000c1e1b00 */
[----:B--2---:R-:W0:Y:S01]  /*4390*/  F2F.F32.F64 R0, R2 ;  /* 0x0000000200007310 */ /* 0x004e220000301000 */
[----:B------:R-:W0:-:S14]  /*43a0*/  DSETP.GEU.AND P0, PT, |R2|, c[0x2][0x0], PT ;  /* 0x008000000200762a */ /* 0x000e1c0003f0e200 */
[----:B0-----:R-:W-:-:S05]  /*43b0*/  @!P0 FMUL R0, R0, 1.175494350822287508e-38 ;  /* 0x0080000000008820 */ /* 0x001fca0000400000 */
[----:B------:R-:W-:Y:S01]  /*43c0*/  F2FP.PACK_AB R0, RZ, R0 ;  /* 0x00000000ff00723e */ /* 0x000fe200000000ff */
[----:B------:R-:W-:Y:S05]  /*43d0*/  BRA `(.L_x_693) ;  /* 0x00000a0000007947 */ /* 0x000fea0003800000 */
.L_x_701:
        /* <DEDUP_REMOVED lines=28> */
.L_x_704:
        /* <DEDUP_REMOVED lines=15> */
.L_x_703:
[----:B------:R-:W2:Y:S02]  /*4690*/  LDG.E.U16 R0, [R2.64] ;  /* 0x0000002402007981 */ /* 0x000ea4000c1e1500 */
[----:B--2---:R-:W-:-:S04]  /*46a0*/  PRMT R0, RZ, 0x5410, R0 ;  /* 0x00005410ff007816 */ /* 0x004fc80000000000 */
[----:B------:R-:W-:Y:S01]  /*46b0*/  F2FP.PACK_AB R0, RZ, R0 ;  /* 0x00000000ff00723e */ /* 0x000fe200000000ff */
[----:B------:R-:W-:Y:S05]  /*46c0*/  BRA `(.L_x_693) ;  /* 0x0000071000007947 */ /* 0x000fea0003800000 */
.L_x_700:
        /* <DEDUP_REMOVED lines=12> */
.L_x_707:
        /* <DEDUP_REMOVED lines=21> */
.L_x_711:
[----:B------:R-:W-:Y:S05]  /*48e0*/  BSYNC B1 ;  /* 0x0000000000017941 */ /* 0x000fea0003800000 */
.L_x_710:
[----:B------:R-:W-:Y:S01]  /*48f0*/  LEA R3, R0, 0x3b800000, 0x17 ;  /* 0x3b80000000037811 */ /* 0x000fe200078eb8ff */
[----:B------:R-:W-:-:S05]  /*4900*/  IMAD.SHL.U32 R0, R2, 0x100000, RZ ;  /* 0x0010000002007824 */ /* 0x000fca00078e00ff */
[----:B------:R-:W-:Y:S02]  /*4910*/  LOP3.LUT R0, R3, R0, R4, 0xfe, !PT ;  /* 0x0000000003007212 */ /* 0x000fe400078efe04 */
.L_x_709:
[----:B------:R-:W-:Y:S05]  /*4920*/  BSYNC B0 ;  /* 0x0000000000007941 */ /* 0x000fea0003800000 */
.L_x_708:
[----:B------:R-:W-:Y:S01]  /*4930*/  F2FP.PACK_AB R0, RZ, R0 ;  /* 0x00000000ff00723e */ /* 0x000fe200000000ff */
[----:B------:R-:W-:Y:S05]  /*4940*/  BRA `(.L_x_693) ;  /* 0x0000049000007947 */ /* 0x000fea0003800000 */
.L_x_706:
        /* <DEDUP_REMOVED lines=21> */
.L_x_715:
[----:B------:R-:W-:Y:S05]  /*4aa0*/  BSYNC B1 ;  /* 0x0000000000017941 */ /* 0x000fea0003800000 */
.L_x_714:
[----:B------:R-:W-:Y:S01]  /*4ab0*/  LEA R3, R0, 0x37800000, 0x17 ;  /* 0x3780000000037811 */ /* 0x000fe200078eb8ff */
[----:B------:R-:W-:-:S05]  /*4ac0*/  IMAD.SHL.U32 R0, R2, 0x200000, RZ ;  /* 0x0020000002007824 */ /* 0x000fca00078e00ff */
[----:B------:R-:W-:Y:S02]  /*4ad0*/  LOP3.LUT R0, R3, R0, R4, 0xfe, !PT ;  /* 0x0000000003007212 */ /* 0x000fe400078efe04 */
.L_x_713:
[----:B------:R-:W-:Y:S05]  /*4ae0*/  BSYNC B0 ;  /* 0x0000000000007941 */ /* 0x000fea0003800000 */
.L_x_712:
[----:B------:R-:W-:Y:S01]  /*4af0*/  F2FP.PACK_AB R0, RZ, R0 ;  /* 0x00000000ff00723e */ /* 0x000fe200000000ff */
[----:B------:R-:W-:Y:S05]  /*4b00*/  BRA `(.L_x_693) ;  /* 0x000002d000007947 */ /* 0x000fea0003800000 */
.L_x_705:
        /* <DEDUP_REMOVED lines=14> */
.L_x_719:
[----:B------:R-:W-:Y:S05]  /*4bf0*/  BSYNC B0 ;  /* 0x0000000000007941 */ /* 0x000fea0003800000 */
.L_x_718:
[----:B------:R-:W-:Y:S01]  /*4c00*/  F2FP.PACK_AB R0, RZ, R0 ;  /* 0x00000000ff00723e */ /* 0x000fe200000000ff */
[----:B------:R-:W-:Y:S05]  /*4c10*/  BRA `(.L_x_693) ;  /* 0x000001c000007947 */ /* 0x000fea0003800000 */
.L_x_692:
        /* <DEDUP_REMOVED lines=21> */
.L_x_717:
[----:B------:R-:W2:Y:S02]  /*4d70*/  LDG.E.64 R2, [R2.64] ;  /* 0x0000002402027981 */ /* 0x000ea4000c1e1b00 */
[----:B--2---:R-:W0:Y:S02]  /*4d80*/  I2F.U64 R0, R2 ;  /* 0x0000000200007312 */ /* 0x004e240000301000 */
[----:B0-----:R-:W-:Y:S01]  /*4d90*/  F2FP.PACK_AB R0, RZ, R0 ;  /* 0x00000000ff00723e */ /* 0x001fe200000000ff */
[----:B------:R-:W-:Y:S05]  /*4da0*/  BRA `(.L_x_693) ;  /* 0x0000003000007947 */ /* 0x000fea0003800000 */
.L_x_716:
[----:B------:R-:W2:Y:S02]  /*4db0*/  LDG.E R2, [R2.64] ;  /* 0x0000002402027981 */ /* 0x000ea4000c1e1900 */
[----:B--2---:R-:W0:Y:S02]  /*4dc0*/  I2F.U32 R0, R2 ;  /* 0x0000000200007306 */ /* 0x004e240000201000 */
[----:B0-----:R-:W-:-:S06]  /*4dd0*/  F2FP.PACK_AB R0, RZ, R0 ;  /* 0x00000000ff00723e */ /* 0x001fcc00000000ff */
.L_x_693:
        /* <DEDUP_REMOVED lines=44> */
.L_x_723:
[----:B------:R-:W-:-:S06]  /*50a0*/  HADD2.F32 R3, -RZ, R0.H0_H0 ;  /* 0x20000000ff037230 */ /* 0x000fcc0000004100 */
[----:B------:R-:W0:Y:S02]  /*50b0*/  F2I.S64.TRUNC R2, R3 ;  /* 0x0000000300027311 */ /* 0x000e24000020d900 */
[----:B0-----:R0:W-:Y:S01]  /*50c0*/  STG.E.U8 [R16.64], R2 ;  /* 0x0000000210007986 */ /* 0x0011e2000c101124 */
[----:B------:R-:W-:Y:S05]  /*50d0*/  BRA `(.L_x_725) ;  /* 0x00000e4000007947 */ /* 0x000fea0003800000 */
.L_x_722:
        /* <DEDUP_REMOVED lines=10> */
.L_x_727:
[----:B------:R-:W-:-:S04]  /*5180*/  HADD2.F32 R0, -RZ, R0.H0_H0 ;  /* 0x20000000ff007230 */ /* 0x000fc80000004100 */
[----:B------:R-:W0:Y:S02]  /*5190*/  F2I.FTZ.TRUNC.NTZ R3, R0 ;  /* 0x0000000000037305 */ /* 0x000e24000021f100 */
[----:B0-----:R0:W-:Y:S01]  /*51a0*/  STG.E [R16.64], R3 ;  /* 0x0000000310007986 */ /* 0x0011e2000c101924 */
[----:B------:R-:W-:Y:S05]  /*51b0*/  BRA `(.L_x_725) ;  /* 0x00000d6000007947 */ /* 0x000fea0003800000 */
.L_x_726:
[----:B------:R-:W-:-:S04]  /*51c0*/  HADD2.F32 R0, -RZ, R0.H0_H0 ;  /* 0x20000000ff007230 */ /* 0x000fc80000004100 */
[----:B------:R-:W0:Y:S02]  /*51d0*/  F2I.FTZ.TRUNC.NTZ R3, R0 ;  /* 0x0000000000037305 */ /* 0x000e24000021f100 */
[----:B0-----:R0:W-:Y:S01]  /*51e0*/  STG.E.U16 [R16.64], R3 ;  /* 0x0000000310007986 */ /* 0x0011e2000c101524 */
[----:B------:R-:W-:Y:S05]  /*51f0*/  BRA `(.L_x_725) ;  /* 0x00000d2000007947 */ /* 0x000fea0003800000 */
.L_x_721:
        /* <DEDUP_REMOVED lines=9> */
.L_x_729:
[----:B------:R0:W-:Y:S01]  /*5290*/  STG.E.U16 [R16.64], R0 ;  /* 0x0000000010007986 */ /* 0x0001e2000c101524 */
[----:B------:R-:W-:Y:S05]  /*52a0*/  BRA `(.L_x_725) ;  /* 0x00000c7000007947 */ /* 0x000fea0003800000 */
.L_x_728:
        /* <DEDUP_REMOVED lines=10> */
.L_x_731:
[----:B------:R-:W-:-:S05]  /*5350*/  HADD2.F32 R0, -RZ, R0.H0_H0 ;  /* 0x20000000ff007230 */ /* 0x000fca0000004100 */
[----:B------:R-:W-:-:S04]  /*5360*/  F2FP.PACK_AB R0, RZ, R0 ;  /* 0x00000000ff00723e */ /* 0x000fc800000000ff */
[----:B------:R-:W-:-:S05]  /*5370*/  PRMT R0, R0, 0x5410, RZ ;  /* 0x0000541000007816 */ /* 0x000fca00000000ff */
[----:B------:R0:W-:Y:S01]  /*5380*/  STG.E [R16.64], R0 ;  /* 0x0000000010007986 */ /* 0x0001e2000c101924 */
[----:B------:R-:W-:Y:S05]  /*5390*/  BRA `(.L_x_725) ;  /* 0x00000b8000007947 */ /* 0x000fea0003800000 */
.L_x_730:
[----:B------:R-:W-:-:S05]  /*53a0*/  HADD2.F32 R2, -RZ, R0.H0_H0 ;  /* 0x20000000ff027230 */ /* 0x000fca0000004100 */
[----:B------:R-:W-:-:S06]  /*53b0*/  FMUL.FTZ R2, R2, 1 ;  /* 0x3f80000002027820 */ /* 0x000fcc0000410000 */
[----:B------:R-:W0:Y:S02]  /*53c0*/  F2F.F64.F32 R2, R2 ;  /* 0x0000000200027310 */ /* 0x000e240000201800 */
[----:B0-----:R0:W-:Y:S01]  /*53d0*/  STG.E.64 [R16.64], R2 ;  /* 0x0000000210007986 */ /* 0x0011e2000c101b24 */
[----:B------:R-:W-:Y:S05]  /*53e0*/  BRA `(.L_x_725) ;  /* 0x00000b3000007947 */ /* 0x000fea0003800000 */
.L_x_720:
        /* <DEDUP_REMOVED lines=13> */
.L_x_734:
[----:B------:R-:W-:Y:S01]  /*54c0*/  HADD2.F32 R0, -RZ, R0.H0_H0 ;  /* 0x20000000ff007230 */ /* 0x000fe20000004100 */
[----:B------:R-:W-:-:S04]  /*54d0*/  CS2R R6, SRZ ;  /* 0x0000000000067805 */ /* 0x000fc8000001ff00 */
[----:B------:R-:W-:-:S04]  /*54e0*/  FMUL.FTZ R0, R0, 1 ;  /* 0x3f80000000007820 */ /* 0x000fc80000410000 */
[----:B------:R-:W0:Y:S02]  /*54f0*/  F2F.F64.F32 R4, R0 ;  /* 0x0000000000047310 */ /* 0x000e240000201800 */
[----:B0-----:R0:W-:Y:S01]  /*5500*/  STG.E.128 [R16.64], R4 ;  /* 0x0000000410007986 */ /* 0x0011e2000c101d24 */
[----:B------:R-:W-:Y:S05]  /*5510*/  BRA `(.L_x_725) ;  /* 0x00000a0000007947 */ /* 0x000fea0003800000 */
.L_x_733:
        /* <DEDUP_REMOVED lines=21> */
.L_x_738:
[----:B------:R-:W-:Y:S05]  /*5670*/  BSYNC B0 ;  /* 0x0000000000007941 */ /* 0x000fea0003800000 */
.L_x_737:
[----:B------:R-:W-:-:S05]  /*5680*/  LOP3.LUT R3, R0, R3, RZ, 0xfc, !PT ;  /* 0x0000000300037212 */ /* 0x000fca00078efcff */
[----:B------:R0:W-:Y:S01]  /*5690*/  STG.E.U8 [R16.64], R3 ;  /* 0x0000000310007986 */ /* 0x0001e2000c101124 */
[----:B------:R-:W-:Y:S05]  /*56a0*/  BRA `(.L_x_725) ;  /* 0x0000087000007947 */ /* 0x000fea0003800000 */
.L_x_736:
        /* <DEDUP_REMOVED lines=13> */
.L_x_740:
[----:B------:R-:W-:Y:S01]  /*5780*/  IMAD.MOV.U32 R0, RZ, RZ, 0x7f ;  /* 0x0000007fff007424 */ /* 0x000fe200078e00ff */
[----:B------:R-:W-:-:S04]  /*5790*/  ISETP.GT.U32.AND P0, PT, R2, 0x7f800000, PT ;  /* 0x7f8000000200780c */ /* 0x000fc80003f04070 */
[----:B------:R-:W-:-:S04]  /*57a0*/  SEL R0, R0, 0x7c, P0 ;  /* 0x0000007c00007807 */ /* 0x000fc80000000000 */
.L_x_741:
[----:B------:R-:W-:Y:S05]  /*57b0*/  BSYNC B0 ;  /* 0x0000000000007941 */ /* 0x000fea0003800000 */
.L_x_739:
[----:B------:R-:W-:-:S04]  /*57c0*/  LOP3.LUT R2, R3, 0x80000000, RZ, 0xc0, !PT ;  /* 0x8000000003027812 */ /* 0x000fc800078ec0ff */
[----:B------:R-:W-:-:S04]  /*57d0*/  SHF.R.U32.HI R3, RZ, 0x18, R2 ;  /* 0x00000018ff037819 */ /* 0x000fc80000011602 */
[----:B------:R-:W-:-:S05]  /*57e0*/  LOP3.LUT R3, R0, R3, RZ, 0xfc, !PT ;  /* 0x0000000300037212 */ /* 0x000fca00078efcff */
[----:B------:R0:W-:Y:S01]  /*57f0*/  STG.E.U8 [R16.64], R3 ;  /* 0x0000000310007986 */ /* 0x0001e2000c101124 */
[----:B------:R-:W-:Y:S05]  /*5800*/  BRA `(.L_x_725) ;  /* 0x0000071000007947 */ /* 0x000fea0003800000 */
.L_x_735:
[----:B------:R-:W-:-:S05]  /*5810*/  HADD2.F32 R0, -RZ, R0.H0_H0 ;  /* 0x20000000ff007230 */ /* 0x000fca0000004100 */
[----:B------:R-:W-:-:S05]  /*5820*/  F2FP.BF16.PACK_AB R0, RZ, R0 ;  /* 0x00000000ff00723e */ /* 0x000fca00000010ff */
[----:B------:R0:W-:Y:S01]  /*5830*/  STG.E.U16 [R16.64], R0 ;  /* 0x0000000010007986 */ /* 0x0001e2000c101524 */
[----:B------:R-:W-:Y:S05]  /*5840*/  BRA `(.L_x_725) ;  /* 0x000006d000007947 */ /* 0x000fea0003800000 */
.L_x_732:
        /* <DEDUP_REMOVED lines=12> */
.L_x_744:
        /* <DEDUP_REMOVED lines=17> */
.L_x_747:
[----:B------:R-:W-:-:S04]  /*5a20*/  LOP3.LUT R2, R3, 0x80000000, RZ, 0xc0, !PT ;  /* 0x8000000003027812 */ /* 0x000fc800078ec0ff */
[----:B------:R-:W-:-:S04]  /*5a30*/  SHF.R.U32.HI R3, RZ, 0x18, R2 ;  /* 0x00000018ff037819 */ /* 0x000fc80000011602 */
[----:B------:R-:W-:-:S04]  /*5a40*/  LOP3.LUT R0, R0, R3, RZ, 0xfc, !PT ;  /* 0x0000000300007212 */ /* 0x000fc800078efcff */
[----:B------:R-:W-:Y:S02]  /*5a50*/  PRMT R8, R0, 0x7610, R8 ;  /* 0x0000761000087816 */ /* 0x000fe40000000008 */
.L_x_746:
[----:B------:R-:W-:Y:S05]  /*5a60*/  BSYNC B0 ;  /* 0x0000000000007941 */ /* 0x000fea0003800000 */
.L_x_745:
[----:B------:R0:W-:Y:S01]  /*5a70*/  STG.E.U8 [R16.64], R8 ;  /* 0x0000000810007986 */ /* 0x0001e2000c101124 */
[----:B------:R-:W-:Y:S05]  /*5a80*/  BRA `(.L_x_725) ;  /* 0x0000049000007947 */ /* 0x000fea0003800000 */
.L_x_743:
        /* <DEDUP_REMOVED lines=17> */
.L_x_750:
[----:B------:R-:W-:-:S04]  /*5ba0*/  LOP3.LUT R2, R3, 0x80000000, RZ, 0xc0, !PT ;  /* 0x8000000003027812 */ /* 0x000fc800078ec0ff */
[----:B------:R-:W-:-:S04]  /*5bb0*/  SHF.R.U32.HI R3, RZ, 0x18, R2 ;  /* 0x00000018ff037819 */ /* 0x000fc80000011602 */
[----:B------:R-:W-:-:S04]  /*5bc0*/  LOP3.LUT R0, R0, R3, RZ, 0xfc, !PT ;  /* 0x0000000300007212 */ /* 0x000fc800078efcff */
[----:B------:R-:W-:Y:S02]  /*5bd0*/  PRMT R8, R0, 0x7610, R8 ;  /* 0x0000761000087816 */ /* 0x000fe40000000008 */
.L_x_749:
[----:B------:R-:W-:Y:S05]  /*5be0*/  BSYNC B0 ;  /* 0x0000000000007941 */ /* 0x000fea0003800000 */
.L_x_748:
[----:B------:R0:W-:Y:S01]  /*5bf0*/  STG.E.U8 [R16.64], R8 ;  /* 0x0000000810007986 */ /* 0x0001e2000c101124 */
[----:B------:R-:W-:Y:S05]  /*5c00*/  BRA `(.L_x_725) ;  /* 0x0000031000007947 */ /* 0x000fea0003800000 */
.L_x_742:
        /* <DEDUP_REMOVED lines=22> */
.L_x_724:
        /* <DEDUP_REMOVED lines=20> */
.L_x_752:
[----:B------:R-:W-:-:S06]  /*5eb0*/  HADD2.F32 R2, -RZ, R0.H0_H0 ;  /* 0x20000000ff027230 */ /* 0x000fcc0000004100 */
[----:B------:R-:W0:Y:S02]  /*5ec0*/  F2I.U64.TRUNC R2, R2 ;  /* 0x0000000200027311 */ /* 0x000e24000020d800 */
[----:B0-----:R0:W-:Y:S01]  /*5ed0*/  STG.E.64 [R16.64], R2 ;  /* 0x0000000210007986 */ /* 0x0011e2000c101b24 */
[----:B------:R-:W-:Y:S05]  /*5ee0*/  BRA `(.L_x_725) ;  /* 0x0000003000007947 */ /* 0x000fea0003800000 */
.L_x_751:
[----:B------:R-:W-:-:S04]  /*5ef0*/  HADD2.F32 R0, -RZ, R0.H0_H0 ;  /* 0x20000000ff007230 */ /* 0x000fc80000004100 */
[----:B------:R-:W0:Y:S02]  /*5f00*/  F2I.FTZ.U32.TRUNC.NTZ R3, R0 ;  /* 0x0000000000037305 */ /* 0x000e24000021f000 */
[----:B0-----:R0:W-:Y:S02]  /*5f10*/  STG.E [R16.64], R3 ;  /* 0x0000000310007986 */ /* 0x0011e4000c101924 */
.L_x_725:
        /* <DEDUP_REMOVED lines=231> */
.L_x_753:
        /* <DEDUP_REMOVED lines=20> */
.L_x_757:
[----:B------:R-:W2:Y:S02]  /*6ed0*/  LDG.E.U8 R2, [R2.64] ;  /* 0x0000002402027981 */ /* 0x000ea4000c1e1100 */
[----:B--2---:R-:W0:Y:S02]  /*6ee0*/  I2F.U16 R0, R2 ;  /* 0x0000000200007306 */ /* 0x004e240000101000 */
[----:B0-----:R-:W-:Y:S01]  /*6ef0*/  F2FP.PACK_AB R0, RZ, R0 ;  /* 0x00000000ff00723e */ /* 0x001fe200000000ff */
[----:B------:R-:W-:Y:S05]  /*6f00*/  BRA `(.L_x_759) ;  /* 0x00000e1000007947 */ /* 0x000fea0003800000 */
.L_x_756:
        /* <DEDUP_REMOVED lines=10> */
.L_x_761:
[----:B------:R-:W2:Y:S02]  /*6fb0*/  LDG.E R2, [R2.64] ;  /* 0x0000002402027981 */ /* 0x000ea4000c1e1900 */
[----:B--2---:R-:W0:Y:S02]  /*6fc0*/  I2F R0, R2 ;  /* 0x0000000200007306 */ /* 0x004e240000201400 */
[----:B0-----:R-:W-:Y:S01]  /*6fd0*/  F2FP.PACK_AB R0, RZ, R0 ;  /* 0x00000000ff00723e */ /* 0x001fe200000000ff */
[----:B------:R-:W-:Y:S05]  /*6fe0*/  BRA `(.L_x_759) ;  /* 0x00000d3000007947 */ /* 0x000fea0003800000 */
.L_x_760:
[----:B------:R-:W2:Y:S02]  /*6ff0*/  LDG.E.U16 R2, [R2.64] ;  /* 0x0000002402027981 */ /* 0x000ea4000c1e1500 */
[----:B--2---:R-:W0:Y:S02]  /*7000*/  I2F.S16 R0, R2 ;  /* 0x0000000200007306 */ /* 0x004e240000101400 */
[----:B0-----:R-:W-:Y:S01]  /*7010*/  F2FP.PACK_AB R0, RZ, R0 ;  /* 0x00000000ff00723e */ /* 0x001fe200000000ff */
[----:B------:R-:W-:Y:S05]  /*7020*/  BRA `(.L_x_759) ;  /* 0x00000cf000007947 */ /* 0x000fea0003800000 */
.L_x_755:
        /* <DEDUP_REMOVED lines=9> */
.L_x_763:
[----:B------:R0:W5:Y:S01]  /*70c0*/  LDG.E.U16 R0, [R2.64] ;  /* 0x0000002402007981 */ /* 0x000162000c1e1500 */
[----:B------:R-:W-:Y:S05]  /*70d0*/  BRA `(.L_x_759) ;  /* 0x00000c4000007947 */ /* 0x000fea0003800000 */
.L_x_762:
        /* <DEDUP_REMOVED lines=9> */
.L_x_765:
[----:B------:R0:W5:Y:S01]  /*7170*/  LDG.E.U16 R0, [R2.64] ;  /* 0x0000002402007981 */ /* 0x000162000c1e1500 */
[----:B------:R-:W-:Y:S05]  /*7180*/  BRA `(.L_x_759) ;  /* 0x00000b9000007947 */ /* 0x000fea0003800000 */
.L_x_764:
[----:B------:R-:W2:Y:S02]  /*7190*/  LDG.E.64 R2, [R2.64] ;  /* 0x0000002402027981 */ /* 0x000ea4000c1e1b00 */
[----:B--2---:R-:W0:Y:S01]  /*71a0*/  F2F.F32.F64 R0, R2 ;  /* 0x0000000200007310 */ /* 0x004e220000301000 */
[----:B------:R-:W0:-:S14]  /*71b0*/  DSETP.GEU.AND P0, PT, |R2|, c[0x2][0x0], PT ;  /* 0x008000000200762a */ /* 0x000e1c0003f0e200 */
[----:B0-----:R-:W-:-:S05]  /*71c0*/  @!P0 FMUL R0, R0, 1.175494350822287508e-38 ;  /* 0x0080000000008820 */ /* 0x001fca0000400000 */
[----:B------:R-:W-:Y:S01]  /*71d0*/  F2FP.PACK_AB R0, RZ, R0 ;  /* 0x00000000ff00723e */ /* 0x000fe200000000ff */
[----:B------:R-:W-:Y:S05]  /*71e0*/  BRA `(.L_x_759) ;  /* 0x00000b3000007947 */ /* 0x000fea0003800000 */
.L_x_754:
        /* <DEDUP_REMOVED lines=13> */
.L_x_768:
[----:B------:R-:W2:Y:S02]  /*72c0*/  LDG.E.64 R2, [R2.64] ;  /* 0x0000002402027981 */ /* 0x000ea4000c1e1b00 */
[----:B--2---:R-:W0:Y:S01]  /*72d0*/  F2F.F32.F64 R0, R2 ;  /* 0x0000000200007310 */ /* 0x004e220000301000 */
[----:B------:R-:W0:-:S14]  /*72e0*/  DSETP.GEU.AND P0, PT, |R2|, c[0x2][0x0], PT ;  /* 0x008000000200762a */ /* 0x000e1c0003f0e200 */
[----:B0-----:R-:W-:-:S05]  /*72f0*/  @!P0 FMUL R0, R0, 1.175494350822287508e-38 ;  /* 0x0080000000008820 */ /* 0x001fca0000400000 */
[----:B------:R-:W-:Y:S01]  /*7300*/  F2FP.PACK_AB R0, RZ, R0 ;  /* 0x00000000ff00723e */ /* 0x000fe200000000ff */
[----:B------:R-:W-:Y:S05]  /*7310*/  BRA `(.L_x_759) ;  /* 0x00000a0000007947 */ /* 0x000fea0003800000 */
.L_x_767:
        /* <DEDUP_REMOVED lines=28> */
.L_x_770:
        /* <DEDUP_REMOVED lines=15> */
.L_x_769:
[----:B------:R-:W2:Y:S02]  /*75d0*/  LDG.E.U16 R0, [R2.64] ;  /* 0x0000002402007981 */ /* 0x000ea4000c1e1500 */
[----:B--2---:R-:W-:-:S04]  /*75e0*/  PRMT R0, RZ, 0x5410, R0 ;  /* 0x00005410ff007816 */ /* 0x004fc80000000000 */
[----:B------:R-:W-:Y:S01]  /*75f0*/  F2FP.PACK_AB R0, RZ, R0 ;  /* 0x00000000ff00723e */ /* 0x000fe200000000ff */
[----:B------:R-:W-:Y:S05]  /*7600*/  BRA `(.L_x_759) ;  /* 0x0000071000007947 */ /* 0x000fea0003800000 */
.L_x_766:
        /* <DEDUP_REMOVED lines=12> */
.L_x_773:
        /* <DEDUP_REMOVED lines=21> */
.L_x_777:
[----:B------:R-:W-:Y:S05]  /*7820*/  BSYNC B1 ;  /* 0x0000000000017941 */ /* 0x000fea0003800000 */
.L_x_776:
[----:B------:R-:W-:Y:S01]  /*7830*/  LEA R3, R0, 0x3b800000, 0x17 ;  /* 0x3b80000000037811 */ /* 0x000fe200078eb8ff */
[----:B------:R-:W-:-:S05]  /*7840*/  IMAD.SHL.U32 R0, R2, 0x100000, RZ ;  /* 0x0010000002007824 */ /* 0x000fca00078e00ff */
[----:B------:R-:W-:Y:S02]  /*7850*/  LOP3.LUT R0, R3, R0, R4, 0xfe, !PT ;  /* 0x0000000003007212 */ /* 0x000fe400078efe04 */
.L_x_775:
[----:B------:R-:W-:Y:S05]  /*7860*/  BSYNC B0 ;  /* 0x0000000000007941 */ /* 0x000fea0003800000 */
.L_x_774:
[----:B------:R-:W-:Y:S01]  /*7870*/  F2FP.PACK_AB R0, RZ, R0 ;  /* 0x00000000ff00723e */ /* 0x000fe200000000ff */
[----:B------:R-:W-:Y:S05]  /*7880*/  BRA `(.L_x_759) ;  /* 0x0000049000007947 */ /* 0x000fea0003800000 */
.L_x_772:
        /* <DEDUP_REMOVED lines=21> */
.L_x_781:
[----:B------:R-:W-:Y:S05]  /*79e0*/  BSYNC B1 ;  /* 0x0000000000017941 */ /* 0x000fea0003800000 */
.L_x_780:
[----:B------:R-:W-:Y:S01]  /*79f0*/  LEA R3, R0, 0x37800000, 0x17 ;  /* 0x3780000000037811 */ /* 0x000fe200078eb8ff */
[----:B------:R-:W-:-:S05]  /*7a00*/  IMAD.SHL.U32 R0, R2, 0x200000, RZ ;  /* 0x0020000002007824 */ /* 0x000fca00078e00ff */
[----:B------:R-:W-:Y:S02]  /*7a10*/  LOP3.LUT R0, R3, R0, R4, 0xfe, !PT ;  /* 0x0000000003007212 */ /* 0x000fe400078efe04 */
.L_x_779:
[----:B------:R-:W-:Y:S05]  /*7a20*/  BSYNC B0 ;  /* 0x0000000000007941 */ /* 0x000fea0003800000 */
.L_x_778:
[----:B------:R-:W-:Y:S01]  /*7a30*/  F2FP.PACK_AB R0, RZ, R0 ;  /* 0x00000000ff00723e */ /* 0x000fe200000000ff */
[----:B------:R-:W-:Y:S05]  /*7a40*/  BRA `(.L_x_759) ;  /* 0x000002d000007947 */ /* 0x000fea0003800000 */
.L_x_771:
        /* <DEDUP_REMOVED lines=14> */
.L_x_785:
[----:B------:R-:W-:Y:S05]  /*7b30*/  BSYNC B0 ;  /* 0x0000000000007941 */ /* 0x000fea0003800000 */
.L_x_784:
[----:B------:R-:W-:Y:S01]  /*7b40*/  F2FP.PACK_AB R0, RZ, R0 ;  /* 0x00000000ff00723e */ /* 0x000fe200000000ff */
[----:B------:R-:W-:Y:S05]  /*7b50*/  BRA `(.L_x_759) ;  /* 0x000001c000007947 */ /* 0x000fea0003800000 */
.L_x_758:
        /* <DEDUP_REMOVED lines=21> */
.L_x_783:
[----:B------:R-:W2:Y:S02]  /*7cb0*/  LDG.E.64 R2, [R2.64] ;  /* 0x0000002402027981 */ /* 0x000ea4000c1e1b00 */
[----:B--2---:R-:W0:Y:S02]  /*7cc0*/  I2F.U64 R0, R2 ;  /* 0x0000000200007312 */ /* 0x004e240000301000 */
[----:B0-----:R-:W-:Y:S01]  /*7cd0*/  F2FP.PACK_AB R0, RZ, R0 ;  /* 0x00000000ff00723e */ /* 0x001fe200000000ff */
[----:B------:R-:W-:Y:S05]  /*7ce0*/  BRA `(.L_x_759) ;  /* 0x0000003000007947 */ /* 0x000fea0003800000 */
.L_x_782:
[----:B------:R-:W2:Y:S02]  /*7cf0*/  LDG.E R2, [R2.64] ;  /* 0x0000002402027981 */ /* 0x000ea4000c1e1900 */
[----:B--2---:R-:W0:Y:S02]  /*7d00*/  I2F.U32 R0, R2 ;  /* 0x0000000200007306 */ /* 0x004e240000201000 */
[----:B0-----:R-:W-:-:S06]  /*7d10*/  F2FP.PACK_AB R0, RZ, R0 ;  /* 0x00000000ff00723e */ /* 0x001fcc00000000ff */
.L_x_759:
        /* <DEDUP_REMOVED lines=44> */
.L_x_789:
[----:B------:R-:W-:-:S06]  /*7fe0*/  HADD2.F32 R3, -RZ, R0.H0_H0 ;  /* 0x20000000ff037230 */ /* 0x000fcc0000004100 */
[----:B------:R-:W0:Y:S02]  /*7ff0*/  F2I.S64.TRUNC R2, R3 ;  /* 0x0000000300027311 */ /* 0x000e24000020d900 */
[----:B0-----:R0:W-:Y:S01]  /*8000*/  STG.E.U8 [R16.64], R2 ;  /* 0x0000000210007986 */ /* 0x0011e2000c101124 */
[----:B------:R-:W-:Y:S05]  /*8010*/  BRA `(.L_x_791) ;  /* 0x00000e4000007947 */ /* 0x000fea0003800000 */
.L_x_788:
        /* <DEDUP_REMOVED lines=10> */
.L_x_793:
[----:B------:R-:W-:-:S04]  /*80c0*/  HADD2.F32 R0, -RZ, R0.H0_H0 ;  /* 0x20000000ff007230 */ /* 0x000fc80000004100 */
[----:B------:R-:W0:Y:S02]  /*80d0*/  F2I.FTZ.TRUNC.NTZ R3, R0 ;  /* 0x0000000000037305 */ /* 0x000e24000021f100 */
[----:B0-----:R0:W-:Y:S01]  /*80e0*/  STG.E [R16.64], R3 ;  /* 0x0000000310007986 */ /* 0x0011e2000c101924 */
[----:B------:R-:W-:Y:S05]  /*80f0*/  BRA `(.L_x_791) ;  /* 0x00000d6000007947 */ /* 0x000fea0003800000 */
.L_x_792:
[----:B------:R-:W-:-:S04]  /*8100*/  HADD2.F32 R0, -RZ, R0.H0_H0 ;  /* 0x20000000ff007230 */ /* 0x000fc80000004100 */
[----:B------:R-:W0:Y:S02]  /*8110*/  F2I.FTZ.TRUNC.NTZ R3, R0 ;  /* 0x0000000000037305 */ /* 0x000e24000021f100 */
[----:B0-----:R0:W-:Y:S01]  /*8120*/  STG.E.U16 [R16.64], R3 ;  /* 0x0000000310007986 */ /* 0x0011e2000c101524 */
[----:B------:R-:W-:Y:S05]  /*8130*/  BRA `(.L_x_791) ;  /* 0x00000d2000007947 */ /* 0x000fea0003800000 */
.L_x_787:
        /* <DEDUP_REMOVED lines=9> */
.L_x_795:
[----:B------:R0:W-:Y:S01]  /*81d0*/  STG.E.U16 [R16.64], R0 ;  /* 0x0000000010007986 */ /* 0x0001e2000c101524 */
[----:B------:R-:W-:Y:S05]  /*81e0*/  BRA `(.L_x_791) ;  /* 0x00000c7000007947 */ /* 0x000fea0003800000 */
.L_x_794:
        /* <DEDUP_REMOVED lines=10> */
.L_x_797:
[----:B------:R-:W-:-:S05]  /*8290*/  HADD2.F32 R0, -RZ, R0.H0_H0 ;  /* 0x20000000ff007230 */ /* 0x000fca0000004100 */
[----:B------:R-:W-:-:S04]  /*82a0*/  F2FP.PACK_AB R0, RZ, R0 ;  /* 0x00000000ff00723e */ /* 0x000fc800000000ff */
[----:B------:R-:W-:-:S05]  /*82b0*/  PRMT R0, R0, 0x5410, RZ ;  /* 0x0000541000007816 */ /* 0x000fca00000000ff */
[----:B------:R0:W-:Y:S01]  /*82c0*/  STG.E [R16.64], R0 ;  /* 0x0000000010007986 */ /* 0x0001e2000c101924 */
[----:B------:R-:W-:Y:S05]  /*82d0*/  BRA `(.L_x_791) ;  /* 0x00000b8000007947 */ /* 0x000fea0003800000 */
.L_x_796:
[----:B------:R-:W-:-:S05]  /*82e0*/  HADD2.F32 R2, -RZ, R0.H0_H0 ;  /* 0x20000000ff027230 */ /* 0x000fca0000004100 */
[----:B------:R-:W-:-:S06]  /*82f0*/  FMUL.FTZ R2, R2, 1 ;  /* 0x3f80000002027820 */ /* 0x000fcc0000410000 */
[----:B------:R-:W0:Y:S02]  /*8300*/  F2F.F64.F32 R2, R2 ;  /* 0x0000000200027310 */ /* 0x000e240000201800 */
[----:B0-----:R0:W-:Y:S01]  /*8310*/  STG.E.64 [R16.64], R2 ;  /* 0x0000000210007986 */ /* 0x0011e2000c101b24 */
[----:B------:R-:W-:Y:S05]  /*8320*/  BRA `(.L_x_791) ;  /* 0x00000b3000007947 */ /* 0x000fea0003800000 */
.L_x_786:
        /* <DEDUP_REMOVED lines=13> */
.L_x_800:
[----:B------:R-:W-:Y:S01]  /*8400*/  HADD2.F32 R0, -RZ, R0.H0_H0 ;  /* 0x20000000ff007230 */ /* 0x000fe20000004100 */
[----:B------:R-:W-:-:S04]  /*8410*/  CS2R R6, SRZ ;  /* 0x0000000000067805 */ /* 0x000fc8000001ff00 */
[----:B------:R-:W-:-:S04]  /*8420*/  FMUL.FTZ R0, R0, 1 ;  /* 0x3f80000000007820 */ /* 0x000fc80000410000 */
[----:B------:R-:W0:Y:S02]  /*8430*/  F2F.F64.F32 R4, R0 ;  /* 0x0000000000047310 */ /* 0x000e240000201800 */
[----:B0-----:R0:W-:Y:S01]  /*8440*/  STG.E.128 [R16.64], R4 ;  /* 0x0000000410007986 */ /* 0x0011e2000c101d24 */
[----:B------:R-:W-:Y:S05]  /*8450*/  BRA `(.L_x_791) ;  /* 0x00000a0000007947 */ /* 0x000fea0003800000 */
.L_x_799:
        /* <DEDUP_REMOVED lines=21> */
.L_x_804:
[----:B------:R-:W-:Y:S05]  /*85b0*/  BSYNC B0 ;  /* 0x0000000000007941 */ /* 0x000fea0003800000 */
.L_x_803:
[----:B------:R-:W-:-:S05]  /*85c0*/  LOP3.LUT R3, R0, R3, RZ, 0xfc, !PT ;  /* 0x0000000300037212 */ /* 0x000fca00078efcff */
[----:B------:R0:W-:Y:S01]  /*85d0*/  STG.E.U8 [R16.64], R3 ;  /* 0x0000000310007986 */ /* 0x0001e2000c101124 */
[----:B------:R-:W-:Y:S05]  /*85e0*/  BRA `(.L_x_791) ;  /* 0x0000087000007947 */ /* 0x000fea0003800000 */
.L_x_802:
        /* <DEDUP_REMOVED lines=13> */
.L_x_806:
[----:B------:R-:W-:Y:S01]  /*86c0*/  IMAD.MOV.U32 R0, RZ, RZ, 0x7f ;  /* 0x0000007fff007424 */ /* 0x000fe200078e00ff */
[----:B------:R-:W-:-:S04]  /*86d0*/  ISETP.GT.U32.AND P0, PT, R2, 0x7f800000, PT ;  /* 0x7f8000000200780c */ /* 0x000fc80003f04070 */
[----:B------:R-:W-:-:S04]  /*86e0*/  SEL R0, R0, 0x7c, P0 ;  /* 0x0000007c00007807 */ /* 0x000fc80000000000 */
.L_x_807:
[----:B------:R-:W-:Y:S05]  /*86f0*/  BSYNC B0 ;  /* 0x0000000000007941 */ /* 0x000fea0003800000 */
.L_x_805:
[----:B------:R-:W-:-:S04]  /*8700*/  LOP3.LUT R2, R3, 0x80000000, RZ, 0xc0, !PT ;  /* 0x8000000003027812 */ /* 0x000fc800078ec0ff */
[----:B------:R-:W-:-:S04]  /*8710*/  SHF.R.U32.HI R3, RZ, 0x18, R2 ;  /* 0x00000018ff037819 */ /* 0x000fc80000011602 */
[----:B------:R-:W-:-:S05]  /*8720*/  LOP3.LUT R3, R0, R3, RZ, 0xfc, !PT ;  /* 0x0000000300037212 */ /* 0x000fca00078efcff */
[----:B------:R0:W-:Y:S01]  /*8730*/  STG.E.U8 [R16.64], R3 ;  /* 0x0000000310007986 */ /* 0x0001e2000c101124 */
[----:B------:R-:W-:Y:S05]  /*8740*/  BRA `(.L_x_791) ;  /* 0x0000071000007947 */ /* 0x000fea0003800000 */
.L_x_801:
[----:B------:R-:W-:-:S05]  /*8750*/  HADD2.F32 R0, -RZ, R0.H0_H0 ;  /* 0x20000000ff007230 */ /* 0x000fca0000004100 */
[----:B------:R-:W-:-:S05]  /*8760*/  F2FP.BF16.PACK_AB R0, RZ, R0 ;  /* 0x00000000ff00723e */ /* 0x000fca00000010ff */
[----:B------:R0:W-:Y:S01]  /*8770*/  STG.E.U16 [R16.64], R0 ;  /* 0x0000000010007986 */ /* 0x0001e2000c101524 */
[----:B------:R-:W-:Y:S05]  /*8780*/  BRA `(.L_x_791) ;  /* 0x000006d000007947 */ /* 0x000fea0003800000 */
.L_x_798:
        /* <DEDUP_REMOVED lines=12> */
.L_x_810:
        /* <DEDUP_REMOVED lines=17> */
.L_x_813:
[----:B------:R-:W-:-:S04]  /*8960*/  LOP3.LUT R2, R3, 0x80000000, RZ, 0xc0, !PT ;  /* 0x8000000003027812 */ /* 0x000fc800078ec0ff */
[----:B------:R-:W-:-:S04]  /*8970*/  SHF.R.U32.HI R3, RZ, 0x18, R2 ;  /* 0x00000018ff037819 */ /* 0x000fc80000011602 */
[----:B------:R-:W-:-:S04]  /*8980*/  LOP3.LUT R0, R0, R3, RZ, 0xfc, !PT ;  /* 0x0000000300007212 */ /* 0x000fc800078efcff */
[----:B------:R-:W-:Y:S02]  /*8990*/  PRMT R8, R0, 0x7610, R8 ;  /* 0x0000761000087816 */ /* 0x000fe40000000008 */
.L_x_812:
[----:B------:R-:W-:Y:S05]  /*89a0*/  BSYNC B0 ;  /* 0x0000000000007941 */ /* 0x000fea0003800000 */
.L_x_811:
[----:B------:R0:W-:Y:S01]  /*89b0*/  STG.E.U8 [R16.64], R8 ;  /* 0x0000000810007986 */ /* 0x0001e2000c101124 */
[----:B------:R-:W-:Y:S05]  /*89c0*/  BRA `(.L_x_791) ;  /* 0x0000049000007947 */ /* 0x000fea0003800000 */
.L_x_809:
        /* <DEDUP_REMOVED lines=17> */
.L_x_816:
[----:B------:R-:W-:-:S04]  /*8ae0*/  LOP3.LUT R2, R3, 0x80000000, RZ, 0xc0, !PT ;  /* 0x8000000003027812 */ /* 0x000fc800078ec0ff */
[----:B------:R-:W-:-:S04]  /*8af0*/  SHF.R.U32.HI R3, RZ, 0x18, R2 ;  /* 0x00000018ff037819 */ /* 0x000fc80000011602 */
[----:B------:R-:W-:-:S04]  /*8b00*/  LOP3.LUT R0, R0, R3, RZ, 0xfc, !PT ;  /* 0x0000000300007212 */ /* 0x000fc800078efcff */
[----:B------:R-:W-:Y:S02]  /*8b10*/  PRMT R8, R0, 0x7610, R8 ;  /* 0x0000761000087816 */ /* 0x000fe40000000008 */
.L_x_815:
[----:B------:R-:W-:Y:S05]  /*8b20*/  BSYNC B0 ;  /* 0x0000000000007941 */ /* 0x000fea0003800000 */
.L_x_814:
[----:B------:R0:W-:Y:S01]  /*8b30*/  STG.E.U8 [R16.64], R8 ;  /* 0x0000000810007986 */ /* 0x0001e2000c101124 */
[----:B------:R-:W-:Y:S05]  /*8b40*/  BRA `(.L_x_791) ;  /* 0x0000031000007947 */ /* 0x000fea0003800000 */
.L_x_808:
        /* <DEDUP_REMOVED lines=22> */
.L_x_790:
        /* <DEDUP_REMOVED lines=20> */
.L_x_818:
[----:B------:R-:W-:-:S06]  /*8df0*/  HADD2.F32 R2, -RZ, R0.H0_H0 ;  /* 0x20000000ff027230 */ /* 0x000fcc0000004100 */
[----:B------:R-:W0:Y:S02]  /*8e00*/  F2I.U64.TRUNC R2, R2 ;  /* 0x0000000200027311 */ /* 0x000e24000020d800 */
[----:B0-----:R0:W-:Y:S01]  /*8e10*/  STG.E.64 [R16.64], R2 ;  /* 0x0000000210007986 */ /* 0x0011e2000c101b24 */
[----:B------:R-:W-:Y:S05]  /*8e20*/  BRA `(.L_x_791) ;  /* 0x0000003000007947 */ /* 0x000fea0003800000 */
.L_x_817:
[----:B------:R-:W-:-:S04]  /*8e30*/  HADD2.F32 R0, -RZ, R0.H0_H0 ;  /* 0x20000000ff007230 */ /* 0x000fc80000004100 */
[----:B------:R-:W0:Y:S02]  /*8e40*/  F2I.FTZ.U32.TRUNC.NTZ R3, R0 ;  /* 0x0000000000037305 */ /* 0x000e24000021f000 */
[----:B0-----:R0:W-:Y:S02]  /*8e50*/  STG.E [R16.64], R3 ;  /* 0x0000000310007986 */ /* 0x0011e4000c101924 */
.L_x_791:
[----:B------:R-:W-:Y:S02]  /*8e60*/  IADD3 R19, R19, 0x80, RZ ;  /* 0x0000008013137810 */ /* 0x000fe40007ffe0ff */
.L_x_686:
[----:B------:R-:W-:Y:S05]  /*8e70*/  BSYNC B6 ;  /* 0x0000000000067941 */ /* 0x000fea0003800000 */
.L_x_685:
        /* <DEDUP_REMOVED lines=230> */
.L_x_819:
        /* <DEDUP_REMOVED lines=20> */
.L_x_823:
[----:B------:R-:W2:Y:S02]  /*9e20*/  LDG.E.U8 R2, [R2.64] ;  /* 0x0000002402027981 */ /* 0x000ea4000c1e1100 */
[----:B--2---:R-:W0:Y:S02]  /*9e30*/  I2F.U16 R0, R2 ;  /* 0x0000000200007306 */ /* 0x004e240000101000 */
[----:B0-----:R-:W-:Y:S01]  /*9e40*/  F2FP.PACK_AB R0, RZ, R0 ;  /* 0x00000000ff00723e */ /* 0x001fe200000000ff */
[----:B------:R-:W-:Y:S05]  /*9e50*/  BRA `(.L_x_825) ;  /* 0x00000e1000007947 */ /* 0x000fea0003800000 */
.L_x_822:
        /* <DEDUP_REMOVED lines=10> */
.L_x_827:
[----:B------:R-:W2:Y:S02]  /*9f00*/  LDG.E R2, [R2.64] ;  /* 0x0000002402027981 */ /* 0x000ea4000c1e1900 */
[----:B--2---:R-:W0:Y:S02]  /*9f10*/  I2F R0, R2 ;  /* 0x0000000200007306 */ /* 0x004e240000201400 */
[----:B0-----:R-:W-:Y:S01]  /*9f20*/  F2FP.PACK_AB R0, RZ, R0 ;  /* 0x00000000ff00723e */ /* 0x001fe200000000ff */
[----:B------:R-:W-:Y:S05]  /*9f30*/  BRA `(.L_x_825) ;  /* 0x00000d3000007947 */ /* 0x000fea0003800000 */
.L_x_826:
[----:B------:R-:W2:Y:S02]  /*9f40*/  LDG.E.U16 R2, [R2.64] ;  /* 0x0000002402027981 */ /* 0x000ea4000c1e1500 */
[----:B--2---:R-:W0:Y:S02]  /*9f50*/  I2F.S16 R0, R2 ;  /* 0x0000000200007306 */ /* 0x004e240000101400 */
[----:B0-----:R-:W-:Y:S01]  /*9f60*/  F2FP.PACK_AB R0, RZ, R0 ;  /* 0x00000000ff00723e */ /* 0x001fe200000000ff */
[----:B------:R-:W-:Y:S05]  /*9f70*/  BRA `(.L_x_825) ;  /* 0x00000cf000007947 */ /* 0x000fea0003800000 */
.L_x_821:
        /* <DEDUP_REMOVED lines=9> */
.L_x_829:
[----:B------:R0:W5:Y:S01]  /*a010*/  LDG.E.U16 R0, [R2.64] ;  /* 0x0000002402007981 */ /* 0x000162000c1e1500 */
[----:B------:R-:W-:Y:S05]  /*a020*/  BRA `(.L_x_825) ;  /* 0x00000c4000007947 */ /* 0x000fea0003800000 */
.L_x_828:
        /* <DEDUP_REMOVED lines=9> */
.L_x_831:
[----:B------:R0:W5:Y:S01]  /*a0c0*/  LDG.E.U16 R0, [R2.64] ;  /* 0x0000002402007981 */ /* 0x000162000c1e1500 */
[----:B------:R-:W-:Y:S05]  /*a0d0*/  BRA `(.L_x_825) ;  /* 0x00000b9000007947 */ /* 0x000fea0003800000 */
.L_x_830:
[----:B------:R-:W2:Y:S02]  /*a0e0*/  LDG.E.64 R2, [R2.64] ;  /* 0x0000002402027981 */ /* 0x000ea4000c1e1b00 */
[----:B--2---:R-:W0:Y:S01]  /*a0f0*/  F2F.F32.F64 R0, R2 ;  /* 0x0000000200007310 */ /* 0x004e220000301000 */
[----:B------:R-:W0:-:S14]  /*a100*/  DSETP.GEU.AND P0, PT, |R2|, c[0x2][0x0], PT ;  /* 0x008000000200762a */ /* 0x000e1c0003f0e200 */
[----:B0-----:R-:W-:-:S05]  /*a110*/  @!P0 FMUL R0, R0, 1.175494350822287508e-38 ;  /* 0x0080000000008820 */ /* 0x001fca0000400000 */
[----:B------:R-:W-:Y:S01]  /*a120*/  F2FP.PACK_AB R0, RZ, R0 ;  /* 0x00000000ff00723e */ /* 0x000fe200000000ff */
[----:B------:R-:W-:Y:S05]  /*a130*/  BRA `(.L_x_825) ;  /* 0x00000b3000007947 */ /* 0x000fea0003800000 */
.L_x_820:
        /* <DEDUP_REMOVED lines=13> */
.L_x_834:
[----:B------:R-:W2:Y:S02]  /*a210*/  LDG.E.64 R2, [R2.64] ;  /* 0x0000002402027981 */ /* 0x000ea4000c1e1b00 */
[----:B--2---:R-:W0:Y:S01]  /*a220*/  F2F.F32.F64 R0, R2 ;  /* 0x0000000200007310 */ /* 0x004e220000301000 */
[----:B------:R-:W0:-:S14]  /*a230*/  DSETP.GEU.AND P0, PT, |R2|, c[0x2][0x0], PT ;  /* 0x008000000200762a */ /* 0x000e1c0003f0e200 */
[----:B0-----:R-:W-:-:S05]  /*a240*/  @!P0 FMUL R0, R0, 1.175494350822287508e-38 ;  /* 0x0080000000008820 */ /* 0x001fca0000400000 */
[----:B------:R-:W-:Y:S01]  /*a250*/  F2FP.PACK_AB R0, RZ, R0 ;  /* 0x00000000ff00723e */ /* 0x000fe200000000ff */
[----:B------:R-:W-:Y:S05]  /*a260*/  BRA `(.L_x_825) ;  /* 0x00000a0000007947 */ /* 0x000fea0003800000 */
.L_x_833:
        /* <DEDUP_REMOVED lines=28> */
.L_x_836:
        /* <DEDUP_REMOVED lines=15> */
.L_x_835:
[----:B------:R-:W2:Y:S02]  /*a520*/  LDG.E.U16 R0, [R2.64] ;  /* 0x0000002402007981 */ /* 0x000ea4000c1e1500 */
[----:B--2---:R-:W-:-:S04]  /*a530*/  PRMT R0, RZ, 0x5410, R0 ;  /* 0x00005410ff007816 */ /* 0x004fc80000000000 */
[----:B------:R-:W-:Y:S01]  /*a540*/  F2FP.PACK_AB R0, RZ, R0 ;  /* 0x00000000ff00723e */ /* 0x000fe200000000ff */
[----:B------:R-:W-:Y:S05]  /*a550*/  BRA `(.L_x_825) ;  /* 0x0000071000007947 */ /* 0x000fea0003800000 */
.L_x_832:
        /* <DEDUP_REMOVED lines=12> */
.L_x_839:
        /* <DEDUP_REMOVED lines=21> */
.L_x_843:
[----:B------:R-:W-:Y:S05]  /*a770*/  BSYNC B1 ;  /* 0x0000000000017941 */ /* 0x000fea0003800000 */
.L_x_842:
[----:B------:R-:W-:Y:S01]  /*a780*/  LEA R3, R0, 0x3b800000, 0x17 ;  /* 0x3b80000000037811 */ /* 0x000fe200078eb8ff */
[----:B------:R-:W-:-:S05]  /*a790*/  IMAD.SHL.U32 R0, R2, 0x100000, RZ ;  /* 0x0010000002007824 */ /* 0x000fca00078e00ff */
[----:B------:R-:W-:Y:S02]  /*a7a0*/  LOP3.LUT R0, R3, R0, R4, 0xfe, !PT ;  /* 0x0000000003007212 */ /* 0x000fe400078efe04 */
.L_x_841:
[----:B------:R-:W-:Y:S05]  /*a7b0*/  BSYNC B0 ;  /* 0x0000000000007941 */ /* 0x000fea0003800000 */
.L_x_840:
[----:B------:R-:W-:Y:S01]  /*a7c0*/  F2FP.PACK_AB R0, RZ, R0 ;  /* 0x00000000ff00723e */ /* 0x000fe200000000ff */
[----:B------:R-:W-:Y:S05]  /*a7d0*/  BRA `(.L_x_825) ;  /* 0x0000049000007947 */ /* 0x000fea0003800000 */
.L_x_838:
        /* <DEDUP_REMOVED lines=21> */
.L_x_847:
[----:B------:R-:W-:Y:S05]  /*a930*/  BSYNC B1 ;  /* 0x0000000000017941 */ /* 0x000fea0003800000 */
.L_x_846:
[----:B------:R-:W-:Y:S01]  /*a940*/  LEA R3, R0, 0x37800000, 0x17 ;  /* 0x3780000000037811 */ /* 0x000fe200078eb8ff */
[----:B------:R-:W-:-:S05]  /*a950*/  IMAD.SHL.U32 R0, R2, 0x200000, RZ ;  /* 0x0020000002007824 */ /* 0x000fca00078e00ff */
[----:B------:R-:W-:Y:S02]  /*a960*/  LOP3.LUT R0, R3, R0, R4, 0xfe, !PT ;  /* 0x0000000003007212 */ /* 0x000fe400078efe04 */
.L_x_845:
[----:B------:R-:W-:Y:S05]  /*a970*/  BSYNC B0 ;  /* 0x0000000000007941 */ /* 0x000fea0003800000 */
.L_x_844:
[----:B------:R-:W-:Y:S01]  /*a980*/  F2FP.PACK_AB R0, RZ, R0 ;  /* 0x00000000ff00723e */ /* 0x000fe200000000ff */
[----:B------:R-:W-:Y:S05]  /*a990*/  BRA `(.L_x_825) ;  /* 0x000002d000007947 */ /* 0x000fea0003800000 */
.L_x_837:
        /* <DEDUP_REMOVED lines=14> */
.L_x_851:
[----:B------:R-:W-:Y:S05]  /*aa80*/  BSYNC B0 ;  /* 0x0000000000007941 */ /* 0x000fea0003800000 */
.L_x_850:
[----:B------:R-:W-:Y:S01]  /*aa90*/  F2FP.PACK_AB R0, RZ, R0 ;  /* 0x00000000ff00723e */ /* 0x000fe200000000ff */
[----:B------:R-:W-:Y:S05]  /*aaa0*/  BRA `(.L_x_825) ;  /* 0x000001c000007947 */ /* 0x000fea0003800000 */
.L_x_824:
        /* <DEDUP_REMOVED lines=21> */
.L_x_849:
[----:B------:R-:W2:Y:S02]  /*ac00*/  LDG.E.64 R2, [R2.64] ;  /* 0x0000002402027981 */ /* 0x000ea4000c1e1b00 */
[----:B--2---:R-:W0:Y:S02]  /*ac10*/  I2F.U64 R0, R2 ;  /* 0x0000000200007312 */ /* 0x004e240000301000 */
[----:B0-----:R-:W-:Y:S01]  /*ac20*/  F2FP.PACK_AB R0, RZ, R0 ;  /* 0x00000000ff00723e */ /* 0x001fe200000000ff */
[----:B------:R-:W-:Y:S05]  /*ac30*/  BRA `(.L_x_825) ;  /* 0x0000003000007947 */ /* 0x000fea0003800000 */
.L_x_848:
[----:B------:R-:W2:Y:S02]  /*ac40*/  LDG.E R2, [R2.64] ;  /* 0x0000002402027981 */ /* 0x000ea4000c1e1900 */
[----:B--2---:R-:W0:Y:S02]  /*ac50*/  I2F.U32 R0, R2 ;  /* 0x0000000200007306 */ /* 0x004e240000201000 */
[----:B0-----:R-:W-:-:S06]  /*ac60*/  F2FP.PACK_AB R0, RZ, R0 ;  /* 0x00000000ff00723e */ /* 0x001fcc00000000ff */
.L_x_825:
        /* <DEDUP_REMOVED lines=42> */
[----:B0-----:R-:W-:Y:S01]  /*af10*/  STG.E.U8 [R16.64], R3 ;  /* 0x0000000310007986 */ /* 0x001fe2000c101124 */
[----:B------:R-:W-:Y:S05]  /*af20*/  EXIT ;  /* 0x000000000000794d */ /* 0x000fea0003800000 */
.L_x_855:
[----:B------:R-:W-:-:S06]  /*af30*/  HADD2.F32 R3, -RZ, R0.H0_H0 ;  /* 0x20000000ff037230 */ /* 0x000fcc0000004100 */
[----:B------:R-:W0:Y:S02]  /*af40*/  F2I.S64.TRUNC R2, R3 ;  /* 0x0000000300027311 */ /* 0x000e24000020d900 */
[----:B0-----:R-:W-:Y:S01]  /*af50*/  STG.E.U8 [R16.64], R2 ;  /* 0x0000000210007986 */ /* 0x001fe2000c101124 */
[----:B------:R-:W-:Y:S05]  /*af60*/  EXIT ;  /* 0x000000000000794d */ /* 0x000fea0003800000 */
.L_x_854:
        /* <DEDUP_REMOVED lines=8> */
[----:B0-----:R-:W-:Y:S01]  /*aff0*/  STG.E.64 [R16.64], R2 ;  /* 0x0000000210007986 */ /* 0x001fe2000c101b24 */
[----:B------:R-:W-:Y:S05]  /*b000*/  EXIT ;  /* 0x000000000000794d */ /* 0x000fea0003800000 */
.L_x_858:
[----:B------:R-:W-:-:S04]  /*b010*/  HADD2.F32 R0, -RZ, R0.H0_H0 ;  /* 0x20000000ff007230 */ /* 0x000fc80000004100 */
[----:B------:R-:W0:Y:S02]  /*b020*/  F2I.FTZ.TRUNC.NTZ R3, R0 ;  /* 0x0000000000037305 */ /* 0x000e24000021f100 */
[----:B0-----:R-:W-:Y:S01]  /*b030*/  STG.E [R16.64], R3 ;  /* 0x0000000310007986 */ /* 0x001fe2000c101924 */
[----:B------:R-:W-:Y:S05]  /*b040*/  EXIT ;  /* 0x000000000000794d */ /* 0x000fea0003800000 */
.L_x_857:
[----:B------:R-:W-:-:S04]  /*b050*/  HADD2.F32 R0, -RZ, R0.H0_H0 ;  /* 0x20000000ff007230 */ /* 0x000fc80000004100 */
[----:B------:R-:W0:Y:S02]  /*b060*/  F2I.FTZ.TRUNC.NTZ R3, R0 ;  /* 0x0000000000037305 */ /* 0x000e24000021f100 */
[----:B0-----:R-:W-:Y:S01]  /*b070*/  STG.E.U16 [R16.64], R3 ;  /* 0x0000000310007986 */ /* 0x001fe2000c101524 */
[----:B------:R-:W-:Y:S05]  /*b080*/  EXIT ;  /* 0x000000000000794d */ /* 0x000fea0003800000 */
.L_x_853:
[----:B------:R-:W-:-:S13]  /*b090*/  ISETP.GT.AND P0, PT, R2, 0x6, PT ;  /* 0x000000060200780c */ /* 0x000fda0003f04270 */
[----:B------:R-:W-:Y:S05]  /*b0a0*/  @P0 BRA `(.L_x_859) ;  /* 0x0000009000000947 */ /* 0x000fea0003800000 */
[----:B------:R-:W-:-:S13]  /*b0b0*/  ISETP.NE.AND P0, PT, R2, 0x5, PT ;  /* 0x000000050200780c */ /* 0x000fda0003f05270 */
[----:B------:R-:W-:Y:S05]  /*b0c0*/  @!P0 BRA `(.L_x_860) ;  /* 0x0000005000008947 */ /* 0x000fea0003800000 */
[----:B------:R-:W-:-:S13]  /*b0d0*/  ISETP.NE.AND P0, PT, R2, 0x6, PT ;  /* 0x000000060200780c */ /* 0x000fda0003f05270 */
[----:B------:R-:W-:Y:S05]  /*b0e0*/  @P0 BRA `(.L_x_856) ;  /* 0x00000b1000000947 */ /* 0x000fea0003800000 */
[----:B------:R-:W-:-:S05]  /*b0f0*/  HADD2.F32 R3, -RZ, R0.H0_H0 ;  /* 0x20000000ff037230 */ /* 0x000fca0000004100 */
[----:B------:R-:W-:Y:S01]  /*b100*/  STG.E [R16.64], R3 ;  /* 0x0000000310007986 */ /* 0x000fe2000c101924 */
[----:B------:R-:W-:Y:S05]  /*b110*/  EXIT ;  /* 0x000000000000794d */ /* 0x000fea0003800000 */
.L_x_860:
[----:B------:R-:W-:Y:S01]  /*b120*/  STG.E.U16 [R16.64], R0 ;  /* 0x0000000010007986 */ /* 0x000fe2000c101524 */
[----:B------:R-:W-:Y:S05]  /*b130*/  EXIT ;  /* 0x000000000000794d */ /* 0x000fea0003800000 */
.L_x_859:
        /* <DEDUP_REMOVED lines=8> */
[----:B------:R-:W-:Y:S01]  /*b1c0*/  STG.E.64 [R16.64], R2 ;  /* 0x0000000210007986 */ /* 0x000fe2000c101b24 */
[----:B------:R-:W-:Y:S05]  /*b1d0*/  EXIT ;  /* 0x000000000000794d */ /* 0x000fea0003800000 */
.L_x_862:
[----:B------:R-:W-:-:S05]  /*b1e0*/  HADD2.F32 R0, -RZ, R0.H0_H0 ;  /* 0x20000000ff007230 */ /* 0x000fca0000004100 */
[----:B------:R-:W-:-:S04]  /*b1f0*/  F2FP.PACK_AB R0, RZ, R0 ;  /* 0x00000000ff00723e */ /* 0x000fc800000000ff */
[----:B------:R-:W-:-:S05]  /*b200*/  PRMT R0, R0, 0x5410, RZ ;  /* 0x0000541000007816 */ /* 0x000fca00000000ff */
[----:B------:R-:W-:Y:S01]  /*b210*/  STG.E [R16.64], R0 ;  /* 0x0000000010007986 */ /* 0x000fe2000c101924 */
[----:B------:R-:W-:Y:S05]  /*b220*/  EXIT ;  /* 0x000000000000794d */ /* 0x000fea0003800000 */
.L_x_861:
[----:B------:R-:W-:-:S05]  /*b230*/  HADD2.F32 R2, -RZ, R0.H0_H0 ;  /* 0x20000000ff027230 */ /* 0x000fca0000004100 */
[----:B------:R-:W-:-:S06]  /*b240*/  FMUL.FTZ R2, R2, 1 ;  /* 0x3f80000002027820 */ /* 0x000fcc0000410000 */
[----:B------:R-:W0:Y:S02]  /*b250*/  F2F.F64.F32 R2, R2 ;  /* 0x0000000200027310 */ /* 0x000e240000201800 */
[----:B0-----:R-:W-:Y:S01]  /*b260*/  STG.E.64 [R16.64], R2 ;  /* 0x0000000210007986 */ /* 0x001fe2000c101b24 */
[----:B------:R-:W-:Y:S05]  /*b270*/  EXIT ;  /* 0x000000000000794d */ /* 0x000fea0003800000 */
.L_x_852:
        /* <DEDUP_REMOVED lines=11> */
[----:B------:R-:W-:Y:S01]  /*b330*/  STG.E.U8 [R16.64], R3 ;  /* 0x0000000310007986 */ /* 0x000fe2000c101124 */
[----:B------:R-:W-:Y:S05]  /*b340*/  EXIT ;  /* 0x000000000000794d */ /* 0x000fea0003800000 */
.L_x_865:
[----:B------:R-:W-:Y:S01]  /*b350*/  HADD2.F32 R0, -RZ, R0.H0_H0 ;  /* 0x20000000ff007230 */ /* 0x000fe20000004100 */
[----:B------:R-:W-:-:S04]  /*b360*/  CS2R R6, SRZ ;  /* 0x0000000000067805 */ /* 0x000fc8000001ff00 */
[----:B------:R-:W-:-:S04]  /*b370*/  FMUL.FTZ R0, R0, 1 ;  /* 0x3f80000000007820 */ /* 0x000fc80000410000 */
[----:B------:R-:W0:Y:S02]  /*b380*/  F2F.F64.F32 R4, R0 ;  /* 0x0000000000047310 */ /* 0x000e240000201800 */
[----:B0-----:R-:W-:Y:S01]  /*b390*/  STG.E.128 [R16.64], R4 ;  /* 0x0000000410007986 */ /* 0x001fe2000c101d24 */
[----:B------:R-:W-:Y:S05]  /*b3a0*/  EXIT ;  /* 0x000000000000794d */ /* 0x000fea0003800000 */
.L_x_864:
        /* <DEDUP_REMOVED lines=21> */
.L_x_869:
[----:B------:R-:W-:Y:S05]  /*b500*/  BSYNC B0 ;  /* 0x0000000000007941 */ /* 0x000fea0003800000 */
.L_x_868:
[----:B------:R-:W-:-:S05]  /*b510*/  LOP3.LUT R3, R0, R3, RZ, 0xfc, !PT ;  /* 0x0000000300037212 */ /* 0x000fca00078efcff */
[----:B------:R-:W-:Y:S01]  /*b520*/  STG.E.U8 [R16.64], R3 ;  /* 0x0000000310007986 */ /* 0x000fe2000c101124 */
[----:B------:R-:W-:Y:S05]  /*b530*/  EXIT ;  /* 0x000000000000794d */ /* 0x000fea0003800000 */
.L_x_867:
        /* <DEDUP_REMOVED lines=13> */
.L_x_871:
[----:B------:R-:W-:Y:S01]  /*b610*/  IMAD.MOV.U32 R0, RZ, RZ, 0x7f ;  /* 0x0000007fff007424 */ /* 0x000fe200078e00ff */
[----:B------:R-:W-:-:S04]  /*b620*/  ISETP.GT.U32.AND P0, PT, R2, 0x7f800000, PT ;  /* 0x7f8000000200780c */ /* 0x000fc80003f04070 */
[----:B------:R-:W-:-:S04]  /*b630*/  SEL R0, R0, 0x7c, P0 ;  /* 0x0000007c00007807 */ /* 0x000fc80000000000 */
.L_x_872:
[----:B------:R-:W-:Y:S05]  /*b640*/  BSYNC B0 ;  /* 0x0000000000007941 */ /* 0x000fea0003800000 */
.L_x_870:
[----:B------:R-:W-:-:S04]  /*b650*/  LOP3.LUT R2, R3, 0x80000000, RZ, 0xc0, !PT ;  /* 0x8000000003027812 */ /* 0x000fc800078ec0ff */
[----:B------:R-:W-:-:S04]  /*b660*/  SHF.R.U32.HI R3, RZ, 0x18, R2 ;  /* 0x00000018ff037819 */ /* 0x000fc80000011602 */
[----:B------:R-:W-:-:S05]  /*b670*/  LOP3.LUT R3, R0, R3, RZ, 0xfc, !PT ;  /* 0x0000000300037212 */ /* 0x000fca00078efcff */
[----:B------:R-:W-:Y:S01]  /*b680*/  STG.E.U8 [R16.64], R3 ;  /* 0x0000000310007986 */ /* 0x000fe2000c101124 */
[----:B------:R-:W-:Y:S05]  /*b690*/  EXIT ;  /* 0x000000000000794d */ /* 0x000fea0003800000 */
.L_x_866:
[----:B------:R-:W-:-:S05]  /*b6a0*/  HADD2.F32 R0, -RZ, R0.H0_H0 ;  /* 0x20000000ff007230 */ /* 0x000fca0000004100 */
[----:B------:R-:W-:-:S05]  /*b6b0*/  F2FP.BF16.PACK_AB R0, RZ, R0 ;  /* 0x00000000ff00723e */ /* 0x000fca00000010ff */
[----:B------:R-:W-:Y:S01]  /*b6c0*/  STG.E.U16 [R16.64], R0 ;  /* 0x0000000010007986 */ /* 0x000fe2000c101524 */
[----:B------:R-:W-:Y:S05]  /*b6d0*/  EXIT ;  /* 0x000000000000794d */ /* 0x000fea0003800000 */
.L_x_863:
        /* <DEDUP_REMOVED lines=10> */
[----:B0-----:R-:W-:Y:S01]  /*b780*/  STG.E.U16 [R16.64], R3 ;  /* 0x0000000310007986 */ /* 0x001fe2000c101524 */
[----:B------:R-:W-:Y:S05]  /*b790*/  EXIT ;  /* 0x000000000000794d */ /* 0x000fea0003800000 */
.L_x_875:
        /* <DEDUP_REMOVED lines=17> */
.L_x_878:
[----:B------:R-:W-:-:S04]  /*b8b0*/  LOP3.LUT R2, R3, 0x80000000, RZ, 0xc0, !PT ;  /* 0x8000000003027812 */ /* 0x000fc800078ec0ff */
[----:B------:R-:W-:-:S04]  /*b8c0*/  SHF.R.U32.HI R3, RZ, 0x18, R2 ;  /* 0x00000018ff037819 */ /* 0x000fc80000011602 */
[----:B------:R-:W-:-:S04]  /*b8d0*/  LOP3.LUT R0, R0, R3, RZ, 0xfc, !PT ;  /* 0x0000000300007212 */ /* 0x000fc800078efcff */
[----:B------:R-:W-:Y:S02]  /*b8e0*/  PRMT R8, R0, 0x7610, R8 ;  /* 0x0000761000087816 */ /* 0x000fe40000000008 */
.L_x_877:
[----:B------:R-:W-:Y:S05]  /*b8f0*/  BSYNC B0 ;  /* 0x0000000000007941 */ /* 0x000fea0003800000 */
.L_x_876:
[----:B------:R-:W-:Y:S01]  /*b900*/  STG.E.U8 [R16.64], R8 ;  /* 0x0000000810007986 */ /* 0x000fe2000c101124 */
[----:B------:R-:W-:Y:S05]  /*b910*/  EXIT ;  /* 0x000000000000794d */ /* 0x000fea0003800000 */
.L_x_874:
        /* <DEDUP_REMOVED lines=17> */
.L_x_881:
[----:B------:R-:W-:-:S04]  /*ba30*/  LOP3.LUT R2, R3, 0x80000000, RZ, 0xc0, !PT ;  /* 0x8000000003027812 */ /* 0x000fc800078ec0ff */
[----:B------:R-:W-:-:S04]  /*ba40*/  SHF.R.U32.HI R3, RZ, 0x18, R2 ;  /* 0x00000018ff037819 */ /* 0x000fc80000011602 */
[----:B------:R-:W-:-:S04]  /*ba50*/  LOP3.LUT R0, R0, R3, RZ, 0xfc, !PT ;  /* 0x0000000300007212 */ /* 0x000fc800078efcff */
[----:B------:R-:W-:Y:S02]  /*ba60*/  PRMT R8, R0, 0x7610, R8 ;  /* 0x0000761000087816 */ /* 0x000fe40000000008 */
.L_x_880:
[----:B------:R-:W-:Y:S05]  /*ba70*/  BSYNC B0 ;  /* 0x0000000000007941 */ /* 0x000fea0003800000 */
.L_x_879:
[----:B------:R-:W-:Y:S01]  /*ba80*/  STG.E.U8 [R16.64], R8 ;  /* 0x0000000810007986 */ /* 0x000fe2000c101124 */
[----:B------:R-:W-:Y:S05]  /*ba90*/  EXIT ;  /* 0x000000000000794d */ /* 0x000fea0003800000 */
.L_x_873:
        /* <DEDUP_REMOVED lines=22> */
.L_x_856:
        /* <DEDUP_REMOVED lines=20> */
.L_x_883:
[----:B------:R-:W-:-:S06]  /*bd40*/  HADD2.F32 R2, -RZ, R0.H0_H0 ;  /* 0x20000000ff027230 */ /* 0x000fcc0000004100 */
[----:B------:R-:W0:Y:S02]  /*bd50*/  F2I.U64.TRUNC R2, R2 ;  /* 0x0000000200027311 */ /* 0x000e24000020d800 */
[----:B0-----:R-:W-:Y:S01]  /*bd60*/  STG.E.64 [R16.64], R2 ;  /* 0x0000000210007986 */ /* 0x001fe2000c101b24 */
[----:B------:R-:W-:Y:S05]  /*bd70*/  EXIT ;  /* 0x000000000000794d */ /* 0x000fea0003800000 */
.L_x_882:
[----:B------:R-:W-:-:S04]  /*bd80*/  HADD2.F32 R0, -RZ, R0.H0_H0 ;  /* 0x20000000ff007230 */ /* 0x000fc80000004100 */
[----:B------:R-:W0:Y:S02]  /*bd90*/  F2I.FTZ.U32.TRUNC.NTZ R3, R0 ;  /* 0x0000000000037305 */ /* 0x000e24000021f000 */
[----:B0-----:R-:W-:Y:S01]  /*bda0*/  STG.E [R16.64], R3 ;  /* 0x0000000310007986 */ /* 0x001fe2000c101924 */
[----:B------:R-:W-:Y:S05]  /*bdb0*/  EXIT ;  /* 0x000000000000794d */ /* 0x000fea0003800000 */
.L_x_884:
        /* <DEDUP_REMOVED lines=12> */
.L_x_16358:


//--------------------- .text._ZN2at6native27unrolled_elementwise_kernelIZZZNS0_16asin_kernel_cudaERNS_18TensorIteratorBaseEENKUlvE0_clEvENKUlvE1_clEvEUlN3c104HalfEE_St5arrayIPcLm2EELi4E23TrivialOffsetCalculatorILi1EjESD_NS0_6memory12LoadWithCastILi1EEENSE_13StoreWithCastILi1EEEEEviT_T0_T2_T3_T4_T5_ --------------------------
	.section	.text._ZN2at6native27unrolled_elementwise_kernelIZZZNS0_16asin_kernel_cudaERNS_18TensorIteratorBaseEENKUlvE0_clEvENKUlvE1_clEvEUlN3c104HalfEE_St5arrayIPcLm2EELi4E23TrivialOffsetCalculatorILi1EjESD_NS0_6memory12LoadWithCastILi1EEENSE_13StoreWithCastILi1EEEEEviT_T0_T2_T3_T4_T5_,"ax",@progbits
	.sectioninfo	@"SHI_REGISTERS=29"
	.align	128
        .global         _ZN2at6native27unrolled_elementwise_kernelIZZZNS0_16asin_kernel_cudaERNS_18TensorIteratorBaseEENKUlvE0_clEvENKUlvE1_clEvEUlN3c104HalfEE_St5arrayIPcLm2EELi4E23TrivialOffsetCalculatorILi1EjESD_NS0_6memory12LoadWithCastILi1EEENSE_13StoreWithCastILi1EEEEEviT_T0_T2_T3_T4_T5_
        .type           _ZN2at6native27unrolled_elementwise_kernelIZZZNS0_16asin_kernel_cudaERNS_18TensorIteratorBaseEENKUlvE0_clEvENKUlvE1_clEvEUlN3c104HalfEE_St5arrayIPcLm2EELi4E23TrivialOffsetCalculatorILi1EjESD_NS0_6memory12LoadWithCastILi1EEENSE_13StoreWithCastILi1EEEEEviT_T0_T2_T3_T4_T5_,@function
        .size           _ZN2at6native27unrolled_elementwise_kernelIZZZNS0_16asin_kernel_cudaERNS_18TensorIteratorBaseEENKUlvE0_clEvENKUlvE1_clEvEUlN3c104HalfEE_St5arrayIPcLm2EELi4E23TrivialOffsetCalculatorILi1EjESD_NS0_6memory12LoadWithCastILi1EEENSE_13StoreWithCastILi1EEEEEviT_T0_T2_T3_T4_T5_,(.L_x_16359 - _ZN2at6native27unrolled_elementwise_kernelIZZZNS0_16asin_kernel_cudaERNS_18TensorIteratorBaseEENKUlvE0_clEvENKUlvE1_clEvEUlN3c104HalfEE_St5arrayIPcLm2EELi4E23TrivialOffsetCalculatorILi1EjESD_NS0_6memory12LoadWithCastILi1EEENSE_13StoreWithCastILi1EEEEEviT_T0_T2_T3_T4_T5_)
        .other          _ZN2at6native27unrolled_elementwise_kernelIZZZNS0_16asin_kernel_cudaERNS_18TensorIteratorBaseEENKUlvE0_clEvENKUlvE1_clEvEUlN3c104HalfEE_St5arrayIPcLm2EELi4E23TrivialOffsetCalculatorILi1EjESD_NS0_6memory12LoadWithCastILi1EEENSE_13StoreWithCastILi1EEEEEviT_T0_T2_T3_T4_T5_,@"STO_CUDA_ENTRY STV_DEFAULT"
_ZN2at6native27unrolled_elementwise_kernelIZZZNS0_16asin_kernel_cudaERNS_18TensorIteratorBaseEENKUlvE0_clEvENKUlvE1_clEvEUlN3c104HalfEE_St5arrayIPcLm2EELi4E23TrivialOffsetCalculatorILi1EjESD_NS0_6memory12LoadWithCastILi1EEENSE_13StoreWithCastILi1EEEEEviT_T0_T2_T3_T4_T5_:
.text._ZN2at6native27unrolled_elementwise_kernelIZZZNS0_16asin_kernel_cudaERNS_18TensorIteratorBaseEENKUlvE0_clEvENKUlvE1_clEvEUlN3c104HalfEE_St5arrayIPcLm2EELi4E23TrivialOffsetCalculatorILi1EjESD_NS0_6memory12LoadWithCastILi1EEENSE_13StoreWithCastILi1EEEEEviT_T0_T2_T3_T4_T5_:
        /* <DEDUP_REMOVED lines=29> */
[----:B0-----:R-:W-:-:S04]  /*01d0*/  F2FP.PACK_AB R0, RZ, R0 ;  /* 0x00000000ff00723e */ /* 0x001fc800000000ff */
[----:B------:R-:W-:Y:S01]  /*01e0*/  PRMT R25, R0, 0x7610, R25 ;  /* 0x0000761000197816 */ /* 0x000fe20000000019 */
[----:B------:R-:W-:Y:S05]  /*01f0*/  BRA `(.L_x_892) ;  /* 0x00000f3000007947 */ /* 0x000fea0003800000 */
.L_x_890:
[----:B------:R-:W2:Y:S02]  /*0200*/  LDG.E.U8 R2, [R2.64] ;  /* 0x0000002402027981 */ /* 0x000ea4000c1e1100 */
[----:B--2---:R-:W0:Y:S02]  /*0210*/  I2F.U16 R0, R2 ;  /* 0x0000000200007306 */ /* 0x004e240000101000 */
[----:B0-----:R-:W-:-:S04]  /*0220*/  F2FP.PACK_AB R0, RZ, R0 ;  /* 0x00000000ff00723e */ /* 0x001fc800000000ff */
[----:B------:R-:W-:Y:S01]  /*0230*/  PRMT R25, R0, 0x7610, R25 ;  /* 0x0000761000197816 */ /* 0x000fe20000000019 */
[----:B------:R-:W-:Y:S05]  /*0240*/  BRA `(.L_x_892) ;  /* 0x00000ee000007947 */ /* 0x000fea0003800000 */
.L_x_889:
        /* <DEDUP_REMOVED lines=8> */
[----:B0-----:R-:W-:-:S04]  /*02d0*/  F2FP.PACK_AB R0, RZ, R0 ;  /* 0x00000000ff00723e */ /* 0x001fc800000000ff */
[----:B------:R-:W-:Y:S01]  /*02e0*/  PRMT R25, R0, 0x7610, R25 ;  /* 0x0000761000197816 */ /* 0x000fe20000000019 */
[----:B------:R-:W-:Y:S05]  /*02f0*/  BRA `(.L_x_892) ;  /* 0x00000e3000007947 */ /* 0x000fea0003800000 */
.L_x_894:
[----:B------:R-:W2:Y:S02]  /*0300*/  LDG.E R2, [R2.64] ;  /* 0x0000002402027981 */ /* 0x000ea4000c1e1900 */
[----:B--2---:R-:W0:Y:S02]  /*0310*/  I2F R0, R2 ;  /* 0x0000000200007306 */ /* 0x004e240000201400 */
[----:B0-----:R-:W-:-:S04]  /*0320*/  F2FP.PACK_AB R0, RZ, R0 ;  /* 0x00000000ff00723e */ /* 0x001fc800000000ff */
[----:B------:R-:W-:Y:S01]  /*0330*/  PRMT R25, R0, 0x7610, R25 ;  /* 0x0000761000197816 */ /* 0x000fe20000000019 */
[----:B------:R-:W-:Y:S05]  /*0340*/  BRA `(.L_x_892) ;  /* 0x00000de000007947 */ /* 0x000fea0003800000 */
.L_x_893:
[----:B------:R-:W2:Y:S02]  /*0350*/  LDG.E.U16 R2, [R2.64] ;  /* 0x0000002402027981 */ /* 0x000ea4000c1e1500 */
[----:B--2---:R-:W0:Y:S02]  /*0360*/  I2F.S16 R0, R2 ;  /* 0x0000000200007306 */ /* 0x004e240000101400 */
[----:B0-----:R-:W-:-:S04]  /*0370*/  F2FP.PACK_AB R0, RZ, R0 ;  /* 0x00000000ff00723e */ /* 0x001fc800000000ff */
[----:B------:R-:W-:Y:S01]  /*0380*/  PRMT R25, R0, 0x7610, R25 ;  /* 0x0000761000197816 */ /* 0x000fe20000000019 */
[----:B------:R-:W-:Y:S05]  /*0390*/  BRA `(.L_x_892) ;  /* 0x00000d9000007947 */ /* 0x000fea0003800000 */
.L_x_888:
        /* <DEDUP_REMOVED lines=9> */
.L_x_896:
[----:B------:R0:W5:Y:S01]  /*0430*/  LDG.E.U16 R25, [R2.64] ;  /* 0x0000002402197981 */ /* 0x000162000c1e1500 */
[----:B------:R-:W-:Y:S05]  /*0440*/  BRA `(.L_x_892) ;  /* 0x00000ce000007947 */ /* 0x000fea0003800000 */
.L_x_895:
        /* <DEDUP_REMOVED lines=9> */
.L_x_898:
[----:B------:R0:W5:Y:S01]  /*04e0*/  LDG.E.U16 R25, [R2.64] ;  /* 0x0000002402197981 */ /* 0x000162000c1e1500 */
[----:B------:R-:W-:Y:S05]  /*04f0*/  BRA `(.L_x_892) ;  /* 0x00000c3000007947 */ /* 0x000fea0003800000 */
.L_x_897:
[----:B------:R-:W2:Y:S02]  /*0500*/  LDG.E.64 R2, [R2.64] ;  /* 0x0000002402027981 */ /* 0x000ea4000c1e1b00 */
[----:B--2---:R-:W0:Y:S01]  /*0510*/  F2F.F32.F64 R0, R2 ;  /* 0x0000000200007310 */ /* 0x004e220000301000 */
[----:B------:R-:W0:-:S14]  /*0520*/  DSETP.GEU.AND P0, PT, |R2|, c[0x2][0x0], PT ;  /* 0x008000000200762a */ /* 0x000e1c0003f0e200 */
[----:B0-----:R-:W-:-:S05]  /*0530*/  @!P0 FMUL R0, R0, 1.175494350822287508e-38 ;  /* 0x0080000000008820 */ /* 0x001fca0000400000 */
[----:B------:R-:W-:-:S04]  /*0540*/  F2FP.PACK_AB R0, RZ, R0 ;  /* 0x00000000ff00723e */ /* 0x000fc800000000ff */
[----:B------:R-:W-:Y:S01]  /*0550*/  PRMT R25, R0, 0x7610, R25 ;  /* 0x0000761000197816 */ /* 0x000fe20000000019 */
[----:B------:R-:W-:Y:S05]  /*0560*/  BRA `(.L_x_892) ;  /* 0x00000bc000007947 */ /* 0x000fea0003800000 */
.L_x_887:
        /* <DEDUP_REMOVED lines=11> */
[----:B------:R-:W-:-:S04]  /*0620*/  F2FP.PACK_AB R0, RZ, R0 ;  /* 0x00000000ff00723e */ /* 0x000fc800000000ff */
[----:B------:R-:W-:Y:S01]  /*0630*/  PRMT R25, R0, 0x7610, R25 ;  /* 0x0000761000197816 */ /* 0x000fe20000000019 */
[----:B------:R-:W-:Y:S05]  /*0640*/  BRA `(.L_x_892) ;  /* 0x00000ae000007947 */ /* 0x000fea0003800000 */
.L_x_901:
[----:B------:R-:W2:Y:S02]  /*0650*/  LDG.E.64 R2, [R2.64] ;  /* 0x0000002402027981 */ /* 0x000ea4000c1e1b00 */
[----:B--2---:R-:W0:Y:S01]  /*0660*/  F2F.F32.F64 R0, R2 ;  /* 0x0000000200007310 */ /* 0x004e220000301000 */
[----:B------:R-:W0:-:S14]  /*0670*/  DSETP.GEU.AND P0, PT, |R2|, c[0x2][0x0], PT ;  /* 0x008000000200762a */ /* 0x000e1c0003f0e200 */
[----:B0-----:R-:W-:-:S05]  /*0680*/  @!P0 FMUL R0, R0, 1.175494350822287508e-38 ;  /* 0x0080000000008820 */ /* 0x001fca0000400000 */
[----:B------:R-:W-:-:S04]  /*0690*/  F2FP.PACK_AB R0, RZ, R0 ;  /* 0x00000000ff00723e */ /* 0x000fc800000000ff */
[----:B------:R-:W-:Y:S01]  /*06a0*/  PRMT R25, R0, 0x7610, R25 ;  /* 0x0000761000197816 */ /* 0x000fe20000000019 */
[----:B------:R-:W-:Y:S05]  /*06b0*/  BRA `(.L_x_892) ;  /* 0x00000a7000007947 */ /* 0x000fea0003800000 */
.L_x_900:
        /* <DEDUP_REMOVED lines=28> */
.L_x_903:
        /* <DEDUP_REMOVED lines=16> */
.L_x_902:
[----:B------:R-:W2:Y:S02]  /*0980*/  LDG.E.U16 R0, [R2.64] ;  /* 0x0000002402007981 */ /* 0x000ea4000c1e1500 */
[----:B--2---:R-:W-:-:S04]  /*0990*/  PRMT R0, RZ, 0x5410, R0 ;  /* 0x00005410ff007816 */ /* 0x004fc80000000000 */
[----:B------:R-:W-:-:S04]  /*09a0*/  F2FP.PACK_AB R0, RZ, R0 ;  /* 0x00000000ff00723e */ /* 0x000fc800000000ff */
[----:B------:R-:W-:Y:S01]  /*09b0*/  PRMT R25, R0, 0x7610, R25 ;  /* 0x0000761000197816 */ /* 0x000fe20000000019 */
[----:B------:R-:W-:Y:S05]  /*09c0*/  BRA `(.L_x_892) ;  /* 0x0000076000007947 */ /* 0x000fea0003800000 */
.L_x_899:
        /* <DEDUP_REMOVED lines=12> */
.L_x_906:
        /* <DEDUP_REMOVED lines=21> */
.L_x_910:
[----:B------:R-:W-:Y:S05]  /*0be0*/  BSYNC B1 ;  /* 0x0000000000017941 */ /* 0x000fea0003800000 */
.L_x_909:
[----:B------:R-:W-:Y:S01]  /*0bf0*/  LEA R3, R0, 0x3b800000, 0x17 ;  /* 0x3b80000000037811 */ /* 0x000fe200078eb8ff */
[----:B------:R-:W-:-:S05]  /*0c00*/  IMAD.SHL.U32 R0, R2, 0x100000, RZ ;  /* 0x0010000002007824 */ /* 0x000fca00078e00ff */
[----:B------:R-:W-:Y:S02]  /*0c10*/  LOP3.LUT R0, R3, R0, R4, 0xfe, !PT ;  /* 0x0000000003007212 */ /* 0x000fe400078efe04 */
.L_x_908:
[----:B------:R-:W-:Y:S05]  /*0c20*/  BSYNC B0 ;  /* 0x0000000000007941 */ /* 0x000fea0003800000 */
.L_x_907:
[----:B------:R-:W-:-:S04]  /*0c30*/  F2FP.PACK_AB R0, RZ, R0 ;  /* 0x00000000ff00723e */ /* 0x000fc800000000ff */
[----:B------:R-:W-:Y:S01]  /*0c40*/  PRMT R25, R0, 0x7610, R25 ;  /* 0x0000761000197816 */ /* 0x000fe20000000019 */
[----:B------:R-:W-:Y:S05]  /*0c50*/  BRA `(.L_x_892) ;  /* 0x000004d000007947 */ /* 0x000fea0003800000 */
.L_x_905:
        /* <DEDUP_REMOVED lines=21> */
.L_x_914:
[----:B------:R-:W-:Y:S05]  /*0db0*/  BSYNC B1 ;  /* 0x0000000000017941 */ /* 0x000fea0003800000 */
.L_x_913:
[----:B------:R-:W-:Y:S01]  /*0dc0*/  LEA R3, R0, 0x37800000, 0x17 ;  /* 0x3780000000037811 */ /* 0x000fe200078eb8ff */
[----:B------:R-:W-:-:S05]  /*0dd0*/  IMAD.SHL.U32 R0, R2, 0x200000, RZ ;  /* 0x0020000002007824 */ /* 0x000fca00078e00ff */
[----:B------:R-:W-:Y:S02]  /*0de0*/  LOP3.LUT R0, R3, R0, R4, 0xfe, !PT ;  /* 0x0000000003007212 */ /* 0x000fe400078efe04 */
.L_x_912:
[----:B------:R-:W-:Y:S05]  /*0df0*/  BSYNC B0 ;  /* 0x0000000000007941 */ /* 0x000fea0003800000 */
.L_x_911:
[----:B------:R-:W-:-:S04]  /*0e00*/  F2FP.PACK_AB R0, RZ, R0 ;  /* 0x00000000ff00723e */ /* 0x000fc800000000ff */
[----:B------:R-:W-:Y:S01]  /*0e10*/  PRMT R25, R0, 0x7610, R25 ;  /* 0x0000761000197816 */ /* 0x000fe20000000019 */
[----:B------:R-:W-:Y:S05]  /*0e20*/  BRA `(.L_x_892) ;  /* 0x0000030000007947 */ /* 0x000fea0003800000 */
.L_x_904:
        /* <DEDUP_REMOVED lines=14> */
.L_x_918:
[----:B------:R-:W-:Y:S05]  /*0f10*/  BSYNC B0 ;  /* 0x0000000000007941 */ /* 0x000fea0003800000 */
.L_x_917:
[----:B------:R-:W-:-:S04]  /*0f20*/  F2FP.PACK_AB R0, RZ, R0 ;  /* 0x00000000ff00723e */ /* 0x000fc800000000ff */
[----:B------:R-:W-:Y:S01]  /*0f30*/  PRMT R25, R0, 0x7610, R25 ;  /* 0x0000761000197816 */ /* 0x000fe20000000019 */
[----:B------:R-:W-:Y:S05]  /*0f40*/  BRA `(.L_x_892) ;  /* 0x000001e000007947 */ /* 0x000fea0003800000 */
.L_x_891:
        /* <DEDUP_REMOVED lines=21> */
.L_x_916:
[----:B------:R-:W2:Y:S02]  /*10a0*/  LDG.E.64 R2, [R2.64] ;  /* 0x0000002402027981 */ /* 0x000ea4000c1e1b00 */
[----:B--2---:R-:W0:Y:S02]  /*10b0*/  I2F.U64 R0, R2 ;  /* 0x0000000200007312 */ /* 0x004e240000301000 */
[----:B0-----:R-:W-:-:S04]  /*10c0*/  F2FP.PACK_AB R0, RZ, R0 ;  /* 0x00000000ff00723e */ /* 0x001fc800000000ff */
[----:B------:R-:W-:Y:S01]  /*10d0*/  PRMT R25, R0, 0x7610, R25 ;  /* 0x0000761000197816 */ /* 0x000fe20000000019 */
[----:B------:R-:W-:Y:S05]  /*10e0*/  BRA `(.L_x_892) ;  /* 0x0000004000007947 */ /* 0x000fea0003800000 */
.L_x_915:
[----:B------:R-:W2:Y:S02]  /*10f0*/  LDG.E R2, [R2.64] ;  /* 0x0000002402027981 */ /* 0x000ea4000c1e1900 */
[----:B--2---:R-:W0:Y:S02]  /*1100*/  I2F.U32 R0, R2 ;  /* 0x0000000200007306 */ /* 0x004e240000201000 */
[----:B0-----:R-:W-:-:S04]  /*1110*/  F2FP.PACK_AB R0, RZ, R0 ;  /* 0x00000000ff00723e */ /* 0x001fc800000000ff */
[----:B------:R-:W-:Y:S02]  /*1120*/  PRMT R25, R0, 0x7610, R25 ;  /* 0x0000761000197816 */ /* 0x000fe40000000019 */
.L_x_892:
[----:B------:R-:W1:Y:S02]  /*1130*/  S2R R19, SR_TID.X ;  /* 0x0000000000137919 */ /* 0x000e640000002100 */
[----:B-1----:R-:W-:-:S03]  /*1140*/  IADD3 R19, R19, 0x80, RZ ;  /* 0x0000008013137810 */ /* 0x002fc60007ffe0ff */
.L_x_886:
[----:B-1----:R-:W-:Y:S05]  /*1150*/  BSYNC B6 ;  /* 0x0000000000067941 */ /* 0x002fea0003800000 */
.L_x_885:
        /* <DEDUP_REMOVED lines=24> */
.L_x_924:
[----:B------:R-:W2:Y:S02]  /*12e0*/  LDG.E.U8 R2, [R2.64] ;  /* 0x0000002402027981 */ /* 0x000ea4000c1e1100 */
[----:B--2---:R-:W0:Y:S02]  /*12f0*/  I2F.U16 R0, R2 ;  /* 0x0000000200007306 */ /* 0x004e240000101000 */
[----:B0-----:R-:W-:-:S04]  /*1300*/  F2FP.PACK_AB R0, RZ, R0 ;  /* 0x00000000ff00723e */ /* 0x001fc800000000ff */
[----:B------:R-:W-:Y:S01]  /*1310*/  PRMT R22, R0, 0x7610, R22 ;  /* 0x0000761000167816 */ /* 0x000fe20000000016 */
[----:B------:R-:W-:Y:S05]  /*1320*/  BRA `(.L_x_926) ;  /* 0x00000ed000007947 */ /* 0x000fea0003800000 */
.L_x_923:
        /* <DEDUP_REMOVED lines=11> */
.L_x_928:
[----:B------:R-:W2:Y:S02]  /*13e0*/  LDG.E R2, [R2.64] ;  /* 0x0000002402027981 */ /* 0x000ea4000c1e1900 */
[----:B--2---:R-:W0:Y:S02]  /*13f0*/  I2F R0, R2 ;  /* 0x0000000200007306 */ /* 0x004e240000201400 */
[----:B0-----:R-:W-:-:S04]  /*1400*/  F2FP.PACK_AB R0, RZ, R0 ;  /* 0x00000000ff00723e */ /* 0x001fc800000000ff */
[----:B------:R-:W-:Y:S01]  /*1410*/  PRMT R22, R0, 0x7610, R22 ;  /* 0x0000761000167816 */ /* 0x000fe20000000016 */
[----:B------:R-:W-:Y:S05]  /*1420*/  BRA `(.L_x_926) ;  /* 0x00000dd000007947 */ /* 0x000fea0003800000 */
.L_x_927:
[----:B------:R-:W2:Y:S02]  /*1430*/  LDG.E.U16 R2, [R2.64] ;  /* 0x0000002402027981 */ /* 0x000ea4000c1e1500 */
[----:B--2---:R-:W0:Y:S02]  /*1440*/  I2F.S16 R0, R2 ;  /* 0x0000000200007306 */ /* 0x004e240000101400 */
[----:B0-----:R-:W-:-:S04]  /*1450*/  F2FP.PACK_AB R0, RZ, R0 ;  /* 0x00000000ff00723e */ /* 0x001fc800000000ff */
[----:B------:R-:W-:Y:S01]  /*1460*/  PRMT R22, R0, 0x7610, R22 ;  /* 0x0000761000167816 */ /* 0x000fe20000000016 */
[----:B------:R-:W-:Y:S05]  /*1470*/  BRA `(.L_x_926) ;  /* 0x00000d8000007947 */ /* 0x000fea0003800000 */
.L_x_922:
        /* <DEDUP_REMOVED lines=9> */
.L_x_930:
[----:B------:R0:W5:Y:S01]  /*1510*/  LDG.E.U16 R22, [R2.64] ;  /* 0x0000002402167981 */ /* 0x000162000c1e1500 */
[----:B------:R-:W-:Y:S05]  /*1520*/  BRA `(.L_x_926) ;  /* 0x00000cd000007947 */ /* 0x000fea0003800000 */
.L_x_929:
        /* <DEDUP_REMOVED lines=9> */
.L_x_932:
[----:B------:R0:W5:Y:S01]  /*15c0*/  LDG.E.U16 R22, [R2.64] ;  /* 0x0000002402167981 */ /* 0x000162000c1e1500 */
[----:B------:R-:W-:Y:S05]  /*15d0*/  BRA `(.L_x_926) ;  /* 0x00000c2000007947 */ /* 0x000fea0003800000 */
.L_x_931:
[----:B------:R-:W2:Y:S02]  /*15e0*/  LDG.E.64 R2, [R2.64] ;  /* 0x0000002402027981 */ /* 0x000ea4000c1e1b00 */
[----:B--2---:R-:W0:Y:S01]  /*15f0*/  F2F.F32.F64 R0, R2 ;  /* 0x0000000200007310 */ /* 0x004e220000301000 */
[----:B------:R-:W0:-:S14]  /*1600*/  DSETP.GEU.AND P0, PT, |R2|, c[0x2][0x0], PT ;  /* 0x008000000200762a */ /* 0x000e1c0003f0e200 */
[----:B0-----:R-:W-:-:S05]  /*1610*/  @!P0 FMUL R0, R0, 1.175494350822287508e-38 ;  /* 0x0080000000008820 */ /* 0x001fca0000400000 */
[----:B------:R-:W-:-:S04]  /*1620*/  F2FP.PACK_AB R0, RZ, R0 ;  /* 0x00000000ff00723e */ /* 0x000fc800000000ff */
[----:B------:R-:W-:Y:S01]  /*1630*/  PRMT R22, R0, 0x7610, R22 ;  /* 0x0000761000167816 */ /* 0x000fe20000000016 */
[----:B------:R-:W-:Y:S05]  /*1640*/  BRA `(.L_x_926) ;  /* 0x00000bb000007947 */ /* 0x000fea0003800000 */
.L_x_921:
        /* <DEDUP_REMOVED lines=14> */
.L_x_935:
[----:B------:R-:W2:Y:S02]  /*1730*/  LDG.E.64 R2, [R2.64] ;  /* 0x0000002402027981 */ /* 0x000ea4000c1e1b00 */
[----:B--2---:R-:W0:Y:S01]  /*1740*/  F2F.F32.F64 R0, R2 ;  /* 0x0000000200007310 */ /* 0x004e220000301000 */
[----:B------:R-:W0:-:S14]  /*1750*/  DSETP.GEU.AND P0, PT, |R2|, c[0x2][0x0], PT ;  /* 0x008000000200762a */ /* 0x000e1c0003f0e200 */
[----:B0-----:R-:W-:-:S05]  /*1760*/  @!P0 FMUL R0, R0, 1.175494350822287508e-38 ;  /* 0x0080000000008820 */ /* 0x001fca0000400000 */
[----:B------:R-:W-:-:S04]  /*1770*/  F2FP.PACK_AB R0, RZ, R0 ;  /* 0x00000000ff00723e */ /* 0x000fc800000000ff */
[----:B------:R-:W-:Y:S01]  /*1780*/  PRMT R22, R0, 0x7610, R22 ;  /* 0x0000761000167816 */ /* 0x000fe20000000016 */
[----:B------:R-:W-:Y:S05]  /*1790*/  BRA `(.L_x_926) ;  /* 0x00000a6000007947 */ /* 0x000fea0003800000 */
.L_x_934:
        /* <DEDUP_REMOVED lines=28> */
.L_x_937:
        /* <DEDUP_REMOVED lines=15> */
.L_x_936:
[----:B------:R-:W2:Y:S02]  /*1a50*/  LDG.E.U16 R0, [R2.64] ;  /* 0x0000002402007981 */ /* 0x000ea4000c1e1500 */
[----:B--2---:R-:W-:-:S04]  /*1a60*/  PRMT R0, RZ, 0x5410, R0 ;  /* 0x00005410ff007816 */ /* 0x004fc80000000000 */
[----:B------:R-:W-:-:S04]  /*1a70*/  F2FP.PACK_AB R0, RZ, R0 ;  /* 0x00000000ff00723e */ /* 0x000fc800000000ff */
[----:B------:R-:W-:Y:S01]  /*1a80*/  PRMT R22, R0, 0x7610, R22 ;  /* 0x0000761000167816 */ /* 0x000fe20000000016 */
[----:B------:R-:W-:Y:S05]  /*1a90*/  BRA `(.L_x_926) ;  /* 0x0000076000007947 */ /* 0x000fea0003800000 */
.L_x_933:
        /* <DEDUP_REMOVED lines=12> */
.L_x_940:
        /* <DEDUP_REMOVED lines=21> */
.L_x_944:
[----:B------:R-:W-:Y:S05]  /*1cb0*/  BSYNC B1 ;  /* 0x0000000000017941 */ /* 0x000fea0003800000 */
.L_x_943:
[----:B------:R-:W-:Y:S01]  /*1cc0*/  LEA R3, R0, 0x3b800000, 0x17 ;  /* 0x3b80000000037811 */ /* 0x000fe200078eb8ff */
[----:B------:R-:W-:-:S05]  /*1cd0*/  IMAD.SHL.U32 R0, R2, 0x100000, RZ ;  /* 0x0010000002007824 */ /* 0x000fca00078e00ff */
[----:B------:R-:W-:Y:S02]  /*1ce0*/  LOP3.LUT R0, R3, R0, R4, 0xfe, !PT ;  /* 0x0000000003007212 */ /* 0x000fe400078efe04 */
.L_x_942:
[----:B------:R-:W-:Y:S05]  /*1cf0*/  BSYNC B0 ;  /* 0x0000000000007941 */ /* 0x000fea0003800000 */
.L_x_941:
[----:B------:R-:W-:-:S04]  /*1d00*/  F2FP.PACK_AB R0, RZ, R0 ;  /* 0x00000000ff00723e */ /* 0x000fc800000000ff */
[----:B------:R-:W-:Y:S01]  /*1d10*/  PRMT R22, R0, 0x7610, R22 ;  /* 0x0000761000167816 */ /* 0x000fe20000000016 */
[----:B------:R-:W-:Y:S05]  /*1d20*/  BRA `(.L_x_926) ;  /* 0x000004d000007947 */ /* 0x000fea0003800000 */
.L_x_939:
        /* <DEDUP_REMOVED lines=21> */
.L_x_948:
[----:B------:R-:W-:Y:S05]  /*1e80*/  BSYNC B1 ;  /* 0x0000000000017941 */ /* 0x000fea0003800000 */
.L_x_947:
[----:B------:R-:W-:Y:S01]  /*1e90*/  LEA R3, R0, 0x37800000, 0x17 ;  /* 0x3780000000037811 */ /* 0x000fe200078eb8ff */
[----:B------:R-:W-:-:S05]  /*1ea0*/  IMAD.SHL.U32 R0, R2, 0x200000, RZ ;  /* 0x0020000002007824 */ /* 0x000fca00078e00ff */
[----:B------:R-:W-:Y:S02]  /*1eb0*/  LOP3.LUT R0, R3, R0, R4, 0xfe, !PT ;  /* 0x0000000003007212 */ /* 0x000fe400078efe04 */
.L_x_946:
[----:B------:R-:W-:Y:S05]  /*1ec0*/  BSYNC B0 ;  /* 0x0000000000007941 */ /* 0x000fea0003800000 */
.L_x_945:
[----:B------:R-:W-:-:S04]  /*1ed0*/  F2FP.PACK_AB R0, RZ, R0 ;  /* 0x00000000ff00723e */ /* 0x000fc800000000ff */
[----:B------:R-:W-:Y:S01]  /*1ee0*/  PRMT R22, R0, 0x7610, R22 ;  /* 0x0000761000167816 */ /* 0x000fe20000000016 */
[----:B------:R-:W-:Y:S05]  /*1ef0*/  BRA `(.L_x_926) ;  /* 0x0000030000007947 */ /* 0x000fea0003800000 */
.L_x_938:
        /* <DEDUP_REMOVED lines=14> */
.L_x_952:
[----:B------:R-:W-:Y:S05]  /*1fe0*/  BSYNC B0 ;  /* 0x0000000000007941 */ /* 0x000fea0003800000 */
.L_x_951:
[----:B------:R-:W-:-:S04]  /*1ff0*/  F2FP.PACK_AB R0, RZ, R0 ;  /* 0x00000000ff00723e */ /* 0x000fc800000000ff */
[----:B------:R-:W-:Y:S01]  /*2000*/  PRMT R22, R0, 0x7610, R22 ;  /* 0x0000761000167816 */ /* 0x000fe20000000016 */
[----:B------:R-:W-:Y:S05]  /*2010*/  BRA `(.L_x_926) ;  /* 0x000001e000007947 */ /* 0x000fea0003800000 */
.L_x_925:
        /* <DEDUP_REMOVED lines=21> */
.L_x_950:
[----:B------:R-:W2:Y:S02]  /*2170*/  LDG.E.64 R2, [R2.64] ;  /* 0x0000002402027981 */ /* 0x000ea4000c1e1b00 */
[----:B--2---:R-:W0:Y:S02]  /*2180*/  I2F.U64 R0, R2 ;  /* 0x0000000200007312 */ /* 0x004e240000301000 */
[----:B0-----:R-:W-:-:S04]  /*2190*/  F2FP.PACK_AB R0, RZ, R0 ;  /* 0x00000000ff00723e */ /* 0x001fc800000000ff */
[----:B------:R-:W-:Y:S01]  /*21a0*/  PRMT R22, R0, 0x7610, R22 ;  /* 0x0000761000167816 */ /* 0x000fe20000000016 */
[----:B------:R-:W-:Y:S05]  /*21b0*/  BRA `(.L_x_926) ;  /* 0x0000004000007947 */ /* 0x000fea0003800000 */
.L_x_949:
[----:B------:R-:W2:Y:S02]  /*21c0*/  LDG.E R2, [R2.64] ;  /* 0x0000002402027981 */ /* 0x000ea4000c1e1900 */
[----:B--2---:R-:W0:Y:S02]  /*21d0*/  I2F.U32 R0, R2 ;  /* 0x0000000200007306 */ /* 0x004e240000201000 */
[----:B0-----:R-:W-:-:S04]  /*21e0*/  F2FP.PACK_AB R0, RZ, R0 ;  /* 0x00000000ff00723e */ /* 0x001fc800000000ff */
[----:B------:R-:W-:Y:S02]  /*21f0*/  PRMT R22, R0, 0x7610, R22 ;  /* 0x0000761000167816 */ /* 0x000fe40000000016 */
.L_x_926:
[----:B------:R-:W-:-:S05]  /*2200*/  IADD3 R19, R19, 0x80, RZ ;  /* 0x0000008013137810 */ /* 0x000fca0007ffe0ff */
.L_x_920:
[----:B------:R-:W-:Y:S05]  /*2210*/  BSYNC B6 ;  /* 0x0000000000067941 */ /* 0x000fea0003800000 */
.L_x_919:
        /* <DEDUP_REMOVED lines=26> */
.L_x_958:
[----:B------:R-:W2:Y:S02]  /*23c0*/  LDG.E.U8 R2, [R2.64] ;  /* 0x0000002402027981 */ /* 0x000ea4000c1e1100 */
[----:B--2---:R-:W0:Y:S02]  /*23d0*/  I2F.U16 R0, R2 ;  /* 0x0000000200007306 */ /* 0x004e240000101000 */
[----:B0-----:R-:W-:-:S04]  /*23e0*/  F2FP.PACK_AB R0, RZ, R0 ;  /* 0x00000000ff00723e */ /* 0x001fc800000000ff */
[----:B------:R-:W-:Y:S01]  /*23f0*/  PRMT R26, R0, 0x7610, R26 ;  /* 0x00007610001a7816 */ /* 0x000fe2000000001a */
[----:B------:R-:W-:Y:S05]  /*2400*/  BRA `(.L_x_960) ;  /* 0x00000ed000007947 */ /* 0x000fea0003800000 */
.L_x_957:
        /* <DEDUP_REMOVED lines=11> */
.L_x_962:
[----:B------:R-:W2:Y:S02]  /*24c0*/  LDG.E R2, [R2.64] ;  /* 0x0000002402027981 */ /* 0x000ea4000c1e1900 */
[----:B--2---:R-:W0:Y:S02]  /*24d0*/  I2F R0, R2 ;  /* 0x0000000200007306 */ /* 0x004e240000201400 */
[----:B0-----:R-:W-:-:S04]  /*24e0*/  F2FP.PACK_AB R0, RZ, R0 ;  /* 0x00000000ff00723e */ /* 0x001fc800000000ff */
[----:B------:R-:W-:Y:S01]  /*24f0*/  PRMT R26, R0, 0x7610, R26 ;  /* 0x00007610001a7816 */ /* 0x000fe2000000001a */
[----:B------:R-:W-:Y:S05]  /*2500*/  BRA `(.L_x_960) ;  /* 0x00000dd000007947 */ /* 0x000fea0003800000 */
.L_x_961:
[----:B------:R-:W2:Y:S02]  /*2510*/  LDG.E.U16 R2, [R2.64] ;  /* 0x0000002402027981 */ /* 0x000ea4000c1e1500 */
[----:B--2---:R-:W0:Y:S02]  /*2520*/  I2F.S16 R0, R2 ;  /* 0x0000000200007306 */ /* 0x004e240000101400 */
[----:B0-----:R-:W-:-:S04]  /*2530*/  F2FP.PACK_AB R0, RZ, R0 ;  /* 0x00000000ff00723e */ /* 0x001fc800000000ff */
[----:B------:R-:W-:Y:S01]  /*2540*/  PRMT R26, R0, 0x7610, R26 ;  /* 0x00007610001a7816 */ /* 0x000fe2000000001a */
[----:B------:R-:W-:Y:S05]  /*2550*/  BRA `(.L_x_960) ;  /* 0x00000d8000007947 */ /* 0x000fea0003800000 */
.L_x_956:
        /* <DEDUP_REMOVED lines=9> */
.L_x_964:
[----:B------:R0:W5:Y:S01]  /*25f0*/  LDG.E.U16 R26, [R2.64] ;  /* 0x00000024021a7981 */ /* 0x000162000c1e1500 */
[----:B------:R-:W-:Y:S05]  /*2600*/  BRA `(.L_x_960) ;  /* 0x00000cd000007947 */ /* 0x000fea0003800000 */
.L_x_963:
        /* <DEDUP_REMOVED lines=9> */
.L_x_966:
[----:B------:R0:W5:Y:S01]  /*26a0*/  LDG.E.U16 R26, [R2.64] ;  /* 0x00000024021a7981 */ /* 0x000162000c1e1500 */
[----:B------:R-:W-:Y:S05]  /*26b0*/  BRA `(.L_x_960) ;  /* 0x00000c2000007947 */ /* 0x000fea0003800000 */
.L_x_965:
[----:B------:R-:W2:Y:S02]  /*26c0*/  LDG.E.64 R2, [R2.64] ;  /* 0x0000002402027981 */ /* 0x000ea4000c1e1b00 */
[----:B--2---:R-:W0:Y:S01]  /*26d0*/  F2F.F32.F64 R0, R2 ;  /* 0x0000000200007310 */ /* 0x004e220000301000 */
[----:B------:R-:W0:-:S14]  /*26e0*/  DSETP.GEU.AND P0, PT, |R2|, c[0x2][0x0], PT ;  /* 0x008000000200762a */ /* 0x000e1c0003f0e200 */
[----:B0-----:R-:W-:-:S05]  /*26f0*/  @!P0 FMUL R0, R0, 1.175494350822287508e-38 ;  /* 0x0080000000008820 */ /* 0x001fca0000400000 */
[----:B------:R-:W-:-:S04]  /*2700*/  F2FP.PACK_AB R0, RZ, R0 ;  /* 0x00000000ff00723e */ /* 0x000fc800000000ff */
[----:B------:R-:W-:Y:S01]  /*2710*/  PRMT R26, R0, 0x7610, R26 ;  /* 0x00007610001a7816 */ /* 0x000fe2000000001a */
[----:B------:R-:W-:Y:S05]  /*2720*/  BRA `(.L_x_960) ;  /* 0x00000bb000007947 */ /* 0x000fea0003800000 */
.L_x_955:
        /* <DEDUP_REMOVED lines=14> */
.L_x_969:
[----:B------:R-:W2:Y:S02]  /*2810*/  LDG.E.64 R2, [R2.64] ;  /* 0x0000002402027981 */ /* 0x000ea4000c1e1b00 */
[----:B--2---:R-:W0:Y:S01]  /*2820*/  F2F.F32.F64 R0, R2 ;  /* 0x0000000200007310 */ /* 0x004e220000301000 */
[----:B------:R-:W0:-:S14]  /*2830*/  DSETP.GEU.AND P0, PT, |R2|, c[0x2][0x0], PT ;  /* 0x008000000200762a */ /* 0x000e1c0003f0e200 */
[----:B0-----:R-:W-:-:S05]  /*2840*/  @!P0 FMUL R0, R0, 1.175494350822287508e-38 ;  /* 0x0080000000008820 */ /* 0x001fca0000400000 */
[----:B------:R-:W-:-:S04]  /*2850*/  F2FP.PACK_AB R0, RZ, R0 ;  /* 0x00000000ff00723e */ /* 0x000fc800000000ff */
[----:B------:R-:W-:Y:S01]  /*2860*/  PRMT R26, R0, 0x7610, R26 ;  /* 0x00007610001a7816 */ /* 0x000fe2000000001a */
[----:B------:R-:W-:Y:S05]  /*2870*/  BRA `(.L_x_960) ;  /* 0x00000a6000007947 */ /* 0x000fea0003800000 */
.L_x_968:
        /* <DEDUP_REMOVED lines=28> */
.L_x_971:
        /* <DEDUP_REMOVED lines=15> */
.L_x_970:
[----:B------:R-:W2:Y:S02]  /*2b30*/  LDG.E.U16 R0, [R2.64] ;  /* 0x0000002402007981 */ /* 0x000ea4000c1e1500 */
[----:B--2---:R-:W-:-:S04]  /*2b40*/  PRMT R0, RZ, 0x5410, R0 ;  /* 0x00005410ff007816 */ /* 0x004fc80000000000 */
[----:B------:R-:W-:-:S04]  /*2b50*/  F2FP.PACK_AB R0, RZ, R0 ;  /* 0x00000000ff00723e */ /* 0x000fc800000000ff */
[----:B------:R-:W-:Y:S01]  /*2b60*/  PRMT R26, R0, 0x7610, R26 ;  /* 0x00007610001a7816 */ /* 0x000fe2000000001a */
[----:B------:R-:W-:Y:S05]  /*2b70*/  BRA `(.L_x_960) ;  /* 0x0000076000007947 */ /* 0x000fea0003800000 */
.L_x_967:
        /* <DEDUP_REMOVED lines=12> */
.L_x_974:
        /* <DEDUP_REMOVED lines=21> */
.L_x_978:
[----:B------:R-:W-:Y:S05]  /*2d90*/  BSYNC B1 ;  /* 0x0000000000017941 */ /* 0x000fea0003800000 */
.L_x_977:
[----:B------:R-:W-:Y:S01]  /*2da0*/  LEA R3, R0, 0x3b800000, 0x17 ;  /* 0x3b80000000037811 */ /* 0x000fe200078eb8ff */
[----:B------:R-:W-:-:S05]  /*2db0*/  IMAD.SHL.U32 R0, R2, 0x100000, RZ ;  /* 0x0010000002007824 */ /* 0x000fca00078e00ff */
[----:B------:R-:W-:Y:S02]  /*2dc0*/  LOP3.LUT R0, R3, R0, R4, 0xfe, !PT ;  /* 0x0000000003007212 */ /* 0x000fe400078efe04 */
.L_x_976:
[----:B------:R-:W-:Y:S05]  /*2dd0*/  BSYNC B0 ;  /* 0x0000000000007941 */ /* 0x000fea0003800000 */
.L_x_975:
[----:B------:R-:W-:-:S04]  /*2de0*/  F2FP.PACK_AB R0, RZ, R0 ;  /* 0x00000000ff00723e */ /* 0x000fc800000000ff */
[----:B------:R-:W-:Y:S01]  /*2df0*/  PRMT R26, R0, 0x7610, R26 ;  /* 0x00007610001a7816 */ /* 0x000fe2000000001a */
[----:B------:R-:W-:Y:S05]  /*2e00*/  BRA `(.L_x_960) ;  /* 0x000004d000007947 */ /* 0x000fea0003800000 */
.L_x_973:
        /* <DEDUP_REMOVED lines=21> */
.L_x_982:
[----:B------:R-:W-:Y:S05]  /*2f60*/  BSYNC B1 ;  /* 0x0000000000017941 */ /* 0x000fea0003800000 */
.L_x_981:
[----:B------:R-:W-:Y:S01]  /*2f70*/  LEA R3, R0, 0x37800000, 0x17 ;  /* 0x3780000000037811 */ /* 0x000fe200078eb8ff */
[----:B------:R-:W-:-:S05]  /*2f80*/  IMAD.SHL.U32 R0, R2, 0x200000, RZ ;  /* 0x0020000002007824 */ /* 0x000fca00078e00ff */
[----:B------:R-:W-:Y:S02]  /*2f90*/  LOP3.LUT R0, R3, R0, R4, 0xfe, !PT ;  /* 0x0000000003007212 */ /* 0x000fe400078efe04 */
.L_x_980:
[----:B------:R-:W-:Y:S05]  /*2fa0*/  BSYNC B0 ;  /* 0x0000000000007941 */ /* 0x000fea0003800000 */
.L_x_979:
[----:B------:R-:W-:-:S04]  /*2fb0*/  F2FP.PACK_AB R0, RZ, R0 ;  /* 0x00000000ff00723e */ /* 0x000fc800000000ff */
[----:B------:R-:W-:Y:S01]  /*2fc0*/  PRMT R26, R0, 0x7610, R26 ;  /* 0x00007610001a7816 */ /* 0x000fe2000000001a */
[----:B------:R-:W-:Y:S05]  /*2fd0*/  BRA `(.L_x_960) ;  /* 0x0000030000007947 */ /* 0x000fea0003800000 */
.L_x_972:
        /* <DEDUP_REMOVED lines=14> */
.L_x_986:
[----:B------:R-:W-:Y:S05]  /*30c0*/  BSYNC B0 ;  /* 0x0000000000007941 */ /* 0x000fea0003800000 */
.L_x_985:
[----:B------:R-:W-:-:S04]  /*30d0*/  F2FP.PACK_AB R0, RZ, R0 ;  /* 0x00000000ff00723e */ /* 0x000fc800000000ff */
[----:B------:R-:W-:Y:S01]  /*30e0*/  PRMT R26, R0, 0x7610, R26 ;  /* 0x00007610001a7816 */ /* 0x000fe2000000001a */
[----:B------:R-:W-:Y:S05]  /*30f0*/  BRA `(.L_x_960) ;  /* 0x000001e000007947 */ /* 0x000fea0003800000 */
.L_x_959:
        /* <DEDUP_REMOVED lines=21> */
.L_x_984:
[----:B------:R-:W2:Y:S02]  /*3250*/  LDG.E.64 R2, [R2.64] ;  /* 0x0000002402027981 */ /* 0x000ea4000c1e1b00 */
[----:B--2---:R-:W0:Y:S02]  /*3260*/  I2F.U64 R0, R2 ;  /* 0x0000000200007312 */ /* 0x004e240000301000 */
[----:B0-----:R-:W-:-:S04]  /*3270*/  F2FP.PACK_AB R0, RZ, R0 ;  /* 0x00000000ff00723e */ /* 0x001fc800000000ff */
[----:B------:R-:W-:Y:S01]  /*3280*/  PRMT R26, R0, 0x7610, R26 ;  /* 0x00007610001a7816 */ /* 0x000fe2000000001a */
[----:B------:R-:W-:Y:S05]  /*3290*/  BRA `(.L_x_960) ;  /* 0x0000004000007947 */ /* 0x000fea0003800000 */
.L_x_983:
[----:B------:R-:W2:Y:S02]  /*32a0*/  LDG.E R2, [R2.64] ;  /* 0x0000002402027981 */ /* 0x000ea4000c1e1900 */
[----:B--2---:R-:W0:Y:S02]  /*32b0*/  I2F.U32 R0, R2 ;  /* 0x0000000200007306 */ /* 0x004e240000201000 */
[----:B0-----:R-:W-:-:S04]  /*32c0*/  F2FP.PACK_AB R0, RZ, R0 ;  /* 0x00000000ff00723e */ /* 0x001fc800000000ff */
[----:B------:R-:W-:Y:S02]  /*32d0*/  PRMT R26, R0, 0x7610, R26 ;  /* 0x00007610001a7816 */ /* 0x000fe4000000001a */
.L_x_960:
[----:B------:R-:W-:-:S05]  /*32e0*/  IADD3 R19, R19, 0x80, RZ ;  /* 0x0000008013137810 */ /* 0x000fca0007ffe0ff */
.L_x_954:
[----:B------:R-:W-:Y:S05]  /*32f0*/  BSYNC B6 ;  /* 0x0000000000067941 */ /* 0x000fea0003800000 */
.L_x_953:
        /* <DEDUP_REMOVED lines=23> */
.L_x_992:
[----:B------:R-:W2:Y:S02]  /*3470*/  LDG.E.U8 R2, [R2.64] ;  /* 0x0000002402027981 */ /* 0x000ea4000c1e1100 */
[----:B--2---:R-:W0:Y:S02]  /*3480*/  I2F.U16 R0, R2 ;  /* 0x0000000200007306 */ /* 0x004e240000101000 */
[----:B0-----:R-:W-:-:S04]  /*3490*/  F2FP.PACK_AB R0, RZ, R0 ;  /* 0x00000000ff00723e */ /* 0x001fc800000000ff */
[----:B------:R-:W-:Y:S01]  /*34a0*/  PRMT R23, R0, 0x7610, R23 ;  /* 0x0000761000177816 */ /* 0x000fe20000000017 */
[----:B------:R-:W-:Y:S05]  /*34b0*/  BRA `(.L_x_988) ;  /* 0x00000ed000007947 */ /* 0x000fea0003800000 */
.L_x_991:
        /* <DEDUP_REMOVED lines=11> */
.L_x_995:
[----:B------:R-:W2:Y:S02]  /*3570*/  LDG.E R2, [R2.64] ;  /* 0x0000002402027981 */ /* 0x000ea4000c1e1900 */
[----:B--2---:R-:W0:Y:S02]  /*3580*/  I2F R0, R2 ;  /* 0x0000000200007306 */ /* 0x004e240000201400 */
[----:B0-----:R-:W-:-:S04]  /*3590*/  F2FP.PACK_AB R0, RZ, R0 ;  /* 0x00000000ff00723e */ /* 0x001fc800000000ff */
[----:B------:R-:W-:Y:S01]  /*35a0*/  PRMT R23, R0, 0x7610, R23 ;  /* 0x0000761000177816 */ /* 0x000fe20000000017 */
[----:B------:R-:W-:Y:S05]  /*35b0*/  BRA `(.L_x_988) ;  /* 0x00000dd000007947 */ /* 0x000fea0003800000 */
.L_x_994:
[----:B------:R-:W2:Y:S02]  /*35c0*/  LDG.E.U16 R2, [R2.64] ;  /* 0x0000002402027981 */ /* 0x000ea4000c1e1500 */
[----:B--2---:R-:W0:Y:S02]  /*35d0*/  I2F.S16 R0, R2 ;  /* 0x0000000200007306 */ /* 0x004e240000101400 */
[----:B0-----:R-:W-:-:S04]  /*35e0*/  F2FP.PACK_AB R0, RZ, R0 ;  /* 0x00000000ff00723e */ /* 0x001fc800000000ff */
[----:B------:R-:W-:Y:S01]  /*35f0*/  PRMT R23, R0, 0x7610, R23 ;  /* 0x0000761000177816 */ /* 0x000fe20000000017 */
[----:B------:R-:W-:Y:S05]  /*3600*/  BRA `(.L_x_988) ;  /* 0x00000d8000007947 */ /* 0x000fea0003800000 */
.L_x_990:
        /* <DEDUP_REMOVED lines=9> */
.L_x_997:
[----:B------:R0:W5:Y:S01]  /*36a0*/  LDG.E.U16 R23, [R2.64] ;  /* 0x0000002402177981 */ /* 0x000162000c1e1500 */
[----:B------:R-:W-:Y:S05]  /*36b0*/  BRA `(.L_x_988) ;  /* 0x00000cd000007947 */ /* 0x000fea0003800000 */
.L_x_996:
        /* <DEDUP_REMOVED lines=9> */
.L_x_999:
[----:B------:R0:W5:Y:S01]  /*3750*/  LDG.E.U16 R23, [R2.64] ;  /* 0x0000002402177981 */ /* 0x000162000c1e1500 */
[----:B------:R-:W-:Y:S05]  /*3760*/  BRA `(.L_x_988) ;  /* 0x00000c2000007947 */ /* 0x000fea0003800000 */
.L_x_998:
[----:B------:R-:W2:Y:S02]  /*3770*/  LDG.E.64 R2, [R2.64] ;  /* 0x0000002402027981 */ /* 0x000ea4000c1e1b00 */
[----:B--2---:R-:W0:Y:S01]  /*3780*/  F2F.F32.F64 R0, R2 ;  /* 0x0000000200007310 */ /* 0x004e220000301000 */
[----:B------:R-:W0:-:S14]  /*3790*/  DSETP.GEU.AND P0, PT, |R2|, c[0x2][0x0], PT ;  /* 0x008000000200762a */ /* 0x000e1c0003f0e200 */
[----:B0-----:R-:W-:-:S05]  /*37a0*/  @!P0 FMUL R0, R0, 1.175494350822287508e-38 ;  /* 0x0080000000008820 */ /* 0x001fca0000400000 */
[----:B------:R-:W-:-:S04]  /*37b0*/  F2FP.PACK_AB R0, RZ, R0 ;  /* 0x00000000ff00723e */ /* 0x000fc800000000ff */
[----:B------:R-:W-:Y:S01]  /*37c0*/  PRMT R23, R0, 0x7610, R23 ;  /* 0x0000761000177816 */ /* 0x000fe20000000017 */
[----:B------:R-:W-:Y:S05]  /*37d0*/  BRA `(.L_x_988) ;  /* 0x00000bb000007947 */ /* 0x000fea0003800000 */
.L_x_989:
        /* <DEDUP_REMOVED lines=14> */
.L_x_1002:
[----:B------:R-:W2:Y:S02]  /*38c0*/  LDG.E.64 R2, [R2.64] ;  /* 0x0000002402027981 */ /* 0x000ea4000c1e1b00 */
[----:B--2---:R-:W0:Y:S01]  /*38d0*/  F2F.F32.F64 R0, R2 ;  /* 0x0000000200007310 */ /* 0x004e220000301000 */
[----:B------:R-:W0:-:S14]  /*38e0*/  DSETP.GEU.AND P0, PT, |R2|, c[0x2][0x0], PT ;  /* 0x008000000200762a */ /* 0x000e1c0003f0e200 */
[----:B0-----:R-:W-:-:S05]  /*38f0*/  @!P0 FMUL R0, R0, 1.175494350822287508e-38 ;  /* 0x0080000000008820 */ /* 0x001fca0000400000 */
[----:B------:R-:W-:-:S04]  /*3900*/  F2FP.PACK_AB R0, RZ, R0 ;  /* 0x00000000ff00723e */ /* 0x000fc800000000ff */
[----:B------:R-:W-:Y:S01]  /*3910*/  PRMT R23, R0, 0x7610, R23 ;  /* 0x0000761000177816 */ /* 0x000fe20000000017 */
[----:B------:R-:W-:Y:S05]  /*3920*/  BRA `(.L_x_988) ;  /* 0x00000a6000007947 */ /* 0x000fea0003800000 */
.L_x_1001:
        /* <DEDUP_REMOVED lines=28> */
.L_x_1004:
        /* <DEDUP_REMOVED lines=15> */
.L_x_1003:
[----:B------:R-:W2:Y:S02]  /*3be0*/  LDG.E.U16 R0, [R2.64] ;  /* 0x0000002402007981 */ /* 0x000ea4000c1e1500 */
[----:B--2---:R-:W-:-:S04]  /*3bf0*/  PRMT R0, RZ, 0x5410, R0 ;  /* 0x00005410ff007816 */ /* 0x004fc80000000000 */
[----:B------:R-:W-:-:S04]  /*3c00*/  F2FP.PACK_AB R0, RZ, R0 ;  /* 0x00000000ff00723e */ /* 0x000fc800000000ff */
[----:B------:R-:W-:Y:S01]  /*3c10*/  PRMT R23, R0, 0x7610, R23 ;  /* 0x0000761000177816 */ /* 0x000fe20000000017 */
[----:B------:R-:W-:Y:S05]  /*3c20*/  BRA `(.L_x_988) ;  /* 0x0000076000007947 */ /* 0x000fea0003800000 */
.L_x_1000:
        /* <DEDUP_REMOVED lines=12> */
.L_x_1007:
        /* <DEDUP_REMOVED lines=21> */
.L_x_1011:
[----:B------:R-:W-:Y:S05]  /*3e40*/  BSYNC B1 ;  /* 0x0000000000017941 */ /* 0x000fea0003800000 */
.L_x_1010:
[----:B------:R-:W-:Y:S01]  /*3e50*/  LEA R3, R0, 0x3b800000, 0x17 ;  /* 0x3b80000000037811 */ /* 0x000fe200078eb8ff */
[----:B------:R-:W-:-:S05]  /*3e60*/  IMAD.SHL.U32 R0, R2, 0x100000, RZ ;  /* 0x0010000002007824 */ /* 0x000fca00078e00ff */
[----:B------:R-:W-:Y:S02]  /*3e70*/  LOP3.LUT R0, R3, R0, R4, 0xfe, !PT ;  /* 0x0000000003007212 */ /* 0x000fe400078efe04 */
.L_x_1009:
[----:B------:R-:W-:Y:S05]  /*3e80*/  BSYNC B0 ;  /* 0x0000000000007941 */ /* 0x000fea0003800000 */
.L_x_1008:
[----:B------:R-:W-:-:S04]  /*3e90*/  F2FP.PACK_AB R0, RZ, R0 ;  /* 0x00000000ff00723e */ /* 0x000fc800000000ff */
[----:B------:R-:W-:Y:S01]  /*3ea0*/  PRMT R23, R0, 0x7610, R23 ;  /* 0x0000761000177816 */ /* 0x000fe20000000017 */
[----:B------:R-:W-:Y:S05]  /*3eb0*/  BRA `(.L_x_988) ;  /* 0x000004d000007947 */ /* 0x000fea0003800000 */
.L_x_1006:
        /* <DEDUP_REMOVED lines=21> */
.L_x_1015:
[----:B------:R-:W-:Y:S05]  /*4010*/  BSYNC B1 ;  /* 0x0000000000017941 */ /* 0x000fea0003800000 */
.L_x_1014:
[----:B------:R-:W-:Y:S01]  /*4020*/  LEA R3, R0, 0x37800000, 0x17 ;  /* 0x3780000000037811 */ /* 0x000fe200078eb8ff */
[----:B------:R-:W-:-:S05]  /*4030*/  IMAD.SHL.U32 R0, R2, 0x200000, RZ ;  /* 0x0020000002007824 */ /* 0x000fca00078e00ff */
[----:B------:R-:W-:Y:S02]  /*4040*/  LOP3.LUT R0, R3, R0, R4, 0xfe, !PT ;  /* 0x0000000003007212 */ /* 0x000fe400078efe04 */
.L_x_1013:
[----:B------:R-:W-:Y:S05]  /*4050*/  BSYNC B0 ;  /* 0x0000000000007941 */ /* 0x000fea0003800000 */
.L_x_1012:
[----:B------:R-:W-:-:S04]  /*4060*/  F2FP.PACK_AB R0, RZ, R0 ;  /* 0x00000000ff00723e */ /* 0x000fc800000000ff */
[----:B------:R-:W-:Y:S01]  /*4070*/  PRMT R23, R0, 0x7610, R23 ;  /* 0x0000761000177816 */ /* 0x000fe20000000017 */
[----:B------:R-:W-:Y:S05]  /*4080*/  BRA `(.L_x_988) ;  /* 0x0000030000007947 */ /* 0x000fea0003800000 */
.L_x_1005:
        /* <DEDUP_REMOVED lines=14> */
.L_x_1019:
[----:B------:R-:W-:Y:S05]  /*4170*/  BSYNC B0 ;  /* 0x0000000000007941 */ /* 0x000fea0003800000 */
.L_x_1018:
[----:B------:R-:W-:-:S04]  /*4180*/  F2FP.PACK_AB R0, RZ, R0 ;  /* 0x00000000ff00723e */ /* 0x000fc800000000ff */
[----:B------:R-:W-:Y:S01]  /*4190*/  PRMT R23, R0, 0x7610, R23 ;  /* 0x0000761000177816 */ /* 0x000fe20000000017 */
[----:B------:R-:W-:Y:S05]  /*41a0*/  BRA `(.L_x_988) ;  /* 0x000001e000007947 */ /* 0x000fea0003800000 */
.L_x_993:
        /* <DEDUP_REMOVED lines=21> */
.L_x_1017:
[----:B------:R-:W2:Y:S02]  /*4300*/  LDG.E.64 R2, [R2.64] ;  /* 0x0000002402027981 */ /* 0x000ea4000c1e1b00 */
[----:B--2---:R-:W0:Y:S02]  /*4310*/  I2F.U64 R0, R2 ;  /* 0x0000000200007312 */ /* 0x004e240000301000 */
[----:B0-----:R-:W-:-:S04]  /*4320*/  F2FP.PACK_AB R0, RZ, R0 ;  /* 0x00000000ff00723e */ /* 0x001fc800000000ff */
[----:B------:R-:W-:Y:S01]  /*4330*/  PRMT R23, R0, 0x7610, R23 ;  /* 0x0000761000177816 */ /* 0x000fe20000000017 */
[----:B------:R-:W-:Y:S05]  /*4340*/  BRA `(.L_x_988) ;  /* 0x0000004000007947 */ /* 0x000fea0003800000 */
.L_x_1016:
[----:B------:R-:W2:Y:S02]  /*4350*/  LDG.E R2, [R2.64] ;  /* 0x0000002402027981 */ /* 0x000ea4000c1e1900 */
[----:B--2---:R-:W0:Y:S02]  /*4360*/  I2F.U32 R0, R2 ;  /* 0x0000000200007306 */ /* 0x004e240000201000 */
[----:B0-----:R-:W-:-:S04]  /*4370*/  F2FP.PACK_AB R0, RZ, R0 ;  /* 0x00000000ff00723e */ /* 0x001fc800000000ff */
[----:B------:R-:W-:Y:S02]  /*4380*/  PRMT R23, R0, 0x7610, R23 ;  /* 0x0000761000177816 */ /* 0x000fe40000000017 */
.L_x_988:
[----:B------:R-:W-:Y:S05]  /*4390*/  BSYNC B6 ;  /* 0x0000000000067941 */ /* 0x000fea0003800000 */
.L_x_987:
        /* <DEDUP_REMOVED lines=11> */
[----:B--2--5:R-:W-:Y:S01]  /*4450*/  HADD2.F32 R25, -RZ, R25.H0_H0 ;  /* 0x20000019ff197230 */ /* 0x024fe20000004100 */
[----:B------:R-:W-:-:S04]  /*4460*/  IMAD.MOV.U32 R3, RZ, RZ, 0x3f000000 ;  /* 0x3f000000ff037424 */ /* 0x000fc800078e00ff */
[C---:B------:R-:W-:Y:S01]  /*4470*/  FADD.FTZ R0, |R25|.reuse, -RZ ;  /* 0x800000ff19007221 */ /* 0x040fe20000010200 */
[C---:B------:R-:W-:Y:S02]  /*4480*/  FSETP.GT.FTZ.AND P4, PT, |R25|.reuse, 0.56000000238418579102, PT ;  /* 0x3f0f5c291900780b */ /* 0x040fe40003f94200 */
[----:B------:R-:W-:Y:S01]  /*4490*/  FSETP.NEU.FTZ.AND P5, PT, |R25|, 1, PT ;  /* 0x3f8000001900780b */ /* 0x000fe20003fbd200 */
        /* <DEDUP_REMOVED lines=21> */
[----:B------:R-:W-:Y:S02]  /*45f0*/  F2FP.PACK_AB R0, RZ, R0 ;  /* 0x00000000ff00723e */ /* 0x000fe400000000ff */
.L_x_1021:
[----:B--2---:R-:W-:Y:S05]  /*4600*/  BSYNC B0 ;  /* 0x0000000000007941 */ /* 0x004fea0003800000 */
.L_x_1020:
[----:B------:R-:W-:Y:S01]  /*4610*/  BSSY B0, `(.L_x_1022) ;  /* 0x000001d000007945 */ /* 0x000fe20003800000 */
[----:B------:R-:W-:Y:S05]  /*4620*/  @P3 BRA `(.L_x_1023) ;  /* 0x000001b000003947 */ /* 0x000fea0003800000 */
[----:B-----5:R-:W-:Y:S01]  /*4630*/  HADD2.F32 R22, -RZ, R22.H0_H0 ;  /* 0x20000016ff167230 */ /* 0x020fe20000004100 */
[----:B------:R-:W-:-:S04]  /*4640*/  IMAD.MOV.U32 R3, RZ, RZ, 0x3f000000 ;  /* 0x3f000000ff037424 */ /* 0x000fc800078e00ff */
[C---:B------:R-:W-:Y:S01]  /*4650*/  FADD.FTZ R2, |R22|.reuse, -RZ ;  /* 0x800000ff16027221 */ /* 0x040fe20000010200 */
[C---:B------:R-:W-:Y:S02]  /*4660*/  FSETP.GT.FTZ.AND P3, PT, |R22|.reuse, 0.56000000238418579102, PT ;  /* 0x3f0f5c291600780b */ /* 0x040fe40003f74200 */
[----:B------:R-:W-:Y:S01]  /*4670*/  FSETP.NEU.FTZ.AND P4, PT, |R22|, 1, PT ;  /* 0x3f8000001600780b */ /* 0x000fe20003f9d200 */
        /* <DEDUP_REMOVED lines=21> */
[----:B------:R-:W-:Y:S02]  /*47d0*/  F2FP.PACK_AB R25, RZ, R25 ;  /* 0x00000019ff19723e */ /* 0x000fe400000000ff */
.L_x_1023:
[----:B------:R-:W-:Y:S05]  /*47e0*/  BSYNC B0 ;  /* 0x0000000000007941 */ /* 0x000fea0003800000 */
.L_x_1022:
        /* <DEDUP_REMOVED lines=29> */
.L_x_1025:
[----:B------:R-:W-:Y:S05]  /*49c0*/  BSYNC B0 ;  /* 0x0000000000007941 */ /* 0x000fea0003800000 */
.L_x_1024:
        /* <DEDUP_REMOVED lines=28> */
[----:B------:R-:W-:Y:S02]  /*4b90*/  F2FP.PACK_AB R23, RZ, R23 ;  /* 0x00000017ff17723e */ /* 0x000fe400000000ff */
.L_x_1027:
[----:B------:R-:W-:Y:S05]  /*4ba0*/  BSYNC B0 ;  /* 0x0000000000007941 */ /* 0x000fea0003800000 */
.L_x_1026:
        /* <DEDUP_REMOVED lines=17> */
[----:B------:R-:W-:Y:S01]  /*4cc0*/  HADD2.F32 R0, -RZ, R0.H0_H0 ;  /* 0x20000000ff007230 */ /* 0x000fe20000004100 */
[----:B------:R-:W-:-:S03]  /*4cd0*/  IMAD.MOV.U32 R19, RZ, RZ, R24 ;  /* 0x000000ffff137224 */ /* 0x000fc600078e0018 */
[----:B------:R-:W0:Y:S02]  /*4ce0*/  F2I.FTZ.TRUNC.NTZ R5, R0 ;  /* 0x0000000000057305 */ /* 0x000e24000021f100 */
[----:B0-----:R0:W-:Y:S01]  /*4cf0*/  STG.E.U8 [R2.64], R5 ;  /* 0x0000000502007986 */ /* 0x0011e2000c101124 */
[----:B------:R-:W-:Y:S05]  /*4d00*/  BRA `(.L_x_1029) ;  /* 0x00000fd000007947 */ /* 0x000fea0003800000 */
.L_x_1033:
[----:B------:R-:W-:Y:S01]  /*4d10*/  HADD2.F32 R5, -RZ, R0.H0_H0 ;  /* 0x20000000ff057230 */ /* 0x000fe20000004100 */
[----:B------:R-:W-:-:S05]  /*4d20*/  IMAD.MOV.U32 R19, RZ, RZ, R24 ;  /* 0x000000ffff137224 */ /* 0x000fca00078e0018 */
[----:B------:R-:W0:Y:S02]  /*4d30*/  F2I.S64.TRUNC R4, R5 ;  /* 0x0000000500047311 */ /* 0x000e24000020d900 */
[----:B0-----:R0:W-:Y:S01]  /*4d40*/  STG.E.U8 [R2.64], R4 ;  /* 0x0000000402007986 */ /* 0x0011e2000c101124 */
[----:B------:R-:W-:Y:S05]  /*4d50*/  BRA `(.L_x_1029) ;  /* 0x00000f8000007947 */ /* 0x000fea0003800000 */
.L_x_1032:
[----:B------:R-:W-:-:S13]  /*4d60*/  ISETP.NE.AND P0, PT, R4, 0x2, PT ;  /* 0x000000020400780c */ /* 0x000fda0003f05270 */
[----:B------:R-:W-:Y:S05]  /*4d70*/  @!P0 BRA `(.L_x_1035) ;  /* 0x000000e000008947 */ /* 0x000fea0003800000 */
[----:B------:R-:W-:-:S13]  /*4d80*/  ISETP.NE.AND P0, PT, R4, 0x3, PT ;  /* 0x000000030400780c */ /* 0x000fda0003f05270 */
[----:B------:R-:W-:Y:S05]  /*4d90*/  @!P0 BRA `(.L_x_1036) ;  /* 0x0000007000008947 */ /* 0x000fea0003800000 */
[----:B------:R-:W-:-:S13]  /*4da0*/  ISETP.NE.AND P0, PT, R4, 0x4, PT ;  /* 0x000000040400780c */ /* 0x000fda0003f05270 */
[----:B------:R-:W-:Y:S05]  /*4db0*/  @P0 BRA `(.L_x_1034) ;  /* 0x00000d4000000947 */ /* 0x000fea0003800000 */
[----:B------:R-:W-:Y:S01]  /*4dc0*/  HADD2.F32 R4, -RZ, R0.H0_H0 ;  /* 0x20000000ff047230 */ /* 0x000fe20000004100 */
[----:B------:R-:W-:-:S05]  /*4dd0*/  IMAD.MOV.U32 R19, RZ, RZ, R24 ;  /* 0x000000ffff137224 */ /* 0x000fca00078e0018 */
[----:B------:R-:W0:Y:S02]  /*4de0*/  F2I.S64.TRUNC R4, R4 ;  /* 0x0000000400047311 */ /* 0x000e24000020d900 */
[----:B0-----:R0:W-:Y:S01]  /*4df0*/  STG.E.64 [R2.64], R4 ;  /* 0x0000000402007986 */ /* 0x0011e2000c101b24 */
[----:B------:R-:W-:Y:S05]  /*4e00*/  BRA `(.L_x_1029) ;  /* 0x00000ed000007947 */ /* 0x000fea0003800000 */
.L_x_1036:
[----:B------:R-:W-:Y:S01]  /*4e10*/  HADD2.F32 R0, -RZ, R0.H0_H0 ;  /* 0x20000000ff007230 */ /* 0x000fe20000004100 */
[----:B------:R-:W-:-:S03]  /*4e20*/  IMAD.MOV.U32 R19, RZ, RZ, R24 ;  /* 0x000000ffff137224 */ /* 0x000fc600078e0018 */
[----:B------:R-:W0:Y:S02]  /*4e30*/  F2I.FTZ.TRUNC.NTZ R5, R0 ;  /* 0x0000000000057305 */ /* 0x000e24000021f100 */
[----:B0-----:R0:W-:Y:S01]  /*4e40*/  STG.E [R2.64], R5 ;  /* 0x0000000502007986 */ /* 0x0011e2000c101924 */
[----:B------:R-:W-:Y:S05]  /*4e50*/  BRA `(.L_x_1029) ;  /* 0x00000e8000007947 */ /* 0x000fea0003800000 */
.L_x_1035:
[----:B------:R-:W-:Y:S01]  /*4e60*/  HADD2.F32 R0, -RZ, R0.H0_H0 ;  /* 0x20000000ff007230 */ /* 0x000fe20000004100 */
[----:B------:R-:W-:-:S03]  /*4e70*/  IMAD.MOV.U32 R19, RZ, RZ, R24 ;  /* 0x000000ffff137224 */ /* 0x000fc600078e0018 */
[----:B------:R-:W0:Y:S02]  /*4e80*/  F2I.FTZ.TRUNC.NTZ R5, R0 ;  /* 0x0000000000057305 */ /* 0x000e24000021f100 */
[----:B0-----:R0:W-:Y:S01]  /*4e90*/  STG.E.U16 [R2.64], R5 ;  /* 0x0000000502007986 */ /* 0x0011e2000c101524 */
[----:B------:R-:W-:Y:S05]  /*4ea0*/  BRA `(.L_x_1029) ;  /* 0x00000e3000007947 */ /* 0x000fea0003800000 */
.L_x_1031:
[----:B------:R-:W-:-:S13]  /*4eb0*/  ISETP.GT.AND P0, PT, R4, 0x6, PT ;  /* 0x000000060400780c */ /* 0x000fda0003f04270 */
[----:B------:R-:W-:Y:S05]  /*4ec0*/  @P0 BRA `(.L_x_1037) ;  /* 0x000000b000000947 */ /* 0x000fea0003800000 */
[----:B------:R-:W-:-:S13]  /*4ed0*/  ISETP.NE.AND P0, PT, R4, 0x5, PT ;  /* 0x000000050400780c */ /* 0x000fda0003f05270 */
[----:B------:R-:W-:Y:S05]  /*4ee0*/  @!P0 BRA `(.L_x_1038) ;  /* 0x0000006000008947 */ /* 0x000fea0003800000 */
[----:B------:R-:W-:-:S13]  /*4ef0*/  ISETP.NE.AND P0, PT, R4, 0x6, PT ;  /* 0x000000060400780c */ /* 0x000fda0003f05270 */
[----:B------:R-:W-:Y:S05]  /*4f00*/  @P0 BRA `(.L_x_1034) ;  /* 0x00000bf000000947 */ /* 0x000fea0003800000 */
[----:B------:R-:W-:Y:S01]  /*4f10*/  HADD2.F32 R5, -RZ, R0.H0_H0 ;  /* 0x20000000ff057230 */ /* 0x000fe20000004100 */
[----:B------:R-:W-:-:S04]  /*4f20*/  IMAD.MOV.U32 R19, RZ, RZ, R24 ;  /* 0x000000ffff137224 */ /* 0x000fc800078e0018 */
[----:B------:R0:W-:Y:S01]  /*4f30*/  STG.E [R2.64], R5 ;  /* 0x0000000502007986 */ /* 0x0001e2000c101924 */
[----:B------:R-:W-:Y:S05]  /*4f40*/  BRA `(.L_x_1029) ;  /* 0x00000d9000007947 */ /* 0x000fea0003800000 */
.L_x_1038:
[----:B------:R0:W-:Y:S01]  /*4f50*/  STG.E.U16 [R2.64], R0 ;  /* 0x0000000002007986 */ /* 0x0001e2000c101524 */
[----:B------:R-:W-:Y:S01]  /*4f60*/  IMAD.MOV.U32 R19, RZ, RZ, R24 ;  /* 0x000000ffff137224 */ /* 0x000fe200078e0018 */
[----:B------:R-:W-:Y:S05]  /*4f70*/  BRA `(.L_x_1029) ;  /* 0x00000d6000007947 */ /* 0x000fea0003800000 */
.L_x_1037:
[----:B------:R-:W-:-:S13]  /*4f80*/  ISETP.NE.AND P0, PT, R4, 0x7, PT ;  /* 0x000000070400780c */ /* 0x000fda0003f05270 */
[----:B------:R-:W-:Y:S05]  /*4f90*/  @!P0 BRA `(.L_x_1039) ;  /* 0x000000f000008947 */ /* 0x000fea0003800000 */
[----:B------:R-:W-:-:S13]  /*4fa0*/  ISETP.NE.AND P0, PT, R4, 0x8, PT ;  /* 0x000000080400780c */ /* 0x000fda0003f05270 */
[----:B------:R-:W-:Y:S05]  /*4fb0*/  @!P0 BRA `(.L_x_1040) ;  /* 0x0000007000008947 */ /* 0x000fea0003800000 */
[----:B------:R-:W-:-:S13]  /*4fc0*/  ISETP.NE.AND P0, PT, R4, 0x9, PT ;  /* 0x000000090400780c */ /* 0x000fda0003f05270 */
[----:B------:R-:W-:Y:S05]  /*4fd0*/  @P0 BRA `(.L_x_1034) ;  /* 0x00000b2000000947 */ /* 0x000fea0003800000 */
[----:B------:R-:W-:Y:S01]  /*4fe0*/  HADD2.F32 R4, -RZ, R0.H0_H0 ;  /* 0x20000000ff047230 */ /* 0x000fe20000004100 */
[----:B------:R-:W-:Y:S02]  /*4ff0*/  IMAD.MOV.U32 R5, RZ, RZ, RZ ;  /* 0x000000ffff057224 */ /* 0x000fe400078e00ff */
[----:B------:R-:W-:-:S03]  /*5000*/  IMAD.MOV.U32 R19, RZ, RZ, R24 ;  /* 0x000000ffff137224 */ /* 0x000fc600078e0018 */
[----:B------:R0:W-:Y:S01]  /*5010*/  STG.E.64 [R2.64], R4 ;  /* 0x0000000402007986 */ /* 0x0001e2000c101b24 */
[----:B------:R-:W-:Y:S05]  /*5020*/  BRA `(.L_x_1029) ;  /* 0x00000cb000007947 */ /* 0x000fea0003800000 */
.L_x_1040:
[----:B------:R-:W-:Y:S01]  /*5030*/  HADD2.F32 R0, -RZ, R0.H0_H0 ;  /* 0x20000000ff007230 */ /* 0x000fe20000004100 */
[----:B------:R-:W-:-:S04]  /*5040*/  IMAD.MOV.U32 R19, RZ, RZ, R24 ;  /* 0x000000ffff137224 */ /* 0x000fc800078e0018 */
[----:B------:R-:W-:-:S04]  /*5050*/  F2FP.PACK_AB R0, RZ, R0 ;  /* 0x00000000ff00723e */ /* 0x000fc800000000ff */
[----:B------:R-:W-:-:S05]  /*5060*/  PRMT R0, R0, 0x5410, RZ ;  /* 0x0000541000007816 */ /* 0x000fca00000000ff */
[----:B------:R0:W-:Y:S01]  /*5070*/  STG.E [R2.64], R0 ;  /* 0x0000000002007986 */ /* 0x0001e2000c101924 */
[----:B------:R-:W-:Y:S05]  /*5080*/  BRA `(.L_x_1029) ;  /* 0x00000c5000007947 */ /* 0x000fea0003800000 */
.L_x_1039:
[----:B------:R-:W-:Y:S01]  /*5090*/  HADD2.F32 R4, -RZ, R0.H0_H0 ;  /* 0x20000000ff047230 */ /* 0x000fe20000004100 */
[----:B------:R-:W-:-:S04]  /*50a0*/  IMAD.MOV.U32 R19, RZ, RZ, R24 ;  /* 0x000000ffff137224 */ /* 0x000fc800078e0018 */
[----:B------:R-:W-:-:S06]  /*50b0*/  FMUL.FTZ R4, R4, 1 ;  /* 0x3f80000004047820 */ /* 0x000fcc0000410000 */
[----:B------:R-:W0:Y:S02]  /*50c0*/  F2F.F64.F32 R4, R4 ;  /* 0x0000000400047310 */ /* 0x000e240000201800 */
[----:B0-----:R0:W-:Y:S01]  /*50d0*/  STG.E.64 [R2.64], R4 ;  /* 0x0000000402007986 */ /* 0x0011e2000c101b24 */
[----:B------:R-:W-:Y:S05]  /*50e0*/  BRA `(.L_x_1029) ;  /* 0x00000bf000007947 */ /* 0x000fea0003800000 */
.L_x_1030:
        /* <DEDUP_REMOVED lines=10> */
[----:B------:R-:W-:-:S04]  /*5190*/  FSETP.NEU.FTZ.AND P0, PT, R0, RZ, PT ;  /* 0x000000ff0000720b */ /* 0x000fc80003f1d000 */
[----:B------:R-:W-:-:S05]  /*51a0*/  SEL R5, RZ, 0x1, !P0 ;  /* 0x00000001ff057807 */ /* 0x000fca0004000000 */
[----:B------:R0:W-:Y:S01]  /*51b0*/  STG.E.U8 [R2.64], R5 ;  /* 0x0000000502007986 */ /* 0x0001e2000c101124 */
[----:B------:R-:W-:Y:S05]  /*51c0*/  BRA `(.L_x_1029) ;  /* 0x00000b1000007947 */ /* 0x000fea0003800000 */
.L_x_1043:
[----:B------:R-:W-:Y:S01]  /*51d0*/  HADD2.F32 R0, -RZ, R0.H0_H0 ;  /* 0x20000000ff007230 */ /* 0x000fe20000004100 */
[----:B------:R-:W-:Y:S01]  /*51e0*/  CS2R R6, SRZ ;  /* 0x0000000000067805 */ /* 0x000fe2000001ff00 */
[----:B------:R-:W-:-:S03]  /*51f0*/  IMAD.MOV.U32 R19, RZ, RZ, R24 ;  /* 0x000000ffff137224 */ /* 0x000fc600078e0018 */
[----:B------:R-:W-:-:S04]  /*5200*/  FMUL.FTZ R0, R0, 1 ;  /* 0x3f80000000007820 */ /* 0x000fc80000410000 */
[----:B------:R-:W0:Y:S02]  /*5210*/  F2F.F64.F32 R4, R0 ;  /* 0x0000000000047310 */ /* 0x000e240000201800 */
[----:B0-----:R0:W-:Y:S01]  /*5220*/  STG.E.128 [R2.64], R4 ;  /* 0x0000000402007986 */ /* 0x0011e2000c101d24 */
[----:B------:R-:W-:Y:S05]  /*5230*/  BRA `(.L_x_1029) ;  /* 0x00000aa000007947 */ /* 0x000fea0003800000 */
.L_x_1042:
        /* <DEDUP_REMOVED lines=21> */
.L_x_1047:
[----:B------:R-:W-:Y:S05]  /*5390*/  BSYNC B0 ;  /* 0x0000000000007941 */ /* 0x000fea0003800000 */
.L_x_1046:
[----:B------:R-:W-:Y:S01]  /*53a0*/  LOP3.LUT R5, R0, R5, RZ, 0xfc, !PT ;  /* 0x0000000500057212 */ /* 0x000fe200078efcff */
[----:B------:R-:W-:-:S04]  /*53b0*/  IMAD.MOV.U32 R19, RZ, RZ, R24 ;  /* 0x000000ffff137224 */ /* 0x000fc800078e0018 */
[----:B------:R0:W-:Y:S01]  /*53c0*/  STG.E.U8 [R2.64], R5 ;  /* 0x0000000502007986 */ /* 0x0001e2000c101124 */
[----:B------:R-:W-:Y:S05]  /*53d0*/  BRA `(.L_x_1029) ;  /* 0x0000090000007947 */ /* 0x000fea0003800000 */
.L_x_1045:
        /* <DEDUP_REMOVED lines=13> */
.L_x_1049:
[----:B------:R-:W-:Y:S01]  /*54b0*/  IMAD.MOV.U32 R0, RZ, RZ, 0x7f ;  /* 0x0000007fff007424 */ /* 0x000fe200078e00ff */
[----:B------:R-:W-:-:S04]  /*54c0*/  ISETP.GT.U32.AND P0, PT, R4, 0x7f800000, PT ;  /* 0x7f8000000400780c */ /* 0x000fc80003f04070 */
[----:B------:R-:W-:-:S04]  /*54d0*/  SEL R0, R0, 0x7c, P0 ;  /* 0x0000007c00007807 */ /* 0x000fc80000000000 */
.L_x_1050:
[----:B------:R-:W-:Y:S05]  /*54e0*/  BSYNC B0 ;  /* 0x0000000000007941 */ /* 0x000fea0003800000 */
.L_x_1048:
[----:B------:R-:W-:Y:S01]  /*54f0*/  LOP3.LUT R4, R5, 0x80000000, RZ, 0xc0, !PT ;  /* 0x8000000005047812 */ /* 0x000fe200078ec0ff */
[----:B------:R-:W-:-:S03]  /*5500*/  IMAD.MOV.U32 R19, RZ, RZ, R24 ;  /* 0x000000ffff137224 */ /* 0x000fc600078e0018 */
[----:B------:R-:W-:-:S04]  /*5510*/  SHF.R.U32.HI R5, RZ, 0x18, R4 ;  /* 0x00000018ff057819 */ /* 0x000fc80000011604 */
[----:B------:R-:W-:-:S05]  /*5520*/  LOP3.LUT R5, R0, R5, RZ, 0xfc, !PT ;  /* 0x0000000500057212 */ /* 0x000fca00078efcff */
[----:B------:R0:W-:Y:S01]  /*5530*/  STG.E.U8 [R2.64], R5 ;  /* 0x0000000502007986 */ /* 0x0001e2000c101124 */
[----:B------:R-:W-:Y:S05]  /*5540*/  BRA `(.L_x_1029) ;  /* 0x0000079000007947 */ /* 0x000fea0003800000 */
.L_x_1044:
[----:B------:R-:W-:Y:S01]  /*5550*/  HADD2.F32 R0, -RZ, R0.H0_H0 ;  /* 0x20000000ff007230 */ /* 0x000fe20000004100 */
[----:B------:R-:W-:-:S04]  /*5560*/  IMAD.MOV.U32 R19, RZ, RZ, R24 ;  /* 0x000000ffff137224 */ /* 0x000fc800078e0018 */
[----:B------:R-:W-:-:S05]  /*5570*/  F2FP.BF16.PACK_AB R0, RZ, R0 ;  /* 0x00000000ff00723e */ /* 0x000fca00000010ff */
[----:B------:R0:W-:Y:S01]  /*5580*/  STG.E.U16 [R2.64], R0 ;  /* 0x0000000002007986 */ /* 0x0001e2000c101524 */
[----:B------:R-:W-:Y:S05]  /*5590*/  BRA `(.L_x_1029) ;  /* 0x0000074000007947 */ /* 0x000fea0003800000 */
.L_x_1041:
        /* <DEDUP_REMOVED lines=10> */
[----:B------:R-:W0:Y:S02]  /*5640*/  F2I.FTZ.U32.TRUNC.NTZ R5, R5 ;  /* 0x0000000500057305 */ /* 0x000e24000021f000 */
[----:B0-----:R0:W-:Y:S01]  /*5650*/  STG.E.U16 [R2.64], R5 ;  /* 0x0000000502007986 */ /* 0x0011e2000c101524 */
[----:B------:R-:W-:Y:S05]  /*5660*/  BRA `(.L_x_1029) ;  /* 0x0000067000007947 */ /* 0x000fea0003800000 */
.L_x_1053:
        /* <DEDUP_REMOVED lines=17> */
.L_x_1056:
[----:B------:R-:W-:-:S04]  /*5780*/  LOP3.LUT R0, R7, 0x80000000, RZ, 0xc0, !PT ;  /* 0x8000000007007812 */ /* 0x000fc800078ec0ff */
[----:B------:R-:W-:-:S04]  /*5790*/  SHF.R.U32.HI R5, RZ, 0x18, R0 ;  /* 0x00000018ff057819 */ /* 0x000fc80000011600 */
[----:B------:R-:W-:-:S04]  /*57a0*/  LOP3.LUT R4, R4, R5, RZ, 0xfc, !PT ;  /* 0x0000000504047212 */ /* 0x000fc800078efcff */
[----:B------:R-:W-:Y:S02]  /*57b0*/  PRMT R0, R4, 0x7610, R0 ;  /* 0x0000761004007816 */ /* 0x000fe40000000000 */
.L_x_1055:
[----:B------:R-:W-:Y:S05]  /*57c0*/  BSYNC B0 ;  /* 0x0000000000007941 */ /* 0x000fea0003800000 */
.L_x_1054:
[----:B------:R0:W-:Y:S01]  /*57d0*/  STG.E.U8 [R2.64], R0 ;  /* 0x0000000002007986 */ /* 0x0001e2000c101124 */
[----:B------:R-:W-:Y:S01]  /*57e0*/  IMAD.MOV.U32 R19, RZ, RZ, R24 ;  /* 0x000000ffff137224 */ /* 0x000fe200078e0018 */
[----:B------:R-:W-:Y:S05]  /*57f0*/  BRA `(.L_x_1029) ;  /* 0x000004e000007947 */ /* 0x000fea0003800000 */
.L_x_1052:
        /* <DEDUP_REMOVED lines=17> */
.L_x_1059:
[----:B------:R-:W-:-:S04]  /*5910*/  LOP3.LUT R0, R7, 0x80000000, RZ, 0xc0, !PT ;  /* 0x8000000007007812 */ /* 0x000fc800078ec0ff */
[----:B------:R-:W-:-:S04]  /*5920*/  SHF.R.U32.HI R5, RZ, 0x18, R0 ;  /* 0x00000018ff057819 */ /* 0x000fc80000011600 */
[----:B------:R-:W-:-:S04]  /*5930*/  LOP3.LUT R4, R4, R5, RZ, 0xfc, !PT ;  /* 0x0000000504047212 */ /* 0x000fc800078efcff */
[----:B------:R-:W-:Y:S02]  /*5940*/  PRMT R0, R4, 0x7610, R0 ;  /* 0x0000761004007816 */ /* 0x000fe40000000000 */
.L_x_1058:
[----:B------:R-:W-:Y:S05]  /*5950*/  BSYNC B0 ;  /* 0x0000000000007941 */ /* 0x000fea0003800000 */
.L_x_1057:
[----:B------:R0:W-:Y:S01]  /*5960*/  STG.E.U8 [R2.64], R0 ;  /* 0x0000000002007986 */ /* 0x0001e2000c101124 */
[----:B------:R-:W-:Y:S01]  /*5970*/  IMAD.MOV.U32 R19, RZ, RZ, R24 ;  /* 0x000000ffff137224 */ /* 0x000fe200078e0018 */
[----:B------:R-:W-:Y:S05]  /*5980*/  BRA `(.L_x_1029) ;  /* 0x0000035000007947 */ /* 0x000fea0003800000 */
.L_x_1051:
[----:B------:R-:W-:-:S13]  /*5990*/  ISETP.NE.AND P0, PT, R4, 0x1c, PT ;  /* 0x0000001c0400780c */ /* 0x000fda0003f05270 */
[----:B------:R-:W-:Y:S05]  /*59a0*/  @!P0 BRA `(.L_x_1060) ;  /* 0x000002f000008947 */ /* 0x000fea0003800000 */
[----:B------:R-:W-:-:S13]  /*59b0*/  ISETP.NE.AND P0, PT, R4, 0x1d, PT ;  /* 0x0000001d0400780c */ /* 0x000fda0003f05270 */
[----:B------:R-:W-:Y:S05]  /*59c0*/  @!P0 BRA `(.L_x_1061) ;  /* 0x0000028000008947 */ /* 0x000fea0003800000 */
[----:B------:R-:W-:-:S13]  /*59d0*/  ISETP.NE.AND P0, PT, R4, 0x2c, PT ;  /* 0x0000002c0400780c */ /* 0x000fda0003f05270 */
[----:B------:R-:W-:Y:S05]  /*59e0*/  @P0 BRA `(.L_x_1034) ;  /* 0x0000011000000947 */ /* 0x000fea0003800000 */
[----:B------:R-:W-:Y:S01]  /*59f0*/  HADD2.F32 R5, -RZ, R0.H0_H0 ;  /* 0x20000000ff057230 */ /* 0x000fe20000004100 */
[----:B------:R-:W-:Y:S01]  /*5a00*/  PLOP3.LUT P0, PT, PT, PT, PT, 0x80, 0x0 ;  /* 0x000000000000781c */ /* 0x000fe20003f0f070 */
[----:B------:R-:W-:-:S03]  /*5a10*/  IMAD.MOV.U32 R19, RZ, RZ, R24 ;  /* 0x000000ffff137224 */ /* 0x000fc600078e0018 */
        /* <DEDUP_REMOVED lines=14> */
.L_x_1034:
        /* <DEDUP_REMOVED lines=21> */
.L_x_1061:
[----:B------:R-:W-:Y:S01]  /*5c50*/  HADD2.F32 R4, -RZ, R0.H0_H0 ;  /* 0x20000000ff047230 */ /* 0x000fe20000004100 */
[----:B------:R-:W-:-:S05]  /*5c60*/  IMAD.MOV.U32 R19, RZ, RZ, R24 ;  /* 0x000000ffff137224 */ /* 0x000fca00078e0018 */
[----:B------:R-:W0:Y:S02]  /*5c70*/  F2I.U64.TRUNC R4, R4 ;  /* 0x0000000400047311 */ /* 0x000e24000020d800 */
[----:B0-----:R0:W-:Y:S01]  /*5c80*/  STG.E.64 [R2.64], R4 ;  /* 0x0000000402007986 */ /* 0x0011e2000c101b24 */
[----:B------:R-:W-:Y:S05]  /*5c90*/  BRA `(.L_x_1029) ;  /* 0x0000004000007947 */ /* 0x000fea0003800000 */
.L_x_1060:
[----:B------:R-:W-:Y:S01]  /*5ca0*/  HADD2.F32 R0, -RZ, R0.H0_H0 ;  /* 0x20000000ff007230 */ /* 0x000fe20000004100 */
[----:B------:R-:W-:-:S03]  /*5cb0*/  IMAD.MOV.U32 R19, RZ, RZ, R24 ;  /* 0x000000ffff137224 */ /* 0x000fc600078e0018 */
[----:B------:R-:W0:Y:S02]  /*5cc0*/  F2I.FTZ.U32.TRUNC.NTZ R5, R0 ;  /* 0x0000000000057305 */ /* 0x000e24000021f000 */
[----:B0-----:R0:W-:Y:S02]  /*5cd0*/  STG.E [R2.64], R5 ;  /* 0x0000000502007986 */ /* 0x0011e4000c101924 */
.L_x_1029:
[----:B------:R-:W-:Y:S05]  /*5ce0*/  BSYNC B6 ;  /* 0x0000000000067941 */ /* 0x000fea0003800000 */
.L_x_1028:
        /* <DEDUP_REMOVED lines=19> */
[----:B-----5:R-:W-:-:S06]  /*5e20*/  HADD2.F32 R25, -RZ, R25.H0_H0 ;  /* 0x20000019ff197230 */ /* 0x020fcc0000004100 */
[----:B------:R-:W0:Y:S02]  /*5e30*/  F2I.FTZ.TRUNC.NTZ R25, R25 ;  /* 0x0000001900197305 */ /* 0x000e24000021f100 */
[----:B0-----:R0:W-:Y:S01]  /*5e40*/  STG.E.U8 [R2.64], R25 ;  /* 0x0000001902007986 */ /* 0x0011e2000c101124 */
[----:B------:R-:W-:Y:S05]  /*5e50*/  BRA `(.L_x_1069) ;  /* 0x00000e8000007947 */ /* 0x000fea0003800000 */
.L_x_1067:
[----:B-----5:R-:W-:-:S06]  /*5e60*/  HADD2.F32 R5, -RZ, R25.H0_H0 ;  /* 0x20000019ff057230 */ /* 0x020fcc0000004100 */
[----:B------:R-:W0:Y:S02]  /*5e70*/  F2I.S64.TRUNC R4, R5 ;  /* 0x0000000500047311 */ /* 0x000e24000020d900 */
[----:B0-----:R0:W-:Y:S01]  /*5e80*/  STG.E.U8 [R2.64], R4 ;  /* 0x0000000402007986 */ /* 0x0011e2000c101124 */
[----:B------:R-:W-:Y:S05]  /*5e90*/  BRA `(.L_x_1069) ;  /* 0x00000e4000007947 */ /* 0x000fea0003800000 */
.L_x_1066:
[----:B------:R-:W-:-:S13]  /*5ea0*/  ISETP.NE.AND P0, PT, R0, 0x2, PT ;  /* 0x000000020000780c */ /* 0x000fda0003f05270 */
[----:B------:R-:W-:Y:S05]  /*5eb0*/  @!P0 BRA `(.L_x_1070) ;  /* 0x000000c000008947 */ /* 0x000fea0003800000 */
[----:B------:R-:W-:-:S13]  /*5ec0*/  ISETP.NE.AND P0, PT, R0, 0x3, PT ;  /* 0x000000030000780c */ /* 0x000fda0003f05270 */
[----:B------:R-:W-:Y:S05]  /*5ed0*/  @!P0 BRA `(.L_x_1071) ;  /* 0x0000006000008947 */ /* 0x000fea0003800000 */
[----:B------:R-:W-:-:S13]  /*5ee0*/  ISETP.NE.AND P0, PT, R0, 0x4, PT ;  /* 0x000000040000780c */ /* 0x000fda0003f05270 */
[----:B------:R-:W-:Y:S05]  /*5ef0*/  @P0 BRA `(.L_x_1068) ;  /* 0x00000c3000000947 */ /* 0x000fea0003800000 */
[----:B-----5:R-:W-:-:S06]  /*5f00*/  HADD2.F32 R4, -RZ, R25.H0_H0 ;  /* 0x20000019ff047230 */ /* 0x020fcc0000004100 */
[----:B------:R-:W0:Y:S02]  /*5f10*/  F2I.S64.TRUNC R4, R4 ;  /* 0x0000000400047311 */ /* 0x000e24000020d900 */
[----:B0-----:R0:W-:Y:S01]  /*5f20*/  STG.E.64 [R2.64], R4 ;  /* 0x0000000402007986 */ /* 0x0011e2000c101b24 */
[----:B------:R-:W-:Y:S05]  /*5f30*/  BRA `(.L_x_1069) ;  /* 0x00000da000007947 */ /* 0x000fea0003800000 */
.L_x_1071:
[----:B-----5:R-:W-:-:S06]  /*5f40*/  HADD2.F32 R25, -RZ, R25.H0_H0 ;  /* 0x20000019ff197230 */ /* 0x020fcc0000004100 */
[----:B------:R-:W0:Y:S02]  /*5f50*/  F2I.FTZ.TRUNC.NTZ R25, R25 ;  /* 0x0000001900197305 */ /* 0x000e24000021f100 */
[----:B0-----:R0:W-:Y:S01]  /*5f60*/  STG.E [R2.64], R25 ;  /* 0x0000001902007986 */ /* 0x0011e2000c101924 */
[----:B------:R-:W-:Y:S05]  /*5f70*/  BRA `(.L_x_1069) ;  /* 0x00000d6000007947 */ /* 0x000fea0003800000 */
.L_x_1070:
[----:B-----5:R-:W-:-:S06]  /*5f80*/  HADD2.F32 R25, -RZ, R25.H0_H0 ;  /* 0x20000019ff197230 */ /* 0x020fcc0000004100 */
[----:B------:R-:W0:Y:S02]  /*5f90*/  F2I.FTZ.TRUNC.NTZ R25, R25 ;  /* 0x0000001900197305 */ /* 0x000e24000021f100 */
[----:B0-----:R0:W-:Y:S01]  /*5fa0*/  STG.E.U16 [R2.64], R25 ;  /* 0x0000001902007986 */ /* 0x0011e2000c101524 */
[----:B------:R-:W-:Y:S05]  /*5fb0*/  BRA `(.L_x_1069) ;  /* 0x00000d2000007947 */ /* 0x000fea0003800000 */
.L_x_1065:
[----:B------:R-:W-:-:S13]  /*5fc0*/  ISETP.GT.AND P0, PT, R0, 0x6, PT ;  /* 0x000000060000780c */ /* 0x000fda0003f04270 */
[----:B------:R-:W-:Y:S05]  /*5fd0*/  @P0 BRA `(.L_x_1072) ;  /* 0x0000009000000947 */ /* 0x000fea0003800000 */
[----:B------:R-:W-:-:S13]  /*5fe0*/  ISETP.NE.AND P0, PT, R0, 0x5, PT ;  /* 0x000000050000780c */ /* 0x000fda0003f05270 */
[----:B------:R-:W-:Y:S05]  /*5ff0*/  @!P0 BRA `(.L_x_1073) ;  /* 0x0000005000008947 */ /* 0x000fea0003800000 */
[----:B------:R-:W-:-:S13]  /*6000*/  ISETP.NE.AND P0, PT, R0, 0x6, PT ;  /* 0x000000060000780c */ /* 0x000fda0003f05270 */
[----:B------:R-:W-:Y:S05]  /*6010*/  @P0 BRA `(.L_x_1068) ;  /* 0x00000b1000000947 */ /* 0x000fea0003800000 */
[----:B-----5:R-:W-:-:S05]  /*6020*/  HADD2.F32 R25, -RZ, R25.H0_H0 ;  /* 0x20000019ff197230 */ /* 0x020fca0000004100 */
[----:B------:R0:W-:Y:S01]  /*6030*/  STG.E [R2.64], R25 ;  /* 0x0000001902007986 */ /* 0x0001e2000c101924 */
[----:B------:R-:W-:Y:S05]  /*6040*/  BRA `(.L_x_1069) ;  /* 0x00000c9000007947 */ /* 0x000fea0003800000 */
.L_x_1073:
[----:B-----5:R0:W-:Y:S01]  /*6050*/  STG.E.U16 [R2.64], R25 ;  /* 0x0000001902007986 */ /* 0x0201e2000c101524 */
[----:B------:R-:W-:Y:S05]  /*6060*/  BRA `(.L_x_1069) ;  /* 0x00000c7000007947 */ /* 0x000fea0003800000 */
.L_x_1072:
[----:B------:R-:W-:-:S13]  /*6070*/  ISETP.NE.AND P0, PT, R0, 0x7, PT ;  /* 0x000000070000780c */ /* 0x000fda0003f05270 */
[----:B------:R-:W-:Y:S05]  /*6080*/  @!P0 BRA `(.L_x_1074) ;  /* 0x000000d000008947 */ /* 0x000fea0003800000 */
[----:B------:R-:W-:-:S13]  /*6090*/  ISETP.NE.AND P0, PT, R0, 0x8, PT ;  /* 0x000000080000780c */ /* 0x000fda0003f05270 */
[----:B------:R-:W-:Y:S05]  /*60a0*/  @!P0 BRA `(.L_x_1075) ;  /* 0x0000006000008947 */ /* 0x000fea0003800000 */
[----:B------:R-:W-:-:S13]  /*60b0*/  ISETP.NE.AND P0, PT, R0, 0x9, PT ;  /* 0x000000090000780c */ /* 0x000fda0003f05270 */
[----:B------:R-:W-:Y:S05]  /*60c0*/  @P0 BRA `(.L_x_1068) ;  /* 0x00000a6000000947 */ /* 0x000fea0003800000 */
[----:B-----5:R-:W-:Y:S01]  /*60d0*/  HADD2.F32 R4, -RZ, R25.H0_H0 ;  /* 0x20000019ff047230 */ /* 0x020fe20000004100 */
[----:B------:R-:W-:-:S05]  /*60e0*/  IMAD.MOV.U32 R5, RZ, RZ, RZ ;  /* 0x000000ffff057224 */ /* 0x000fca00078e00ff */
[----:B------:R0:W-:Y:S01]  /*60f0*/  STG.E.64 [R2.64], R4 ;  /* 0x0000000402007986 */ /* 0x0001e2000c101b24 */
[----:B------:R-:W-:Y:S05]  /*6100*/  BRA `(.L_x_1069) ;  /* 0x00000bd000007947 */ /* 0x000fea0003800000 */
.L_x_1075:
[----:B-----5:R-:W-:-:S05]  /*6110*/  HADD2.F32 R0, -RZ, R25.H0_H0 ;  /* 0x20000019ff007230 */ /* 0x020fca0000004100 */
[----:B------:R-:W-:-:S04]  /*6120*/  F2FP.PACK_AB R0, RZ, R0 ;  /* 0x00000000ff00723e */ /* 0x000fc800000000ff */
[----:B------:R-:W-:-:S05]  /*6130*/  PRMT R0, R0, 0x5410, RZ ;  /* 0x0000541000007816 */ /* 0x000fca00000000ff */
[----:B------:R0:W-:Y:S01]  /*6140*/  STG.E [R2.64], R0 ;  /* 0x0000000002007986 */ /* 0x0001e2000c101924 */
[----:B------:R-:W-:Y:S05]  /*6150*/  BRA `(.L_x_1069) ;  /* 0x00000b8000007947 */ /* 0x000fea0003800000 */
.L_x_1074:
[----:B-----5:R-:W-:-:S05]  /*6160*/  HADD2.F32 R4, -RZ, R25.H0_H0 ;  /* 0x20000019ff047230 */ /* 0x020fca0000004100 */
[----:B------:R-:W-:-:S06]  /*6170*/  FMUL.FTZ R4, R4, 1 ;  /* 0x3f80000004047820 */ /* 0x000fcc0000410000 */
[----:B------:R-:W0:Y:S02]  /*6180*/  F2F.F64.F32 R4, R4 ;  /* 0x0000000400047310 */ /* 0x000e240000201800 */
[----:B0-----:R0:W-:Y:S01]  /*6190*/  STG.E.64 [R2.64], R4 ;  /* 0x0000000402007986 */ /* 0x0011e2000c101b24 */
[----:B------:R-:W-:Y:S05]  /*61a0*/  BRA `(.L_x_1069) ;  /* 0x00000b3000007947 */ /* 0x000fea0003800000 */
.L_x_1064:
        /* <DEDUP_REMOVED lines=8> */
[----:B-----5:R-:W-:-:S05]  /*6230*/  HADD2.F32 R25, -RZ, R25.H0_H0 ;  /* 0x20000019ff197230 */ /* 0x020fca0000004100 */
[----:B------:R-:W-:-:S04]  /*6240*/  FSETP.NEU.FTZ.AND P0, PT, R25, RZ, PT ;  /* 0x000000ff1900720b */ /* 0x000fc80003f1d000 */
[----:B------:R-:W-:-:S05]  /*6250*/  SEL R5, RZ, 0x1, !P0 ;  /* 0x00000001ff057807 */ /* 0x000fca0004000000 */
[----:B------:R0:W-:Y:S01]  /*6260*/  STG.E.U8 [R2.64], R5 ;  /* 0x0000000502007986 */ /* 0x0001e2000c101124 */
[----:B------:R-:W-:Y:S05]  /*6270*/  BRA `(.L_x_1069) ;  /* 0x00000a6000007947 */ /* 0x000fea0003800000 */
.L_x_1078:
[----:B-----5:R-:W-:Y:S01]  /*6280*/  HADD2.F32 R25, -RZ, R25.H0_H0 ;  /* 0x20000019ff197230 */ /* 0x020fe20000004100 */
[----:B------:R-:W-:-:S04]  /*6290*/  CS2R R6, SRZ ;  /* 0x0000000000067805 */ /* 0x000fc8000001ff00 */
[----:B------:R-:W-:-:S06]  /*62a0*/  FMUL.FTZ R4, R25, 1 ;  /* 0x3f80000019047820 */ /* 0x000fcc0000410000 */
[----:B------:R-:W0:Y:S02]  /*62b0*/  F2F.F64.F32 R4, R4 ;  /* 0x0000000400047310 */ /* 0x000e240000201800 */
[----:B0-----:R0:W-:Y:S01]  /*62c0*/  STG.E.128 [R2.64], R4 ;  /* 0x0000000402007986 */ /* 0x0011e2000c101d24 */
[----:B------:R-:W-:Y:S05]  /*62d0*/  BRA `(.L_x_1069) ;  /* 0x00000a0000007947 */ /* 0x000fea0003800000 */
.L_x_1077:
[----:B------:R-:W-:-:S13]  /*62e0*/  ISETP.NE.AND P0, PT, R0, 0xf, PT ;  /* 0x0000000f0000780c */ /* 0x000fda0003f05270 */
[----:B------:R-:W-:Y:S05]  /*62f0*/  @!P0 BRA `(.L_x_1079) ;  /* 0x000002d000008947 */ /* 0x000fea0003800000 */
[----:B------:R-:W-:-:S13]  /*6300*/  ISETP.NE.AND P0, PT, R0, 0x17, PT ;  /* 0x000000170000780c */ /* 0x000fda0003f05270 */
[----:B------:R-:W-:Y:S05]  /*6310*/  @!P0 BRA `(.L_x_1080) ;  /* 0x0000015000008947 */ /* 0x000fea0003800000 */
[----:B------:R-:W-:-:S13]  /*6320*/  ISETP.NE.AND P0, PT, R0, 0x18, PT ;  /* 0x000000180000780c */ /* 0x000fda0003f05270 */
[----:B------:R-:W-:Y:S05]  /*6330*/  @P0 BRA `(.L_x_1068) ;  /* 0x000007f000000947 */ /* 0x000fea0003800000 */
[----:B-----5:R-:W-:Y:S01]  /*6340*/  HADD2.F32 R25, -RZ, R25.H0_H0 ;  /* 0x20000019ff197230 */ /* 0x020fe20000004100 */
        /* <DEDUP_REMOVED lines=14> */
.L_x_1082:
[----:B------:R-:W-:Y:S05]  /*6430*/  BSYNC B0 ;  /* 0x0000000000007941 */ /* 0x000fea0003800000 */
.L_x_1081:
[----:B------:R-:W-:-:S05]  /*6440*/  LOP3.LUT R5, R0, R5, RZ, 0xfc, !PT ;  /* 0x0000000500057212 */ /* 0x000fca00078efcff */
[----:B------:R0:W-:Y:S01]  /*6450*/  STG.E.U8 [R2.64], R5 ;  /* 0x0000000502007986 */ /* 0x0001e2000c101124 */
[----:B------:R-:W-:Y:S05]  /*6460*/  BRA `(.L_x_1069) ;  /* 0x0000087000007947 */ /* 0x000fea0003800000 */
.L_x_1080:
[----:B-----5:R-:W-:Y:S01]  /*6470*/  HADD2.F32 R25, -RZ, R25.H0_H0 ;  /* 0x20000019ff197230 */ /* 0x020fe20000004100 */
        /* <DEDUP_REMOVED lines=12> */
.L_x_1084:
[----:B------:R-:W-:Y:S01]  /*6540*/  IMAD.MOV.U32 R0, RZ, RZ, 0x7f ;  /* 0x0000007fff007424 */ /* 0x000fe200078e00ff */
[----:B------:R-:W-:-:S04]  /*6550*/  ISETP.GT.U32.AND P0, PT, R4, 0x7f800000, PT ;  /* 0x7f8000000400780c */ /* 0x000fc80003f04070 */
[----:B------:R-:W-:-:S04]  /*6560*/  SEL R0, R0, 0x7c, P0 ;  /* 0x0000007c00007807 */ /* 0x000fc80000000000 */
.L_x_1085:
[----:B------:R-:W-:Y:S05]  /*6570*/  BSYNC B0 ;  /* 0x0000000000007941 */ /* 0x000fea0003800000 */
.L_x_1083:
[----:B------:R-:W-:-:S04]  /*6580*/  LOP3.LUT R4, R25, 0x80000000, RZ, 0xc0, !PT ;  /* 0x8000000019047812 */ /* 0x000fc800078ec0ff */
[----:B------:R-:W-:-:S04]  /*6590*/  SHF.R.U32.HI R5, RZ, 0x18, R4 ;  /* 0x00000018ff057819 */ /* 0x000fc80000011604 */
[----:B------:R-:W-:-:S05]  /*65a0*/  LOP3.LUT R5, R0, R5, RZ, 0xfc, !PT ;  /* 0x0000000500057212 */ /* 0x000fca00078efcff */
[----:B------:R0:W-:Y:S01]  /*65b0*/  STG.E.U8 [R2.64], R5 ;  /* 0x0000000502007986 */ /* 0x0001e2000c101124 */
[----:B------:R-:W-:Y:S05]  /*65c0*/  BRA `(.L_x_1069) ;  /* 0x0000071000007947 */ /* 0x000fea0003800000 */
.L_x_1079:
[----:B-----5:R-:W-:-:S05]  /*65d0*/  HADD2.F32 R0, -RZ, R25.H0_H0 ;  /* 0x20000019ff007230 */ /* 0x020fca0000004100 */
[----:B------:R-:W-:-:S05]  /*65e0*/  F2FP.BF16.PACK_AB R0, RZ, R0 ;  /* 0x00000000ff00723e */ /* 0x000fca00000010ff */
[----:B------:R0:W-:Y:S01]  /*65f0*/  STG.E.U16 [R2.64], R0 ;  /* 0x0000000002007986 */ /* 0x0001e2000c101524 */
[----:B------:R-:W-:Y:S05]  /*6600*/  BRA `(.L_x_1069) ;  /* 0x000006d000007947 */ /* 0x000fea0003800000 */
.L_x_1076:
        /* <DEDUP_REMOVED lines=8> */
[----:B-----5:R-:W-:-:S06]  /*6690*/  HADD2.F32 R5, -RZ, R25.H0_H0 ;  /* 0x20000019ff057230 */ /* 0x020fcc0000004100 */
[----:B------:R-:W0:Y:S02]  /*66a0*/  F2I.FTZ.U32.TRUNC.NTZ R5, R5 ;  /* 0x0000000500057305 */ /* 0x000e24000021f000 */
[----:B0-----:R0:W-:Y:S01]  /*66b0*/  STG.E.U16 [R2.64], R5 ;  /* 0x0000000502007986 */ /* 0x0011e2000c101524 */
[----:B------:R-:W-:Y:S05]  /*66c0*/  BRA `(.L_x_1069) ;  /* 0x0000061000007947 */ /* 0x000fea0003800000 */
.L_x_1088:
[----:B-----5:R-:W-:Y:S01]  /*66d0*/  HADD2.F32 R25, -RZ, R25.H0_H0 ;  /* 0x20000019ff197230 */ /* 0x020fe20000004100 */
        /* <DEDUP_REMOVED lines=16> */
.L_x_1091:
[----:B------:R-:W-:-:S04]  /*67e0*/  LOP3.LUT R0, R25, 0x80000000, RZ, 0xc0, !PT ;  /* 0x8000000019007812 */ /* 0x000fc800078ec0ff */
[----:B------:R-:W-:-:S04]  /*67f0*/  SHF.R.U32.HI R5, RZ, 0x18, R0 ;  /* 0x00000018ff057819 */ /* 0x000fc80000011600 */
[----:B------:R-:W-:-:S04]  /*6800*/  LOP3.LUT R4, R4, R5, RZ, 0xfc, !PT ;  /* 0x0000000504047212 */ /* 0x000fc800078efcff */
[----:B------:R-:W-:Y:S02]  /*6810*/  PRMT R0, R4, 0x7610, R0 ;  /* 0x0000761004007816 */ /* 0x000fe40000000000 */
.L_x_1090:
[----:B------:R-:W-:Y:S05]  /*6820*/  BSYNC B0 ;  /* 0x0000000000007941 */ /* 0x000fea0003800000 */
.L_x_1089:
[----:B------:R0:W-:Y:S01]  /*6830*/  STG.E.U8 [R2.64], R0 ;  /* 0x0000000002007986 */ /* 0x0001e2000c101124 */
[----:B------:R-:W-:Y:S05]  /*6840*/  BRA `(.L_x_1069) ;  /* 0x0000049000007947 */ /* 0x000fea0003800000 */
.L_x_1087:
        /* <DEDUP_REMOVED lines=17> */
.L_x_1094:
[----:B------:R-:W-:-:S04]  /*6960*/  LOP3.LUT R0, R25, 0x80000000, RZ, 0xc0, !PT ;  /* 0x8000000019007812 */ /* 0x000fc800078ec0ff */
[----:B------:R-:W-:-:S04]  /*6970*/  SHF.R.U32.HI R5, RZ, 0x18, R0 ;  /* 0x00000018ff057819 */ /* 0x000fc80000011600 */
[----:B------:R-:W-:-:S04]  /*6980*/  LOP3.LUT R4, R4, R5, RZ, 0xfc, !PT ;  /* 0x0000000504047212 */ /* 0x000fc800078efcff */
[----:B------:R-:W-:Y:S02]  /*6990*/  PRMT R0, R4, 0x7610, R0 ;  /* 0x0000761004007816 */ /* 0x000fe40000000000 */
.L_x_1093:
[----:B------:R-:W-:Y:S05]  /*69a0*/  BSYNC B0 ;  /* 0x0000000000007941 */ /* 0x000fea0003800000 */
.L_x_1092:
[----:B------:R0:W-:Y:S01]  /*69b0*/  STG.E.U8 [R2.64], R0 ;  /* 0x0000000002007986 */ /* 0x0001e2000c101124 */
[----:B------:R-:W-:Y:S05]  /*69c0*/  BRA `(.L_x_1069) ;  /* 0x0000031000007947 */ /* 0x000fea0003800000 */
.L_x_1086:
[----:B------:R-:W-:-:S13]  /*69d0*/  ISETP.NE.AND P0, PT, R0, 0x1c, PT ;  /* 0x0000001c0000780c */ /* 0x000fda0003f05270 */
[----:B------:R-:W-:Y:S05]  /*69e0*/  @!P0 BRA `(.L_x_1095) ;  /* 0x000002c000008947 */ /* 0x000fea0003800000 */
[----:B------:R-:W-:-:S13]  /*69f0*/  ISETP.NE.AND P0, PT, R0, 0x1d, PT ;  /* 0x0000001d0000780c */ /* 0x000fda0003f05270 */
[----:B------:R-:W-:Y:S05]  /*6a00*/  @!P0 BRA `(.L_x_1096) ;  /* 0x0000026000008947 */ /* 0x000fea0003800000 */
[----:B------:R-:W-:-:S13]  /*6a10*/  ISETP.NE.AND P0, PT, R0, 0x2c, PT ;  /* 0x0000002c0000780c */ /* 0x000fda0003f05270 */
[----:B------:R-:W-:Y:S05]  /*6a20*/  @P0 BRA `(.L_x_1068) ;  /* 0x0000010000000947 */ /* 0x000fea0003800000 */
[----:B-----5:R-:W-:Y:S01]  /*6a30*/  HADD2.F32 R25, -RZ, R25.H0_H0 ;  /* 0x20000019ff197230 */ /* 0x020fe20000004100 */
[----:B------:R-:W-:Y:S01]  /*6a40*/  PLOP3.LUT P0, PT, PT, PT, PT, 0x80, 0x0 ;  /* 0x000000000000781c */ /* 0x000fe20003f0f070 */
[----:B------:R-:W-:-:S03]  /*6a50*/  IMAD.MOV.U32 R5, RZ, RZ, 0xff ;  /* 0x000000ffff057424 */ /* 0x000fc600078e00ff */
        /* <DEDUP_REMOVED lines=13> */
.L_x_1068:
        /* <DEDUP_REMOVED lines=20> */
.L_x_1096:
[----:B-----5:R-:W-:-:S06]  /*6c70*/  HADD2.F32 R4, -RZ, R25.H0_H0 ;  /* 0x20000019ff047230 */ /* 0x020fcc0000004100 */
[----:B------:R-:W0:Y:S02]  /*6c80*/  F2I.U64.TRUNC R4, R4 ;  /* 0x0000000400047311 */ /* 0x000e24000020d800 */
[----:B0-----:R0:W-:Y:S01]  /*6c90*/  STG.E.64 [R2.64], R4 ;  /* 0x0000000402007986 */ /* 0x0011e2000c101b24 */
[----:B------:R-:W-:Y:S05]  /*6ca0*/  BRA `(.L_x_1069) ;  /* 0x0000003000007947 */ /* 0x000fea0003800000 */
.L_x_1095:
[----:B-----5:R-:W-:-:S06]  /*6cb0*/  HADD2.F32 R25, -RZ, R25.H0_H0 ;  /* 0x20000019ff197230 */ /* 0x020fcc0000004100 */
[----:B------:R-:W0:Y:S02]  /*6cc0*/  F2I.FTZ.U32.TRUNC.NTZ R25, R25 ;  /* 0x0000001900197305 */ /* 0x000e24000021f000 */
[----:B0-----:R0:W-:Y:S02]  /*6cd0*/  STG.E [R2.64], R25 ;  /* 0x0000001902007986 */ /* 0x0011e4000c101924 */
.L_x_1069:
        /* <DEDUP_REMOVED lines=23> */
.L_x_1100:
[----:B------:R-:W-:-:S06]  /*6e50*/  HADD2.F32 R5, -RZ, R22.H0_H0 ;  /* 0x20000016ff057230 */ /* 0x000fcc0000004100 */
[----:B------:R-:W0:Y:S02]  /*6e60*/  F2I.S64.TRUNC R4, R5 ;  /* 0x0000000500047311 */ /* 0x000e24000020d900 */
[----:B0-----:R0:W-:Y:S01]  /*6e70*/  STG.E.U8 [R2.64], R4 ;  /* 0x0000000402007986 */ /* 0x0011e2000c101124 */
[----:B------:R-:W-:Y:S05]  /*6e80*/  BRA `(.L_x_1102) ;  /* 0x00000e4000007947 */ /* 0x000fea0003800000 */
.L_x_1099:
        /* <DEDUP_REMOVED lines=10> */
.L_x_1104:
[----:B------:R-:W-:-:S04]  /*6f30*/  HADD2.F32 R22, -RZ, R22.H0_H0 ;  /* 0x20000016ff167230 */ /* 0x000fc80000004100 */
[----:B------:R-:W0:Y:S02]  /*6f40*/  F2I.FTZ.TRUNC.NTZ R5, R22 ;  /* 0x0000001600057305 */ /* 0x000e24000021f100 */
[----:B0-----:R0:W-:Y:S01]  /*6f50*/  STG.E [R2.64], R5 ;  /* 0x0000000502007986 */ /* 0x0011e2000c101924 */
[----:B------:R-:W-:Y:S05]  /*6f60*/  BRA `(.L_x_1102) ;  /* 0x00000d6000007947 */ /* 0x000fea0003800000 */
.L_x_1103:
[----:B------:R-:W-:-:S04]  /*6f70*/  HADD2.F32 R22, -RZ, R22.H0_H0 ;  /* 0x20000016ff167230 */ /* 0x000fc80000004100 */
[----:B------:R-:W0:Y:S02]  /*6f80*/  F2I.FTZ.TRUNC.NTZ R5, R22 ;  /* 0x0000001600057305 */ /* 0x000e24000021f100 */
[----:B0-----:R0:W-:Y:S01]  /*6f90*/  STG.E.U16 [R2.64], R5 ;  /* 0x0000000502007986 */ /* 0x0011e2000c101524 */
[----:B------:R-:W-:Y:S05]  /*6fa0*/  BRA `(.L_x_1102) ;  /* 0x00000d2000007947 */ /* 0x000fea0003800000 */
.L_x_1098:
        /* <DEDUP_REMOVED lines=9> */
.L_x_1106:
[----:B------:R0:W-:Y:S01]  /*7040*/  STG.E.U16 [R2.64], R22 ;  /* 0x0000001602007986 */ /* 0x0001e2000c101524 */
[----:B------:R-:W-:Y:S05]  /*7050*/  BRA `(.L_x_1102) ;  /* 0x00000c7000007947 */ /* 0x000fea0003800000 */
.L_x_1105:
        /* <DEDUP_REMOVED lines=10> */
.L_x_1108:
[----:B------:R-:W-:-:S05]  /*7100*/  HADD2.F32 R0, -RZ, R22.H0_H0 ;  /* 0x20000016ff007230 */ /* 0x000fca0000004100 */
[----:B------:R-:W-:-:S04]  /*7110*/  F2FP.PACK_AB R0, RZ, R0 ;  /* 0x00000000ff00723e */ /* 0x000fc800000000ff */
[----:B------:R-:W-:-:S05]  /*7120*/  PRMT R0, R0, 0x5410, RZ ;  /* 0x0000541000007816 */ /* 0x000fca00000000ff */
[----:B------:R0:W-:Y:S01]  /*7130*/  STG.E [R2.64], R0 ;  /* 0x0000000002007986 */ /* 0x0001e2000c101924 */
[----:B------:R-:W-:Y:S05]  /*7140*/  BRA `(.L_x_1102) ;  /* 0x00000b8000007947 */ /* 0x000fea0003800000 */
.L_x_1107:
[----:B------:R-:W-:-:S05]  /*7150*/  HADD2.F32 R4, -RZ, R22.H0_H0 ;  /* 0x20000016ff047230 */ /* 0x000fca0000004100 */
[----:B------:R-:W-:-:S06]  /*7160*/  FMUL.FTZ R4, R4, 1 ;  /* 0x3f80000004047820 */ /* 0x000fcc0000410000 */
[----:B------:R-:W0:Y:S02]  /*7170*/  F2F.F64.F32 R4, R4 ;  /* 0x0000000400047310 */ /* 0x000e240000201800 */
[----:B0-----:R0:W-:Y:S01]  /*7180*/  STG.E.64 [R2.64], R4 ;  /* 0x0000000402007986 */ /* 0x0011e2000c101b24 */
[----:B------:R-:W-:Y:S05]  /*7190*/  BRA `(.L_x_1102) ;  /* 0x00000b3000007947 */ /* 0x000fea0003800000 */
.L_x_1097:
        /* <DEDUP_REMOVED lines=13> */
.L_x_1111:
[----:B------:R-:W-:Y:S01]  /*7270*/  HADD2.F32 R22, -RZ, R22.H0_H0 ;  /* 0x20000016ff167230 */ /* 0x000fe20000004100 */
[----:B------:R-:W-:-:S04]  /*7280*/  CS2R R6, SRZ ;  /* 0x0000000000067805 */ /* 0x000fc8000001ff00 */
[----:B------:R-:W-:-:S06]  /*7290*/  FMUL.FTZ R4, R22, 1 ;  /* 0x3f80000016047820 */ /* 0x000fcc0000410000 */
[----:B------:R-:W0:Y:S02]  /*72a0*/  F2F.F64.F32 R4, R4 ;  /* 0x0000000400047310 */ /* 0x000e240000201800 */
[----:B0-----:R0:W-:Y:S01]  /*72b0*/  STG.E.128 [R2.64], R4 ;  /* 0x0000000402007986 */ /* 0x0011e2000c101d24 */
[----:B------:R-:W-:Y:S05]  /*72c0*/  BRA `(.L_x_1102) ;  /* 0x00000a0000007947 */ /* 0x000fea0003800000 */
.L_x_1110:
        /* <DEDUP_REMOVED lines=21> */
.L_x_1115:
[----:B------:R-:W-:Y:S05]  /*7420*/  BSYNC B0 ;  /* 0x0000000000007941 */ /* 0x000fea0003800000 */
.L_x_1114:
[----:B------:R-:W-:-:S05]  /*7430*/  LOP3.LUT R5, R0, R5, RZ, 0xfc, !PT ;  /* 0x0000000500057212 */ /* 0x000fca00078efcff */
[----:B------:R0:W-:Y:S01]  /*7440*/  STG.E.U8 [R2.64], R5 ;  /* 0x0000000502007986 */ /* 0x0001e2000c101124 */
[----:B------:R-:W-:Y:S05]  /*7450*/  BRA `(.L_x_1102) ;  /* 0x0000087000007947 */ /* 0x000fea0003800000 */
.L_x_1113:
        /* <DEDUP_REMOVED lines=13> */
.L_x_1117:
[----:B------:R-:W-:Y:S01]  /*7530*/  IMAD.MOV.U32 R0, RZ, RZ, 0x7f ;  /* 0x0000007fff007424 */ /* 0x000fe200078e00ff */
[----:B------:R-:W-:-:S04]  /*7540*/  ISETP.GT.U32.AND P0, PT, R4, 0x7f800000, PT ;  /* 0x7f8000000400780c */ /* 0x000fc80003f04070 */
[----:B------:R-:W-:-:S04]  /*7550*/  SEL R0, R0, 0x7c, P0 ;  /* 0x0000007c00007807 */ /* 0x000fc80000000000 */
.L_x_1118:
[----:B------:R-:W-:Y:S05]  /*7560*/  BSYNC B0 ;  /* 0x0000000000007941 */ /* 0x000fea0003800000 */
.L_x_1116:
[----:B------:R-:W-:-:S04]  /*7570*/  LOP3.LUT R4, R5, 0x80000000, RZ, 0xc0, !PT ;  /* 0x8000000005047812 */ /* 0x000fc800078ec0ff */
[----:B------:R-:W-:-:S04]  /*7580*/  SHF.R.U32.HI R5, RZ, 0x18, R4 ;  /* 0x00000018ff057819 */ /* 0x000fc80000011604 */
[----:B------:R-:W-:-:S05]  /*7590*/  LOP3.LUT R5, R0, R5, RZ, 0xfc, !PT ;  /* 0x0000000500057212 */ /* 0x000fca00078efcff */
[----:B------:R0:W-:Y:S01]  /*75a0*/  STG.E.U8 [R2.64], R5 ;  /* 0x0000000502007986 */ /* 0x0001e2000c101124 */
[----:B------:R-:W-:Y:S05]  /*75b0*/  BRA `(.L_x_1102) ;  /* 0x0000071000007947 */ /* 0x000fea0003800000 */
.L_x_1112:
[----:B------:R-:W-:-:S05]  /*75c0*/  HADD2.F32 R0, -RZ, R22.H0_H0 ;  /* 0x20000016ff007230 */ /* 0x000fca0000004100 */
[----:B------:R-:W-:-:S05]  /*75d0*/  F2FP.BF16.PACK_AB R0, RZ, R0 ;  /* 0x00000000ff00723e */ /* 0x000fca00000010ff */
[----:B------:R0:W-:Y:S01]  /*75e0*/  STG.E.U16 [R2.64], R0 ;  /* 0x0000000002007986 */ /* 0x0001e2000c101524 */
[----:B------:R-:W-:Y:S05]  /*75f0*/  BRA `(.L_x_1102) ;  /* 0x000006d000007947 */ /* 0x000fea0003800000 */
.L_x_1109:
        /* <DEDUP_REMOVED lines=12> */
.L_x_1121:
        /* <DEDUP_REMOVED lines=17> */
.L_x_1124:
[----:B------:R-:W-:-:S04]  /*77d0*/  LOP3.LUT R0, R7, 0x80000000, RZ, 0xc0, !PT ;  /* 0x8000000007007812 */ /* 0x000fc800078ec0ff */
[----:B------:R-:W-:-:S04]  /*77e0*/  SHF.R.U32.HI R5, RZ, 0x18, R0 ;  /* 0x00000018ff057819 */ /* 0x000fc80000011600 */
[----:B------:R-:W-:-:S04]  /*77f0*/  LOP3.LUT R4, R4, R5, RZ, 0xfc, !PT ;  /* 0x0000000504047212 */ /* 0x000fc800078efcff */
[----:B------:R-:W-:Y:S02]  /*7800*/  PRMT R0, R4, 0x7610, R0 ;  /* 0x0000761004007816 */ /* 0x000fe40000000000 */
.L_x_1123:
[----:B------:R-:W-:Y:S05]  /*7810*/  BSYNC B0 ;  /* 0x0000000000007941 */ /* 0x000fea0003800000 */
.L_x_1122:
[----:B------:R0:W-:Y:S01]  /*7820*/  STG.E.U8 [R2.64], R0 ;  /* 0x0000000002007986 */ /* 0x0001e2000c101124 */
[----:B------:R-:W-:Y:S05]  /*7830*/  BRA `(.L_x_1102) ;  /* 0x0000049000007947 */ /* 0x000fea0003800000 */
.L_x_1120:
        /* <DEDUP_REMOVED lines=17> */
.L_x_1127:
[----:B------:R-:W-:-:S04]  /*7950*/  LOP3.LUT R0, R7, 0x80000000, RZ, 0xc0, !PT ;  /* 0x8000000007007812 */ /* 0x000fc800078ec0ff */
[----:B------:R-:W-:-:S04]  /*7960*/  SHF.R.U32.HI R5, RZ, 0x18, R0 ;  /* 0x00000018ff057819 */ /* 0x000fc80000011600 */
[----:B------:R-:W-:-:S04]  /*7970*/  LOP3.LUT R4, R4, R5, RZ, 0xfc, !PT ;  /* 0x0000000504047212 */ /* 0x000fc800078efcff */
[----:B------:R-:W-:Y:S02]  /*7980*/  PRMT R0, R4, 0x7610, R0 ;  /* 0x0000761004007816 */ /* 0x000fe40000000000 */
.L_x_1126:
[----:B------:R-:W-:Y:S05]  /*7990*/  BSYNC B0 ;  /* 0x0000000000007941 */ /* 0x000fea0003800000 */
.L_x_1125:
[----:B------:R0:W-:Y:S01]  /*79a0*/  STG.E.U8 [R2.64], R0 ;  /* 0x0000000002007986 */ /* 0x0001e2000c101124 */
[----:B------:R-:W-:Y:S05]  /*79b0*/  BRA `(.L_x_1102) ;  /* 0x0000031000007947 */ /* 0x000fea0003800000 */
.L_x_1119:
        /* <DEDUP_REMOVED lines=22> */
.L_x_1101:
        /* <DEDUP_REMOVED lines=20> */
.L_x_1129:
[----:B------:R-:W-:-:S06]  /*7c60*/  HADD2.F32 R4, -RZ, R22.H0_H0 ;  /* 0x20000016ff047230 */ /* 0x000fcc0000004100 */
[----:B------:R-:W0:Y:S02]  /*7c70*/  F2I.U64.TRUNC R4, R4 ;  /* 0x0000000400047311 */ /* 0x000e24000020d800 */
[----:B0-----:R0:W-:Y:S01]  /*7c80*/  STG.E.64 [R2.64], R4 ;  /* 0x0000000402007986 */ /* 0x0011e2000c101b24 */
[----:B------:R-:W-:Y:S05]  /*7c90*/  BRA `(.L_x_1102) ;  /* 0x0000003000007947 */ /* 0x000fea0003800000 */
.L_x_1128:
[----:B------:R-:W-:-:S04]  /*7ca0*/  HADD2.F32 R22, -RZ, R22.H0_H0 ;  /* 0x20000016ff167230 */ /* 0x000fc80000004100 */
[----:B------:R-:W0:Y:S02]  /*7cb0*/  F2I.FTZ.U32.TRUNC.NTZ R5, R22 ;  /* 0x0000001600057305 */ /* 0x000e24000021f000 */
[----:B0-----:R0:W-:Y:S02]  /*7cc0*/  STG.E [R2.64], R5 ;  /* 0x0000000502007986 */ /* 0x0011e4000c101924 */
.L_x_1102:
[----:B------:R-:W-:Y:S02]  /*7cd0*/  IADD3 R19, R19, 0x80, RZ ;  /* 0x0000008013137810 */ /* 0x000fe40007ffe0ff */
.L_x_1063:
[----:B------:R-:W-:Y:S05]  /*7ce0*/  BSYNC B6 ;  /* 0x0000000000067941 */ /* 0x000fea0003800000 */
.L_x_1062:
        /* <DEDUP_REMOVED lines=19> */
[----:B0-----:R-:W-:Y:S01]  /*7e20*/  STG.E.U8 [R2.64], R23 ;  /* 0x0000001702007986 */ /* 0x001fe2000c101124 */
[----:B------:R-:W-:Y:S05]  /*7e30*/  EXIT ;  /* 0x000000000000794d */ /* 0x000fea0003800000 */
.L_x_1133:
[----:B-----5:R-:W-:-:S06]  /*7e40*/  HADD2.F32 R5, -RZ, R23.H0_H0 ;  /* 0x20000017ff057230 */ /* 0x020fcc0000004100 */
[----:B------:R-:W0:Y:S02]  /*7e50*/  F2I.S64.TRUNC R4, R5 ;  /* 0x0000000500047311 */ /* 0x000e24000020d900 */
[----:B0-----:R-:W-:Y:S01]  /*7e60*/  STG.E.U8 [R2.64], R4 ;  /* 0x0000000402007986 */ /* 0x001fe2000c101124 */
[----:B------:R-:W-:Y:S05]  /*7e70*/  EXIT ;  /* 0x000000000000794d */ /* 0x000fea0003800000 */
.L_x_1132:
        /* <DEDUP_REMOVED lines=8> */
[----:B0-----:R-:W-:Y:S01]  /*7f00*/  STG.E.64 [R2.64], R4 ;  /* 0x0000000402007986 */ /* 0x001fe2000c101b24 */
[----:B------:R-:W-:Y:S05]  /*7f10*/  EXIT ;  /* 0x000000000000794d */ /* 0x000fea0003800000 */
.L_x_1136:
[----:B-----5:R-:W-:-:S06]  /*7f20*/  HADD2.F32 R23, -RZ, R23.H0_H0 ;  /* 0x20000017ff177230 */ /* 0x020fcc0000004100 */
[----:B------:R-:W0:Y:S02]  /*7f30*/  F2I.FTZ.TRUNC.NTZ R23, R23 ;  /* 0x0000001700177305 */ /* 0x000e24000021f100 */
[----:B0-----:R-:W-:Y:S01]  /*7f40*/  STG.E [R2.64], R23 ;  /* 0x0000001702007986 */ /* 0x001fe2000c101924 */
[----:B------:R-:W-:Y:S05]  /*7f50*/  EXIT ;  /* 0x000000000000794d */ /* 0x000fea0003800000 */
.L_x_1135:
[----:B-----5:R-:W-:-:S06]  /*7f60*/  HADD2.F32 R23, -RZ, R23.H0_H0 ;  /* 0x20000017ff177230 */ /* 0x020fcc0000004100 */
[----:B------:R-:W0:Y:S02]  /*7f70*/  F2I.FTZ.TRUNC.NTZ R23, R23 ;  /* 0x0000001700177305 */ /* 0x000e24000021f100 */
[----:B0-----:R-:W-:Y:S01]  /*7f80*/  STG.E.U16 [R2.64], R23 ;  /* 0x0000001702007986 */ /* 0x001fe2000c101524 */
[----:B------:R-:W-:Y:S05]  /*7f90*/  EXIT ;  /* 0x000000000000794d */ /* 0x000fea0003800000 */
.L_x_1131:
[----:B------:R-:W-:-:S13]  /*7fa0*/  ISETP.GT.AND P0, PT, R0, 0x6, PT ;  /* 0x000000060000780c */ /* 0x000fda0003f04270 */
[----:B------:R-:W-:Y:S05]  /*7fb0*/  @P0 BRA `(.L_x_1137) ;  /* 0x0000009000000947 */ /* 0x000fea0003800000 */
[----:B------:R-:W-:-:S13]  /*7fc0*/  ISETP.NE.AND P0, PT, R0, 0x5, PT ;  /* 0x000000050000780c */ /* 0x000fda0003f05270 */
[----:B------:R-:W-:Y:S05]  /*7fd0*/  @!P0 BRA `(.L_x_1138) ;  /* 0x0000005000008947 */ /* 0x000fea0003800000 */
[----:B------:R-:W-:-:S13]  /*7fe0*/  ISETP.NE.AND P0, PT, R0, 0x6, PT ;  /* 0x000000060000780c */ /* 0x000fda0003f05270 */
[----:B------:R-:W-:Y:S05]  /*7ff0*/  @P0 BRA `(.L_x_1134) ;  /* 0x00000b1000000947 */ /* 0x000fea0003800000 */
[----:B-----5:R-:W-:-:S05]  /*8000*/  HADD2.F32 R23, -RZ, R23.H0_H0 ;  /* 0x20000017ff177230 */ /* 0x020fca0000004100 */
[----:B------:R-:W-:Y:S01]  /*8010*/  STG.E [R2.64], R23 ;  /* 0x0000001702007986 */ /* 0x000fe2000c101924 */
[----:B------:R-:W-:Y:S05]  /*8020*/  EXIT ;  /* 0x000000000000794d */ /* 0x000fea0003800000 */
.L_x_1138:
[----:B-----5:R-:W-:Y:S01]  /*8030*/  STG.E.U16 [R2.64], R23 ;  /* 0x0000001702007986 */ /* 0x020fe2000c101524 */
[----:B------:R-:W-:Y:S05]  /*8040*/  EXIT ;  /* 0x000000000000794d */ /* 0x000fea0003800000 */
.L_x_1137:
        /* <DEDUP_REMOVED lines=8> */
[----:B------:R-:W-:Y:S01]  /*80d0*/  STG.E.64 [R2.64], R4 ;  /* 0x0000000402007986 */ /* 0x000fe2000c101b24 */
[----:B------:R-:W-:Y:S05]  /*80e0*/  EXIT ;  /* 0x000000000000794d */ /* 0x000fea0003800000 */
.L_x_1140:
[----:B-----5:R-:W-:-:S05]  /*80f0*/  HADD2.F32 R0, -RZ, R23.H0_H0 ;  /* 0x20000017ff007230 */ /* 0x020fca0000004100 */
[----:B------:R-:W-:-:S04]  /*8100*/  F2FP.PACK_AB R0, RZ, R0 ;  /* 0x00000000ff00723e */ /* 0x000fc800000000ff */
[----:B------:R-:W-:-:S05]  /*8110*/  PRMT R0, R0, 0x5410, RZ ;  /* 0x0000541000007816 */ /* 0x000fca00000000ff */
[----:B------:R-:W-:Y:S01]  /*8120*/  STG.E [R2.64], R0 ;  /* 0x0000000002007986 */ /* 0x000fe2000c101924 */
[----:B------:R-:W-:Y:S05]  /*8130*/  EXIT ;  /* 0x000000000000794d */ /* 0x000fea0003800000 */
.L_x_1139:
[----:B-----5:R-:W-:-:S05]  /*8140*/  HADD2.F32 R4, -RZ, R23.H0_H0 ;  /* 0x20000017ff047230 */ /* 0x020fca0000004100 */
[----:B------:R-:W-:-:S06]  /*8150*/  FMUL.FTZ R4, R4, 1 ;  /* 0x3f80000004047820 */ /* 0x000fcc0000410000 */
[----:B------:R-:W0:Y:S02]  /*8160*/  F2F.F64.F32 R4, R4 ;  /* 0x0000000400047310 */ /* 0x000e240000201800 */
[----:B0-----:R-:W-:Y:S01]  /*8170*/  STG.E.64 [R2.64], R4 ;  /* 0x0000000402007986 */ /* 0x001fe2000c101b24 */
[----:B------:R-:W-:Y:S05]  /*8180*/  EXIT ;  /* 0x000000000000794d */ /* 0x000fea0003800000 */
.L_x_1130:
        /* <DEDUP_REMOVED lines=11> */
[----:B------:R-:W-:Y:S01]  /*8240*/  STG.E.U8 [R2.64], R5 ;  /* 0x0000000502007986 */ /* 0x000fe2000c101124 */
[----:B------:R-:W-:Y:S05]  /*8250*/  EXIT ;  /* 0x000000000000794d */ /* 0x000fea0003800000 */
.L_x_1143:
[----:B-----5:R-:W-:Y:S01]  /*8260*/  HADD2.F32 R23, -RZ, R23.H0_H0 ;  /* 0x20000017ff177230 */ /* 0x020fe20000004100 */
[----:B------:R-:W-:-:S04]  /*8270*/  CS2R R6, SRZ ;  /* 0x0000000000067805 */ /* 0x000fc8000001ff00 */
[----:B------:R-:W-:-:S06]  /*8280*/  FMUL.FTZ R4, R23, 1 ;  /* 0x3f80000017047820 */ /* 0x000fcc0000410000 */
[----:B------:R-:W0:Y:S02]  /*8290*/  F2F.F64.F32 R4, R4 ;  /* 0x0000000400047310 */ /* 0x000e240000201800 */
[----:B0-----:R-:W-:Y:S01]  /*82a0*/  STG.E.128 [R2.64], R4 ;  /* 0x0000000402007986 */ /* 0x001fe2000c101d24 */
[----:B------:R-:W-:Y:S05]  /*82b0*/  EXIT ;  /* 0x000000000000794d */ /* 0x000fea0003800000 */
.L_x_1142:
        /* <DEDUP_REMOVED lines=21> */
.L_x_1147:
[----:B------:R-:W-:Y:S05]  /*8410*/  BSYNC B0 ;  /* 0x0000000000007941 */ /* 0x000fea0003800000 */
.L_x_1146:
[----:B------:R-:W-:-:S05]  /*8420*/  LOP3.LUT R5, R0, R5, RZ, 0xfc, !PT ;  /* 0x0000000500057212 */ /* 0x000fca00078efcff */
[----:B------:R-:W-:Y:S01]  /*8430*/  STG.E.U8 [R2.64], R5 ;  /* 0x0000000502007986 */ /* 0x000fe2000c101124 */
[----:B------:R-:W-:Y:S05]  /*8440*/  EXIT ;  /* 0x000000000000794d */ /* 0x000fea0003800000 */
.L_x_1145:
        /* <DEDUP_REMOVED lines=13> */
.L_x_1149:
[----:B------:R-:W-:Y:S01]  /*8520*/  IMAD.MOV.U32 R0, RZ, RZ, 0x7f ;  /* 0x0000007fff007424 */ /* 0x000fe200078e00ff */
[----:B------:R-:W-:-:S04]  /*8530*/  ISETP.GT.U32.AND P0, PT, R4, 0x7f800000, PT ;  /* 0x7f8000000400780c */ /* 0x000fc80003f04070 */
[----:B------:R-:W-:-:S04]  /*8540*/  SEL R0, R0, 0x7c, P0 ;  /* 0x0000007c00007807 */ /* 0x000fc80000000000 */
.L_x_1150:
[----:B------:R-:W-:Y:S05]  /*8550*/  BSYNC B0 ;  /* 0x0000000000007941 */ /* 0x000fea0003800000 */
.L_x_1148:
[----:B------:R-:W-:-:S04]  /*8560*/  LOP3.LUT R4, R23, 0x80000000, RZ, 0xc0, !PT ;  /* 0x8000000017047812 */ /* 0x000fc800078ec0ff */
[----:B------:R-:W-:-:S04]  /*8570*/  SHF.R.U32.HI R5, RZ, 0x18, R4 ;  /* 0x00000018ff057819 */ /* 0x000fc80000011604 */
[----:B------:R-:W-:-:S05]  /*8580*/  LOP3.LUT R5, R0, R5, RZ, 0xfc, !PT ;  /* 0x0000000500057212 */ /* 0x000fca00078efcff */
[----:B------:R-:W-:Y:S01]  /*8590*/  STG.E.U8 [R2.64], R5 ;  /* 0x0000000502007986 */ /* 0x000fe2000c101124 */
[----:B------:R-:W-:Y:S05]  /*85a0*/  EXIT ;  /* 0x000000000000794d */ /* 0x000fea0003800000 */
.L_x_1144:
[----:B-----5:R-:W-:-:S05]  /*85b0*/  HADD2.F32 R0, -RZ, R23.H0_H0 ;  /* 0x20000017ff007230 */ /* 0x020fca0000004100 */
[----:B------:R-:W-:-:S05]  /*85c0*/  F2FP.BF16.PACK_AB R0, RZ, R0 ;  /* 0x00000000ff00723e */ /* 0x000fca00000010ff */
[----:B------:R-:W-:Y:S01]  /*85d0*/  STG.E.U16 [R2.64], R0 ;  /* 0x0000000002007986 */ /* 0x000fe2000c101524 */
[----:B------:R-:W-:Y:S05]  /*85e0*/  EXIT ;  /* 0x000000000000794d */ /* 0x000fea0003800000 */
.L_x_1141:
        /* <DEDUP_REMOVED lines=10> */
[----:B0-----:R-:W-:Y:S01]  /*8690*/  STG.E.U16 [R2.64], R5 ;  /* 0x0000000502007986 */ /* 0x001fe2000c101524 */
[----:B------:R-:W-:Y:S05]  /*86a0*/  EXIT ;  /* 0x000000000000794d */ /* 0x000fea0003800000 */
.L_x_1153:
        /* <DEDUP_REMOVED lines=17> */
.L_x_1156:
[----:B------:R-:W-:-:S04]  /*87c0*/  LOP3.LUT R0, R23, 0x80000000, RZ, 0xc0, !PT ;  /* 0x8000000017007812 */ /* 0x000fc800078ec0ff */
[----:B------:R-:W-:-:S04]  /*87d0*/  SHF.R.U32.HI R5, RZ, 0x18, R0 ;  /* 0x00000018ff057819 */ /* 0x000fc80000011600 */
[----:B------:R-:W-:-:S04]  /*87e0*/  LOP3.LUT R4, R4, R5, RZ, 0xfc, !PT ;  /* 0x0000000504047212 */ /* 0x000fc800078efcff */
[----:B------:R-:W-:Y:S02]  /*87f0*/  PRMT R0, R4, 0x7610, R0 ;  /* 0x0000761004007816 */ /* 0x000fe40000000000 */
.L_x_1155:
[----:B------:R-:W-:Y:S05]  /*8800*/  BSYNC B0 ;  /* 0x0000000000007941 */ /* 0x000fea0003800000 */
.L_x_1154:
[----:B------:R-:W-:Y:S01]  /*8810*/  STG.E.U8 [R2.64], R0 ;  /* 0x0000000002007986 */ /* 0x000fe2000c101124 */
[----:B------:R-:W-:Y:S05]  /*8820*/  EXIT ;  /* 0x000000000000794d */ /* 0x000fea0003800000 */
.L_x_1152:
        /* <DEDUP_REMOVED lines=17> */
.L_x_1159:
[----:B------:R-:W-:-:S04]  /*8940*/  LOP3.LUT R0, R23, 0x80000000, RZ, 0xc0, !PT ;  /* 0x8000000017007812 */ /* 0x000fc800078ec0ff */
[----:B------:R-:W-:-:S04]  /*8950*/  SHF.R.U32.HI R5, RZ, 0x18, R0 ;  /* 0x00000018ff057819 */ /* 0x000fc80000011600 */
[----:B------:R-:W-:-:S04]  /*8960*/  LOP3.LUT R4, R4, R5, RZ, 0xfc, !PT ;  /* 0x0000000504047212 */ /* 0x000fc800078efcff */
[----:B------:R-:W-:Y:S02]  /*8970*/  PRMT R0, R4, 0x7610, R0 ;  /* 0x0000761004007816 */ /* 0x000fe40000000000 */
.L_x_1158:
[----:B------:R-:W-:Y:S05]  /*8980*/  BSYNC B0 ;  /* 0x0000000000007941 */ /* 0x000fea0003800000 */
.L_x_1157:
[----:B------:R-:W-:Y:S01]  /*8990*/  STG.E.U8 [R2.64], R0 ;  /* 0x0000000002007986 */ /* 0x000fe2000c101124 */
[----:B------:R-:W-:Y:S05]  /*89a0*/  EXIT ;  /* 0x000000000000794d */ /* 0x000fea0003800000 */
.L_x_1151:
        /* <DEDUP_REMOVED lines=22> */
.L_x_1134:
        /* <DEDUP_REMOVED lines=20> */
.L_x_1161:
[----:B-----5:R-:W-:-:S06]  /*8c50*/  HADD2.F32 R4, -RZ, R23.H0_H0 ;  /* 0x20000017ff047230 */ /* 0x020fcc0000004100 */
[----:B------:R-:W0:Y:S02]  /*8c60*/  F2I.U64.TRUNC R4, R4 ;  /* 0x0000000400047311 */ /* 0x000e24000020d800 */
[----:B0-----:R-:W-:Y:S01]  /*8c70*/  STG.E.64 [R2.64], R4 ;  /* 0x0000000402007986 */ /* 0x001fe2000c101b24 */
[----:B------:R-:W-:Y:S05]  /*8c80*/  EXIT ;  /* 0x000000000000794d */ /* 0x000fea0003800000 */
.L_x_1160:
[----:B-----5:R-:W-:-:S06]  /*8c90*/  HADD2.F32 R23, -RZ, R23.H0_H0 ;  /* 0x20000017ff177230 */ /* 0x020fcc0000004100 */
[----:B------:R-:W0:Y:S02]  /*8ca0*/  F2I.FTZ.U32.TRUNC.NTZ R23, R23 ;  /* 0x0000001700177305 */ /* 0x000e24000021f000 */
[----:B0-----:R-:W-:Y:S01]  /*8cb0*/  STG.E [R2.64], R23 ;  /* 0x0000001702007986 */ /* 0x001fe2000c101924 */
[----:B------:R-:W-:Y:S05]  /*8cc0*/  EXIT ;  /* 0x000000000000794d */ /* 0x000fea0003800000 */
.L_x_1162:
        /* <DEDUP_REMOVED lines=11> */
.L_x_16359:


//--------------------- .text._ZN2at6native18elementwise_kernelILi128ELi4EZNS0_22gpu_kernel_impl_nocastIZZZNS0_16asin_kernel_cudaERNS_18TensorIteratorBaseEENKUlvE0_clEvENKUlvE1_clEvEUlN3c104HalfEE_EEvS4_RKT_EUliE_EEviT1_ --------------------------
	.section	.text._ZN2at6native18elementwise_kernelILi128ELi4EZNS0_22gpu_kernel_impl_nocastIZZZNS0_16asin_kernel_cudaERNS_18TensorIteratorBaseEENKUlvE0_clEvENKUlvE1_clEvEUlN3c104HalfEE_EEvS4_RKT_EUliE_EEviT1_,"ax",@progbits
	.sectioninfo	@"SHI_REGISTERS=12"
	.align	128
        .global         _ZN2at6native18elementwise_kernelILi128ELi4EZNS0_22gpu_kernel_impl_nocastIZZZNS0_16asin_kernel_cudaERNS_18TensorIteratorBaseEENKUlvE0_clEvENKUlvE1_clEvEUlN3c104HalfEE_EEvS4_RKT_EUliE_EEviT1_
        .type           _ZN2at6native18elementwise_kernelILi128ELi4EZNS0_22gpu_kernel_impl_nocastIZZZNS0_16asin_kernel_cudaERNS_18TensorIteratorBaseEENKUlvE0_clEvENKUlvE1_clEvEUlN3c104HalfEE_EEvS4_RKT_EUliE_EEviT1_,@function
        .size           _ZN2at6native18elementwise_kernelILi128ELi4EZNS0_22gpu_kernel_impl_nocastIZZZNS0_16asin_kernel_cudaERNS_18TensorIteratorBaseEENKUlvE0_clEvENKUlvE1_clEvEUlN3c104HalfEE_EEvS4_RKT_EUliE_EEviT1_,(.L_x_16360 - _ZN2at6native18elementwise_kernelILi128ELi4EZNS0_22gpu_kernel_impl_nocastIZZZNS0_16asin_kernel_cudaERNS_18TensorIteratorBaseEENKUlvE0_clEvENKUlvE1_clEvEUlN3c104HalfEE_EEvS4_RKT_EUliE_EEviT1_)
        .other          _ZN2at6native18elementwise_kernelILi128ELi4EZNS0_22gpu_kernel_impl_nocastIZZZNS0_16asin_kernel_cudaERNS_18TensorIteratorBaseEENKUlvE0_clEvENKUlvE1_clEvEUlN3c104HalfEE_EEvS4_RKT_EUliE_EEviT1_,@"STO_CUDA_ENTRY STV_DEFAULT"
_ZN2at6native18elementwise_kernelILi128ELi4EZNS0_22gpu_kernel_impl_nocastIZZZNS0_16asin_kernel_cudaERNS_18TensorIteratorBaseEENKUlvE0_clEvENKUlvE1_clEvEUlN3c104HalfEE_EEvS4_RKT_EUliE_EEviT1_:
.text._ZN2at6native18elementwise_kernelILi128ELi4EZNS0_22gpu_kernel_impl_nocastIZZZNS0_16asin_kernel_cudaERNS_18TensorIteratorBaseEENKUlvE0_clEvENKUlvE1_clEvEUlN3c104HalfEE_EEvS4_RKT_EUliE_EEviT1_:
        /* <DEDUP_REMOVED lines=235> */
.L_x_1165:
[----:B------:R-:W-:-:S04]  /*0eb0*/  IADD3 R4, P0, R3, c[0x0][0x368], RZ ;  /* 0x0000da0003047a10 */ /* 0x000fc80007f1e0ff */
[----:B------:R-:W-:-:S05]  /*0ec0*/  IADD3.X R5, RZ, c[0x0][0x36c], RZ, P0, !PT ;  /* 0x0000db00ff057a10 */ /* 0x000fca00007fe4ff */
[----:B------:R0:W2:Y:S01]  /*0ed0*/  LDG.E.U16 R4, [R4.64] ;  /* 0x0000000404047981 */ /* 0x0000a2000c1e1500 */
[----:B------:R-:W-:Y:S02]  /*0ee0*/  MOV R7, 0x3f000000 ;  /* 0x3f00000000077802 */ /* 0x000fe40000000f00 */
[----:B------:R-:W-:Y:S02]  /*0ef0*/  IADD3 R0, R0, 0x80, RZ ;  /* 0x0000008000007810 */ /* 0x000fe40007ffe0ff */
[----:B0-----:R-:W-:Y:S01]  /*0f00*/  MOV R5, 0x3d4dd2f7 ;  /* 0x3d4dd2f700057802 */ /* 0x001fe20000000f00 */
[----:B--2---:R-:W-:-:S05]  /*0f10*/  HADD2.F32 R3, -RZ, R4.H0_H0 ;  /* 0x20000004ff037230 */ /* 0x004fca0000004100 */
        /* <DEDUP_REMOVED lines=8> */
[----:B------:R-:W-:-:S05]  /*0fa0*/  FFMA.FTZ R8, R9, R8, R9 ;  /* 0x0000000809087223 */ /* 0x000fca0000010009 */
        /* <DEDUP_REMOVED lines=8> */
[----:B------:R-:W-:-:S03]  /*1030*/  MOV R5, 0x3fd774eb ;  /* 0x3fd774eb00057802 */ /* 0x000fc60000000f00 */
[----:B------:R-:W-:-:S04]  /*1040*/  FMUL.FTZ R4, R6, -2 ;  /* 0xc000000006047820 */ /* 0x000fc80000410000 */
[----:B------:R-:W-:-:S05]  /*1050*/  @P0 FFMA.FTZ R6, R5, 0.93318945169448852539, R4 ;  /* 0x3f6ee58105060823 */ /* 0x000fca0000010004 */
[C---:B------:R-:W-:Y:S02]  /*1060*/  FSETP.GTU.FTZ.AND P0, PT, R6.reuse, +INF , PT ;  /* 0x7f8000000600780b */ /* 0x040fe40003f1c000 */
[----:B------:R-:W-:-:S04]  /*1070*/  LOP3.LUT R3, R6, 0x80000000, R3, 0xb8, !PT ;  /* 0x8000000006037812 */ /* 0x000fc800078eb803 */
[----:B------:R-:W-:Y:S02]  /*1080*/  FSEL R3, R3, R6, !P0 ;  /* 0x0000000603037208 */ /* 0x000fe40004000000 */
[----:B------:R-:W-:Y:S02]  /*1090*/  IADD3 R2, P0, R2, c[0x0][0x360], RZ ;  /* 0x0000d80002027a10 */ /* 0x000fe40007f1e0ff */
[----:B------:R-:W-:Y:S02]  /*10a0*/  F2FP.PACK_AB R4, RZ, R3 ;  /* 0x00000003ff04723e */ /* 0x000fe400000000ff */
[----:B------:R-:W-:-:S05]  /*10b0*/  IADD3.X R3, RZ, c[0x0][0x364], RZ, P0, !PT ;  /* 0x0000d900ff037a10 */ /* 0x000fca00007fe4ff */
[----:B------:R0:W-:Y:S04]  /*10c0*/  STG.E.U16 [R2.64], R4 ;  /* 0x0000000402007986 */ /* 0x0001e8000c101504 */
.L_x_1164:
[----:B------:R-:W-:Y:S05]  /*10d0*/  BSYNC B0 ;  /* 0x0000000000007941 */ /* 0x000fea0003800000 */
.L_x_1163:
        /* <DEDUP_REMOVED lines=230> */
.L_x_1168:
        /* <DEDUP_REMOVED lines=32> */
[----:B------:R-:W-:Y:S02]  /*2140*/  IADD3.X R3, RZ, c[0x0][0x364], RZ, P0, !PT ;  /* 0x0000d900ff037a10 */ /* 0x000fe400007fe4ff */
[----:B------:R-:W-:-:S03]  /*2150*/  ISETP.GE.AND P0, PT, R0, c[0x0][0x160], PT ;  /* 0x0000580000007a0c */ /* 0x000fc60003f06270 */
[----:B------:R0:W-:Y:S10]  /*2160*/  STG.E.U16 [R2.64], R4 ;  /* 0x0000000402007986 */ /* 0x0001f4000c101504 */
[----:B------:R-:W-:Y:S05]  /*2170*/  @P0 BRA `(.L_x_1167) ;  /* 0x0000105000000947 */ /* 0x000fea0003800000 */
[----:B------:R-:W-:Y:S01]  /*2180*/  ISETP.NE.AND P0, PT, RZ, c[0x0][0x168], PT ;  /* 0x00005a00ff007a0c */ /* 0x000fe20003f05270 */
[----:B0-----:R-:W-:-:S12]  /*2190*/  CS2R R2, SRZ ;  /* 0x0000000000027805 */ /* 0x001fd8000001ff00 */
[----:B------:R-:W-:Y:S05]  /*21a0*/  @!P0 BRA `(.L_x_1169) ;  /* 0x00000e0000008947 */ /* 0x000fea0003800000 */
[----:B------:R-:W-:Y:S02]  /*21b0*/  MOV R2, RZ ;  /* 0x000000ff00027202 */ /* 0x000fe40000000f00 */
[----:B------:R-:W-:Y:S02]  /*21c0*/  MOV R3, R0 ;  /* 0x0000000000037202 */ /* 0x000fe40000000f00 */
[----:B------:R-:W-:-:S03]  /*21d0*/  MOV R8, c[0x0][0x168] ;  /* 0x00005a0000087a02 */ /* 0x000fc60000000f00 */
[----:B------:R-:W-:Y:S01]  /*21e0*/  IMAD.HI.U32 R4, R0, c[0x0][0x170], R2 ;  /* 0x00005c0000047a27 */ /* 0x000fe200078e0002 */
[----:B------:R-:W-:-:S04]  /*21f0*/  ISETP.NE.AND P0, PT, R8, 0x1, PT ;  /* 0x000000010800780c */ /* 0x000fc80003f05270 */
[----:B------:R-:W-:-:S04]  /*2200*/  SHF.R.U32.HI R5, RZ, c[0x0][0x174], R4 ;  /* 0x00005d00ff057a19 */ /* 0x000fc80000011604 */
[----:B------:R-:W-:-:S05]  /*2210*/  IADD3 R3, -R5, RZ, RZ ;  /* 0x000000ff05037210 */ /* 0x000fca0007ffe1ff */
[----:B------:R-:W-:-:S04]  /*2220*/  IMAD R3, R3, c[0x0][0x16c], R0 ;  /* 0x00005b0003037a24 */ /* 0x000fc800078e0200 */
[C---:B------:R-:W-:Y:S02]  /*2230*/  IMAD R2, R3.reuse, c[0x0][0x298], RZ ;  /* 0x0000a60003027a24 */ /* 0x040fe400078e02ff */
[----:B------:R-:W-:Y:S01]  /*2240*/  IMAD R3, R3, c[0x0][0x29c], RZ ;  /* 0x0000a70003037a24 */ /* 0x000fe200078e02ff */
        /* <DEDUP_REMOVED lines=202> */
[----:B------:R-:W-:Y:S01]  /*2ef0*/  SHF.R.U32.HI R7, RZ, c[0x0][0x288], R6 ;  /* 0x0000a200ff077a19 */ /* 0x000fe20000011606 */
[----:B------:R-:W-:-:S03]  /*2f00*/  @P0 IMAD.MOV.U32 R6, RZ, RZ, RZ ;  /* 0x000000ffff060224 */ /* 0x000fc600078e00ff */
[C---:B------:R-:W-:Y:S01]  /*2f10*/  IADD3 R9, -R7.reuse, RZ, RZ ;  /* 0x000000ff07097210 */ /* 0x040fe20007ffe1ff */
        /* <DEDUP_REMOVED lines=9> */
.L_x_1169:
        /* <DEDUP_REMOVED lines=34> */
.L_x_1167:
[----:B------:R-:W-:Y:S05]  /*31d0*/  BSYNC B0 ;  /* 0x0000000000007941 */ /* 0x000fea0003800000 */
.L_x_1166:
[----:B------:R-:W-:-:S13]  /*31e0*/  ISETP.GE.AND P0, PT, R0, c[0x0][0x160], PT ;  /* 0x0000580000007a0c */ /* 0x000fda0003f06270 */
[----:B------:R-:W-:Y:S05]  /*31f0*/  @P0 EXIT ;  /* 0x000000000000094d */ /* 0x000fea0003800000 */
        /* <DEDUP_REMOVED lines=227> */
.L_x_1170:
[----:B------:R-:W-:-:S04]  /*4030*/  IADD3 R4, P0, R3, c[0x0][0x368], RZ ;  /* 0x0000da0003047a10 */ /* 0x000fc80007f1e0ff */
[----:B------:R-:W-:-:S05]  /*4040*/  IADD3.X R5, RZ, c[0x0][0x36c], RZ, P0, !PT ;  /* 0x0000db00ff057a10 */ /* 0x000fca00007fe4ff */
[----:B------:R0:W2:Y:S01]  /*4050*/  LDG.E.U16 R4, [R4.64] ;  /* 0x0000000404047981 */ /* 0x0000a2000c1e1500 */
[----:B------:R-:W-:Y:S02]  /*4060*/  MOV R6, 0x3f000000 ;  /* 0x3f00000000067802 */ /* 0x000fe40000000f00 */
        /* <DEDUP_REMOVED lines=28> */
[----:B------:R-:W-:Y:S01]  /*4230*/  STG.E.U16 [R2.64], R0 ;  /* 0x0000000002007986 */ /* 0x000fe2000c101504 */
[----:B------:R-:W-:Y:S05]  /*4240*/  EXIT ;  /* 0x000000000000794d */ /* 0x000fea0003800000 */
.L_x_1171:
        /* <DEDUP_REMOVED lines=11> */
.L_x_16360:


//--------------------- .text._ZN2at6native27unrolled_elementwise_kernelIZZZNS0_16asin_kernel_cudaERNS_18TensorIteratorBaseEENKUlvE0_clEvENKUlvE1_clEvEUlN3c104HalfEE_St5arrayIPcLm2EELi4E23TrivialOffsetCalculatorILi1EjESD_NS0_6memory15LoadWithoutCastENSE_16StoreWithoutCastEEEviT_T0_T2_T3_T4_T5_ --------------------------
	.section	.text._ZN2at6native27unrolled_elementwise_kernelIZZZNS0_16asin_kernel_cudaERNS_18TensorIteratorBaseEENKUlvE0_clEvENKUlvE1_clEvEUlN3c104HalfEE_St5arrayIPcLm2EELi4E23TrivialOffsetCalculatorILi1EjESD_NS0_6memory15LoadWithoutCastENSE_16StoreWithoutCastEEEviT_T0_T2_T3_T4_T5_,"ax",@progbits
	.sectioninfo	@"SHI_REGISTERS=24"
	.align	128
        .global         _ZN2at6native27unrolled_elementwise_kernelIZZZNS0_16asin_kernel_cudaERNS_18TensorIteratorBaseEENKUlvE0_clEvENKUlvE1_clEvEUlN3c104HalfEE_St5arrayIPcLm2EELi4E23TrivialOffsetCalculatorILi1EjESD_NS0_6memory15LoadWithoutCastENSE_16StoreWithoutCastEEEviT_T0_T2_T3_T4_T5_
        .type           _ZN2at6native27unrolled_elementwise_kernelIZZZNS0_16asin_kernel_cudaERNS_18TensorIteratorBaseEENKUlvE0_clEvENKUlvE1_clEvEUlN3c104HalfEE_St5arrayIPcLm2EELi4E23TrivialOffsetCalculatorILi1EjESD_NS0_6memory15LoadWithoutCastENSE_16StoreWithoutCastEEEviT_T0_T2_T3_T4_T5_,@function
        .size           _ZN2at6native27unrolled_elementwise_kernelIZZZNS0_16asin_kernel_cudaERNS_18TensorIteratorBaseEENKUlvE0_clEvENKUlvE1_clEvEUlN3c104HalfEE_St5arrayIPcLm2EELi4E23TrivialOffsetCalculatorILi1EjESD_NS0_6memory15LoadWithoutCastENSE_16StoreWithoutCastEEEviT_T0_T2_T3_T4_T5_,(.L_x_16361 - _ZN2at6native27unrolled_elementwise_kernelIZZZNS0_16asin_kernel_cudaERNS_18TensorIteratorBaseEENKUlvE0_clEvENKUlvE1_clEvEUlN3c104HalfEE_St5arrayIPcLm2EELi4E23TrivialOffsetCalculatorILi1EjESD_NS0_6memory15LoadWithoutCastENSE_16StoreWithoutCastEEEviT_T0_T2_T3_T4_T5_)
        .other          _ZN2at6native27unrolled_elementwise_kernelIZZZNS0_16asin_kernel_cudaERNS_18TensorIteratorBaseEENKUlvE0_clEvENKUlvE1_clEvEUlN3c104HalfEE_St5arrayIPcLm2EELi4E23TrivialOffsetCalculatorILi1EjESD_NS0_6memory15LoadWithoutCastENSE_16StoreWithoutCastEEEviT_T0_T2_T3_T4_T5_,@"STO_CUDA_ENTRY STV_DEFAULT"
_ZN2at6native27unrolled_elementwise_kernelIZZZNS0_16asin_kernel_cudaERNS_18TensorIteratorBaseEENKUlvE0_clEvENKUlvE1_clEvEUlN3c104HalfEE_St5arrayIPcLm2EELi4E23TrivialOffsetCalculatorILi1EjESD_NS0_6memory15LoadWithoutCastENSE_16StoreWithoutCastEEEviT_T0_T2_T3_T4_T5_:
.text._ZN2at6native27unrolled_elementwise_kernelIZZZNS0_16asin_kernel_cudaERNS_18TensorIteratorBaseEENKUlvE0_clEvENKUlvE1_clEvEUlN3c104HalfEE_St5arrayIPcLm2EELi4E23TrivialOffsetCalculatorILi1EjESD_NS0_6memory15LoadWithoutCastENSE_16StoreWithoutCastEEEviT_T0_T2_T3_T4_T5_:
[----:B------:R-:W-:Y:S02]  /*0000*/  MOV R1, c[0x0][0x28] ;  /* 0x00000a0000017a02 */ /* 0x000fe40000000f00 */
[----:B------:R-:W0:Y:S01]  /*0010*/  S2R R0, SR_CTAID.X ;  /* 0x0000000000007919 */ /* 0x000e220000002500 */
[----:B------:R-:W-:Y:S01]  /*0020*/  MOV R3, 0xfffffe00 ;  /* 0xfffffe0000037802 */ /* 0x000fe20000000f00 */
[----:B------:R-:W-:Y:S01]  /*0030*/  ULDC.64 UR4, c[0x0][0x118] ;  /* 0x0000460000047ab9 */ /* 0x000fe20000000a00 */
[----:B------:R-:W-:Y:S01]  /*0040*/  PRMT R6, RZ, 0x7610, R6 ;  /* 0x00007610ff067816 */ /* 0x000fe20000000006 */
[----:B------:R-:W1:Y:S01]  /*0050*/  S2R R19, SR_TID.X ;  /* 0x0000000000137919 */ /* 0x000e620000002100 */
[----:B------:R-:W-:Y:S01]  /*0060*/  PRMT R7, RZ, 0x7610, R7 ;  /* 0x00007610ff077816 */ /* 0x000fe20000000007 */
[----:B0-----:R-:W-:Y:S01]  /*0070*/  IMAD R2, R0, R3, c[0x0][0x160] ;  /* 0x0000580000027624 */ /* 0x001fe200078e0203 */
[----:B-1----:R-:W-:-:S04]  /*0080*/  MOV R3, R19 ;  /* 0x0000001300037202 */ /* 0x002fc80000000f00 */
[----:B------:R-:W-:-:S13]  /*0090*/  ISETP.GE.AND P0, PT, R19, R2, PT ;  /* 0x000000021300720c */ /* 0x000fda0003f06270 */
[----:B------:R-:W-:-:S04]  /*00a0*/  @!P0 IADD3 R3, R19, 0x80, RZ ;  /* 0x0000008013038810 */ /* 0x000fc80007ffe0ff */
[----:B------:R-:W-:-:S13]  /*00b0*/  ISETP.GE.AND P1, PT, R3, R2, PT ;  /* 0x000000020300720c */ /* 0x000fda0003f26270 */
[C---:B------:R-:W-:Y:S01]  /*00c0*/  @!P1 IMAD R10, R0.reuse, 0x200, R3 ;  /* 0x00000200000a9824 */ /* 0x040fe200078e0203 */
[----:B------:R-:W-:Y:S02]  /*00d0*/  @!P1 IADD3 R3, R3, 0x80, RZ ;  /* 0x0000008003039810 */ /* 0x000fe40007ffe0ff */
[----:B------:R-:W-:Y:S02]  /*00e0*/  @!P1 MOV R11, 0x2 ;  /* 0x00000002000b9802 */ /* 0x000fe40000000f00 */
[----:B------:R-:W-:Y:S01]  /*00f0*/  ISETP.GE.AND P3, PT, R3, R2, PT ;  /* 0x000000020300720c */ /* 0x000fe20003f66270 */
[----:B------:R-:W-:Y:S01]  /*0100*/  @!P0 IMAD R4, R0, 0x200, R19 ;  /* 0x0000020000048824 */ /* 0x000fe200078e0213 */
[----:B------:R-:W-:Y:S01]  /*0110*/  @!P0 MOV R5, 0x2 ;  /* 0x0000000200058802 */ /* 0x000fe20000000f00 */
[----:B------:R-:W-:-:S10]  /*0120*/  @!P1 IMAD.WIDE.U32 R10, R10, R11, c[0x0][0x170] ;  /* 0x00005c000a0a9625 */ /* 0x000fd400078e000b */
[----:B------:R-:W-:Y:S02]  /*0130*/  @!P3 LEA R14, R0, R3, 0x9 ;  /* 0x00000003000eb211 */ /* 0x000fe400078e48ff */
[----:B------:R-:W-:Y:S01]  /*0140*/  MOV R9, R19 ;  /* 0x0000001300097202 */ /* 0x000fe20000000f00 */
[----:B------:R-:W-:Y:S01]  /*0150*/  @!P0 IMAD.WIDE.U32 R4, R4, R5, c[0x0][0x170] ;  /* 0x00005c0004048625 */ /* 0x000fe200078e0005 */
[----:B------:R-:W-:Y:S01]  /*0160*/  @!P3 IADD3 R3, R3, 0x80, RZ ;  /* 0x000000800303b810 */ /* 0x000fe20007ffe0ff */
[----:B------:R0:W5:Y:S01]  /*0170*/  @!P1 LDG.E.U16 R6, [R10.64] ;  /* 0x000000040a069981 */ /* 0x000162000c1e1500 */
[----:B------:R-:W-:Y:S01]  /*0180*/  PRMT R8, RZ, 0x7610, R8 ;  /* 0x00007610ff087816 */ /* 0x000fe20000000008 */
[----:B------:R-:W-:Y:S01]  /*0190*/  @!P3 IMAD.MOV.U32 R15, RZ, RZ, 0x2 ;  /* 0x00000002ff0fb424 */ /* 0x000fe200078e00ff */
[----:B------:R-:W-:Y:S02]  /*01a0*/  ISETP.GE.AND P2, PT, R3, R2, PT ;  /* 0x000000020300720c */ /* 0x000fe40003f46270 */
[C---:B------:R-:W-:Y:S01]  /*01b0*/  IADD3 R21, R9.reuse, 0x80, RZ ;  /* 0x0000008009157810 */ /* 0x040fe20007ffe0ff */
[----:B------:R-:W-:Y:S01]  /*01c0*/  @!P3 IMAD.WIDE.U32 R14, R14, R15, c[0x0][0x170] ;  /* 0x00005c000e0eb625 */ /* 0x000fe200078e000f */
[----:B------:R1:W5:Y:S01]  /*01d0*/  @!P0 LDG.E.U16 R8, [R4.64] ;  /* 0x0000000404088981 */ /* 0x000362000c1e1500 */
[----:B------:R-:W-:-:S02]  /*01e0*/  IADD3 R17, R9, 0x100, RZ ;  /* 0x0000010009117810 */ /* 0x000fc40007ffe0ff */
[----:B0-----:R-:W-:-:S06]  /*01f0*/  IADD3 R11, R9, 0x180, RZ ;  /* 0x00000180090b7810 */ /* 0x001fcc0007ffe0ff */
[C---:B------:R-:W-:Y:S01]  /*0200*/  @!P2 LEA R12, R0.reuse, R3, 0x9 ;  /* 0x00000003000ca211 */ /* 0x040fe200078e48ff */
[----:B------:R-:W-:Y:S01]  /*0210*/  BSSY B0, `(.L_x_1172) ;  /* 0x000002a000007945 */ /* 0x000fe20003800000 */
[----:B------:R-:W-:Y:S01]  /*0220*/  @!P2 MOV R13, 0x2 ;  /* 0x00000002000da802 */ /* 0x000fe20000000f00 */
[----:B------:R0:W5:Y:S01]  /*0230*/  @!P3 LDG.E.U16 R7, [R14.64] ;  /* 0x000000040e07b981 */ /* 0x000162000c1e1500 */
[----:B------:R-:W-:Y:S01]  /*0240*/  PRMT R3, RZ, 0x7610, R3 ;  /* 0x00007610ff037816 */ /* 0x000fe20000000003 */
[----:B------:R-:W-:Y:S01]  /*0250*/  @!P0 IMAD.MOV.U32 R9, RZ, RZ, R21 ;  /* 0x000000ffff098224 */ /* 0x000fe200078e0015 */
[----:B------:R-:W-:Y:S01]  /*0260*/  @!P0 LEA R10, R0, R19, 0x9 ;  /* 0x00000013000a8211 */ /* 0x000fe200078e48ff */
[----:B------:R-:W-:Y:S01]  /*0270*/  @!P2 IMAD.WIDE.U32 R12, R12, R13, c[0x0][0x170] ;  /* 0x00005c000c0ca625 */ /* 0x000fe200078e000d */
[----:B-1----:R-:W-:Y:S02]  /*0280*/  @!P0 MOV R5, 0x2 ;  /* 0x0000000200058802 */ /* 0x002fe40000000f00 */
[----:B------:R-:W-:-:S02]  /*0290*/  ISETP.GE.AND P4, PT, R21, R2, PT ;  /* 0x000000021500720c */ /* 0x000fc40003f86270 */
[----:B------:R0:W5:Y:S01]  /*02a0*/  @!P2 LDG.E.U16 R3, [R12.64] ;  /* 0x000000040c03a981 */ /* 0x000162000c1e1500 */
[-C--:B------:R-:W-:Y:S01]  /*02b0*/  ISETP.GE.AND P3, PT, R17, R2.reuse, PT ;  /* 0x000000021100720c */ /* 0x080fe20003f66270 */
[----:B------:R-:W-:Y:S01]  /*02c0*/  @!P0 IMAD.WIDE.U32 R4, R10, R5, c[0x0][0x168] ;  /* 0x00005a000a048625 */ /* 0x000fe200078e0005 */
[-C--:B------:R-:W-:Y:S02]  /*02d0*/  ISETP.GE.AND P1, PT, R11, R2.reuse, PT ;  /* 0x000000020b00720c */ /* 0x080fe40003f26270 */
[----:B------:R-:W-:Y:S01]  /*02e0*/  ISETP.GE.AND P2, PT, R9, R2, PT ;  /* 0x000000020900720c */ /* 0x000fe20003f46270 */
[----:B------:R-:W-:Y:S07]  /*02f0*/  @P0 BRA `(.L_x_1173) ;  /* 0x000001b000000947 */ /* 0x000fee0003800000 */
[----:B------:R-:W-:Y:S01]  /*0300*/  HFMA2.MMA R11, -RZ, RZ, 1.75, 0 ;  /* 0x3f000000ff0b7435 */ /* 0x000fe200000001ff */
[----:B-----5:R-:W-:-:S05]  /*0310*/  HADD2.F32 R8, -RZ, R8.H0_H0 ;  /* 0x20000008ff087230 */ /* 0x020fca0000004100 */
[C---:B------:R-:W-:Y:S01]  /*0320*/  FADD.FTZ R10, |R8|.reuse, -RZ ;  /* 0x800000ff080a7221 */ /* 0x040fe20000010200 */
[C---:B------:R-:W-:Y:S02]  /*0330*/  FSETP.GT.FTZ.AND P5, PT, |R8|.reuse, 0.56000000238418579102, PT ;  /* 0x3f0f5c290800780b */ /* 0x040fe40003fb4200 */
[----:B------:R-:W-:Y:S01]  /*0340*/  FSETP.NEU.FTZ.AND P6, PT, |R8|, 1, PT ;  /* 0x3f8000000800780b */ /* 0x000fe20003fdd200 */
[----:B------:R-:W-:-:S04]  /*0350*/  FFMA.FTZ R11, -R10, R11, 0.5 ;  /* 0x3f0000000a0b7423 */ /* 0x000fc8000001010b */
[----:B0-----:R-:W0:Y:S02]  /*0360*/  MUFU.RSQ R12, R11 ;  /* 0x0000000b000c7308 */ /* 0x001e240000001400 */
[----:B0-----:R-:W-:Y:S01]  /*0370*/  FMUL.FTZ R13, R11, R12 ;  /* 0x0000000c0b0d7220 */ /* 0x001fe20000410000 */
[----:B------:R-:W-:Y:S01]  /*0380*/  MOV R11, 0x3fd774eb ;  /* 0x3fd774eb000b7802 */ /* 0x000fe20000000f00 */
        /* <DEDUP_REMOVED lines=18> */
.L_x_1173:
[----:B------:R-:W-:Y:S05]  /*04b0*/  BSYNC B0 ;  /* 0x0000000000007941 */ /* 0x000fea0003800000 */
.L_x_1172:
[----:B------:R-:W-:Y:S01]  /*04c0*/  BSSY B0, `(.L_x_1174) ;  /* 0x000001d000007945 */ /* 0x000fe20003800000 */
[----:B------:R-:W-:Y:S05]  /*04d0*/  @P4 BRA `(.L_x_1175) ;  /* 0x000001b000004947 */ /* 0x000fea0003800000 */
[----:B------:R-:W-:Y:S01]  /*04e0*/  HFMA2.MMA R11, -RZ, RZ, 1.75, 0 ;  /* 0x3f000000ff0b7435 */ /* 0x000fe200000001ff */
[----:B-----5:R-:W-:-:S05]  /*04f0*/  HADD2.F32 R6, -RZ, R6.H0_H0 ;  /* 0x20000006ff067230 */ /* 0x020fca0000004100 */
[C---:B------:R-:W-:Y:S01]  /*0500*/  FADD.FTZ R10, |R6|.reuse, -RZ ;  /* 0x800000ff060a7221 */ /* 0x040fe20000010200 */
[C---:B------:R-:W-:Y:S02]  /*0510*/  FSETP.GT.FTZ.AND P4, PT, |R6|.reuse, 0.56000000238418579102, PT ;  /* 0x3f0f5c290600780b */ /* 0x040fe40003f94200 */
[----:B------:R-:W-:Y:S01]  /*0520*/  FSETP.NEU.FTZ.AND P5, PT, |R6|, 1, PT ;  /* 0x3f8000000600780b */ /* 0x000fe20003fbd200 */
        /* <DEDUP_REMOVED lines=22> */
.L_x_1175:
[----:B------:R-:W-:Y:S05]  /*0690*/  BSYNC B0 ;  /* 0x0000000000007941 */ /* 0x000fea0003800000 */
.L_x_1174:
        /* <DEDUP_REMOVED lines=28> */
[----:B------:R-:W-:Y:S02]  /*0860*/  F2FP.PACK_AB R7, RZ, R7 ;  /* 0x00000007ff07723e */ /* 0x000fe400000000ff */
.L_x_1177:
[----:B------:R-:W-:Y:S05]  /*0870*/  BSYNC B0 ;  /* 0x0000000000007941 */ /* 0x000fea0003800000 */
.L_x_1176:
        /* <DEDUP_REMOVED lines=29> */
.L_x_1179:
[----:B------:R-:W-:Y:S05]  /*0a50*/  BSYNC B0 ;  /* 0x0000000000007941 */ /* 0x000fea0003800000 */
.L_x_1178:
[----:B-----5:R1:W-:Y:S01]  /*0a60*/  @!P0 STG.E.U16 [R4.64], R8 ;  /* 0x0000000804008986 */ /* 0x0203e2000c101504 */
[----:B------:R-:W-:Y:S01]  /*0a70*/  BSSY B0, `(.L_x_1180) ;  /* 0x000000e000007945 */ /* 0x000fe20003800000 */
[----:B------:R-:W-:Y:S05]  /*0a80*/  @P2 BRA `(.L_x_1181) ;  /* 0x000000c000002947 */ /* 0x000fea0003800000 */
[----:B-1----:R-:W-:Y:S01]  /*0a90*/  LEA R4, R0, R9, 0x9 ;  /* 0x0000000900047211 */ /* 0x002fe200078e48ff */
[----:B------:R-:W-:Y:S01]  /*0aa0*/  IMAD.MOV.U32 R11, RZ, RZ, 0x2 ;  /* 0x00000002ff0b7424 */ /* 0x000fe200078e00ff */
[----:B------:R-:W-:Y:S02]  /*0ab0*/  IADD3 R9, R9, 0x80, RZ ;  /* 0x0000008009097810 */ /* 0x000fe40007ffe0ff */
[----:B------:R-:W-:Y:S01]  /*0ac0*/  PRMT R10, R6, 0x7610, R10 ;  /* 0x00007610060a7816 */ /* 0x000fe2000000000a */
[----:B------:R-:W-:Y:S01]  /*0ad0*/  IMAD.WIDE.U32 R4, R4, R11, c[0x0][0x168] ;  /* 0x00005a0004047625 */ /* 0x000fe200078e000b */
[----:B------:R-:W-:Y:S02]  /*0ae0*/  ISETP.GE.AND P0, PT, R9, R2, PT ;  /* 0x000000020900720c */ /* 0x000fe40003f06270 */
[----:B0-----:R-:W-:-:S02]  /*0af0*/  PRMT R12, R7, 0x7610, R12 ;  /* 0x00007610070c7816 */ /* 0x001fc4000000000c */
[----:B------:R0:W-:Y:S09]  /*0b00*/  STG.E.U16 [R4.64], R10 ;  /* 0x0000000a04007986 */ /* 0x0001f2000c101504 */
[----:B------:R-:W-:Y:S02]  /*0b10*/  @!P0 LEA R8, R0, R9, 0x9 ;  /* 0x0000000900088211 */ /* 0x000fe400078e48ff */
[----:B------:R-:W-:-:S03]  /*0b20*/  @!P0 IADD3 R9, R9, 0x80, RZ ;  /* 0x0000008009098810 */ /* 0x000fc60007ffe0ff */
[----:B------:R-:W-:-:S05]  /*0b30*/  @!P0 IMAD.WIDE.U32 R6, R8, R11, c[0x0][0x168] ;  /* 0x00005a0008068625 */ /* 0x000fca00078e000b */
[----:B------:R0:W-:Y:S02]  /*0b40*/  @!P0 STG.E.U16 [R6.64], R12 ;  /* 0x0000000c06008986 */ /* 0x0001e4000c101504 */
.L_x_1181:
[----:B------:R-:W-:Y:S05]  /*0b50*/  BSYNC B0 ;  /* 0x0000000000007941 */ /* 0x000fea0003800000 */
.L_x_1180:
        /* <DEDUP_REMOVED lines=8> */
.L_x_1182:
        /* <DEDUP_REMOVED lines=10> */
.L_x_16361:


//--------------------- .text._ZN2at6native29vectorized_elementwise_kernelILi2EZZZNS0_16asin_kernel_cudaERNS_18TensorIteratorBaseEENKUlvE0_clEvENKUlvE1_clEvEUlN3c104HalfEE_St5arrayIPcLm2EEEEviT0_T1_ --------------------------
	.section	.text._ZN2at6native29vectorized_elementwise_kernelILi2EZZZNS0_16asin_kernel_cudaERNS_18TensorIteratorBaseEENKUlvE0_clEvENKUlvE1_clEvEUlN3c104HalfEE_St5arrayIPcLm2EEEEviT0_T1_,"ax",@progbits
	.sectioninfo	@"SHI_REGISTERS=31"
	.align	128
        .global         _ZN2at6native29vectorized_elementwise_kernelILi2EZZZNS0_16asin_kernel_cudaERNS_18TensorIteratorBaseEENKUlvE0_clEvENKUlvE1_clEvEUlN3c104HalfEE_St5arrayIPcLm2EEEEviT0_T1_
        .type           _ZN2at6native29vectorized_elementwise_kernelILi2EZZZNS0_16asin_kernel_cudaERNS_18TensorIteratorBaseEENKUlvE0_clEvENKUlvE1_clEvEUlN3c104HalfEE_St5arrayIPcLm2EEEEviT0_T1_,@function
        .size           _ZN2at6native29vectorized_elementwise_kernelILi2EZZZNS0_16asin_kernel_cudaERNS_18TensorIteratorBaseEENKUlvE0_clEvENKUlvE1_clEvEUlN3c104HalfEE_St5arrayIPcLm2EEEEviT0_T1_,(.L_x_16362 - _ZN2at6native29vectorized_elementwise_kernelILi2EZZZNS0_16asin_kernel_cudaERNS_18TensorIteratorBaseEENKUlvE0_clEvENKUlvE1_clEvEUlN3c104HalfEE_St5arrayIPcLm2EEEEviT0_T1_)
        .other          _ZN2at6native29vectorized_elementwise_kernelILi2EZZZNS0_16asin_kernel_cudaERNS_18TensorIteratorBaseEENKUlvE0_clEvENKUlvE1_clEvEUlN3c104HalfEE_St5arrayIPcLm2EEEEviT0_T1_,@"STO_CUDA_ENTRY STV_DEFAULT"
_ZN2at6native29vectorized_elementwise_kernelILi2EZZZNS0_16asin_kernel_cudaERNS_18TensorIteratorBaseEENKUlvE0_clEvENKUlvE1_clEvEUlN3c104HalfEE_St5arrayIPcLm2EEEEviT0_T1_:
.text._ZN2at6native29vectorized_elementwise_kernelILi2EZZZNS0_16asin_kernel_cudaERNS_18TensorIteratorBaseEENKUlvE0_clEvENKUlvE1_clEvEUlN3c104HalfEE_St5arrayIPcLm2EEEEviT0_T1_:
        /* <DEDUP_REMOVED lines=12> */
[----:B------:R-:W3:Y:S04]  /*00c0*/  LDG.E R18, [R4.64+0x200] ;  /* 0x0002000404127981 */ /* 0x000ee8000c1e1900 */
[----:B------:R3:W4:Y:S04]  /*00d0*/  LDG.E R14, [R4.64+0x400] ;  /* 0x00040004040e7981 */ /* 0x000728000c1e1900 */
[----:B------:R3:W5:Y:S01]  /*00e0*/  LDG.E R6, [R4.64+0x600] ;  /* 0x0006000404067981 */ /* 0x000762000c1e1900 */
[----:B------:R-:W-:Y:S01]  /*00f0*/  MOV R7, 0x3f000000 ;  /* 0x3f00000000077802 */ /* 0x000fe20000000f00 */
[----:B------:R-:W-:-:S06]  /*0100*/  IMAD.WIDE.U32 R2, R2, R3, c[0x0][0x168] ;  /* 0x00005a0002027625 */ /* 0x000fcc00078e0003 */
[----:B------:R-:W-:Y:S01]  /*0110*/  IMAD.WIDE R2, R9, 0x4, R2 ;  /* 0x0000000409027825 */ /* 0x000fe200078e0202 */
[----:B------:R-:W-:Y:S01]  /*0120*/  MOV R9, 0x3fd774eb ;  /* 0x3fd774eb00097802 */ /* 0x000fe20000000f00 */
[--C-:B--2---:R-:W-:Y:S02]  /*0130*/  HADD2.F32 R13, -RZ, R11.reuse.H0_H0 ;  /* 0x2000000bff0d7230 */ /* 0x104fe40000004100 */
[----:B------:R-:W-:Y:S02]  /*0140*/  HADD2.F32 R11, -RZ, R11.H1_H1 ;  /* 0x3000000bff0b7230 */ /* 0x000fe40000004100 */
[----:B---3--:R-:W-:Y:S01]  /*0150*/  HADD2.F32 R5, -RZ, R18.H0_H0 ;  /* 0x20000012ff057230 */ /* 0x008fe20000004100 */
[C---:B------:R-:W-:Y:S01]  /*0160*/  FADD.FTZ R16, |R13|.reuse, -RZ ;  /* 0x800000ff0d107221 */ /* 0x040fe20000010200 */
[----:B------:R-:W-:Y:S01]  /*0170*/  FSETP.GT.FTZ.AND P3, PT, |R13|, 0.56000000238418579102, PT ;  /* 0x3f0f5c290d00780b */ /* 0x000fe20003f74200 */
[C---:B------:R-:W-:Y:S01]  /*0180*/  FADD.FTZ R8, |R11|.reuse, -RZ ;  /* 0x800000ff0b087221 */ /* 0x040fe20000010200 */
[----:B------:R-:W-:Y:S01]  /*0190*/  FSETP.GT.FTZ.AND P2, PT, |R11|, 0.56000000238418579102, PT ;  /* 0x3f0f5c290b00780b */ /* 0x000fe20003f54200 */
[-C--:B------:R-:W-:Y:S01]  /*01a0*/  FFMA.FTZ R0, -R16, R7.reuse, 0.5 ;  /* 0x3f00000010007423 */ /* 0x080fe20000010107 */
[----:B------:R-:W-:Y:S01]  /*01b0*/  FSETP.NEU.FTZ.AND P0, PT, |R13|, 1, PT ;  /* 0x3f8000000d00780b */ /* 0x000fe20003f1d200 */
[----:B------:R-:W-:Y:S01]  /*01c0*/  FFMA.FTZ R10, -R8, R7, 0.5 ;  /* 0x3f000000080a7423 */ /* 0x000fe20000010107 */
[----:B------:R-:W-:Y:S01]  /*01d0*/  FSETP.NEU.FTZ.AND P1, PT, |R11|, 1, PT ;  /* 0x3f8000000b00780b */ /* 0x000fe20003f3d200 */
[----:B------:R-:W0:Y:S01]  /*01e0*/  MUFU.RSQ R15, R0 ;  /* 0x00000000000f7308 */ /* 0x000e220000001400 */
[----:B------:R-:W-:-:S07]  /*01f0*/  FSETP.NEU.FTZ.AND P4, PT, |R5|, 1, PT ;  /* 0x3f8000000500780b */ /* 0x000fce0003f9d200 */
[----:B------:R-:W1:Y:S01]  /*0200*/  MUFU.RSQ R17, R10 ;  /* 0x0000000a00117308 */ /* 0x000e620000001400 */
[----:B0-----:R-:W-:Y:S01]  /*0210*/  FMUL.FTZ R4, R0, R15 ;  /* 0x0000000f00047220 */ /* 0x001fe20000410000 */
[----:B------:R-:W-:Y:S01]  /*0220*/  HADD2.F32 R0, -RZ, R18.H1_H1 ;  /* 0x30000012ff007230 */ /* 0x000fe20000004100 */
[----:B------:R-:W-:-:S04]  /*0230*/  FMUL.FTZ R15, R15, 0.5 ;  /* 0x3f0000000f0f7820 */ /* 0x000fc80000410000 */
[----:B------:R-:W-:Y:S02]  /*0240*/  FFMA.FTZ R15, -R4, R15, 0.5 ;  /* 0x3f000000040f7423 */ /* 0x000fe4000001010f */
[----:B-1----:R-:W-:Y:S02]  /*0250*/  FMUL.FTZ R12, R10, R17 ;  /* 0x000000110a0c7220 */ /* 0x002fe40000410000 */
[----:B------:R-:W-:Y:S02]  /*0260*/  FMUL.FTZ R17, R17, 0.5 ;  /* 0x3f00000011117820 */ /* 0x000fe40000410000 */
[----:B------:R-:W-:Y:S01]  /*0270*/  FFMA.FTZ R15, R4, R15, R4 ;  /* 0x0000000f040f7223 */ /* 0x000fe20000010004 */
[----:B------:R-:W-:Y:S01]  /*0280*/  HFMA2.MMA R4, -RZ, RZ, 1.3251953125, -55.71875 ;  /* 0x3d4dd2f7ff047435 */ /* 0x000fe200000001ff */
[----:B------:R-:W-:Y:S02]  /*0290*/  FFMA.FTZ R17, -R12, R17, 0.5 ;  /* 0x3f0000000c117423 */ /* 0x000fe40000010111 */
[----:B------:R-:W-:Y:S01]  /*02a0*/  FADD.FTZ R10, |R0|, -RZ ;  /* 0x800000ff000a7221 */ /* 0x000fe20000010200 */
[----:B------:R-:W-:Y:S01]  /*02b0*/  @P3 FSEL R16, R15, RZ, P0 ;  /* 0x000000ff0f103208 */ /* 0x000fe20000000000 */
[----:B------:R-:W-:Y:S01]  /*02c0*/  FFMA.FTZ R17, R12, R17, R12 ;  /* 0x000000110c117223 */ /* 0x000fe2000001000c */
[----:B------:R-:W-:Y:S01]  /*02d0*/  FSETP.GT.FTZ.AND P0, PT, |R0|, 0.56000000238418579102, PT ;  /* 0x3f0f5c290000780b */ /* 0x000fe20003f14200 */
[----:B------:R-:W-:-:S02]  /*02e0*/  FADD.FTZ R12, |R5|, -RZ ;  /* 0x800000ff050c7221 */ /* 0x000fc40000010200 */
[----:B------:R-:W-:Y:S01]  /*02f0*/  FMUL.FTZ R21, R16, R16 ;  /* 0x0000001010157220 */ /* 0x000fe20000410000 */
[----:B------:R-:W-:Y:S01]  /*0300*/  @P2 FSEL R8, R17, RZ, P1 ;  /* 0x000000ff11082208 */ /* 0x000fe20000800000 */
[-C--:B------:R-:W-:Y:S01]  /*0310*/  FFMA.FTZ R17, -R12, R7.reuse, 0.5 ;  /* 0x3f0000000c117423 */ /* 0x080fe20000010107 */
[----:B------:R-:W-:Y:S01]  /*0320*/  FSETP.GT.FTZ.AND P1, PT, |R5|, 0.56000000238418579102, PT ;  /* 0x3f0f5c290500780b */ /* 0x000fe20003f34200 */
[C---:B------:R-:W-:Y:S02]  /*0330*/  FFMA.FTZ R18, R21.reuse, R4, 0.018773360177874565125 ;  /* 0x3c99ca9715127423 */ /* 0x040fe40000010004 */
[----:B------:R-:W0:Y:S01]  /*0340*/  MUFU.RSQ R20, R17 ;  /* 0x0000001100147308 */ /* 0x000e220000001400 */
[----:B------:R-:W-:Y:S02]  /*0350*/  FFMA.FTZ R15, -R10, R7, 0.5 ;  /* 0x3f0000000a0f7423 */ /* 0x000fe40000010107 */
[----:B------:R-:W-:Y:S02]  /*0360*/  FMUL.FTZ R19, R8, R8 ;  /* 0x0000000808137220 */ /* 0x000fe40000410000 */
[----:B------:R-:W-:-:S02]  /*0370*/  FFMA.FTZ R22, R21, R18, 0.046769052743911743164 ;  /* 0x3d3f90e815167423 */ /* 0x000fc40000010012 */
[----:B------:R-:W-:Y:S01]  /*0380*/  FFMA.FTZ R24, R19, R4, 0.018773360177874565125 ;  /* 0x3c99ca9713187423 */ /* 0x000fe20000010004 */
[----:B------:R-:W1:Y:S01]  /*0390*/  MUFU.RSQ R18, R15 ;  /* 0x0000000f00127308 */ /* 0x000e620000001400 */
[----:B------:R-:W-:Y:S02]  /*03a0*/  FFMA.FTZ R22, R21, R22, 0.074823014438152313232 ;  /* 0x3d993ccf15167423 */ /* 0x000fe40000010016 */
[----:B------:R-:W-:Y:S02]  /*03b0*/  FFMA.FTZ R24, R19, R24, 0.046769052743911743164 ;  /* 0x3d3f90e813187423 */ /* 0x000fe40000010018 */
[----:B------:R-:W-:Y:S02]  /*03c0*/  FFMA.FTZ R22, R21, R22, 0.16667181253433227539 ;  /* 0x3e2aac0415167423 */ /* 0x000fe40000010016 */
[----:B------:R-:W-:Y:S02]  /*03d0*/  FFMA.FTZ R24, R19, R24, 0.074823014438152313232 ;  /* 0x3d993ccf13187423 */ /* 0x000fe40000010018 */
[----:B0-----:R-:W-:-:S02]  /*03e0*/  FMUL.FTZ R17, R17, R20 ;  /* 0x0000001411117220 */ /* 0x001fc40000410000 */
[----:B------:R-:W-:Y:S02]  /*03f0*/  FMUL.FTZ R20, R20, 0.5 ;  /* 0x3f00000014147820 */ /* 0x000fe40000410000 */
[----:B------:R-:W-:Y:S02]  /*0400*/  FFMA.FTZ R24, R19, R24, 0.16667181253433227539 ;  /* 0x3e2aac0413187423 */ /* 0x000fe40000010018 */
[----:B------:R-:W-:Y:S02]  /*0410*/  FFMA.FTZ R20, -R17, R20, 0.5 ;  /* 0x3f00000011147423 */ /* 0x000fe40000010114 */
[----:B------:R-:W-:Y:S02]  /*0420*/  FMUL.FTZ R21, R21, R22 ;  /* 0x0000001615157220 */ /* 0x000fe40000410000 */
[----:B-1----:R-:W-:Y:S02]  /*0430*/  FMUL.FTZ R15, R15, R18 ;  /* 0x000000120f0f7220 */ /* 0x002fe40000410000 */
[----:B------:R-:W-:-:S02]  /*0440*/  FMUL.FTZ R18, R18, 0.5 ;  /* 0x3f00000012127820 */ /* 0x000fc40000410000 */
[----:B------:R-:W-:Y:S02]  /*0450*/  FFMA.FTZ R20, R17, R20, R17 ;  /* 0x0000001411147223 */ /* 0x000fe40000010011 */
[----:B------:R-:W-:Y:S02]  /*0460*/  FMUL.FTZ R19, R19, R24 ;  /* 0x0000001813137220 */ /* 0x000fe40000410000 */
[----:B------:R-:W-:Y:S01]  /*0470*/  FFMA.FTZ R22, R16, R21, R16 ;  /* 0x0000001510167223 */ /* 0x000fe20000010010 */
[----:B------:R-:W-:Y:S01]  /*0480*/  @P1 FSEL R12, R20, RZ, P4 ;  /* 0x000000ff140c1208 */ /* 0x000fe20002000000 */
[----:B------:R-:W-:Y:S01]  /*0490*/  FFMA.FTZ R18, -R15, R18, 0.5 ;  /* 0x3f0000000f127423 */ /* 0x000fe20000010112 */
[----:B------:R-:W-:Y:S01]  /*04a0*/  FSETP.NEU.FTZ.AND P4, PT, |R0|, 1, PT ;  /* 0x3f8000000000780b */ /* 0x000fe20003f9d200 */
[----:B------:R-:W-:Y:S02]  /*04b0*/  FFMA.FTZ R24, R8, R19, R8 ;  /* 0x0000001308187223 */ /* 0x000fe40000010008 */
[----:B------:R-:W-:-:S02]  /*04c0*/  FMUL.FTZ R8, R22, -2 ;  /* 0xc000000016087820 */ /* 0x000fc40000410000 */
[----:B------:R-:W-:Y:S02]  /*04d0*/  FFMA.FTZ R18, R15, R18, R15 ;  /* 0x000000120f127223 */ /* 0x000fe4000001000f */
[----:B------:R-:W-:Y:S01]  /*04e0*/  @P3 FFMA.FTZ R22, R9, 0.93318945169448852539, R8 ;  /* 0x3f6ee58109163823 */ /* 0x000fe20000010008 */
[--C-:B----4-:R-:W-:Y:S01]  /*04f0*/  HADD2.F32 R8, -RZ, R14.reuse.H0_H0 ;  /* 0x2000000eff087230 */ /* 0x110fe20000004100 */
[----:B------:R-:W-:Y:S01]  /*0500*/  FMUL.FTZ R21, R12, R12 ;  /* 0x0000000c0c157220 */ /* 0x000fe20000410000 */
[----:B------:R-:W-:Y:S01]  /*0510*/  @P0 FSEL R10, R18, RZ, P4 ;  /* 0x000000ff120a0208 */ /* 0x000fe20002000000 */
[----:B------:R-:W-:Y:S01]  /*0520*/  FMUL.FTZ R16, R24, -2 ;  /* 0xc000000018107820 */ /* 0x000fe20000410000 */
[----:B------:R-:W-:Y:S01]  /*0530*/  HADD2.F32 R14, -RZ, R14.H1_H1 ;  /* 0x3000000eff0e7230 */ /* 0x000fe20000004100 */
[----:B------:R-:W-:Y:S01]  /*0540*/  FFMA.FTZ R20, R21, R4, 0.018773360177874565125 ;  /* 0x3c99ca9715147423 */ /* 0x000fe20000010004 */
[C---:B------:R-:W-:Y:S01]  /*0550*/  LOP3.LUT R13, R22.reuse, 0x80000000, R13, 0xb8, !PT ;  /* 0x80000000160d7812 */ /* 0x040fe200078eb80d */
[----:B------:R-:W-:Y:S01]  /*0560*/  @P2 FFMA.FTZ R24, R9, 0.93318945169448852539, R16 ;  /* 0x3f6ee58109182823 */ /* 0x000fe20000010010 */
[----:B------:R-:W-:Y:S01]  /*0570*/  FSETP.GTU.FTZ.AND P2, PT, R22, +INF , PT ;  /* 0x7f8000001600780b */ /* 0x000fe20003f5c000 */
[C---:B------:R-:W-:Y:S01]  /*0580*/  FADD.FTZ R16, |R8|.reuse, -RZ ;  /* 0x800000ff08107221 */ /* 0x040fe20000010200 */
[----:B------:R-:W-:Y:S01]  /*0590*/  FSETP.NEU.FTZ.AND P4, PT, |R8|, 1, PT ;  /* 0x3f8000000800780b */ /* 0x000fe20003f9d200 */
[----:B------:R-:W-:Y:S01]  /*05a0*/  FMUL.FTZ R19, R10, R10 ;  /* 0x0000000a0a137220 */ /* 0x000fe20000410000 */
[----:B------:R-:W-:Y:S01]  /*05b0*/  FSEL R13, R13, R22, !P2 ;  /* 0x000000160d0d7208 */ /* 0x000fe20005000000 */
[----:B------:R-:W-:Y:S01]  /*05c0*/  FFMA.FTZ R20, R21, R20, 0.046769052743911743164 ;  /* 0x3d3f90e815147423 */ /* 0x000fe20000010014 */
[----:B------:R-:W-:Y:S01]  /*05d0*/  LOP3.LUT R23, R24, 0x80000000, R11, 0xb8, !PT ;  /* 0x8000000018177812 */ /* 0x000fe200078eb80b */
[-C--:B------:R-:W-:Y:S01]  /*05e0*/  FFMA.FTZ R15, -R16, R7.reuse, 0.5 ;  /* 0x3f000000100f7423 */ /* 0x080fe20000010107 */
[--C-:B-----5:R-:W-:Y:S01]  /*05f0*/  HADD2.F32 R11, -RZ, R6.reuse.H0_H0 ;  /* 0x20000006ff0b7230 */ /* 0x120fe20000004100 */
[----:B------:R-:W-:Y:S01]  /*0600*/  FFMA.FTZ R28, R19, R4, 0.018773360177874565125 ;  /* 0x3c99ca97131c7423 */ /* 0x000fe20000010004 */
[----:B------:R-:W-:Y:S01]  /*0610*/  HADD2.F32 R6, -RZ, R6.H1_H1 ;  /* 0x30000006ff067230 */ /* 0x000fe20000004100 */
[----:B------:R-:W-:Y:S01]  /*0620*/  FADD.FTZ R18, |R14|, -RZ ;  /* 0x800000ff0e127221 */ /* 0x000fe20000010200 */
[----:B------:R-:W-:Y:S01]  /*0630*/  FSETP.GTU.FTZ.AND P2, PT, R24, +INF , PT ;  /* 0x7f8000001800780b */ /* 0x000fe20003f5c000 */
[----:B------:R-:W-:Y:S01]  /*0640*/  FFMA.FTZ R26, R21, R20, 0.074823014438152313232 ;  /* 0x3d993ccf151a7423 */ /* 0x000fe20000010014 */
[----:B------:R-:W-:Y:S01]  /*0650*/  FSETP.NEU.FTZ.AND P5, PT, |R14|, 1, PT ;  /* 0x3f8000000e00780b */ /* 0x000fe20003fbd200 */
[----:B------:R-:W0:Y:S01]  /*0660*/  MUFU.RSQ R20, R15 ;  /* 0x0000000f00147308 */ /* 0x000e220000001400 */
[----:B------:R-:W-:Y:S01]  /*0670*/  FFMA.FTZ R28, R19, R28, 0.046769052743911743164 ;  /* 0x3d3f90e8131c7423 */ /* 0x000fe2000001001c */
[----:B------:R-:W-:Y:S01]  /*0680*/  FSEL R24, R23, R24, !P2 ;  /* 0x0000001817187208 */ /* 0x000fe20005000000 */
[----:B------:R-:W-:Y:S01]  /*0690*/  FFMA.FTZ R17, -R18, R7, 0.5 ;  /* 0x3f00000012117423 */ /* 0x000fe20000010107 */
[----:B------:R-:W-:Y:S01]  /*06a0*/  FSETP.GT.FTZ.AND P2, PT, |R8|, 0.56000000238418579102, PT ;  /* 0x3f0f5c290800780b */ /* 0x000fe20003f54200 */
[----:B------:R-:W-:Y:S01]  /*06b0*/  FFMA.FTZ R28, R19, R28, 0.074823014438152313232 ;  /* 0x3d993ccf131c7423 */ /* 0x000fe2000001001c */
[C---:B------:R-:W-:Y:S01]  /*06c0*/  FSETP.GT.FTZ.AND P3, PT, |R6|.reuse, 0.56000000238418579102, PT ;  /* 0x3f0f5c290600780b */ /* 0x040fe20003f74200 */
[----:B------:R-:W-:Y:S01]  /*06d0*/  FFMA.FTZ R26, R21, R26, 0.16667181253433227539 ;  /* 0x3e2aac04151a7423 */ /* 0x000fe2000001001a */
[----:B------:R-:W1:Y:S01]  /*06e0*/  MUFU.RSQ R22, R17 ;  /* 0x0000001100167308 */ /* 0x000e620000001400 */
[----:B------:R-:W-:Y:S01]  /*06f0*/  FFMA.FTZ R28, R19, R28, 0.16667181253433227539 ;  /* 0x3e2aac04131c7423 */ /* 0x000fe2000001001c */
[----:B------:R-:W-:Y:S01]  /*0700*/  FSETP.NEU.FTZ.AND P6, PT, |R6|, 1, PT ;  /* 0x3f8000000600780b */ /* 0x000fe20003fdd200 */
[----:B------:R-:W-:Y:S01]  /*0710*/  FMUL.FTZ R21, R21, R26 ;  /* 0x0000001a15157220 */ /* 0x000fe20000410000 */
[----:B------:R-:W-:Y:S01]  /*0720*/  F2FP.PACK_AB R13, R24, R13 ;  /* 0x0000000d180d723e */ /* 0x000fe200000000ff */
[----:B------:R-:W-:-:S02]  /*0730*/  FMUL.FTZ R19, R19, R28 ;  /* 0x0000001c13137220 */ /* 0x000fc40000410000 */
[----:B------:R-:W-:Y:S02]  /*0740*/  FADD.FTZ R26, |R11|, -RZ ;  /* 0x800000ff0b1a7221 */ /* 0x000fe40000010200 */
[----:B0-----:R-:W-:Y:S01]  /*0750*/  FMUL.FTZ R15, R15, R20 ;  /* 0x000000140f0f7220 */ /* 0x001fe20000410000 */
[----:B------:R-:W-:Y:S01]  /*0760*/  STG.E [R2.64], R13 ;  /* 0x0000000d02007986 */ /* 0x000fe2000c101904 */
[----:B------:R-:W-:Y:S02]  /*0770*/  FMUL.FTZ R28, R20, 0.5 ;  /* 0x3f000000141c7820 */ /* 0x000fe40000410000 */
[----:B------:R-:W-:Y:S02]  /*0780*/  FFMA.FTZ R19, R10, R19, R10 ;  /* 0x000000130a137223 */ /* 0x000fe4000001000a */
[----:B------:R-:W-:Y:S02]  /*0790*/  FADD.FTZ R10, |R6|, -RZ ;  /* 0x800000ff060a7221 */ /* 0x000fe40000010200 */
[----:B------:R-:W-:-:S02]  /*07a0*/  FFMA.FTZ R12, R12, R21, R12 ;  /* 0x000000150c0c7223 */ /* 0x000fc4000001000c */
[----:B------:R-:W-:Y:S02]  /*07b0*/  FFMA.FTZ R28, -R15, R28, 0.5 ;  /* 0x3f0000000f1c7423 */ /* 0x000fe4000001011c */
[-C--:B------:R-:W-:Y:S02]  /*07c0*/  FFMA.FTZ R21, -R26, R7.reuse, 0.5 ;  /* 0x3f0000001a157423 */ /* 0x080fe40000010107 */
[----:B-1----:R-:W-:Y:S02]  /*07d0*/  FMUL.FTZ R17, R17, R22 ;  /* 0x0000001611117220 */ /* 0x002fe40000410000 */
[----:B------:R-:W-:Y:S01]  /*07e0*/  FFMA.FTZ R7, -R10, R7, 0.5 ;  /* 0x3f0000000a077423 */ /* 0x000fe20000010107 */
[----:B------:R-:W0:Y:S01]  /*07f0*/  MUFU.RSQ R20, R21 ;  /* 0x0000001500147308 */ /* 0x000e220000001400 */
[----:B------:R-:W-:Y:S02]  /*0800*/  FMUL.FTZ R22, R22, 0.5 ;  /* 0x3f00000016167820 */ /* 0x000fe40000410000 */
[----:B------:R-:W-:-:S02]  /*0810*/  FFMA.FTZ R15, R15, R28, R15 ;  /* 0x0000001c0f0f7223 */ /* 0x000fc4000001000f */
        /* <DEDUP_REMOVED lines=25> */
[----:B------:R-:W-:Y:S01]  /*09b0*/  @P0 FSEL R26, R20, RZ, P5 ;  /* 0x000000ff141a0208 */ /* 0x000fe20002800000 */
[----:B------:R-:W-:Y:S01]  /*09c0*/  FMUL.FTZ R17, R18, R18 ;  /* 0x0000001212117220 */ /* 0x000fe20000410000 */
[----:B------:R-:W-:Y:S01]  /*09d0*/  @P3 FSEL R10, R28, RZ, P6 ;  /* 0x000000ff1c0a3208 */ /* 0x000fe20003000000 */
[C---:B------:R-:W-:Y:S02]  /*09e0*/  FFMA.FTZ R20, R7.reuse, R4, 0.018773360177874565125 ;  /* 0x3c99ca9707147423 */ /* 0x040fe40000010004 */
[----:B------:R-:W-:Y:S02]  /*09f0*/  FMUL.FTZ R5, R26, R26 ;  /* 0x0000001a1a057220 */ /* 0x000fe40000410000 */
[----:B------:R-:W-:-:S02]  /*0a00*/  FFMA.FTZ R20, R7, R20, 0.046769052743911743164 ;  /* 0x3d3f90e807147423 */ /* 0x000fc40000010014 */
[----:B------:R-:W-:Y:S02]  /*0a10*/  FMUL.FTZ R15, R10, R10 ;  /* 0x0000000a0a0f7220 */ /* 0x000fe40000410000 */
[----:B------:R-:W-:Y:S02]  /*0a20*/  FFMA.FTZ R22, R17, R4, 0.018773360177874565125 ;  /* 0x3c99ca9711167423 */ /* 0x000fe40000010004 */
[----:B------:R-:W-:Y:S02]  /*0a30*/  FFMA.FTZ R20, R7, R20, 0.074823014438152313232 ;  /* 0x3d993ccf07147423 */ /* 0x000fe40000010014 */
[-C--:B------:R-:W-:Y:S02]  /*0a40*/  FFMA.FTZ R28, R5, R4.reuse, 0.018773360177874565125 ;  /* 0x3c99ca97051c7423 */ /* 0x080fe40000010004 */
[----:B------:R-:W-:Y:S02]  /*0a50*/  FFMA.FTZ R4, R15, R4, 0.018773360177874565125 ;  /* 0x3c99ca970f047423 */ /* 0x000fe40000010004 */
[----:B------:R-:W-:-:S02]  /*0a60*/  FFMA.FTZ R20, R7, R20, 0.16667181253433227539 ;  /* 0x3e2aac0407147423 */ /* 0x000fc40000010014 */
[----:B------:R-:W-:Y:S02]  /*0a70*/  FFMA.FTZ R22, R17, R22, 0.046769052743911743164 ;  /* 0x3d3f90e811167423 */ /* 0x000fe40000010016 */
[----:B------:R-:W-:Y:S02]  /*0a80*/  FFMA.FTZ R28, R5, R28, 0.046769052743911743164 ;  /* 0x3d3f90e8051c7423 */ /* 0x000fe4000001001c */
[----:B------:R-:W-:Y:S02]  /*0a90*/  FFMA.FTZ R4, R15, R4, 0.046769052743911743164 ;  /* 0x3d3f90e80f047423 */ /* 0x000fe40000010004 */
[----:B------:R-:W-:Y:S02]  /*0aa0*/  FMUL.FTZ R7, R7, R20 ;  /* 0x0000001407077220 */ /* 0x000fe40000410000 */
[----:B------:R-:W-:Y:S02]  /*0ab0*/  FFMA.FTZ R22, R17, R22, 0.074823014438152313232 ;  /* 0x3d993ccf11167423 */ /* 0x000fe40000010016 */
[----:B------:R-:W-:-:S02]  /*0ac0*/  FFMA.FTZ R28, R5, R28, 0.074823014438152313232 ;  /* 0x3d993ccf051c7423 */ /* 0x000fc4000001001c */
[----:B------:R-:W-:Y:S02]  /*0ad0*/  FFMA.FTZ R4, R15, R4, 0.074823014438152313232 ;  /* 0x3d993ccf0f047423 */ /* 0x000fe40000010004 */
[----:B------:R-:W-:Y:S02]  /*0ae0*/  FFMA.FTZ R7, R16, R7, R16 ;  /* 0x0000000710077223 */ /* 0x000fe40000010010 */
[----:B------:R-:W-:Y:S02]  /*0af0*/  FFMA.FTZ R22, R17, R22, 0.16667181253433227539 ;  /* 0x3e2aac0411167423 */ /* 0x000fe40000010016 */
[----:B------:R-:W-:Y:S02]  /*0b00*/  FFMA.FTZ R28, R5, R28, 0.16667181253433227539 ;  /* 0x3e2aac04051c7423 */ /* 0x000fe4000001001c */
[----:B------:R-:W-:Y:S02]  /*0b10*/  FFMA.FTZ R16, R15, R4, 0.16667181253433227539 ;  /* 0x3e2aac040f107423 */ /* 0x000fe40000010004 */
[----:B------:R-:W-:-:S02]  /*0b20*/  FMUL.FTZ R17, R17, R22 ;  /* 0x0000001611117220 */ /* 0x000fc40000410000 */
[----:B------:R-:W-:Y:S02]  /*0b30*/  FMUL.FTZ R21, R5, R28 ;  /* 0x0000001c05157220 */ /* 0x000fe40000410000 */
[----:B------:R-:W-:Y:S02]  /*0b40*/  FMUL.FTZ R15, R15, R16 ;  /* 0x000000100f0f7220 */ /* 0x000fe40000410000 */
[----:B------:R-:W-:Y:S02]  /*0b50*/  FMUL.FTZ R4, R7, -2 ;  /* 0xc000000007047820 */ /* 0x000fe40000410000 */
[----:B------:R-:W-:Y:S02]  /*0b60*/  FFMA.FTZ R5, R18, R17, R18 ;  /* 0x0000001112057223 */ /* 0x000fe40000010012 */
[----:B------:R-:W-:Y:S02]  /*0b70*/  FFMA.FTZ R26, R26, R21, R26 ;  /* 0x000000151a1a7223 */ /* 0x000fe4000001001a */
[----:B------:R-:W-:-:S02]  /*0b80*/  FFMA.FTZ R15, R10, R15, R10 ;  /* 0x0000000f0a0f7223 */ /* 0x000fc4000001000a */
[----:B------:R-:W-:Y:S01]  /*0b90*/  @P2 FFMA.FTZ R7, R9, 0.93318945169448852539, R4 ;  /* 0x3f6ee58109072823 */ /* 0x000fe20000010004 */
[----:B------:R-:W-:Y:S01]  /*0ba0*/  FSETP.GTU.FTZ.AND P2, PT, R19, +INF , PT ;  /* 0x7f8000001300780b */ /* 0x000fe20003f5c000 */
[----:B------:R-:W-:Y:S02]  /*0bb0*/  FMUL.FTZ R4, R5, -2 ;  /* 0xc000000005047820 */ /* 0x000fe40000410000 */
[----:B------:R-:W-:Y:S01]  /*0bc0*/  FMUL.FTZ R10, R26, -2 ;  /* 0xc00000001a0a7820 */ /* 0x000fe20000410000 */
[----:B------:R-:W-:Y:S01]  /*0bd0*/  FSEL R19, R0, R19, !P2 ;  /* 0x0000001300137208 */ /* 0x000fe20005000000 */
[----:B------:R-:W-:Y:S01]  /*0be0*/  FMUL.FTZ R16, R15, -2 ;  /* 0xc00000000f107820 */ /* 0x000fe20000410000 */
[----:B------:R-:W-:Y:S01]  /*0bf0*/  LOP3.LUT R8, R7, 0x80000000, R8, 0xb8, !PT ;  /* 0x8000000007087812 */ /* 0x000fe200078eb808 */
[----:B------:R-:W-:Y:S01]  /*0c00*/  @P1 FFMA.FTZ R5, R9, 0.93318945169448852539, R4 ;  /* 0x3f6ee58109051823 */ /* 0x000fe20000010004 */
[----:B------:R-:W-:Y:S01]  /*0c10*/  F2FP.PACK_AB R19, R19, R12 ;  /* 0x0000000c1313723e */ /* 0x000fe200000000ff */
        /* <DEDUP_REMOVED lines=14> */
[----:B------:R-:W-:Y:S02]  /*0d00*/  F2FP.PACK_AB R5, R5, R8 ;  /* 0x000000080505723e */ /* 0x000fe400000000ff */
[----:B------:R-:W-:-:S03]  /*0d10*/  F2FP.PACK_AB R11, R6, R11 ;  /* 0x0000000b060b723e */ /* 0x000fc600000000ff */
[----:B------:R-:W-:Y:S04]  /*0d20*/  STG.E [R2.64+0x400], R5 ;  /* 0x0004000502007986 */ /* 0x000fe8000c101904 */
[----:B------:R-:W-:Y:S01]  /*0d30*/  STG.E [R2.64+0x600], R11 ;  /* 0x0006000b02007986 */ /* 0x000fe2000c101904 */
[----:B------:R-:W-:Y:S05]  /*0d40*/  EXIT ;  /* 0x000000000000794d */ /* 0x000fea0003800000 */
.L_x_1183:
        /* <DEDUP_REMOVED lines=68> */
[----:B-----5:R-:W-:-:S05]  /*1190*/  HADD2.F32 R5, -RZ, R21.H0_H0 ;  /* 0x20000015ff057230 */ /* 0x020fca0000004100 */
[C---:B------:R-:W-:Y:S01]  /*11a0*/  FADD.FTZ R7, |R5|.reuse, -RZ ;  /* 0x800000ff05077221 */ /* 0x040fe20000010200 */
[C---:B------:R-:W-:Y:S02]  /*11b0*/  FSETP.GT.FTZ.AND P4, PT, |R5|.reuse, 0.56000000238418579102, PT ;  /* 0x3f0f5c290500780b */ /* 0x040fe40003f94200 */
[----:B------:R-:W-:Y:S01]  /*11c0*/  FSETP.NEU.FTZ.AND P5, PT, |R5|, 1, PT ;  /* 0x3f8000000500780b */ /* 0x000fe20003fbd200 */
        /* <DEDUP_REMOVED lines=22> */
.L_x_1185:
[----:B0-----:R-:W-:Y:S05]  /*1330*/  BSYNC B0 ;  /* 0x0000000000007941 */ /* 0x001fea0003800000 */
.L_x_1184:
[-C--:B------:R-:W-:Y:S01]  /*1340*/  ISETP.GE.AND P5, PT, R6, R17.reuse, PT ;  /* 0x000000110600720c */ /* 0x080fe20003fa6270 */
[----:B------:R-:W-:Y:S01]  /*1350*/  BSSY B0, `(.L_x_1186) ;  /* 0x000001f000007945 */ /* 0x000fe20003800000 */
[----:B------:R-:W-:Y:S02]  /*1360*/  ISETP.GE.AND P4, PT, R4, R17, PT ;  /* 0x000000110400720c */ /* 0x000fe40003f86270 */
[----:B------:R-:W-:-:S09]  /*1370*/  IADD3 R4, R19, 0x300, RZ ;  /* 0x0000030013047810 */ /* 0x000fd20007ffe0ff */
[----:B------:R-:W-:Y:S05]  /*1380*/  @P5 BRA `(.L_x_1187) ;  /* 0x000001b000005947 */ /* 0x000fea0003800000 */
[----:B-----5:R-:W-:Y:S01]  /*1390*/  HADD2.F32 R20, -RZ, R20.H0_H0 ;  /* 0x20000014ff147230 */ /* 0x020fe20000004100 */
[----:B------:R-:W-:-:S04]  /*13a0*/  MOV R8, 0x3f000000 ;  /* 0x3f00000000087802 */ /* 0x000fc80000000f00 */
        /* <DEDUP_REMOVED lines=24> */
[----:B------:R-:W-:Y:S02]  /*1530*/  F2FP.PACK_AB R8, RZ, R8 ;  /* 0x00000008ff08723e */ /* 0x000fe400000000ff */
.L_x_1187:
[----:B------:R-:W-:Y:S05]  /*1540*/  BSYNC B0 ;  /* 0x0000000000007941 */ /* 0x000fea0003800000 */
.L_x_1186:
[----:B------:R-:W-:Y:S01]  /*1550*/  BSSY B0, `(.L_x_1188) ;  /* 0x000001f000007945 */ /* 0x000fe20003800000 */
[----:B------:R-:W-:Y:S02]  /*1560*/  ISETP.GE.AND P5, PT, R4, R17, PT ;  /* 0x000000110400720c */ /* 0x000fe40003fa6270 */
[----:B------:R-:W-:Y:S01]  /*1570*/  IADD3 R4, R19, 0x380, RZ ;  /* 0x0000038013047810 */ /* 0x000fe20007ffe0ff */
[----:B------:R-:W-:Y:S05]  /*1580*/  @P3 BRA `(.L_x_1189) ;  /* 0x000001b000003947 */ /* 0x000fea0003800000 */
[----:B------:R-:W-:Y:S01]  /*1590*/  HFMA2.MMA R10, -RZ, RZ, 1.75, 0 ;  /* 0x3f000000ff0a7435 */ /* 0x000fe200000001ff */
[----:B-----5:R-:W-:-:S05]  /*15a0*/  HADD2.F32 R18, -RZ, R18.H0_H0 ;  /* 0x20000012ff127230 */ /* 0x020fca0000004100 */
        /* <DEDUP_REMOVED lines=24> */
[----:B------:R-:W-:Y:S02]  /*1730*/  F2FP.PACK_AB R9, RZ, R9 ;  /* 0x00000009ff09723e */ /* 0x000fe400000000ff */
.L_x_1189:
[----:B------:R-:W-:Y:S05]  /*1740*/  BSYNC B0 ;  /* 0x0000000000007941 */ /* 0x000fea0003800000 */
.L_x_1188:
[----:B------:R-:W-:Y:S01]  /*1750*/  ISETP.GE.AND P3, PT, R4, R17, PT ;  /* 0x000000110400720c */ /* 0x000fe20003f66270 */
[----:B------:R-:W-:Y:S01]  /*1760*/  BSSY B0, `(.L_x_1190) ;  /* 0x0000020000007945 */ /* 0x000fe20003800000 */
[----:B------:R-:W-:Y:S02]  /*1770*/  @!P0 IADD3 R4, R2, R19, RZ ;  /* 0x0000001302048210 */ /* 0x000fe40007ffe0ff */
[----:B------:R-:W-:-:S05]  /*1780*/  @!P0 MOV R5, 0x2 ;  /* 0x0000000200058802 */ /* 0x000fca0000000f00 */
[----:B------:R-:W-:Y:S01]  /*1790*/  @!P0 IMAD.WIDE.U32 R4, R4, R5, c[0x0][0x168] ;  /* 0x00005a0004048625 */ /* 0x000fe200078e0005 */
        /* <DEDUP_REMOVED lines=28> */
.L_x_1191:
[----:B------:R-:W-:Y:S05]  /*1960*/  BSYNC B0 ;  /* 0x0000000000007941 */ /* 0x000fea0003800000 */
.L_x_1190:
[----:B------:R-:W-:Y:S01]  /*1970*/  BSSY B0, `(.L_x_1192) ;  /* 0x000001d000007945 */ /* 0x000fe20003800000 */
        /* <DEDUP_REMOVED lines=28> */
.L_x_1193:
[----:B------:R-:W-:Y:S05]  /*1b40*/  BSYNC B0 ;  /* 0x0000000000007941 */ /* 0x000fea0003800000 */
.L_x_1192:
        /* <DEDUP_REMOVED lines=29> */
.L_x_1195:
[----:B------:R-:W-:Y:S05]  /*1d20*/  BSYNC B0 ;  /* 0x0000000000007941 */ /* 0x000fea0003800000 */
.L_x_1194:
        /* <DEDUP_REMOVED lines=29> */
.L_x_1197:
[----:B------:R-:W-:Y:S05]  /*1f00*/  BSYNC B0 ;  /* 0x0000000000007941 */ /* 0x000fea0003800000 */
.L_x_1196:
[----:B------:R-:W-:Y:S01]  /*1f10*/  BSSY B0, `(.L_x_1198) ;  /* 0x000001d000007945 */ /* 0x000fe20003800000 */
[----:B------:R-:W-:Y:S05]  /*1f20*/  @P3 BRA `(.L_x_1199) ;  /* 0x000001b000003947 */ /* 0x000fea0003800000 */
[----:B-----5:R-:W-:Y:S01]  /*1f30*/  HFMA2.MMA R14, -RZ, RZ, 1.75, 0 ;  /* 0x3f000000ff0e7435 */ /* 0x020fe200000001ff */
[----:B------:R-:W-:-:S05]  /*1f40*/  HADD2.F32 R0, -RZ, R0.H0_H0 ;  /* 0x20000000ff007230 */ /* 0x000fca0000004100 */
        /* <DEDUP_REMOVED lines=25> */
.L_x_1199:
[----:B------:R-:W-:Y:S05]  /*20e0*/  BSYNC B0 ;  /* 0x0000000000007941 */ /* 0x000fea0003800000 */
.L_x_1198:
        /* <DEDUP_REMOVED lines=18> */
.L_x_1202:
[----:B0-----:R-:W-:-:S13]  /*2210*/  ISETP.GE.AND P0, PT, R19, R17, PT ;  /* 0x000000111300720c */ /* 0x001fda0003f06270 */
[----:B------:R-:W-:Y:S05]  /*2220*/  @P0 BRA `(.L_x_1204) ;  /* 0x000000c000000947 */ /* 0x000fea0003800000 */
[----:B------:R-:W-:Y:S02]  /*2230*/  IADD3 R4, R2, R19, RZ ;  /* 0x0000001302047210 */ /* 0x000fe40007ffe0ff */
[----:B------:R-:W-:Y:S02]  /*2240*/  MOV R5, 0x2 ;  /* 0x0000000200057802 */ /* 0x000fe40000000f00 */
[----:B------:R-:W-:-:S03]  /*2250*/  IADD3 R19, R19, 0x80, RZ ;  /* 0x0000008013137810 */ /* 0x000fc60007ffe0ff */
[----:B------:R-:W-:-:S05]  /*2260*/  IMAD.WIDE.U32 R4, R4, R5, c[0x0][0x168] ;  /* 0x00005a0004047625 */ /* 0x000fca00078e0005 */
[----:B------:R0:W-:Y:S02]  /*2270*/  STG.E.U16 [R4.64], R10 ;  /* 0x0000000a04007986 */ /* 0x0001e4000c101504 */
.L_x_1203:
[----:B------:R-:W-:-:S13]  /*2280*/  ISETP.GE.AND P0, PT, R19, R17, PT ;  /* 0x000000111300720c */ /* 0x000fda0003f06270 */
[----:B------:R-:W-:Y:S05]  /*2290*/  @P0 BRA `(.L_x_1205) ;  /* 0x000000d000000947 */ /* 0x000fea0003800000 */
[----:B0-----:R-:W-:Y:S01]  /*22a0*/  HFMA2.MMA R5, -RZ, RZ, 0, 1.1920928955078125e-07 ;  /* 0x00000002ff057435 */ /* 0x001fe200000001ff */
[----:B------:R-:W-:Y:S02]  /*22b0*/  IADD3 R4, R2, R19, RZ ;  /* 0x0000001302047210 */ /* 0x000fe40007ffe0ff */
[----:B------:R-:W-:-:S07]  /*22c0*/  IADD3 R19, R19, 0x80, RZ ;  /* 0x0000008013137810 */ /* 0x000fce0007ffe0ff */
[----:B------:R-:W-:-:S05]  /*22d0*/  IMAD.WIDE.U32 R4, R4, R5, c[0x0][0x168] ;  /* 0x00005a0004047625 */ /* 0x000fca00078e0005 */
[----:B------:R0:W-:Y:S02]  /*22e0*/  STG.E.U16 [R4.64], R11 ;  /* 0x0000000b04007986 */ /* 0x0001e4000c101504 */
.L_x_1204:
        /* <DEDUP_REMOVED lines=8> */
.L_x_1205:
[----:B------:R-:W-:Y:S05]  /*2370*/  BSYNC B1 ;  /* 0x0000000000017941 */ /* 0x000fea0003800000 */
.L_x_1201:
[----:B------:R-:W-:-:S13]  /*2380*/  ISETP.GE.AND P0, PT, R19, R17, PT ;  /* 0x000000111300720c */ /* 0x000fda0003f06270 */
[----:B0-----:R-:W-:Y:S02]  /*2390*/  @!P0 IADD3 R4, R2, R19, RZ ;  /* 0x0000001302048210 */ /* 0x001fe40007ffe0ff */
[----:B------:R-:W-:Y:S02]  /*23a0*/  @!P0 MOV R5, 0x2 ;  /* 0x0000000200058802 */ /* 0x000fe40000000f00 */
[----:B------:R-:W-:-:S03]  /*23b0*/  @!P0 IADD3 R19, R19, 0x80, RZ ;  /* 0x0000008013138810 */ /* 0x000fc60007ffe0ff */
[----:B------:R-:W-:-:S05]  /*23c0*/  @!P0 IMAD.WIDE.U32 R4, R4, R5, c[0x0][0x168] ;  /* 0x00005a0004048625 */ /* 0x000fca00078e0005 */
[----:B-----5:R0:W-:Y:S02]  /*23d0*/  @!P0 STG.E.U16 [R4.64], R3 ;  /* 0x0000000304008986 */ /* 0x0201e4000c101504 */
.L_x_1206:
[----:B------:R-:W-:Y:S05]  /*23e0*/  BSYNC B0 ;  /* 0x0000000000007941 */ /* 0x000fea0003800000 */
.L_x_1200:
        /* <DEDUP_REMOVED lines=8> */
.L_x_1207:
        /* <DEDUP_REMOVED lines=9> */
.L_x_16362:


//--------------------- .text._ZN2at6native29vectorized_elementwise_kernelILi4EZZZNS0_16asin_kernel_cudaERNS_18TensorIteratorBaseEENKUlvE0_clEvENKUlvE1_clEvEUlN3c104HalfEE_St5arrayIPcLm2EEEEviT0_T1_ --------------------------
	.section	.text._ZN2at6native29vectorized_elementwise_kernelILi4EZZZNS0_16asin_kernel_cudaERNS_18TensorIteratorBaseEENKUlvE0_clEvENKUlvE1_clEvEUlN3c104HalfEE_St5arrayIPcLm2EEEEviT0_T1_,"ax",@progbits
	.sectioninfo	@"SHI_REGISTERS=32"
	.align	128
        .global         _ZN2at6native29vectorized_elementwise_kernelILi4EZZZNS0_16asin_kernel_cudaERNS_18TensorIteratorBaseEENKUlvE0_clEvENKUlvE1_clEvEUlN3c104HalfEE_St5arrayIPcLm2EEEEviT0_T1_
        .type           _ZN2at6native29vectorized_elementwise_kernelILi4EZZZNS0_16asin_kernel_cudaERNS_18TensorIteratorBaseEENKUlvE0_clEvENKUlvE1_clEvEUlN3c104HalfEE_St5arrayIPcLm2EEEEviT0_T1_,@function
        .size           _ZN2at6native29vectorized_elementwise_kernelILi4EZZZNS0_16asin_kernel_cudaERNS_18TensorIteratorBaseEENKUlvE0_clEvENKUlvE1_clEvEUlN3c104HalfEE_St5arrayIPcLm2EEEEviT0_T1_,(.L_x_16363 - _ZN2at6native29vectorized_elementwise_kernelILi4EZZZNS0_16asin_kernel_cudaERNS_18TensorIteratorBaseEENKUlvE0_clEvENKUlvE1_clEvEUlN3c104HalfEE_St5arrayIPcLm2EEEEviT0_T1_)
        .other          _ZN2at6native29vectorized_elementwise_kernelILi4EZZZNS0_16asin_kernel_cudaERNS_18TensorIteratorBaseEENKUlvE0_clEvENKUlvE1_clEvEUlN3c104HalfEE_St5arrayIPcLm2EEEEviT0_T1_,@"STO_CUDA_ENTRY STV_DEFAULT"
_ZN2at6native29vectorized_elementwise_kernelILi4EZZZNS0_16asin_kernel_cudaERNS_18TensorIteratorBaseEENKUlvE0_clEvENKUlvE1_clEvEUlN3c104HalfEE_St5arrayIPcLm2EEEEviT0_T1_:
.text._ZN2at6native29vectorized_elementwise_kernelILi4EZZZNS0_16asin_kernel_cudaERNS_18TensorIteratorBaseEENKUlvE0_clEvENKUlvE1_clEvEUlN3c104HalfEE_St5arrayIPcLm2EEEEviT0_T1_:
        /* <DEDUP_REMOVED lines=13> */
[----:B------:R-:W-:Y:S01]  /*00d0*/  MOV R8, 0x3f000000 ;  /* 0x3f00000000087802 */ /* 0x000fe20000000f00 */
[--C-:B--2---:R-:W-:Y:S02]  /*00e0*/  HADD2.F32 R12, -RZ, R16.reuse.H0_H0 ;  /* 0x20000010ff0c7230 */ /* 0x104fe40000004100 */
[--C-:B------:R-:W-:Y:S02]  /*00f0*/  HADD2.F32 R7, -RZ, R17.reuse.H0_H0 ;  /* 0x20000011ff077230 */ /* 0x100fe40000004100 */
[----:B------:R-:W-:Y:S01]  /*0100*/  HADD2.F32 R13, -RZ, R16.H1_H1 ;  /* 0x30000010ff0d7230 */ /* 0x000fe20000004100 */
[C---:B------:R-:W-:Y:S01]  /*0110*/  FADD.FTZ R11, |R12|.reuse, -RZ ;  /* 0x800000ff0c0b7221 */ /* 0x040fe20000010200 */
[----:B------:R-:W-:Y:S01]  /*0120*/  HADD2.F32 R6, -RZ, R17.H1_H1 ;  /* 0x30000011ff067230 */ /* 0x000fe20000004100 */
[----:B0-----:R-:W-:Y:S01]  /*0130*/  FADD.FTZ R19, |R7|, -RZ ;  /* 0x800000ff07137221 */ /* 0x001fe20000010200 */
[----:B------:R-:W-:Y:S01]  /*0140*/  FSETP.GT.FTZ.AND P3, PT, |R12|, 0.56000000238418579102, PT ;  /* 0x3f0f5c290c00780b */ /* 0x000fe20003f74200 */
[-C--:B------:R-:W-:Y:S01]  /*0150*/  FFMA.FTZ R16, -R11, R8.reuse, 0.5 ;  /* 0x3f0000000b107423 */ /* 0x080fe20000010108 */
[----:B------:R-:W-:Y:S01]  /*0160*/  FSETP.GT.FTZ.AND P1, PT, |R7|, 0.56000000238418579102, PT ;  /* 0x3f0f5c290700780b */ /* 0x000fe20003f34200 */
[C---:B------:R-:W-:Y:S01]  /*0170*/  FADD.FTZ R15, |R13|.reuse, -RZ ;  /* 0x800000ff0d0f7221 */ /* 0x040fe20000010200 */
[----:B------:R-:W-:Y:S01]  /*0180*/  FSETP.GT.FTZ.AND P2, PT, |R13|, 0.56000000238418579102, PT ;  /* 0x3f0f5c290d00780b */ /* 0x000fe20003f54200 */
[----:B------:R-:W0:Y:S01]  /*0190*/  MUFU.RSQ R23, R16 ;  /* 0x0000001000177308 */ /* 0x000e220000001400 */
[-C--:B------:R-:W-:Y:S01]  /*01a0*/  FFMA.FTZ R9, -R19, R8.reuse, 0.5 ;  /* 0x3f00000013097423 */ /* 0x080fe20000010108 */
[C---:B------:R-:W-:Y:S01]  /*01b0*/  FSETP.GT.FTZ.AND P0, PT, |R6|.reuse, 0.56000000238418579102, PT ;  /* 0x3f0f5c290600780b */ /* 0x040fe20003f14200 */
[----:B------:R-:W-:Y:S01]  /*01c0*/  FADD.FTZ R17, |R6|, -RZ ;  /* 0x800000ff06117221 */ /* 0x000fe20000010200 */
[----:B------:R-:W-:Y:S01]  /*01d0*/  FSETP.NEU.FTZ.AND P4, PT, |R12|, 1, PT ;  /* 0x3f8000000c00780b */ /* 0x000fe20003f9d200 */
[-C--:B------:R-:W-:Y:S01]  /*01e0*/  FFMA.FTZ R20, -R15, R8.reuse, 0.5 ;  /* 0x3f0000000f147423 */ /* 0x080fe20000010108 */
[----:B------:R-:W-:Y:S01]  /*01f0*/  FSETP.NEU.FTZ.AND P5, PT, |R7|, 1, PT ;  /* 0x3f8000000700780b */ /* 0x000fe20003fbd200 */
[----:B------:R-:W-:Y:S01]  /*0200*/  FFMA.FTZ R10, -R17, R8, 0.5 ;  /* 0x3f000000110a7423 */ /* 0x000fe20000010108 */
[----:B------:R-:W1:Y:S01]  /*0210*/  MUFU.RSQ R14, R9 ;  /* 0x00000009000e7308 */ /* 0x000e620000001400 */
[----:B------:R-:W-:-:S07]  /*0220*/  FSETP.NEU.FTZ.AND P6, PT, |R6|, 1, PT ;  /* 0x3f8000000600780b */ /* 0x000fce0003fdd200 */
[----:B------:R-:W2:Y:S01]  /*0230*/  MUFU.RSQ R25, R20 ;  /* 0x0000001400197308 */ /* 0x000ea20000001400 */
[----:B0-----:R-:W-:Y:S02]  /*0240*/  FMUL.FTZ R16, R16, R23 ;  /* 0x0000001710107220 */ /* 0x001fe40000410000 */
        /* <DEDUP_REMOVED lines=21> */
[----:B------:R-:W-:Y:S01]  /*03a0*/  FFMA.FTZ R23, R10, R23, R10 ;  /* 0x000000170a177223 */ /* 0x000fe2000001000a */
[--C-:B---3--:R-:W-:Y:S01]  /*03b0*/  HADD2.F32 R10, -RZ, R2.reuse.H0_H0 ;  /* 0x20000002ff0a7230 */ /* 0x108fe20000004100 */
[----:B------:R-:W-:Y:S01]  /*03c0*/  FMUL.FTZ R25, R11, R11 ;  /* 0x0000000b0b197220 */ /* 0x000fe20000410000 */
[----:B------:R-:W-:Y:S01]  /*03d0*/  HADD2.F32 R2, -RZ, R2.H1_H1 ;  /* 0x30000002ff027230 */ /* 0x000fe20000004100 */
[----:B------:R-:W-:Y:S01]  /*03e0*/  FMUL.FTZ R9, R19, R19 ;  /* 0x0000001313097220 */ /* 0x000fe20000410000 */
[----:B------:R-:W-:Y:S01]  /*03f0*/  @P0 FSEL R17, R23, RZ, P6 ;  /* 0x000000ff17110208 */ /* 0x000fe20003000000 */
[----:B------:R-:W-:Y:S01]  /*0400*/  FMUL.FTZ R23, R15, R15 ;  /* 0x0000000f0f177220 */ /* 0x000fe20000410000 */
[----:B------:R-:W-:Y:S01]  /*0410*/  FSETP.NEU.FTZ.AND P4, PT, |R10|, 1, PT ;  /* 0x3f8000000a00780b */ /* 0x000fe20003f9d200 */
[----:B------:R-:W-:Y:S01]  /*0420*/  FFMA.FTZ R14, R25, R0, 0.018773360177874565125 ;  /* 0x3c99ca97190e7423 */ /* 0x000fe20000010000 */
[----:B------:R-:W-:Y:S01]  /*0430*/  FSETP.NEU.FTZ.AND P5, PT, |R2|, 1, PT ;  /* 0x3f8000000200780b */ /* 0x000fe20003fbd200 */
[----:B------:R-:W-:-:S04]  /*0440*/  IMAD.WIDE R4, R4, 0x8, R20 ;  /* 0x0000000804047825 */ /* 0x000fc800078e0214 */
[-C--:B------:R-:W-:Y:S02]  /*0450*/  FFMA.FTZ R18, R9, R0.reuse, 0.018773360177874565125 ;  /* 0x3c99ca9709127423 */ /* 0x080fe40000010000 */
[----:B------:R-:W-:Y:S02]  /*0460*/  FMUL.FTZ R21, R17, R17 ;  /* 0x0000001111157220 */ /* 0x000fe40000410000 */
[----:B------:R-:W-:Y:S02]  /*0470*/  FFMA.FTZ R16, R23, R0, 0.018773360177874565125 ;  /* 0x3c99ca9717107423 */ /* 0x000fe40000010000 */
[----:B------:R-:W-:Y:S02]  /*0480*/  FFMA.FTZ R14, R25, R14, 0.046769052743911743164 ;  /* 0x3d3f90e8190e7423 */ /* 0x000fe4000001000e */
[----:B------:R-:W-:Y:S02]  /*0490*/  FFMA.FTZ R18, R9, R18, 0.046769052743911743164 ;  /* 0x3d3f90e809127423 */ /* 0x000fe40000010012 */
[----:B------:R-:W-:-:S02]  /*04a0*/  FFMA.FTZ R20, R21, R0, 0.018773360177874565125 ;  /* 0x3c99ca9715147423 */ /* 0x000fc40000010000 */
[----:B------:R-:W-:Y:S02]  /*04b0*/  FFMA.FTZ R16, R23, R16, 0.046769052743911743164 ;  /* 0x3d3f90e817107423 */ /* 0x000fe40000010010 */
[----:B------:R-:W-:Y:S02]  /*04c0*/  FFMA.FTZ R14, R25, R14, 0.074823014438152313232 ;  /* 0x3d993ccf190e7423 */ /* 0x000fe4000001000e */
[----:B------:R-:W-:Y:S02]  /*04d0*/  FFMA.FTZ R18, R9, R18, 0.074823014438152313232 ;  /* 0x3d993ccf09127423 */ /* 0x000fe40000010012 */
[----:B------:R-:W-:Y:S02]  /*04e0*/  FFMA.FTZ R20, R21, R20, 0.046769052743911743164 ;  /* 0x3d3f90e815147423 */ /* 0x000fe40000010014 */
[----:B------:R-:W-:Y:S02]  /*04f0*/  FFMA.FTZ R16, R23, R16, 0.074823014438152313232 ;  /* 0x3d993ccf17107423 */ /* 0x000fe40000010010 */
[----:B------:R-:W-:-:S02]  /*0500*/  FFMA.FTZ R14, R25, R14, 0.16667181253433227539 ;  /* 0x3e2aac04190e7423 */ /* 0x000fc4000001000e */
[----:B------:R-:W-:Y:S02]  /*0510*/  FFMA.FTZ R18, R9, R18, 0.16667181253433227539 ;  /* 0x3e2aac0409127423 */ /* 0x000fe40000010012 */
[----:B------:R-:W-:Y:S02]  /*0520*/  FFMA.FTZ R20, R21, R20, 0.074823014438152313232 ;  /* 0x3d993ccf15147423 */ /* 0x000fe40000010014 */
[----:B------:R-:W-:Y:S02]  /*0530*/  FFMA.FTZ R16, R23, R16, 0.16667181253433227539 ;  /* 0x3e2aac0417107423 */ /* 0x000fe40000010010 */
[----:B------:R-:W-:Y:S02]  /*0540*/  FMUL.FTZ R14, R25, R14 ;  /* 0x0000000e190e7220 */ /* 0x000fe40000410000 */
[----:B------:R-:W-:Y:S02]  /*0550*/  FMUL.FTZ R18, R9, R18 ;  /* 0x0000001209127220 */ /* 0x000fe40000410000 */
[----:B------:R-:W-:-:S02]  /*0560*/  FFMA.FTZ R20, R21, R20, 0.16667181253433227539 ;  /* 0x3e2aac0415147423 */ /* 0x000fc40000010014 */
[----:B------:R-:W-:Y:S02]  /*0570*/  FMUL.FTZ R16, R23, R16 ;  /* 0x0000001017107220 */ /* 0x000fe40000410000 */
[----:B------:R-:W-:Y:S02]  /*0580*/  FADD.FTZ R9, |R10|, -RZ ;  /* 0x800000ff0a097221 */ /* 0x000fe40000010200 */
[----:B------:R-:W-:Y:S02]  /*0590*/  FFMA.FTZ R23, R11, R14, R11 ;  /* 0x0000000e0b177223 */ /* 0x000fe4000001000b */
[----:B------:R-:W-:Y:S01]  /*05a0*/  FFMA.FTZ R14, R19, R18, R19 ;  /* 0x00000012130e7223 */ /* 0x000fe20000010013 */
[----:B------:R-:W-:Y:S01]  /*05b0*/  MOV R18, 0x3fd774eb ;  /* 0x3fd774eb00127802 */ /* 0x000fe20000000f00 */
[----:B------:R-:W-:Y:S02]  /*05c0*/  FMUL.FTZ R20, R21, R20 ;  /* 0x0000001415147220 */ /* 0x000fe40000410000 */
[----:B------:R-:W-:-:S02]  /*05d0*/  FFMA.FTZ R11, -R9, R8, 0.5 ;  /* 0x3f000000090b7423 */ /* 0x000fc40000010108 */
[----:B------:R-:W-:Y:S02]  /*05e0*/  FFMA.FTZ R26, R15, R16, R15 ;  /* 0x000000100f1a7223 */ /* 0x000fe4000001000f */
[----:B------:R-:W-:Y:S01]  /*05f0*/  FMUL.FTZ R21, R23, -2 ;  /* 0xc000000017157820 */ /* 0x000fe20000410000 */
[----:B------:R-:W0:Y:S01]  /*0600*/  MUFU.RSQ R16, R11 ;  /* 0x0000000b00107308 */ /* 0x000e220000001400 */
[----:B------:R-:W-:Y:S02]  /*0610*/  FMUL.FTZ R25, R26, -2 ;  /* 0xc00000001a197820 */ /* 0x000fe40000410000 */
[----:B------:R-:W-:Y:S01]  /*0620*/  @P3 FFMA.FTZ R23, R18, 0.93318945169448852539, R21 ;  /* 0x3f6ee58112173823 */ /* 0x000fe20000010015 */
[--C-:B------:R-:W-:Y:S01]  /*0630*/  HADD2.F32 R21, -RZ, R3.reuse.H1_H1 ;  /* 0x30000003ff157230 */ /* 0x100fe20000004100 */
[----:B------:R-:W-:Y:S01]  /*0640*/  FFMA.FTZ R17, R17, R20, R17 ;  /* 0x0000001411117223 */ /* 0x000fe20000010011 */
[----:B------:R-:W-:Y:S01]  /*0650*/  HADD2.F32 R20, -RZ, R3.H0_H0 ;  /* 0x20000003ff147230 */ /* 0x000fe20000004100 */
[----:B------:R-:W-:Y:S01]  /*0660*/  FADD.FTZ R15, |R2|, -RZ ;  /* 0x800000ff020f7221 */ /* 0x000fe20000010200 */
[C---:B------:R-:W-:Y:S01]  /*0670*/  LOP3.LUT R12, R23.reuse, 0x80000000, R12, 0xb8, !PT ;  /* 0x80000000170c7812 */ /* 0x040fe200078eb80c */
[----:B------:R-:W-:Y:S01]  /*0680*/  @P2 FFMA.FTZ R26, R18, 0.93318945169448852539, R25 ;  /* 0x3f6ee581121a2823 */ /* 0x000fe20000010019 */
[----:B------:R-:W-:Y:S01]  /*0690*/  FSETP.GTU.FTZ.AND P2, PT, R23, +INF , PT ;  /* 0x7f8000001700780b */ /* 0x000fe20003f5c000 */
[-C--:B------:R-:W-:Y:S01]  /*06a0*/  FFMA.FTZ R19, -R15, R8.reuse, 0.5 ;  /* 0x3f0000000f137423 */ /* 0x080fe20000010108 */
[C---:B------:R-:W-:Y:S01]  /*06b0*/  FSETP.NEU.FTZ.AND P6, PT, |R21|.reuse, 1, PT ;  /* 0x3f8000001500780b */ /* 0x040fe20003fdd200 */
[----:B------:R-:W-:Y:S01]  /*06c0*/  FADD.FTZ R3, |R20|, -RZ ;  /* 0x800000ff14037221 */ /* 0x000fe20000010200 */
[----:B------:R-:W-:Y:S01]  /*06d0*/  FSEL R12, R12, R23, !P2 ;  /* 0x000000170c0c7208 */ /* 0x000fe20005000000 */
[----:B------:R-:W-:Y:S01]  /*06e0*/  FADD.FTZ R23, |R21|, -RZ ;  /* 0x800000ff15177221 */ /* 0x000fe20000010200 */
[----:B------:R-:W1:Y:S01]  /*06f0*/  MUFU.RSQ R22, R19 ;  /* 0x0000001300167308 */ /* 0x000e620000001400 */
[-C--:B------:R-:W-:Y:S01]  /*0700*/  FFMA.FTZ R24, -R3, R8.reuse, 0.5 ;  /* 0x3f00000003187423 */ /* 0x080fe20000010108 */
[C---:B------:R-:W-:Y:S01]  /*0710*/  LOP3.LUT R13, R26.reuse, 0x80000000, R13, 0xb8, !PT ;  /* 0x800000001a0d7812 */ /* 0x040fe200078eb80d */
[----:B------:R-:W-:Y:S01]  /*0720*/  FFMA.FTZ R8, -R23, R8, 0.5 ;  /* 0x3f00000017087423 */ /* 0x000fe20000010108 */
[----:B------:R-:W-:Y:S01]  /*0730*/  FSETP.GTU.FTZ.AND P3, PT, R26, +INF , PT ;  /* 0x7f8000001a00780b */ /* 0x000fe20003f7c000 */
[----:B0-----:R-:W-:Y:S01]  /*0740*/  FMUL.FTZ R25, R11, R16 ;  /* 0x000000100b197220 */ /* 0x001fe20000410000 */
[----:B------:R-:W-:Y:S01]  /*0750*/  FSETP.GT.FTZ.AND P2, PT, |R2|, 0.56000000238418579102, PT ;  /* 0x3f0f5c290200780b */ /* 0x000fe20003f54200 */
[----:B------:R-:W-:Y:S01]  /*0760*/  FMUL.FTZ R16, R16, 0.5 ;  /* 0x3f00000010107820 */ /* 0x000fe20000410000 */
[----:B------:R-:W0:Y:S01]  /*0770*/  MUFU.RSQ R11, R24 ;  /* 0x00000018000b7308 */ /* 0x000e220000001400 */
[----:B------:R-:W-:Y:S01]  /*0780*/  FSEL R13, R13, R26, !P3 ;  /* 0x0000001a0d0d7208 */ /* 0x000fe20005800000 */
[----:B------:R-:W-:Y:S01]  /*0790*/  FMUL.FTZ R29, R14, -2 ;  /* 0xc00000000e1d7820 */ /* 0x000fe20000410000 */
[----:B------:R-:W-:Y:S01]  /*07a0*/  FSETP.GT.FTZ.AND P3, PT, |R10|, 0.56000000238418579102, PT ;  /* 0x3f0f5c290a00780b */ /* 0x000fe20003f74200 */
[----:B------:R-:W-:Y:S01]  /*07b0*/  FFMA.FTZ R16, -R25, R16, 0.5 ;  /* 0x3f00000019107423 */ /* 0x000fe20000010110 */
[----:B------:R-:W-:Y:S01]  /*07c0*/  F2FP.PACK_AB R12, R13, R12 ;  /* 0x0000000c0d0c723e */ /* 0x000fe200000000ff */
[----:B------:R-:W-:Y:S01]  /*07d0*/  @P1 FFMA.FTZ R14, R18, 0.93318945169448852539, R29 ;  /* 0x3f6ee581120e1823 */ /* 0x000fe2000001001d */
[----:B------:R-:W-:Y:S01]  /*07e0*/  FSETP.GT.FTZ.AND P1, PT, |R20|, 0.56000000238418579102, PT ;  /* 0x3f0f5c291400780b */ /* 0x000fe20003f34200 */
[----:B------:R-:W2:Y:S01]  /*07f0*/  MUFU.RSQ R27, R8 ;  /* 0x00000008001b7308 */ /* 0x000ea20000001400 */
[----:B-1----:R-:W-:-:S02]  /*0800*/  FMUL.FTZ R19, R19, R22 ;  /* 0x0000001613137220 */ /* 0x002fc40000410000 */
[----:B------:R-:W-:Y:S01]  /*0810*/  FMUL.FTZ R22, R22, 0.5 ;  /* 0x3f00000016167820 */ /* 0x000fe20000410000 */
[----:B------:R-:W-:Y:S01]  /*0820*/  LOP3.LUT R7, R14, 0x80000000, R7, 0xb8, !PT ;  /* 0x800000000e077812 */ /* 0x000fe200078eb807 */
[----:B------:R-:W-:Y:S02]  /*0830*/  FFMA.FTZ R25, R25, R16, R25 ;  /* 0x0000001019197223 */ /* 0x000fe40000010019 */
[----:B------:R-:W-:Y:S02]  /*0840*/  FMUL.FTZ R16, R17, -2 ;  /* 0xc000000011107820 */ /* 0x000fe40000410000 */
[----:B------:R-:W-:Y:S01]  /*0850*/  FFMA.FTZ R22, -R19, R22, 0.5 ;  /* 0x3f00000013167423 */ /* 0x000fe20000010116 */
[----:B------:R-:W-:Y:S01]  /*0860*/  @P3 FSEL R9, R25, RZ, P4 ;  /* 0x000000ff19093208 */ /* 0x000fe20002000000 */
[----:B0-----:R-:W-:Y:S01]  /*0870*/  FMUL.FTZ R24, R24, R11 ;  /* 0x0000000b18187220 */ /* 0x001fe20000410000 */
[----:B------:R-:W-:Y:S01]  /*0880*/  FSETP.GTU.FTZ.AND P4, PT, R14, +INF , PT ;  /* 0x7f8000000e00780b */ /* 0x000fe20003f9c000 */
[----:B------:R-:W-:Y:S01]  /*0890*/  @P0 FFMA.FTZ R17, R18, 0.93318945169448852539, R16 ;  /* 0x3f6ee58112110823 */ /* 0x000fe20000010010 */
[----:B------:R-:W-:Y:S01]  /*08a0*/  FSETP.GT.FTZ.AND P0, PT, |R21|, 0.56000000238418579102, PT ;  /* 0x3f0f5c291500780b */ /* 0x000fe20003f14200 */
[----:B------:R-:W-:Y:S01]  /*08b0*/  FMUL.FTZ R11, R11, 0.5 ;  /* 0x3f0000000b0b7820 */ /* 0x000fe20000410000 */
[----:B------:R-:W-:Y:S01]  /*08c0*/  FSEL R14, R7, R14, !P4 ;  /* 0x0000000e070e7208 */ /* 0x000fe20006000000 */
[----:B--2---:R-:W-:Y:S01]  /*08d0*/  FMUL.FTZ R8, R8, R27 ;  /* 0x0000001b08087220 */ /* 0x004fe20000410000 */
[----:B------:R-:W-:Y:S01]  /*08e0*/  LOP3.LUT R6, R17, 0x80000000, R6, 0xb8, !PT ;  /* 0x8000000011067812 */ /* 0x000fe200078eb806 */
[----:B------:R-:W-:-:S02]  /*08f0*/  FMUL.FTZ R27, R27, 0.5 ;  /* 0x3f0000001b1b7820 */ /* 0x000fc40000410000 */
[----:B------:R-:W-:Y:S02]  /*0900*/  FFMA.FTZ R19, R19, R22, R19 ;  /* 0x0000001613137223 */ /* 0x000fe40000010013 */
[----:B------:R-:W-:Y:S02]  /*0910*/  FFMA.FTZ R11, -R24, R11, 0.5 ;  /* 0x3f000000180b7423 */ /* 0x000fe4000001010b */
[----:B------:R-:W-:Y:S01]  /*0920*/  FFMA.FTZ R27, -R8, R27, 0.5 ;  /* 0x3f000000081b7423 */ /* 0x000fe2000001011b */
[----:B------:R-:W-:Y:S01]  /*0930*/  @P2 FSEL R15, R19, RZ, P5 ;  /* 0x000000ff130f2208 */ /* 0x000fe20002800000 */
[----:B------:R-:W-:Y:S01]  /*0940*/  FFMA.FTZ R11, R24, R11, R24 ;  /* 0x0000000b180b7223 */ /* 0x000fe20000010018 */
[----:B------:R-:W-:Y:S01]  /*0950*/  FSETP.NEU.FTZ.AND P5, PT, |R20|, 1, PT ;  /* 0x3f8000001400780b */ /* 0x000fe20003fbd200 */
[----:B------:R-:W-:Y:S02]  /*0960*/  FFMA.FTZ R27, R8, R27, R8 ;  /* 0x0000001b081b7223 */ /* 0x000fe40000010008 */
[----:B------:R-:W-:Y:S01]  /*0970*/  FMUL.FTZ R25, R9, R9 ;  /* 0x0000000909197220 */ /* 0x000fe20000410000 */
[----:B------:R-:W-:Y:S01]  /*0980*/  @P1 FSEL R3, R11, RZ, P5 ;  /* 0x000000ff0b031208 */ /* 0x000fe20002800000 */
[----:B------:R-:W-:Y:S01]  /*0990*/  FMUL.FTZ R19, R15, R15 ;  /* 0x0000000f0f137220 */ /* 0x000fe20000410000 */
[----:B------:R-:W-:Y:S01]  /*09a0*/  @P0 FSEL R23, R27, RZ, P6 ;  /* 0x000000ff1b170208 */ /* 0x000fe20003000000 */
[----:B------:R-:W-:-:S02]  /*09b0*/  FFMA.FTZ R8, R25, R0, 0.018773360177874565125 ;  /* 0x3c99ca9719087423 */ /* 0x000fc40000010000 */
[----:B------:R-:W-:Y:S02]  /*09c0*/  FMUL.FTZ R11, R3, R3 ;  /* 0x00000003030b7220 */ /* 0x000fe40000410000 */
[----:B------:R-:W-:Y:S02]  /*09d0*/  FMUL.FTZ R7, R23, R23 ;  /* 0x0000001717077220 */ /* 0x000fe40000410000 */
[----:B------:R-:W-:Y:S02]  /*09e0*/  FFMA.FTZ R8, R25, R8, 0.046769052743911743164 ;  /* 0x3d3f90e819087423 */ /* 0x000fe40000010008 */
[-C--:B------:R-:W-:Y:S02]  /*09f0*/  FFMA.FTZ R16, R19, R0.reuse, 0.018773360177874565125 ;  /* 0x3c99ca9713107423 */ /* 0x080fe40000010000 */
[-C--:B------:R-:W-:Y:S02]  /*0a00*/  FFMA.FTZ R22, R11, R0.reuse, 0.018773360177874565125 ;  /* 0x3c99ca970b167423 */ /* 0x080fe40000010000 */
[----:B------:R-:W-:-:S02]  /*0a10*/  FFMA.FTZ R0, R7, R0, 0.018773360177874565125 ;  /* 0x3c99ca9707007423 */ /* 0x000fc40000010000 */
[----:B------:R-:W-:Y:S02]  /*0a20*/  FFMA.FTZ R8, R25, R8, 0.074823014438152313232 ;  /* 0x3d993ccf19087423 */ /* 0x000fe40000010008 */
[----:B------:R-:W-:Y:S02]  /*0a30*/  FFMA.FTZ R16, R19, R16, 0.046769052743911743164 ;  /* 0x3d3f90e813107423 */ /* 0x000fe40000010010 */
[----:B------:R-:W-:Y:S02]  /*0a40*/  FFMA.FTZ R22, R11, R22, 0.046769052743911743164 ;  /* 0x3d3f90e80b167423 */ /* 0x000fe40000010016 */
[----:B------:R-:W-:Y:S02]  /*0a50*/  FFMA.FTZ R0, R7, R0, 0.046769052743911743164 ;  /* 0x3d3f90e807007423 */ /* 0x000fe40000010000 */
[----:B------:R-:W-:Y:S02]  /*0a60*/  FFMA.FTZ R8, R25, R8, 0.16667181253433227539 ;  /* 0x3e2aac0419087423 */ /* 0x000fe40000010008 */
[----:B------:R-:W-:-:S02]  /*0a70*/  FFMA.FTZ R16, R19, R16, 0.074823014438152313232 ;  /* 0x3d993ccf13107423 */ /* 0x000fc40000010010 */
[----:B------:R-:W-:Y:S02]  /*0a80*/  FFMA.FTZ R22, R11, R22, 0.074823014438152313232 ;  /* 0x3d993ccf0b167423 */ /* 0x000fe40000010016 */
[----:B------:R-:W-:Y:S02]  /*0a90*/  FFMA.FTZ R0, R7, R0, 0.074823014438152313232 ;  /* 0x3d993ccf07007423 */ /* 0x000fe40000010000 */
[----:B------:R-:W-:Y:S02]  /*0aa0*/  FMUL.FTZ R8, R25, R8 ;  /* 0x0000000819087220 */ /* 0x000fe40000410000 */
[----:B------:R-:W-:Y:S02]  /*0ab0*/  FFMA.FTZ R16, R19, R16, 0.16667181253433227539 ;  /* 0x3e2aac0413107423 */ /* 0x000fe40000010010 */
[----:B------:R-:W-:Y:S02]  /*0ac0*/  FFMA.FTZ R22, R11, R22, 0.16667181253433227539 ;  /* 0x3e2aac040b167423 */ /* 0x000fe40000010016 */
[----:B------:R-:W-:-:S02]  /*0ad0*/  FFMA.FTZ R0, R7, R0, 0.16667181253433227539 ;  /* 0x3e2aac0407007423 */ /* 0x000fc40000010000 */
[----:B------:R-:W-:Y:S02]  /*0ae0*/  FFMA.FTZ R9, R9, R8, R9 ;  /* 0x0000000809097223 */ /* 0x000fe40000010009 */
[----:B------:R-:W-:Y:S02]  /*0af0*/  FMUL.FTZ R16, R19, R16 ;  /* 0x0000001013107220 */ /* 0x000fe40000410000 */
[----:B------:R-:W-:Y:S02]  /*0b00*/  FMUL.FTZ R22, R11, R22 ;  /* 0x000000160b167220 */ /* 0x000fe40000410000 */
[----:B------:R-:W-:Y:S02]  /*0b10*/  FMUL.FTZ R0, R7, R0 ;  /* 0x0000000007007220 */ /* 0x000fe40000410000 */
[----:B------:R-:W-:Y:S02]  /*0b20*/  FMUL.FTZ R7, R9, -2 ;  /* 0xc000000009077820 */ /* 0x000fe40000410000 */
[----:B------:R-:W-:-:S02]  /*0b30*/  FFMA.FTZ R15, R15, R16, R15 ;  /* 0x000000100f0f7223 */ /* 0x000fc4000001000f */
[----:B------:R-:W-:Y:S02]  /*0b40*/  FFMA.FTZ R3, R3, R22, R3 ;  /* 0x0000001603037223 */ /* 0x000fe40000010003 */
        /* <DEDUP_REMOVED lines=9> */
[----:B------:R-:W-:Y:S01]  /*0be0*/  F2FP.PACK_AB R13, R17, R14 ;  /* 0x0000000e110d723e */ /* 0x000fe200000000ff */
[----:B------:R-:W-:-:S02]  /*0bf0*/  @P1 FFMA.FTZ R3, R18, 0.93318945169448852539, R11 ;  /* 0x3f6ee58112031823 */ /* 0x000fc4000001000b */
[----:B------:R-:W-:Y:S01]  /*0c00*/  @P0 FFMA.FTZ R0, R18, 0.93318945169448852539, R19 ;  /* 0x3f6ee58112000823 */ /* 0x000fe20000010013 */
[----:B------:R-:W-:Y:S01]  /*0c10*/  FSETP.GTU.FTZ.AND P0, PT, R9, +INF , PT ;  /* 0x7f8000000900780b */ /* 0x000fe20003f1c000 */
[----:B------:R-:W-:Y:S01]  /*0c20*/  STG.E.64 [R4.64], R12 ;  /* 0x0000000c04007986 */ /* 0x000fe2000c101b04 */
[C---:B------:R-:W-:Y:S02]  /*0c30*/  LOP3.LUT R2, R15.reuse, 0x80000000, R2, 0xb8, !PT ;  /* 0x800000000f027812 */ /* 0x040fe400078eb802 */
[----:B------:R-:W-:Y:S02]  /*0c40*/  FSETP.GTU.FTZ.AND P1, PT, R15, +INF , PT ;  /* 0x7f8000000f00780b */ /* 0x000fe40003f3c000 */
[C---:B------:R-:W-:Y:S02]  /*0c50*/  LOP3.LUT R20, R3.reuse, 0x80000000, R20, 0xb8, !PT ;  /* 0x8000000003147812 */ /* 0x040fe400078eb814 */
[----:B------:R-:W-:Y:S02]  /*0c60*/  LOP3.LUT R21, R0, 0x80000000, R21, 0xb8, !PT ;  /* 0x8000000000157812 */ /* 0x000fe400078eb815 */
[----:B------:R-:W-:-:S02]  /*0c70*/  FSETP.GTU.FTZ.AND P2, PT, R3, +INF , PT ;  /* 0x7f8000000300780b */ /* 0x000fc40003f5c000 */
[----:B------:R-:W-:Y:S02]  /*0c80*/  FSETP.GTU.FTZ.AND P3, PT, R0, +INF , PT ;  /* 0x7f8000000000780b */ /* 0x000fe40003f7c000 */
[----:B------:R-:W-:Y:S02]  /*0c90*/  FSEL R10, R10, R9, !P0 ;  /* 0x000000090a0a7208 */ /* 0x000fe40004000000 */
[----:B------:R-:W-:Y:S02]  /*0ca0*/  FSEL R15, R2, R15, !P1 ;  /* 0x0000000f020f7208 */ /* 0x000fe40004800000 */
[----:B------:R-:W-:Y:S02]  /*0cb0*/  FSEL R20, R20, R3, !P2 ;  /* 0x0000000314147208 */ /* 0x000fe40005000000 */
[----:B------:R-:W-:Y:S02]  /*0cc0*/  FSEL R21, R21, R0, !P3 ;  /* 0x0000000015157208 */ /* 0x000fe40005800000 */
[----:B------:R-:W-:-:S02]  /*0cd0*/  F2FP.PACK_AB R10, R15, R10 ;  /* 0x0000000a0f0a723e */ /* 0x000fc400000000ff */
[----:B------:R-:W-:-:S05]  /*0ce0*/  F2FP.PACK_AB R11, R21, R20 ;  /* 0x00000014150b723e */ /* 0x000fca00000000ff */
[----:B------:R-:W-:Y:S01]  /*0cf0*/  STG.E.64 [R4.64+0x400], R10 ;  /* 0x0004000a04007986 */ /* 0x000fe2000c101b04 */
[----:B------:R-:W-:Y:S05]  /*0d00*/  EXIT ;  /* 0x000000000000794d */ /* 0x000fea0003800000 */
.L_x_1208:
        /* <DEDUP_REMOVED lines=94> */
.L_x_1210:
[----:B0-----:R-:W-:Y:S05]  /*12f0*/  BSYNC B0 ;  /* 0x0000000000007941 */ /* 0x001fea0003800000 */
.L_x_1209:
        /* <DEDUP_REMOVED lines=32> */
.L_x_1212:
[----:B------:R-:W-:Y:S05]  /*1500*/  BSYNC B0 ;  /* 0x0000000000007941 */ /* 0x000fea0003800000 */
.L_x_1211:
        /* <DEDUP_REMOVED lines=31> */
.L_x_1214:
[----:B------:R-:W-:Y:S05]  /*1700*/  BSYNC B0 ;  /* 0x0000000000007941 */ /* 0x000fea0003800000 */
.L_x_1213:
        /* <DEDUP_REMOVED lines=33> */
.L_x_1216:
[----:B------:R-:W-:Y:S05]  /*1920*/  BSYNC B0 ;  /* 0x0000000000007941 */ /* 0x000fea0003800000 */
.L_x_1215:
        /* <DEDUP_REMOVED lines=29> */
.L_x_1218:
[----:B------:R-:W-:Y:S05]  /*1b00*/  BSYNC B0 ;  /* 0x0000000000007941 */ /* 0x000fea0003800000 */
.L_x_1217:
        /* <DEDUP_REMOVED lines=29> */
.L_x_1220:
[----:B------:R-:W-:Y:S05]  /*1ce0*/  BSYNC B0 ;  /* 0x0000000000007941 */ /* 0x000fea0003800000 */
.L_x_1219:
        /* <DEDUP_REMOVED lines=29> */
.L_x_1222:
[----:B------:R-:W-:Y:S05]  /*1ec0*/  BSYNC B0 ;  /* 0x0000000000007941 */ /* 0x000fea0003800000 */
.L_x_1221:
        /* <DEDUP_REMOVED lines=29> */
.L_x_1224:
[----:B------:R-:W-:Y:S05]  /*20a0*/  BSYNC B0 ;  /* 0x0000000000007941 */ /* 0x000fea0003800000 */
.L_x_1223:
        /* <DEDUP_REMOVED lines=18> */
.L_x_1227:
[----:B0-----:R-:W-:-:S13]  /*21d0*/  ISETP.GE.AND P0, PT, R19, R17, PT ;  /* 0x000000111300720c */ /* 0x001fda0003f06270 */
[----:B------:R-:W-:Y:S05]  /*21e0*/  @P0 BRA `(.L_x_1229) ;  /* 0x000000c000000947 */ /* 0x000fea0003800000 */
[----:B------:R-:W-:Y:S02]  /*21f0*/  IADD3 R2, R0, R19, RZ ;  /* 0x0000001300027210 */ /* 0x000fe40007ffe0ff */
[----:B------:R-:W-:Y:S02]  /*2200*/  MOV R3, 0x2 ;  /* 0x0000000200037802 */ /* 0x000fe40000000f00 */
[----:B------:R-:W-:-:S03]  /*2210*/  IADD3 R19, R19, 0x80, RZ ;  /* 0x0000008013137810 */ /* 0x000fc60007ffe0ff */
[----:B------:R-:W-:-:S05]  /*2220*/  IMAD.WIDE.U32 R2, R2, R3, c[0x0][0x168] ;  /* 0x00005a0002027625 */ /* 0x000fca00078e0003 */
[----:B------:R0:W-:Y:S02]  /*2230*/  STG.E.U16 [R2.64], R8 ;  /* 0x0000000802007986 */ /* 0x0001e4000c101504 */
.L_x_1228:
[----:B------:R-:W-:-:S13]  /*2240*/  ISETP.GE.AND P0, PT, R19, R17, PT ;  /* 0x000000111300720c */ /* 0x000fda0003f06270 */
[----:B------:R-:W-:Y:S05]  /*2250*/  @P0 BRA `(.L_x_1230) ;  /* 0x000000d000000947 */ /* 0x000fea0003800000 */
[----:B0-----:R-:W-:Y:S01]  /*2260*/  HFMA2.MMA R3, -RZ, RZ, 0, 1.1920928955078125e-07 ;  /* 0x00000002ff037435 */ /* 0x001fe200000001ff */
[----:B------:R-:W-:Y:S02]  /*2270*/  IADD3 R2, R0, R19, RZ ;  /* 0x0000001300027210 */ /* 0x000fe40007ffe0ff */
[----:B------:R-:W-:-:S07]  /*2280*/  IADD3 R19, R19, 0x80, RZ ;  /* 0x0000008013137810 */ /* 0x000fce0007ffe0ff */
[----:B------:R-:W-:-:S05]  /*2290*/  IMAD.WIDE.U32 R2, R2, R3, c[0x0][0x168] ;  /* 0x00005a0002027625 */ /* 0x000fca00078e0003 */
[----:B------:R0:W-:Y:S02]  /*22a0*/  STG.E.U16 [R2.64], R9 ;  /* 0x0000000902007986 */ /* 0x0001e4000c101504 */
.L_x_1229:
        /* <DEDUP_REMOVED lines=8> */
.L_x_1230:
[----:B------:R-:W-:Y:S05]  /*2330*/  BSYNC B1 ;  /* 0x0000000000017941 */ /* 0x000fea0003800000 */
.L_x_1226:
[----:B------:R-:W-:-:S13]  /*2340*/  ISETP.GE.AND P0, PT, R19, R17, PT ;  /* 0x000000111300720c */ /* 0x000fda0003f06270 */
[----:B0-----:R-:W-:Y:S02]  /*2350*/  @!P0 IADD3 R2, R0, R19, RZ ;  /* 0x0000001300028210 */ /* 0x001fe40007ffe0ff */
[----:B------:R-:W-:Y:S02]  /*2360*/  @!P0 MOV R3, 0x2 ;  /* 0x0000000200038802 */ /* 0x000fe40000000f00 */
[----:B------:R-:W-:-:S03]  /*2370*/  @!P0 IADD3 R19, R19, 0x80, RZ ;  /* 0x0000008013138810 */ /* 0x000fc60007ffe0ff */
[----:B------:R-:W-:-:S05]  /*2380*/  @!P0 IMAD.WIDE.U32 R2, R2, R3, c[0x0][0x168] ;  /* 0x00005a0002028625 */ /* 0x000fca00078e0003 */
[----:B------:R0:W-:Y:S02]  /*2390*/  @!P0 STG.E.U16 [R2.64], R11 ;  /* 0x0000000b02008986 */ /* 0x0001e4000c101504 */
.L_x_1231:
[----:B------:R-:W-:Y:S05]  /*23a0*/  BSYNC B0 ;  /* 0x0000000000007941 */ /* 0x000fea0003800000 */
.L_x_1225:
        /* <DEDUP_REMOVED lines=8> */
.L_x_1232:
        /* <DEDUP_REMOVED lines=13> */
.L_x_16363:


//--------------------- .text._ZN2at6native29vectorized_elementwise_kernelILi8EZZZNS0_16asin_kernel_cudaERNS_18TensorIteratorBaseEENKUlvE0_clEvENKUlvE1_clEvEUlN3c104HalfEE_St5arrayIPcLm2EEEEviT0_T1_ --------------------------
	.section	.text._ZN2at6native29vectorized_elementwise_kernelILi8EZZZNS0_16asin_kernel_cudaERNS_18TensorIteratorBaseEENKUlvE0_clEvENKUlvE1_clEvEUlN3c104HalfEE_St5arrayIPcLm2EEEEviT0_T1_,"ax",@progbits
	.sectioninfo	@"SHI_REGISTERS=4"
	.align	128
        .global         _ZN2at6native29vectorized_elementwise_kernelILi8EZZZNS0_16asin_kernel_cudaERNS_18TensorIteratorBaseEENKUlvE0_clEvENKUlvE1_clEvEUlN3c104HalfEE_St5arrayIPcLm2EEEEviT0_T1_
        .type           _ZN2at6native29vectorized_elementwise_kernelILi8EZZZNS0_16asin_kernel_cudaERNS_18TensorIteratorBaseEENKUlvE0_clEvENKUlvE1_clEvEUlN3c104HalfEE_St5arrayIPcLm2EEEEviT0_T1_,@function
        .size           _ZN2at6native29vectorized_elementwise_kernelILi8EZZZNS0_16asin_kernel_cudaERNS_18TensorIteratorBaseEENKUlvE0_clEvENKUlvE1_clEvEUlN3c104HalfEE_St5arrayIPcLm2EEEEviT0_T1_,(.L_x_16364 - _ZN2at6native29vectorized_elementwise_kernelILi8EZZZNS0_16asin_kernel_cudaERNS_18TensorIteratorBaseEENKUlvE0_clEvENKUlvE1_clEvEUlN3c104HalfEE_St5arrayIPcLm2EEEEviT0_T1_)
        .other          _ZN2at6native29vectorized_elementwise_kernelILi8EZZZNS0_16asin_kernel_cudaERNS_18TensorIteratorBaseEENKUlvE0_clEvENKUlvE1_clEvEUlN3c104HalfEE_St5arrayIPcLm2EEEEviT0_T1_,@"STO_CUDA_ENTRY STV_DEFAULT"
_ZN2at6native29vectorized_elementwise_kernelILi8EZZZNS0_16asin_kernel_cudaERNS_18TensorIteratorBaseEENKUlvE0_clEvENKUlvE1_clEvEUlN3c104HalfEE_St5arrayIPcLm2EEEEviT0_T1_:
.text._ZN2at6native29vectorized_elementwise_kernelILi8EZZZNS0_16asin_kernel_cudaERNS_18TensorIteratorBaseEENKUlvE0_clEvENKUlvE1_clEvEUlN3c104HalfEE_St5arrayIPcLm2EEEEviT0_T1_:
[----:B------:R-:W-:Y:S02]  /*0000*/  MOV R1, c[0x0][0x28] ;  /* 0x00000a0000017a02 */ /* 0x000fe40000000f00 */
[----:B------:R-:W-:Y:S05]  /*0010*/  EXIT ;  /* 0x000000000000794d */ /* 0x000fea0003800000 */
.L_x_1233:
        /* <DEDUP_REMOVED lines=14> */
.L_x_16364:


//--------------------- .text._ZN2at6native18elementwise_kernelILi128ELi4EZNS0_15gpu_kernel_implIZZZNS0_16asin_kernel_cudaERNS_18TensorIteratorBaseEENKUlvE0_clEvENKUlvE0_clEvEUlfE_EEvS4_RKT_EUliE_EEviT1_ --------------------------
	.section	.text._ZN2at6native18elementwise_kernelILi128ELi4EZNS0_15gpu_kernel_implIZZZNS0_16asin_kernel_cudaERNS_18TensorIteratorBaseEENKUlvE0_clEvENKUlvE0_clEvEUlfE_EEvS4_RKT_EUliE_EEviT1_,"ax",@progbits
	.sectioninfo	@"SHI_REGISTERS=26"
	.align	128
        .global         _ZN2at6native18elementwise_kernelILi128ELi4EZNS0_15gpu_kernel_implIZZZNS0_16asin_kernel_cudaERNS_18TensorIteratorBaseEENKUlvE0_clEvENKUlvE0_clEvEUlfE_EEvS4_RKT_EUliE_EEviT1_
        .type           _ZN2at6native18elementwise_kernelILi128ELi4EZNS0_15gpu_kernel_implIZZZNS0_16asin_kernel_cudaERNS_18TensorIteratorBaseEENKUlvE0_clEvENKUlvE0_clEvEUlfE_EEvS4_RKT_EUliE_EEviT1_,@function
        .size           _ZN2at6native18elementwise_kernelILi128ELi4EZNS0_15gpu_kernel_implIZZZNS0_16asin_kernel_cudaERNS_18TensorIteratorBaseEENKUlvE0_clEvENKUlvE0_clEvEUlfE_EEvS4_RKT_EUliE_EEviT1_,(.L_x_16365 - _ZN2at6native18elementwise_kernelILi128ELi4EZNS0_15gpu_kernel_implIZZZNS0_16asin_kernel_cudaERNS_18TensorIteratorBaseEENKUlvE0_clEvENKUlvE0_clEvEUlfE_EEvS4_RKT_EUliE_EEviT1_)
        .other          _ZN2at6native18elementwise_kernelILi128ELi4EZNS0_15gpu_kernel_implIZZZNS0_16asin_kernel_cudaERNS_18TensorIteratorBaseEENKUlvE0_clEvENKUlvE0_clEvEUlfE_EEvS4_RKT_EUliE_EEviT1_,@"STO_CUDA_ENTRY STV_DEFAULT"
_ZN2at6native18elementwise_kernelILi128ELi4EZNS0_15gpu_kernel_implIZZZNS0_16asin_kernel_cudaERNS_18TensorIteratorBaseEENKUlvE0_clEvENKUlvE0_clEvEUlfE_EEvS4_RKT_EUliE_EEviT1_:
.text._ZN2at6native18elementwise_kernelILi128ELi4EZNS0_15gpu_kernel_implIZZZNS0_16asin_kernel_cudaERNS_18TensorIteratorBaseEENKUlvE0_clEvENKUlvE0_clEvEUlfE_EEvS4_RKT_EUliE_EEviT1_:
        /* <DEDUP_REMOVED lines=238> */
.L_x_1236:
[----:B------:R-:W0:Y:S01]  /*0ee0*/  LDC.U8 R5, c[0x0][0x372] ;  /* 0x0000dc80ff057b82 */ /* 0x000e220000000000 */
[----:B------:R-:W-:Y:S01]  /*0ef0*/  IADD3 R16, P1, R16, c[0x0][0x360], RZ ;  /* 0x0000d80010107a10 */ /* 0x000fe20007f3e0ff */
[----:B------:R-:W-:Y:S01]  /*0f00*/  BSSY B6, `(.L_x_1237) ;  /* 0x00000df000067945 */ /* 0x000fe20003800000 */
        /* <DEDUP_REMOVED lines=15> */
[----:B--2---:R-:W0:Y:S01]  /*1000*/  I2F.S16 R0, R0 ;  /* 0x0000000000007306 */ /* 0x004e220000101400 */
[----:B------:R-:W-:Y:S05]  /*1010*/  BRA `(.L_x_1243) ;  /* 0x00000cd000007947 */ /* 0x000fea0003800000 */
.L_x_1241:
[----:B------:R-:W2:Y:S02]  /*1020*/  LDG.E.U8 R0, [R2.64] ;  /* 0x0000002402007981 */ /* 0x000ea4000c1e1100 */
[----:B--2---:R-:W0:Y:S01]  /*1030*/  I2F.U16 R0, R0 ;  /* 0x0000000000007306 */ /* 0x004e220000101000 */
[----:B------:R-:W-:Y:S05]  /*1040*/  BRA `(.L_x_1243) ;  /* 0x00000ca000007947 */ /* 0x000fea0003800000 */
.L_x_1240:
[----:B------:R-:W-:-:S13]  /*1050*/  ISETP.NE.AND P0, PT, R4, 0x2, PT ;  /* 0x000000020400780c */ /* 0x000fda0003f05270 */
[----:B------:R-:W-:Y:S05]  /*1060*/  @!P0 BRA `(.L_x_1244) ;  /* 0x000000a000008947 */ /* 0x000fea0003800000 */
[----:B------:R-:W-:-:S13]  /*1070*/  ISETP.NE.AND P0, PT, R4, 0x3, PT ;  /* 0x000000030400780c */ /* 0x000fda0003f05270 */
[----:B------:R-:W-:Y:S05]  /*1080*/  @!P0 BRA `(.L_x_1245) ;  /* 0x0000005000008947 */ /* 0x000fea0003800000 */
[----:B------:R-:W-:-:S13]  /*1090*/  ISETP.NE.AND P0, PT, R4, 0x4, PT ;  /* 0x000000040400780c */ /* 0x000fda0003f05270 */
[----:B------:R-:W-:Y:S05]  /*10a0*/  @P0 BRA `(.L_x_1242) ;  /* 0x00000aa000000947 */ /* 0x000fea0003800000 */
[----:B------:R-:W2:Y:S02]  /*10b0*/  LDG.E.64 R2, [R2.64] ;  /* 0x0000002402027981 */ /* 0x000ea4000c1e1b00 */
[----:B--2---:R0:W1:Y:S01]  /*10c0*/  I2F.S64 R0, R2 ;  /* 0x0000000200007312 */ /* 0x0040620000301400 */
[----:B------:R-:W-:Y:S05]  /*10d0*/  BRA `(.L_x_1243) ;  /* 0x00000c1000007947 */ /* 0x000fea0003800000 */
.L_x_1245:
[----:B------:R-:W2:Y:S02]  /*10e0*/  LDG.E R0, [R2.64] ;  /* 0x0000002402007981 */ /* 0x000ea4000c1e1900 */
[----:B--2---:R-:W0:Y:S01]  /*10f0*/  I2F R0, R0 ;  /* 0x0000000000007306 */ /* 0x004e220000201400 */
[----:B------:R-:W-:Y:S05]  /*1100*/  BRA `(.L_x_1243) ;  /* 0x00000be000007947 */ /* 0x000fea0003800000 */
.L_x_1244:
[----:B------:R-:W2:Y:S02]  /*1110*/  LDG.E.U16 R0, [R2.64] ;  /* 0x0000002402007981 */ /* 0x000ea4000c1e1500 */
[----:B--2---:R-:W0:Y:S01]  /*1120*/  I2F.S16 R0, R0 ;  /* 0x0000000000007306 */ /* 0x004e220000101400 */
[----:B------:R-:W-:Y:S05]  /*1130*/  BRA `(.L_x_1243) ;  /* 0x00000bb000007947 */ /* 0x000fea0003800000 */
.L_x_1239:
[----:B------:R-:W-:-:S13]  /*1140*/  ISETP.GT.AND P0, PT, R4, 0x6, PT ;  /* 0x000000060400780c */ /* 0x000fda0003f04270 */
[----:B------:R-:W-:Y:S05]  /*1150*/  @P0 BRA `(.L_x_1246) ;  /* 0x0000009000000947 */ /* 0x000fea0003800000 */
[----:B------:R-:W-:-:S13]  /*1160*/  ISETP.NE.AND P0, PT, R4, 0x5, PT ;  /* 0x000000050400780c */ /* 0x000fda0003f05270 */
[----:B------:R-:W-:Y:S05]  /*1170*/  @!P0 BRA `(.L_x_1247) ;  /* 0x0000004000008947 */ /* 0x000fea0003800000 */
[----:B------:R-:W-:-:S13]  /*1180*/  ISETP.NE.AND P0, PT, R4, 0x6, PT ;  /* 0x000000060400780c */ /* 0x000fda0003f05270 */
[----:B------:R-:W-:Y:S05]  /*1190*/  @P0 BRA `(.L_x_1242) ;  /* 0x000009b000000947 */ /* 0x000fea0003800000 */
[----:B------:R0:W5:Y:S01]  /*11a0*/  LDG.E R0, [R2.64] ;  /* 0x0000002402007981 */ /* 0x000162000c1e1900 */
[----:B------:R-:W-:Y:S05]  /*11b0*/  BRA `(.L_x_1243) ;  /* 0x00000b3000007947 */ /* 0x000fea0003800000 */
.L_x_1247:
[----:B------:R-:W2:Y:S02]  /*11c0*/  LDG.E.U16 R0, [R2.64] ;  /* 0x0000002402007981 */ /* 0x000ea4000c1e1500 */
[----:B--2---:R-:W-:Y:S01]  /*11d0*/  HADD2.F32 R0, -RZ, R0.H0_H0 ;  /* 0x20000000ff007230 */ /* 0x004fe20000004100 */
[----:B------:R-:W-:Y:S05]  /*11e0*/  BRA `(.L_x_1243) ;  /* 0x00000b0000007947 */ /* 0x000fea0003800000 */
.L_x_1246:
[----:B------:R-:W-:-:S13]  /*11f0*/  ISETP.NE.AND P0, PT, R4, 0x7, PT ;  /* 0x000000070400780c */ /* 0x000fda0003f05270 */
[----:B------:R-:W-:Y:S05]  /*1200*/  @!P0 BRA `(.L_x_1248) ;  /* 0x0000009000008947 */ /* 0x000fea0003800000 */
[----:B------:R-:W-:-:S13]  /*1210*/  ISETP.NE.AND P0, PT, R4, 0x8, PT ;  /* 0x000000080400780c */ /* 0x000fda0003f05270 */
[----:B------:R-:W-:Y:S05]  /*1220*/  @!P0 BRA `(.L_x_1249) ;  /* 0x0000004000008947 */ /* 0x000fea0003800000 */
[----:B------:R-:W-:-:S13]  /*1230*/  ISETP.NE.AND P0, PT, R4, 0x9, PT ;  /* 0x000000090400780c */ /* 0x000fda0003f05270 */
[----:B------:R-:W-:Y:S05]  /*1240*/  @P0 BRA `(.L_x_1242) ;  /* 0x0000090000000947 */ /* 0x000fea0003800000 */
[----:B------:R0:W5:Y:S01]  /*1250*/  LDG.E R0, [R2.64] ;  /* 0x0000002402007981 */ /* 0x000162000c1e1900 */
[----:B------:R-:W-:Y:S05]  /*1260*/  BRA `(.L_x_1243) ;  /* 0x00000a8000007947 */ /* 0x000fea0003800000 */
.L_x_1249:
[----:B------:R-:W2:Y:S02]  /*1270*/  LDG.E.U16 R0, [R2.64] ;  /* 0x0000002402007981 */ /* 0x000ea4000c1e1500 */
[----:B--2---:R-:W-:Y:S01]  /*1280*/  HADD2.F32 R0, -RZ, R0.H0_H0 ;  /* 0x20000000ff007230 */ /* 0x004fe20000004100 */
[----:B------:R-:W-:Y:S05]  /*1290*/  BRA `(.L_x_1243) ;  /* 0x00000a5000007947 */ /* 0x000fea0003800000 */
.L_x_1248:
[----:B------:R-:W2:Y:S02]  /*12a0*/  LDG.E.64 R2, [R2.64] ;  /* 0x0000002402027981 */ /* 0x000ea4000c1e1b00 */
[----:B--2---:R-:W0:Y:S01]  /*12b0*/  F2F.F32.F64 R0, R2 ;  /* 0x0000000200007310 */ /* 0x004e220000301000 */
[----:B------:R-:W0:-:S14]  /*12c0*/  DSETP.GEU.AND P0, PT, |R2|, c[0x2][0x0], PT ;  /* 0x008000000200762a */ /* 0x000e1c0003f0e200 */
[----:B0-----:R-:W-:Y:S01]  /*12d0*/  @!P0 FMUL R0, R0, 1.175494350822287508e-38 ;  /* 0x0080000000008820 */ /* 0x001fe20000400000 */
[----:B------:R-:W-:Y:S05]  /*12e0*/  BRA `(.L_x_1243) ;  /* 0x00000a0000007947 */ /* 0x000fea0003800000 */
.L_x_1238:
        /* <DEDUP_REMOVED lines=10> */
[----:B------:R-:W-:Y:S01]  /*1390*/  FSEL R0, RZ, 1, !P0 ;  /* 0x3f800000ff007808 */ /* 0x000fe20004000000 */
[----:B------:R-:W-:Y:S05]  /*13a0*/  BRA `(.L_x_1243) ;  /* 0x0000094000007947 */ /* 0x000fea0003800000 */
.L_x_1252:
[----:B------:R-:W2:Y:S02]  /*13b0*/  LDG.E.64 R2, [R2.64] ;  /* 0x0000002402027981 */ /* 0x000ea4000c1e1b00 */
[----:B--2---:R-:W0:Y:S01]  /*13c0*/  F2F.F32.F64 R0, R2 ;  /* 0x0000000200007310 */ /* 0x004e220000301000 */
[----:B------:R-:W0:-:S14]  /*13d0*/  DSETP.GEU.AND P0, PT, |R2|, c[0x2][0x0], PT ;  /* 0x008000000200762a */ /* 0x000e1c0003f0e200 */
[----:B0-----:R-:W-:Y:S01]  /*13e0*/  @!P0 FMUL R0, R0, 1.175494350822287508e-38 ;  /* 0x0080000000008820 */ /* 0x001fe20000400000 */
[----:B------:R-:W-:Y:S05]  /*13f0*/  BRA `(.L_x_1243) ;  /* 0x000008f000007947 */ /* 0x000fea0003800000 */
.L_x_1251:
        /* <DEDUP_REMOVED lines=24> */
[----:B------:R-:W-:Y:S01]  /*1580*/  LOP3.LUT R0, R5, 0x80000000, R0, 0xf8, !PT ;  /* 0x8000000005007812 */ /* 0x000fe200078ef800 */
[----:B------:R-:W-:Y:S05]  /*1590*/  BRA `(.L_x_1243) ;  /* 0x0000075000007947 */ /* 0x000fea0003800000 */
.L_x_1254:
        /* <DEDUP_REMOVED lines=11> */
[----:B------:R-:W-:Y:S01]  /*1650*/  LOP3.LUT R0, R4, 0x80000000, R5, 0xf8, !PT ;  /* 0x8000000004007812 */ /* 0x000fe200078ef805 */
[----:B------:R-:W-:Y:S05]  /*1660*/  BRA `(.L_x_1243) ;  /* 0x0000068000007947 */ /* 0x000fea0003800000 */
.L_x_1253:
[----:B------:R-:W2:Y:S02]  /*1670*/  LDG.E.U16 R0, [R2.64] ;  /* 0x0000002402007981 */ /* 0x000ea4000c1e1500 */
[----:B--2---:R-:W-:Y:S01]  /*1680*/  PRMT R0, RZ, 0x5410, R0 ;  /* 0x00005410ff007816 */ /* 0x004fe20000000000 */
[----:B------:R-:W-:Y:S05]  /*1690*/  BRA `(.L_x_1243) ;  /* 0x0000065000007947 */ /* 0x000fea0003800000 */
.L_x_1250:
        /* <DEDUP_REMOVED lines=9> */
[----:B--2---:R-:W0:Y:S01]  /*1730*/  I2F.U16 R0, R0 ;  /* 0x0000000000007306 */ /* 0x004e220000101000 */
[----:B------:R-:W-:Y:S05]  /*1740*/  BRA `(.L_x_1243) ;  /* 0x000005a000007947 */ /* 0x000fea0003800000 */
.L_x_1257:
[----:B------:R-:W2:Y:S01]  /*1750*/  LDG.E.U8 R2, [R2.64] ;  /* 0x0000002402027981 */ /* 0x000ea2000c1e1100 */
        /* <DEDUP_REMOVED lines=19> */
.L_x_1259:
[----:B------:R-:W-:Y:S05]  /*1890*/  BSYNC B0 ;  /* 0x0000000000007941 */ /* 0x000fea0003800000 */
.L_x_1258:
[----:B------:R-:W-:Y:S01]  /*18a0*/  LEA R3, R0, 0x3b800000, 0x17 ;  /* 0x3b80000000037811 */ /* 0x000fe200078eb8ff */
[----:B------:R-:W-:-:S05]  /*18b0*/  IMAD.SHL.U32 R0, R2, 0x100000, RZ ;  /* 0x0010000002007824 */ /* 0x000fca00078e00ff */
[----:B------:R-:W-:Y:S01]  /*18c0*/  LOP3.LUT R0, R3, R0, R4, 0xfe, !PT ;  /* 0x0000000003007212 */ /* 0x000fe200078efe04 */
[----:B------:R-:W-:Y:S05]  /*18d0*/  BRA `(.L_x_1243) ;  /* 0x0000041000007947 */ /* 0x000fea0003800000 */
.L_x_1256:
        /* <DEDUP_REMOVED lines=20> */
.L_x_1261:
[----:B------:R-:W-:Y:S05]  /*1a20*/  BSYNC B0 ;  /* 0x0000000000007941 */ /* 0x000fea0003800000 */
.L_x_1260:
[----:B------:R-:W-:Y:S01]  /*1a30*/  LEA R3, R0, 0x37800000, 0x17 ;  /* 0x3780000000037811 */ /* 0x000fe200078eb8ff */
[----:B------:R-:W-:-:S05]  /*1a40*/  IMAD.SHL.U32 R0, R2, 0x200000, RZ ;  /* 0x0020000002007824 */ /* 0x000fca00078e00ff */
[----:B------:R-:W-:Y:S01]  /*1a50*/  LOP3.LUT R0, R3, R0, R4, 0xfe, !PT ;  /* 0x0000000003007212 */ /* 0x000fe200078efe04 */
[----:B------:R-:W-:Y:S05]  /*1a60*/  BRA `(.L_x_1243) ;  /* 0x0000028000007947 */ /* 0x000fea0003800000 */
.L_x_1255:
[----:B------:R-:W-:-:S13]  /*1a70*/  ISETP.NE.AND P0, PT, R4, 0x1c, PT ;  /* 0x0000001c0400780c */ /* 0x000fda0003f05270 */
[----:B------:R-:W-:Y:S05]  /*1a80*/  @!P0 BRA `(.L_x_1262) ;  /* 0x0000024000008947 */ /* 0x000fea0003800000 */
[----:B------:R-:W-:-:S13]  /*1a90*/  ISETP.NE.AND P0, PT, R4, 0x1d, PT ;  /* 0x0000001d0400780c */ /* 0x000fda0003f05270 */
[----:B------:R-:W-:Y:S05]  /*1aa0*/  @!P0 BRA `(.L_x_1263) ;  /* 0x000001f000008947 */ /* 0x000fea0003800000 */
[----:B------:R-:W-:-:S13]  /*1ab0*/  ISETP.NE.AND P0, PT, R4, 0x2c, PT ;  /* 0x0000002c0400780c */ /* 0x000fda0003f05270 */
[----:B------:R-:W-:Y:S05]  /*1ac0*/  @P0 BRA `(.L_x_1242) ;  /* 0x0000008000000947 */ /* 0x000fea0003800000 */
[----:B------:R-:W2:Y:S01]  /*1ad0*/  LDG.E.U8 R2, [R2.64] ;  /* 0x0000002402027981 */ /* 0x000ea2000c1e1100 */
[----:B------:R-:W-:Y:S01]  /*1ae0*/  IMAD.MOV.U32 R0, RZ, RZ, 0x400000 ;  /* 0x00400000ff007424 */ /* 0x000fe200078e00ff */
[----:B--2---:R-:W-:-:S13]  /*1af0*/  ISETP.NE.AND P0, PT, R2, RZ, PT ;  /* 0x000000ff0200720c */ /* 0x004fda0003f05270 */
[----:B------:R-:W-:Y:S05]  /*1b00*/  @!P0 BRA `(.L_x_1243) ;  /* 0x000001e000008947 */ /* 0x000fea0003800000 */
[----:B------:R-:W-:-:S13]  /*1b10*/  ISETP.NE.AND P0, PT, R2, 0xff, PT ;  /* 0x000000ff0200780c */ /* 0x000fda0003f05270 */
[----:B------:R-:W-:Y:S02]  /*1b20*/  @!P0 IMAD.MOV.U32 R0, RZ, RZ, 0x7f800001 ;  /* 0x7f800001ff008424 */ /* 0x000fe400078e00ff */
[----:B------:R-:W-:Y:S01]  /*1b30*/  @P0 IMAD.SHL.U32 R0, R2, 0x800000, RZ ;  /* 0x0080000002000824 */ /* 0x000fe200078e00ff */
[----:B------:R-:W-:Y:S05]  /*1b40*/  BRA `(.L_x_1243) ;  /* 0x000001a000007947 */ /* 0x000fea0003800000 */
.L_x_1242:
        /* <DEDUP_REMOVED lines=19> */
[----:B------:R-:W-:Y:S01]  /*1c80*/  IMAD.MOV.U32 R0, RZ, RZ, RZ ;  /* 0x000000ffff007224 */ /* 0x000fe200078e00ff */
[----:B------:R-:W-:Y:S05]  /*1c90*/  BRA `(.L_x_1243) ;  /* 0x0000005000007947 */ /* 0x000fea0003800000 */
.L_x_1263:
[----:B------:R-:W2:Y:S02]  /*1ca0*/  LDG.E.64 R2, [R2.64] ;  /* 0x0000002402027981 */ /* 0x000ea4000c1e1b00 */
[----:B--2---:R0:W1:Y:S01]  /*1cb0*/  I2F.U64 R0, R2 ;  /* 0x0000000200007312 */ /* 0x0040620000301000 */
[----:B------:R-:W-:Y:S05]  /*1cc0*/  BRA `(.L_x_1243) ;  /* 0x0000002000007947 */ /* 0x000fea0003800000 */
.L_x_1262:
[----:B------:R-:W2:Y:S02]  /*1cd0*/  LDG.E R0, [R2.64] ;  /* 0x0000002402007981 */ /* 0x000ea4000c1e1900 */
[----:B--2---:R-:W0:Y:S02]  /*1ce0*/  I2F.U32 R0, R0 ;  /* 0x0000000000007306 */ /* 0x004e240000201000 */
.L_x_1243:
[----:B------:R-:W-:Y:S05]  /*1cf0*/  BSYNC B6 ;  /* 0x0000000000067941 */ /* 0x000fea0003800000 */
.L_x_1237:
[----:B0-----:R-:W-:Y:S01]  /*1d00*/  IMAD.MOV.U32 R3, RZ, RZ, 0x3f000000 ;  /* 0x3f000000ff037424 */ /* 0x001fe200078e00ff */
[C---:B-1---5:R-:W-:Y:S01]  /*1d10*/  FSETP.GT.FTZ.AND P0, PT, |R0|.reuse, 0.56000000238418579102, PT ;  /* 0x3f0f5c290000780b */ /* 0x062fe20003f14200 */
[C---:B------:R-:W-:Y:S01]  /*1d20*/  FADD.FTZ R2, |R0|.reuse, -RZ ;  /* 0x800000ff00027221 */ /* 0x040fe20000010200 */
[----:B------:R-:W-:Y:S01]  /*1d30*/  FSETP.NEU.FTZ.AND P1, PT, |R0|, 1, PT ;  /* 0x3f8000000000780b */ /* 0x000fe20003f3d200 */
[----:B------:R-:W0:Y:S02]  /*1d40*/  LDC.U8 R6, c[0x0][0x371] ;  /* 0x0000dc40ff067b82 */ /* 0x000e240000000000 */
[----:B------:R-:W-:-:S04]  /*1d50*/  FFMA.FTZ R3, -R2, R3, 0.5 ;  /* 0x3f00000002037423 */ /* 0x000fc80000010103 */
[----:B------:R-:W1:Y:S02]  /*1d60*/  MUFU.RSQ R4, R3 ;  /* 0x0000000300047308 */ /* 0x000e640000001400 */
[----:B-1----:R-:W-:Y:S02]  /*1d70*/  FMUL.FTZ R5, R3, R4 ;  /* 0x0000000403057220 */ /* 0x002fe40000410000 */
[----:B------:R-:W-:-:S04]  /*1d80*/  FMUL.FTZ R4, R4, 0.5 ;  /* 0x3f00000004047820 */ /* 0x000fc80000410000 */
[----:B------:R-:W-:-:S04]  /*1d90*/  FFMA.FTZ R4, -R5, R4, 0.5 ;  /* 0x3f00000005047423 */ /* 0x000fc80000010104 */
[----:B------:R-:W-:Y:S02]  /*1da0*/  FFMA.FTZ R4, R5, R4, R5 ;  /* 0x0000000405047223 */ /* 0x000fe40000010005 */
[----:B------:R-:W-:-:S03]  /*1db0*/  IMAD.MOV.U32 R5, RZ, RZ, 0x3d4dd2f7 ;  /* 0x3d4dd2f7ff057424 */ /* 0x000fc600078e00ff */
[----:B------:R-:W-:-:S05]  /*1dc0*/  @P0 FSEL R2, R4, RZ, P1 ;  /* 0x000000ff04020208 */ /* 0x000fca0000800000 */
[----:B------:R-:W-:-:S04]  /*1dd0*/  FMUL.FTZ R4, R2, R2 ;  /* 0x0000000202047220 */ /* 0x000fc80000410000 */
[C---:B------:R-:W-:Y:S02]  /*1de0*/  FFMA.FTZ R3, R4.reuse, R5, 0.018773360177874565125 ;  /* 0x3c99ca9704037423 */ /* 0x040fe40000010005 */
[----:B------:R-:W-:Y:S02]  /*1df0*/  IMAD.MOV.U32 R5, RZ, RZ, 0x3fd774eb ;  /* 0x3fd774ebff057424 */ /* 0x000fe400078e00ff */
[----:B------:R-:W-:-:S04]  /*1e00*/  FFMA.FTZ R3, R4, R3, 0.046769052743911743164 ;  /* 0x3d3f90e804037423 */ /* 0x000fc80000010003 */
[----:B------:R-:W-:-:S04]  /*1e10*/  FFMA.FTZ R3, R4, R3, 0.074823014438152313232 ;  /* 0x3d993ccf04037423 */ /* 0x000fc80000010003 */
[----:B------:R-:W-:-:S04]  /*1e20*/  FFMA.FTZ R3, R4, R3, 0.16667181253433227539 ;  /* 0x3e2aac0404037423 */ /* 0x000fc80000010003 */
[----:B------:R-:W-:Y:S01]  /*1e30*/  FMUL.FTZ R3, R4, R3 ;  /* 0x0000000304037220 */ /* 0x000fe20000410000 */
[----:B0-----:R-:W-:-:S03]  /*1e40*/  PRMT R4, R6, 0x9910, RZ ;  /* 0x0000991006047816 */ /* 0x001fc600000000ff */
[----:B------:R-:W-:Y:S01]  /*1e50*/  FFMA.FTZ R3, R2, R3, R2 ;  /* 0x0000000302037223 */ /* 0x000fe20000010002 */
[----:B------:R-:W-:-:S03]  /*1e60*/  ISETP.GT.AND P1, PT, R4, 0x9, PT ;  /* 0x000000090400780c */ /* 0x000fc60003f24270 */
[----:B------:R-:W-:-:S04]  /*1e70*/  FMUL.FTZ R2, R3, -2 ;  /* 0xc000000003027820 */ /* 0x000fc80000410000 */
[----:B------:R-:W-:-:S05]  /*1e80*/  @P0 FFMA.FTZ R3, R5, 0.93318945169448852539, R2 ;  /* 0x3f6ee58105030823 */ /* 0x000fca0000010002 */
[C---:B------:R-:W-:Y:S02]  /*1e90*/  FSETP.GTU.FTZ.AND P0, PT, R3.reuse, +INF , PT ;  /* 0x7f8000000300780b */ /* 0x040fe40003f1c000 */
[----:B------:R-:W-:-:S04]  /*1ea0*/  LOP3.LUT R2, R3, 0x80000000, R0, 0xb8, !PT ;  /* 0x8000000003027812 */ /* 0x000fc800078eb800 */
[----:B------:R-:W-:Y:S01]  /*1eb0*/  FSEL R2, R2, R3, !P0 ;  /* 0x0000000302027208 */ /* 0x000fe20004000000 */
        /* <DEDUP_REMOVED lines=9> */
[----:B------:R-:W0:Y:S02]  /*1f50*/  F2I.FTZ.TRUNC.NTZ R3, R2 ;  /* 0x0000000200037305 */ /* 0x000e24000021f100 */
[----:B0-----:R0:W-:Y:S01]  /*1f60*/  STG.E.U8 [R16.64], R3 ;  /* 0x0000000310007986 */ /* 0x0011e2000c101124 */
[----:B------:R-:W-:Y:S05]  /*1f70*/  BRA `(.L_x_1269) ;  /* 0x00000d7000007947 */ /* 0x000fea0003800000 */
.L_x_1267:
[----:B------:R-:W0:Y:S02]  /*1f80*/  F2I.S64.TRUNC R2, R2 ;  /* 0x0000000200027311 */ /* 0x000e24000020d900 */
[----:B0-----:R-:W-:-:S05]  /*1f90*/  IMAD.MOV.U32 R5, RZ, RZ, R2 ;  /* 0x000000ffff057224 */ /* 0x001fca00078e0002 */
[----:B------:R0:W-:Y:S01]  /*1fa0*/  STG.E.U8 [R16.64], R5 ;  /* 0x0000000510007986 */ /* 0x0001e2000c101124 */
[----:B------:R-:W-:Y:S05]  /*1fb0*/  BRA `(.L_x_1269) ;  /* 0x00000d3000007947 */ /* 0x000fea0003800000 */
.L_x_1266:
[----:B------:R-:W-:-:S13]  /*1fc0*/  ISETP.NE.AND P0, PT, R4, 0x2, PT ;  /* 0x000000020400780c */ /* 0x000fda0003f05270 */
[----:B------:R-:W-:Y:S05]  /*1fd0*/  @!P0 BRA `(.L_x_1270) ;  /* 0x000000a000008947 */ /* 0x000fea0003800000 */
[----:B------:R-:W-:-:S13]  /*1fe0*/  ISETP.NE.AND P0, PT, R4, 0x3, PT ;  /* 0x000000030400780c */ /* 0x000fda0003f05270 */
[----:B------:R-:W-:Y:S05]  /*1ff0*/  @!P0 BRA `(.L_x_1271) ;  /* 0x0000005000008947 */ /* 0x000fea0003800000 */
[----:B------:R-:W-:-:S13]  /*2000*/  ISETP.NE.AND P0, PT, R4, 0x4, PT ;  /* 0x000000040400780c */ /* 0x000fda0003f05270 */
[----:B------:R-:W-:Y:S05]  /*2010*/  @P0 BRA `(.L_x_1268) ;  /* 0x00000b4000000947 */ /* 0x000fea0003800000 */
[----:B------:R-:W0:Y:S02]  /*2020*/  F2I.S64.TRUNC R2, R2 ;  /* 0x0000000200027311 */ /* 0x000e24000020d900 */
[----:B0-----:R0:W-:Y:S01]  /*2030*/  STG.E.64 [R16.64], R2 ;  /* 0x0000000210007986 */ /* 0x0011e2000c101b24 */
[----:B------:R-:W-:Y:S05]  /*2040*/  BRA `(.L_x_1269) ;  /* 0x00000ca000007947 */ /* 0x000fea0003800000 */
.L_x_1271:
[----:B------:R-:W0:Y:S02]  /*2050*/  F2I.FTZ.TRUNC.NTZ R3, R2 ;  /* 0x0000000200037305 */ /* 0x000e24000021f100 */
[----:B0-----:R0:W-:Y:S01]  /*2060*/  STG.E [R16.64], R3 ;  /* 0x0000000310007986 */ /* 0x0011e2000c101924 */
[----:B------:R-:W-:Y:S05]  /*2070*/  BRA `(.L_x_1269) ;  /* 0x00000c7000007947 */ /* 0x000fea0003800000 */
.L_x_1270:
[----:B------:R-:W0:Y:S02]  /*2080*/  F2I.FTZ.TRUNC.NTZ R3, R2 ;  /* 0x0000000200037305 */ /* 0x000e24000021f100 */
[----:B0-----:R0:W-:Y:S01]  /*2090*/  STG.E.U16 [R16.64], R3 ;  /* 0x0000000310007986 */ /* 0x0011e2000c101524 */
[----:B------:R-:W-:Y:S05]  /*20a0*/  BRA `(.L_x_1269) ;  /* 0x00000c4000007947 */ /* 0x000fea0003800000 */
.L_x_1265:
[----:B------:R-:W-:-:S13]  /*20b0*/  ISETP.GT.AND P0, PT, R4, 0x6, PT ;  /* 0x000000060400780c */ /* 0x000fda0003f04270 */
[----:B------:R-:W-:Y:S05]  /*20c0*/  @P0 BRA `(.L_x_1272) ;  /* 0x0000009000000947 */ /* 0x000fea0003800000 */
[----:B------:R-:W-:-:S13]  /*20d0*/  ISETP.NE.AND P0, PT, R4, 0x5, PT ;  /* 0x000000050400780c */ /* 0x000fda0003f05270 */
[----:B------:R-:W-:Y:S05]  /*20e0*/  @!P0 BRA `(.L_x_1273) ;  /* 0x0000004000008947 */ /* 0x000fea0003800000 */
[----:B------:R-:W-:-:S13]  /*20f0*/  ISETP.NE.AND P0, PT, R4, 0x6, PT ;  /* 0x000000060400780c */ /* 0x000fda0003f05270 */
[----:B------:R-:W-:Y:S05]  /*2100*/  @P0 BRA `(.L_x_1268) ;  /* 0x00000a5000000947 */ /* 0x000fea0003800000 */
[----:B------:R0:W-:Y:S01]  /*2110*/  STG.E [R16.64], R2 ;  /* 0x0000000210007986 */ /* 0x0001e2000c101924 */
[----:B------:R-:W-:Y:S05]  /*2120*/  BRA `(.L_x_1269) ;  /* 0x00000bc000007947 */ /* 0x000fea0003800000 */
.L_x_1273:
[----:B------:R-:W-:-:S05]  /*2130*/  F2FP.PACK_AB R2, RZ, R2 ;  /* 0x00000002ff02723e */ /* 0x000fca00000000ff */
[----:B------:R0:W-:Y:S01]  /*2140*/  STG.E.U16 [R16.64], R2 ;  /* 0x0000000210007986 */ /* 0x0001e2000c101524 */
[----:B------:R-:W-:Y:S05]  /*2150*/  BRA `(.L_x_1269) ;  /* 0x00000b9000007947 */ /* 0x000fea0003800000 */
.L_x_1272:
[----:B------:R-:W-:-:S13]  /*2160*/  ISETP.NE.AND P0, PT, R4, 0x7, PT ;  /* 0x000000070400780c */ /* 0x000fda0003f05270 */
[----:B------:R-:W-:Y:S05]  /*2170*/  @!P0 BRA `(.L_x_1274) ;  /* 0x000000b000008947 */ /* 0x000fea0003800000 */
[----:B------:R-:W-:-:S13]  /*2180*/  ISETP.NE.AND P0, PT, R4, 0x8, PT ;  /* 0x000000080400780c */ /* 0x000fda0003f05270 */
[----:B------:R-:W-:Y:S05]  /*2190*/  @!P0 BRA `(.L_x_1275) ;  /* 0x0000005000008947 */ /* 0x000fea0003800000 */
[----:B------:R-:W-:-:S13]  /*21a0*/  ISETP.NE.AND P0, PT, R4, 0x9, PT ;  /* 0x000000090400780c */ /* 0x000fda0003f05270 */
[----:B------:R-:W-:Y:S05]  /*21b0*/  @P0 BRA `(.L_x_1268) ;  /* 0x000009a000000947 */ /* 0x000fea0003800000 */
[----:B------:R-:W-:-:S05]  /*21c0*/  IMAD.MOV.U32 R3, RZ, RZ, RZ ;  /* 0x000000ffff037224 */ /* 0x000fca00078e00ff */
[----:B------:R0:W-:Y:S01]  /*21d0*/  STG.E.64 [R16.64], R2 ;  /* 0x0000000210007986 */ /* 0x0001e2000c101b24 */
[----:B------:R-:W-:Y:S05]  /*21e0*/  BRA `(.L_x_1269) ;  /* 0x00000b0000007947 */ /* 0x000fea0003800000 */
.L_x_1275:
[----:B------:R-:W-:-:S04]  /*21f0*/  F2FP.PACK_AB R3, RZ, R2 ;  /* 0x00000002ff03723e */ /* 0x000fc800000000ff */
[----:B------:R-:W-:-:S05]  /*2200*/  PRMT R3, R3, 0x5410, RZ ;  /* 0x0000541003037816 */ /* 0x000fca00000000ff */
[----:B------:R0:W-:Y:S01]  /*2210*/  STG.E [R16.64], R3 ;  /* 0x0000000310007986 */ /* 0x0001e2000c101924 */
[----:B------:R-:W-:Y:S05]  /*2220*/  BRA `(.L_x_1269) ;  /* 0x00000ac000007947 */ /* 0x000fea0003800000 */
.L_x_1274:
[----:B------:R-:W-:-:S06]  /*2230*/  FMUL.FTZ R2, R2, 1 ;  /* 0x3f80000002027820 */ /* 0x000fcc0000410000 */
[----:B------:R-:W0:Y:S02]  /*2240*/  F2F.F64.F32 R2, R2 ;  /* 0x0000000200027310 */ /* 0x000e240000201800 */
[----:B0-----:R0:W-:Y:S01]  /*2250*/  STG.E.64 [R16.64], R2 ;  /* 0x0000000210007986 */ /* 0x0011e2000c101b24 */
[----:B------:R-:W-:Y:S05]  /*2260*/  BRA `(.L_x_1269) ;  /* 0x00000a8000007947 */ /* 0x000fea0003800000 */
.L_x_1264:
        /* <DEDUP_REMOVED lines=8> */
[----:B------:R-:W-:-:S04]  /*22f0*/  FSETP.NEU.FTZ.AND P0, PT, R2, RZ, PT ;  /* 0x000000ff0200720b */ /* 0x000fc80003f1d000 */
[----:B------:R-:W-:-:S05]  /*2300*/  SEL R3, RZ, 0x1, !P0 ;  /* 0x00000001ff037807 */ /* 0x000fca0004000000 */
[----:B------:R0:W-:Y:S01]  /*2310*/  STG.E.U8 [R16.64], R3 ;  /* 0x0000000310007986 */ /* 0x0001e2000c101124 */
[----:B------:R-:W-:Y:S05]  /*2320*/  BRA `(.L_x_1269) ;  /* 0x000009c000007947 */ /* 0x000fea0003800000 */
.L_x_1278:
[----:B------:R-:W-:Y:S01]  /*2330*/  FMUL.FTZ R4, R2, 1 ;  /* 0x3f80000002047820 */ /* 0x000fe20000410000 */
[----:B------:R-:W-:-:S05]  /*2340*/  CS2R R6, SRZ ;  /* 0x0000000000067805 */ /* 0x000fca000001ff00 */
[----:B------:R-:W0:Y:S02]  /*2350*/  F2F.F64.F32 R4, R4 ;  /* 0x0000000400047310 */ /* 0x000e240000201800 */
[----:B0-----:R0:W-:Y:S01]  /*2360*/  STG.E.128 [R16.64], R4 ;  /* 0x0000000410007986 */ /* 0x0011e2000c101d24 */
[----:B------:R-:W-:Y:S05]  /*2370*/  BRA `(.L_x_1269) ;  /* 0x0000097000007947 */ /* 0x000fea0003800000 */
.L_x_1277:
[----:B------:R-:W-:-:S13]  /*2380*/  ISETP.NE.AND P0, PT, R4, 0xf, PT ;  /* 0x0000000f0400780c */ /* 0x000fda0003f05270 */
[----:B------:R-:W-:Y:S05]  /*2390*/  @!P0 BRA `(.L_x_1279) ;  /* 0x000002b000008947 */ /* 0x000fea0003800000 */
[----:B------:R-:W-:-:S13]  /*23a0*/  ISETP.NE.AND P0, PT, R4, 0x17, PT ;  /* 0x000000170400780c */ /* 0x000fda0003f05270 */
[----:B------:R-:W-:Y:S05]  /*23b0*/  @!P0 BRA `(.L_x_1280) ;  /* 0x0000014000008947 */ /* 0x000fea0003800000 */
[----:B------:R-:W-:-:S13]  /*23c0*/  ISETP.NE.AND P0, PT, R4, 0x18, PT ;  /* 0x000000180400780c */ /* 0x000fda0003f05270 */
[----:B------:R-:W-:Y:S05]  /*23d0*/  @P0 BRA `(.L_x_1268) ;  /* 0x0000078000000947 */ /* 0x000fea0003800000 */
[C---:B------:R-:W-:Y:S01]  /*23e0*/  LOP3.LUT R4, R2.reuse, 0x7fffffff, RZ, 0xc0, !PT ;  /* 0x7fffffff02047812 */ /* 0x040fe200078ec0ff */
[----:B------:R-:W-:Y:S01]  /*23f0*/  BSSY B0, `(.L_x_1281) ;  /* 0x000000d000007945 */ /* 0x000fe20003800000 */
[----:B------:R-:W-:Y:S02]  /*2400*/  LOP3.LUT R0, R2, 0x80000000, RZ, 0xc0, !PT ;  /* 0x8000000002007812 */ /* 0x000fe400078ec0ff */
[----:B------:R-:W-:Y:S02]  /*2410*/  ISETP.GT.U32.AND P0, PT, R4, 0x43efffff, PT ;  /* 0x43efffff0400780c */ /* 0x000fe40003f04070 */
[----:B------:R-:W-:Y:S01]  /*2420*/  SHF.R.U32.HI R5, RZ, 0x18, R0 ;  /* 0x00000018ff057819 */ /* 0x000fe20000011600 */
[----:B------:R-:W-:-:S10]  /*2430*/  IMAD.MOV.U32 R0, RZ, RZ, 0x7f ;  /* 0x0000007fff007424 */ /* 0x000fd400078e00ff */
[----:B------:R-:W-:Y:S05]  /*2440*/  @P0 BRA `(.L_x_1282) ;  /* 0x0000007000000947 */ /* 0x000fea0003800000 */
[----:B------:R-:W-:-:S13]  /*2450*/  ISETP.GE.U32.AND P0, PT, R4, 0x3c800000, PT ;  /* 0x3c8000000400780c */ /* 0x000fda0003f06070 */
[----:B------:R-:W-:-:S04]  /*2460*/  @P0 SHF.R.U32.HI R0, RZ, 0x14, R2 ;  /* 0x00000014ff000819 */ /* 0x000fc80000011602 */
[----:B------:R-:W-:-:S04]  /*2470*/  @P0 LOP3.LUT R3, R0, 0x1, RZ, 0xc0, !PT ;  /* 0x0000000100030812 */ /* 0x000fc800078ec0ff */
[----:B------:R-:W-:Y:S01]  /*2480*/  @P0 IADD3 R3, R2, 0x407ffff, R3 ;  /* 0x0407ffff02030810 */ /* 0x000fe20007ffe003 */
[----:B------:R-:W-:-:S03]  /*2490*/  @!P0 FADD.FTZ R2, R4, 16384 ;  /* 0x4680000004028421 */ /* 0x000fc60000010000 */
[----:B------:R-:W-:Y:S02]  /*24a0*/  @P0 SHF.R.U32.HI R0, RZ, 0x14, R3 ;  /* 0x00000014ff000819 */ /* 0x000fe40000011603 */
[----:B------:R-:W-:Y:S02]  /*24b0*/  @!P0 IADD3 R0, R2, -0x46800000, RZ ;  /* 0xb980000002008810 */ /* 0x000fe40007ffe0ff */
.L_x_1282:
[----:B------:R-:W-:Y:S05]  /*24c0*/  BSYNC B0 ;  /* 0x0000000000007941 */ /* 0x000fea0003800000 */
.L_x_1281:
[----:B------:R-:W-:-:S05]  /*24d0*/  LOP3.LUT R5, R0, R5, RZ, 0xfc, !PT ;  /* 0x0000000500057212 */ /* 0x000fca00078efcff */
[----:B------:R0:W-:Y:S01]  /*24e0*/  STG.E.U8 [R16.64], R5 ;  /* 0x0000000510007986 */ /* 0x0001e2000c101124 */
[----:B------:R-:W-:Y:S05]  /*24f0*/  BRA `(.L_x_1269) ;  /* 0x000007f000007947 */ /* 0x000fea0003800000 */
.L_x_1280:
[----:B------:R-:W-:Y:S01]  /*2500*/  LOP3.LUT R4, R2, 0x7fffffff, RZ, 0xc0, !PT ;  /* 0x7fffffff02047812 */ /* 0x000fe200078ec0ff */
[----:B------:R-:W-:Y:S03]  /*2510*/  BSSY B0, `(.L_x_1283) ;  /* 0x000000e000007945 */ /* 0x000fe60003800000 */
[----:B------:R-:W-:-:S13]  /*2520*/  ISETP.GT.U32.AND P0, PT, R4, 0x477fffff, PT ;  /* 0x477fffff0400780c */ /* 0x000fda0003f04070 */
[----:B------:R-:W-:Y:S05]  /*2530*/  @P0 BRA `(.L_x_1284) ;  /* 0x0000008000000947 */ /* 0x000fea0003800000 */
[----:B------:R-:W-:-:S13]  /*2540*/  ISETP.GE.U32.AND P0, PT, R4, 0x38800000, PT ;  /* 0x388000000400780c */ /* 0x000fda0003f06070 */
[----:B------:R-:W-:-:S04]  /*2550*/  @P0 SHF.R.U32.HI R0, RZ, 0x15, R2 ;  /* 0x00000015ff000819 */ /* 0x000fc80000011602 */
[----:B------:R-:W-:-:S04]  /*2560*/  @P0 LOP3.LUT R3, R0, 0x1, RZ, 0xc0, !PT ;  /* 0x0000000100030812 */ /* 0x000fc800078ec0ff */
[----:B------:R-:W-:Y:S01]  /*2570*/  @P0 IADD3 R0, R2, 0x80fffff, R3 ;  /* 0x080fffff02000810 */ /* 0x000fe20007ffe003 */
[----:B------:R-:W-:-:S03]  /*2580*/  @!P0 FADD.FTZ R3, R4, 128 ;  /* 0x4300000004038421 */ /* 0x000fc60000010000 */
[----:B------:R-:W-:Y:S02]  /*2590*/  @P0 SHF.R.U32.HI R0, RZ, 0x15, R0 ;  /* 0x00000015ff000819 */ /* 0x000fe40000011600 */
[----:B------:R-:W-:Y:S01]  /*25a0*/  @!P0 IADD3 R0, R3, -0x43000000, RZ ;  /* 0xbd00000003008810 */ /* 0x000fe20007ffe0ff */
[----:B------:R-:W-:Y:S05]  /*25b0*/  BRA `(.L_x_1285) ;  /* 0x0000003000007947 */ /* 0x000fea0003800000 */
.L_x_1284:
[----:B------:R-:W-:Y:S01]  /*25c0*/  IMAD.MOV.U32 R0, RZ, RZ, 0x7f ;  /* 0x0000007fff007424 */ /* 0x000fe200078e00ff */
[----:B------:R-:W-:-:S04]  /*25d0*/  ISETP.GT.U32.AND P0, PT, R4, 0x7f800000, PT ;  /* 0x7f8000000400780c */ /* 0x000fc80003f04070 */
[----:B------:R-:W-:-:S04]  /*25e0*/  SEL R0, R0, 0x7c, P0 ;  /* 0x0000007c00007807 */ /* 0x000fc80000000000 */
.L_x_1285:
[----:B------:R-:W-:Y:S05]  /*25f0*/  BSYNC B0 ;  /* 0x0000000000007941 */ /* 0x000fea0003800000 */
.L_x_1283:
[----:B------:R-:W-:-:S04]  /*2600*/  LOP3.LUT R2, R2, 0x80000000, RZ, 0xc0, !PT ;  /* 0x8000000002027812 */ /* 0x000fc800078ec0ff */
[----:B------:R-:W-:-:S04]  /*2610*/  SHF.R.U32.HI R3, RZ, 0x18, R2 ;  /* 0x00000018ff037819 */ /* 0x000fc80000011602 */
[----:B------:R-:W-:-:S05]  /*2620*/  LOP3.LUT R3, R0, R3, RZ, 0xfc, !PT ;  /* 0x0000000300037212 */ /* 0x000fca00078efcff */
[----:B------:R0:W-:Y:S01]  /*2630*/  STG.E.U8 [R16.64], R3 ;  /* 0x0000000310007986 */ /* 0x0001e2000c101124 */
[----:B------:R-:W-:Y:S05]  /*2640*/  BRA `(.L_x_1269) ;  /* 0x000006a000007947 */ /* 0x000fea0003800000 */
.L_x_1279:
[----:B------:R-:W-:-:S05]  /*2650*/  F2FP.BF16.PACK_AB R2, RZ, R2 ;  /* 0x00000002ff02723e */ /* 0x000fca00000010ff */
[----:B------:R0:W-:Y:S01]  /*2660*/  STG.E.U16 [R16.64], R2 ;  /* 0x0000000210007986 */ /* 0x0001e2000c101524 */
[----:B------:R-:W-:Y:S05]  /*2670*/  BRA `(.L_x_1269) ;  /* 0x0000067000007947 */ /* 0x000fea0003800000 */
.L_x_1276:
        /* <DEDUP_REMOVED lines=8> */
[----:B------:R-:W0:Y:S02]  /*2700*/  F2I.FTZ.U32.TRUNC.NTZ R3, R2 ;  /* 0x0000000200037305 */ /* 0x000e24000021f000 */
[----:B0-----:R0:W-:Y:S01]  /*2710*/  STG.E.U16 [R16.64], R3 ;  /* 0x0000000310007986 */ /* 0x0011e2000c101524 */
[----:B------:R-:W-:Y:S05]  /*2720*/  BRA `(.L_x_1269) ;  /* 0x000005c000007947 */ /* 0x000fea0003800000 */
.L_x_1288:
[----:B------:R-:W-:Y:S01]  /*2730*/  LOP3.LUT R3, R2, 0x7fffffff, RZ, 0xc0, !PT ;  /* 0x7fffffff02037812 */ /* 0x000fe200078ec0ff */
[----:B------:R-:W-:Y:S01]  /*2740*/  BSSY B0, `(.L_x_1289) ;  /* 0x0000013000007945 */ /* 0x000fe20003800000 */
[----:B------:R-:W-:Y:S02]  /*2750*/  IMAD.MOV.U32 R8, RZ, RZ, 0x80 ;  /* 0x00000080ff087424 */ /* 0x000fe400078e00ff */
        /* <DEDUP_REMOVED lines=13> */
.L_x_1291:
[----:B------:R-:W-:-:S04]  /*2830*/  LOP3.LUT R2, R2, 0x80000000, RZ, 0xc0, !PT ;  /* 0x8000000002027812 */ /* 0x000fc800078ec0ff */
[----:B------:R-:W-:-:S04]  /*2840*/  SHF.R.U32.HI R3, RZ, 0x18, R2 ;  /* 0x00000018ff037819 */ /* 0x000fc80000011602 */
[----:B------:R-:W-:-:S04]  /*2850*/  LOP3.LUT R0, R0, R3, RZ, 0xfc, !PT ;  /* 0x0000000300007212 */ /* 0x000fc800078efcff */
[----:B------:R-:W-:Y:S02]  /*2860*/  PRMT R8, R0, 0x7610, R8 ;  /* 0x0000761000087816 */ /* 0x000fe40000000008 */
.L_x_1290:
[----:B------:R-:W-:Y:S05]  /*2870*/  BSYNC B0 ;  /* 0x0000000000007941 */ /* 0x000fea0003800000 */
.L_x_1289:
[----:B------:R0:W-:Y:S01]  /*2880*/  STG.E.U8 [R16.64], R8 ;  /* 0x0000000810007986 */ /* 0x0001e2000c101124 */
[----:B------:R-:W-:Y:S05]  /*2890*/  BRA `(.L_x_1269) ;  /* 0x0000045000007947 */ /* 0x000fea0003800000 */
.L_x_1287:
        /* <DEDUP_REMOVED lines=16> */
.L_x_1294:
[----:B------:R-:W-:-:S04]  /*29a0*/  LOP3.LUT R2, R2, 0x80000000, RZ, 0xc0, !PT ;  /* 0x8000000002027812 */ /* 0x000fc800078ec0ff */
[----:B------:R-:W-:-:S04]  /*29b0*/  SHF.R.U32.HI R3, RZ, 0x18, R2 ;  /* 0x00000018ff037819 */ /* 0x000fc80000011602 */
[----:B------:R-:W-:-:S04]  /*29c0*/  LOP3.LUT R0, R0, R3, RZ, 0xfc, !PT ;  /* 0x0000000300007212 */ /* 0x000fc800078efcff */
[----:B------:R-:W-:Y:S02]  /*29d0*/  PRMT R8, R0, 0x7610, R8 ;  /* 0x0000761000087816 */ /* 0x000fe40000000008 */
.L_x_1293:
[----:B------:R-:W-:Y:S05]  /*29e0*/  BSYNC B0 ;  /* 0x0000000000007941 */ /* 0x000fea0003800000 */
.L_x_1292:
[----:B------:R0:W-:Y:S01]  /*29f0*/  STG.E.U8 [R16.64], R8 ;  /* 0x0000000810007986 */ /* 0x0001e2000c101124 */
[----:B------:R-:W-:Y:S05]  /*2a00*/  BRA `(.L_x_1269) ;  /* 0x000002e000007947 */ /* 0x000fea0003800000 */
.L_x_1286:
[----:B------:R-:W-:-:S13]  /*2a10*/  ISETP.NE.AND P0, PT, R4, 0x1c, PT ;  /* 0x0000001c0400780c */ /* 0x000fda0003f05270 */
[----:B------:R-:W-:Y:S05]  /*2a20*/  @!P0 BRA `(.L_x_1295) ;  /* 0x000002a000008947 */ /* 0x000fea0003800000 */
[----:B------:R-:W-:-:S13]  /*2a30*/  ISETP.NE.AND P0, PT, R4, 0x1d, PT ;  /* 0x0000001d0400780c */ /* 0x000fda0003f05270 */
[----:B------:R-:W-:Y:S05]  /*2a40*/  @!P0 BRA `(.L_x_1296) ;  /* 0x0000025000008947 */ /* 0x000fea0003800000 */
[----:B------:R-:W-:-:S13]  /*2a50*/  ISETP.NE.AND P0, PT, R4, 0x2c, PT ;  /* 0x0000002c0400780c */ /* 0x000fda0003f05270 */
[----:B------:R-:W-:Y:S05]  /*2a60*/  @P0 BRA `(.L_x_1268) ;  /* 0x000000f000000947 */ /* 0x000fea0003800000 */
[----:B------:R-:W-:Y:S02]  /*2a70*/  SHF.R.U32.HI R4, RZ, 0x17, R2 ;  /* 0x00000017ff047819 */ /* 0x000fe40000011602 */
[----:B------:R-:W-:Y:S02]  /*2a80*/  PLOP3.LUT P0, PT, PT, PT, PT, 0x80, 0x0 ;  /* 0x000000000000781c */ /* 0x000fe40003f0f070 */
        /* <DEDUP_REMOVED lines=13> */
.L_x_1268:
        /* <DEDUP_REMOVED lines=20> */
.L_x_1296:
[----:B------:R-:W0:Y:S02]  /*2ca0*/  F2I.U64.TRUNC R2, R2 ;  /* 0x0000000200027311 */ /* 0x000e24000020d800 */
[----:B0-----:R0:W-:Y:S01]  /*2cb0*/  STG.E.64 [R16.64], R2 ;  /* 0x0000000210007986 */ /* 0x0011e2000c101b24 */
[----:B------:R-:W-:Y:S05]  /*2cc0*/  BRA `(.L_x_1269) ;  /* 0x0000002000007947 */ /* 0x000fea0003800000 */
.L_x_1295:
[----:B------:R-:W0:Y:S02]  /*2cd0*/  F2I.FTZ.U32.TRUNC.NTZ R3, R2 ;  /* 0x0000000200037305 */ /* 0x000e24000021f000 */
[----:B0-----:R0:W-:Y:S02]  /*2ce0*/  STG.E [R16.64], R3 ;  /* 0x0000000310007986 */ /* 0x0011e4000c101924 */
.L_x_1269:
[----:B------:R-:W-:-:S05]  /*2cf0*/  IMAD R18, R18, 0x200, R23 ;  /* 0x0000020012127824 */ /* 0x000fca00078e0217 */
[----:B------:R-:W-:Y:S02]  /*2d00*/  IADD3 R19, R18, 0x80, RZ ;  /* 0x0000008012137810 */ /* 0x000fe40007ffe0ff */
.L_x_1235:
[----:B------:R-:W-:Y:S05]  /*2d10*/  BSYNC B7 ;  /* 0x0000000000077941 */ /* 0x000fea0003800000 */
.L_x_1234:
[----:B------:R-:W-:Y:S01]  /*2d20*/  ISETP.GE.AND P0, PT, R19, c[0x0][0x160], PT ;  /* 0x0000580013007a0c */ /* 0x000fe20003f06270 */
[----:B------:R-:W-:-:S12]  /*2d30*/  BSSY B7, `(.L_x_1297) ;  /* 0x0000590000077945 */ /* 0x000fd80003800000 */
[----:B------:R-:W-:Y:S05]  /*2d40*/  @P0 BRA `(.L_x_1298) ;  /* 0x000058e000000947 */ /* 0x000fea0003800000 */
[----:B------:R-:W-:Y:S01]  /*2d50*/  ISETP.NE.AND P0, PT, RZ, c[0x0][0x168], PT ;  /* 0x00005a00ff007a0c */ /* 0x000fe20003f05270 */
[----:B------:R-:W-:Y:S02]  /*2d60*/  IMAD.MOV.U32 R0, RZ, RZ, RZ ;  /* 0x000000ffff007224 */ /* 0x000fe400078e00ff */
[----:B0-----:R-:W-:-:S10]  /*2d70*/  IMAD.MOV.U32 R16, RZ, RZ, RZ ;  /* 0x000000ffff107224 */ /* 0x001fd400078e00ff */
        /* <DEDUP_REMOVED lines=225> */
.L_x_1299:
        /* <DEDUP_REMOVED lines=20> */
.L_x_1304:
[----:B------:R-:W2:Y:S02]  /*3cd0*/  LDG.E.U8 R0, [R2.64] ;  /* 0x0000002402007981 */ /* 0x000ea4000c1e1100 */
[----:B--2---:R-:W0:Y:S01]  /*3ce0*/  I2F.U16 R0, R0 ;  /* 0x0000000000007306 */ /* 0x004e220000101000 */
[----:B------:R-:W-:Y:S05]  /*3cf0*/  BRA `(.L_x_1306) ;  /* 0x00000ca000007947 */ /* 0x000fea0003800000 */
.L_x_1303:
        /* <DEDUP_REMOVED lines=9> */
.L_x_1308:
[----:B------:R-:W2:Y:S02]  /*3d90*/  LDG.E R0, [R2.64] ;  /* 0x0000002402007981 */ /* 0x000ea4000c1e1900 */
[----:B--2---:R-:W0:Y:S01]  /*3da0*/  I2F R0, R0 ;  /* 0x0000000000007306 */ /* 0x004e220000201400 */
[----:B------:R-:W-:Y:S05]  /*3db0*/  BRA `(.L_x_1306) ;  /* 0x00000be000007947 */ /* 0x000fea0003800000 */
.L_x_1307:
[----:B------:R-:W2:Y:S02]  /*3dc0*/  LDG.E.U16 R0, [R2.64] ;  /* 0x0000002402007981 */ /* 0x000ea4000c1e1500 */
[----:B--2---:R-:W0:Y:S01]  /*3dd0*/  I2F.S16 R0, R0 ;  /* 0x0000000000007306 */ /* 0x004e220000101400 */
[----:B------:R-:W-:Y:S05]  /*3de0*/  BRA `(.L_x_1306) ;  /* 0x00000bb000007947 */ /* 0x000fea0003800000 */
.L_x_1302:
        /* <DEDUP_REMOVED lines=8> */
.L_x_1310:
[----:B------:R-:W2:Y:S02]  /*3e70*/  LDG.E.U16 R0, [R2.64] ;  /* 0x0000002402007981 */ /* 0x000ea4000c1e1500 */
[----:B--2---:R-:W-:Y:S01]  /*3e80*/  HADD2.F32 R0, -RZ, R0.H0_H0 ;  /* 0x20000000ff007230 */ /* 0x004fe20000004100 */
[----:B------:R-:W-:Y:S05]  /*3e90*/  BRA `(.L_x_1306) ;  /* 0x00000b0000007947 */ /* 0x000fea0003800000 */
.L_x_1309:
        /* <DEDUP_REMOVED lines=8> */
.L_x_1312:
[----:B------:R-:W2:Y:S02]  /*3f20*/  LDG.E.U16 R0, [R2.64] ;  /* 0x0000002402007981 */ /* 0x000ea4000c1e1500 */
[----:B--2---:R-:W-:Y:S01]  /*3f30*/  HADD2.F32 R0, -RZ, R0.H0_H0 ;  /* 0x20000000ff007230 */ /* 0x004fe20000004100 */
[----:B------:R-:W-:Y:S05]  /*3f40*/  BRA `(.L_x_1306) ;  /* 0x00000a5000007947 */ /* 0x000fea0003800000 */
.L_x_1311:
[----:B------:R-:W2:Y:S02]  /*3f50*/  LDG.E.64 R2, [R2.64] ;  /* 0x0000002402027981 */ /* 0x000ea4000c1e1b00 */
[----:B--2---:R-:W0:Y:S01]  /*3f60*/  F2F.F32.F64 R0, R2 ;  /* 0x0000000200007310 */ /* 0x004e220000301000 */
[----:B------:R-:W0:-:S14]  /*3f70*/  DSETP.GEU.AND P0, PT, |R2|, c[0x2][0x0], PT ;  /* 0x008000000200762a */ /* 0x000e1c0003f0e200 */
[----:B0-----:R-:W-:Y:S01]  /*3f80*/  @!P0 FMUL R0, R0, 1.175494350822287508e-38 ;  /* 0x0080000000008820 */ /* 0x001fe20000400000 */
[----:B------:R-:W-:Y:S05]  /*3f90*/  BRA `(.L_x_1306) ;  /* 0x00000a0000007947 */ /* 0x000fea0003800000 */
.L_x_1301:
        /* <DEDUP_REMOVED lines=12> */
.L_x_1315:
[----:B------:R-:W2:Y:S02]  /*4060*/  LDG.E.64 R2, [R2.64] ;  /* 0x0000002402027981 */ /* 0x000ea4000c1e1b00 */
[----:B--2---:R-:W0:Y:S01]  /*4070*/  F2F.F32.F64 R0, R2 ;  /* 0x0000000200007310 */ /* 0x004e220000301000 */
[----:B------:R-:W0:-:S14]  /*4080*/  DSETP.GEU.AND P0, PT, |R2|, c[0x2][0x0], PT ;  /* 0x008000000200762a */ /* 0x000e1c0003f0e200 */
[----:B0-----:R-:W-:Y:S01]  /*4090*/  @!P0 FMUL R0, R0, 1.175494350822287508e-38 ;  /* 0x0080000000008820 */ /* 0x001fe20000400000 */
[----:B------:R-:W-:Y:S05]  /*40a0*/  BRA `(.L_x_1306) ;  /* 0x000008f000007947 */ /* 0x000fea0003800000 */
.L_x_1314:
        /* <DEDUP_REMOVED lines=26> */
.L_x_1317:
        /* <DEDUP_REMOVED lines=13> */
.L_x_1316:
[----:B------:R-:W2:Y:S02]  /*4320*/  LDG.E.U16 R0, [R2.64] ;  /* 0x0000002402007981 */ /* 0x000ea4000c1e1500 */
[----:B--2---:R-:W-:Y:S01]  /*4330*/  PRMT R0, RZ, 0x5410, R0 ;  /* 0x00005410ff007816 */ /* 0x004fe20000000000 */
[----:B------:R-:W-:Y:S05]  /*4340*/  BRA `(.L_x_1306) ;  /* 0x0000065000007947 */ /* 0x000fea0003800000 */
.L_x_1313:
        /* <DEDUP_REMOVED lines=11> */
.L_x_1320:
        /* <DEDUP_REMOVED lines=20> */
.L_x_1322:
[----:B------:R-:W-:Y:S05]  /*4540*/  BSYNC B0 ;  /* 0x0000000000007941 */ /* 0x000fea0003800000 */
.L_x_1321:
[----:B------:R-:W-:Y:S01]  /*4550*/  LEA R3, R0, 0x3b800000, 0x17 ;  /* 0x3b80000000037811 */ /* 0x000fe200078eb8ff */
[----:B------:R-:W-:-:S05]  /*4560*/  IMAD.SHL.U32 R0, R2, 0x100000, RZ ;  /* 0x0010000002007824 */ /* 0x000fca00078e00ff */
[----:B------:R-:W-:Y:S01]  /*4570*/  LOP3.LUT R0, R3, R0, R4, 0xfe, !PT ;  /* 0x0000000003007212 */ /* 0x000fe200078efe04 */
[----:B------:R-:W-:Y:S05]  /*4580*/  BRA `(.L_x_1306) ;  /* 0x0000041000007947 */ /* 0x000fea0003800000 */
.L_x_1319:
        /* <DEDUP_REMOVED lines=20> */
.L_x_1324:
[----:B------:R-:W-:Y:S05]  /*46d0*/  BSYNC B0 ;  /* 0x0000000000007941 */ /* 0x000fea0003800000 */
.L_x_1323:
[----:B------:R-:W-:Y:S01]  /*46e0*/  LEA R3, R0, 0x37800000, 0x17 ;  /* 0x3780000000037811 */ /* 0x000fe200078eb8ff */
[----:B------:R-:W-:-:S05]  /*46f0*/  IMAD.SHL.U32 R0, R2, 0x200000, RZ ;  /* 0x0020000002007824 */ /* 0x000fca00078e00ff */
[----:B------:R-:W-:Y:S01]  /*4700*/  LOP3.LUT R0, R3, R0, R4, 0xfe, !PT ;  /* 0x0000000003007212 */ /* 0x000fe200078efe04 */
[----:B------:R-:W-:Y:S05]  /*4710*/  BRA `(.L_x_1306) ;  /* 0x0000028000007947 */ /* 0x000fea0003800000 */
.L_x_1318:
        /* <DEDUP_REMOVED lines=14> */
.L_x_1305:
        /* <DEDUP_REMOVED lines=21> */
.L_x_1326:
[----:B------:R-:W2:Y:S02]  /*4950*/  LDG.E.64 R2, [R2.64] ;  /* 0x0000002402027981 */ /* 0x000ea4000c1e1b00 */
[----:B--2---:R0:W1:Y:S01]  /*4960*/  I2F.U64 R0, R2 ;  /* 0x0000000200007312 */ /* 0x0040620000301000 */
[----:B------:R-:W-:Y:S05]  /*4970*/  BRA `(.L_x_1306) ;  /* 0x0000002000007947 */ /* 0x000fea0003800000 */
.L_x_1325:
[----:B------:R-:W2:Y:S02]  /*4980*/  LDG.E R0, [R2.64] ;  /* 0x0000002402007981 */ /* 0x000ea4000c1e1900 */
[----:B--2---:R-:W0:Y:S02]  /*4990*/  I2F.U32 R0, R0 ;  /* 0x0000000000007306 */ /* 0x004e240000201000 */
.L_x_1306:
[----:B------:R-:W-:Y:S05]  /*49a0*/  BSYNC B6 ;  /* 0x0000000000067941 */ /* 0x000fea0003800000 */
.L_x_1300:
        /* <DEDUP_REMOVED lines=40> */
.L_x_1330:
[----:B------:R-:W0:Y:S02]  /*4c30*/  F2I.S64.TRUNC R2, R2 ;  /* 0x0000000200027311 */ /* 0x000e24000020d900 */
[----:B0-----:R-:W-:-:S05]  /*4c40*/  IMAD.MOV.U32 R5, RZ, RZ, R2 ;  /* 0x000000ffff057224 */ /* 0x001fca00078e0002 */
[----:B------:R0:W-:Y:S01]  /*4c50*/  STG.E.U8 [R16.64], R5 ;  /* 0x0000000510007986 */ /* 0x0001e2000c101124 */
[----:B------:R-:W-:Y:S05]  /*4c60*/  BRA `(.L_x_1332) ;  /* 0x00000d3000007947 */ /* 0x000fea0003800000 */
.L_x_1329:
        /* <DEDUP_REMOVED lines=9> */
.L_x_1334:
[----:B------:R-:W0:Y:S02]  /*4d00*/  F2I.FTZ.TRUNC.NTZ R3, R2 ;  /* 0x0000000200037305 */ /* 0x000e24000021f100 */
[----:B0-----:R0:W-:Y:S01]  /*4d10*/  STG.E [R16.64], R3 ;  /* 0x0000000310007986 */ /* 0x0011e2000c101924 */
[----:B------:R-:W-:Y:S05]  /*4d20*/  BRA `(.L_x_1332) ;  /* 0x00000c7000007947 */ /* 0x000fea0003800000 */
.L_x_1333:
[----:B------:R-:W0:Y:S02]  /*4d30*/  F2I.FTZ.TRUNC.NTZ R3, R2 ;  /* 0x0000000200037305 */ /* 0x000e24000021f100 */
[----:B0-----:R0:W-:Y:S01]  /*4d40*/  STG.E.U16 [R16.64], R3 ;  /* 0x0000000310007986 */ /* 0x0011e2000c101524 */
[----:B------:R-:W-:Y:S05]  /*4d50*/  BRA `(.L_x_1332) ;  /* 0x00000c4000007947 */ /* 0x000fea0003800000 */
.L_x_1328:
        /* <DEDUP_REMOVED lines=8> */
.L_x_1336:
[----:B------:R-:W-:-:S05]  /*4de0*/  F2FP.PACK_AB R2, RZ, R2 ;  /* 0x00000002ff02723e */ /* 0x000fca00000000ff */
[----:B------:R0:W-:Y:S01]  /*4df0*/  STG.E.U16 [R16.64], R2 ;  /* 0x0000000210007986 */ /* 0x0001e2000c101524 */
[----:B------:R-:W-:Y:S05]  /*4e00*/  BRA `(.L_x_1332) ;  /* 0x00000b9000007947 */ /* 0x000fea0003800000 */
.L_x_1335:
        /* <DEDUP_REMOVED lines=9> */
.L_x_1338:
[----:B------:R-:W-:-:S04]  /*4ea0*/  F2FP.PACK_AB R3, RZ, R2 ;  /* 0x00000002ff03723e */ /* 0x000fc800000000ff */
[----:B------:R-:W-:-:S05]  /*4eb0*/  PRMT R3, R3, 0x5410, RZ ;  /* 0x0000541003037816 */ /* 0x000fca00000000ff */
[----:B------:R0:W-:Y:S01]  /*4ec0*/  STG.E [R16.64], R3 ;  /* 0x0000000310007986 */ /* 0x0001e2000c101924 */
[----:B------:R-:W-:Y:S05]  /*4ed0*/  BRA `(.L_x_1332) ;  /* 0x00000ac000007947 */ /* 0x000fea0003800000 */
.L_x_1337:
[----:B------:R-:W-:-:S06]  /*4ee0*/  FMUL.FTZ R2, R2, 1 ;  /* 0x3f80000002027820 */ /* 0x000fcc0000410000 */
[----:B------:R-:W0:Y:S02]  /*4ef0*/  F2F.F64.F32 R2, R2 ;  /* 0x0000000200027310 */ /* 0x000e240000201800 */
[----:B0-----:R0:W-:Y:S01]  /*4f00*/  STG.E.64 [R16.64], R2 ;  /* 0x0000000210007986 */ /* 0x0011e2000c101b24 */
[----:B------:R-:W-:Y:S05]  /*4f10*/  BRA `(.L_x_1332) ;  /* 0x00000a8000007947 */ /* 0x000fea0003800000 */
.L_x_1327:
        /* <DEDUP_REMOVED lines=12> */
.L_x_1341:
[----:B------:R-:W-:Y:S01]  /*4fe0*/  FMUL.FTZ R4, R2, 1 ;  /* 0x3f80000002047820 */ /* 0x000fe20000410000 */
[----:B------:R-:W-:-:S05]  /*4ff0*/  CS2R R6, SRZ ;  /* 0x0000000000067805 */ /* 0x000fca000001ff00 */
[----:B------:R-:W0:Y:S02]  /*5000*/  F2F.F64.F32 R4, R4 ;  /* 0x0000000400047310 */ /* 0x000e240000201800 */
[----:B0-----:R0:W-:Y:S01]  /*5010*/  STG.E.128 [R16.64], R4 ;  /* 0x0000000410007986 */ /* 0x0011e2000c101d24 */
[----:B------:R-:W-:Y:S05]  /*5020*/  BRA `(.L_x_1332) ;  /* 0x0000097000007947 */ /* 0x000fea0003800000 */
.L_x_1340:
        /* <DEDUP_REMOVED lines=20> */
.L_x_1345:
[----:B------:R-:W-:Y:S05]  /*5170*/  BSYNC B0 ;  /* 0x0000000000007941 */ /* 0x000fea0003800000 */
.L_x_1344:
[----:B------:R-:W-:-:S05]  /*5180*/  LOP3.LUT R5, R0, R5, RZ, 0xfc, !PT ;  /* 0x0000000500057212 */ /* 0x000fca00078efcff */
[----:B------:R0:W-:Y:S01]  /*5190*/  STG.E.U8 [R16.64], R5 ;  /* 0x0000000510007986 */ /* 0x0001e2000c101124 */
[----:B------:R-:W-:Y:S05]  /*51a0*/  BRA `(.L_x_1332) ;  /* 0x000007f000007947 */ /* 0x000fea0003800000 */
.L_x_1343:
        /* <DEDUP_REMOVED lines=12> */
.L_x_1347:
[----:B------:R-:W-:Y:S01]  /*5270*/  IMAD.MOV.U32 R0, RZ, RZ, 0x7f ;  /* 0x0000007fff007424 */ /* 0x000fe200078e00ff */
[----:B------:R-:W-:-:S04]  /*5280*/  ISETP.GT.U32.AND P0, PT, R4, 0x7f800000, PT ;  /* 0x7f8000000400780c */ /* 0x000fc80003f04070 */
[----:B------:R-:W-:-:S04]  /*5290*/  SEL R0, R0, 0x7c, P0 ;  /* 0x0000007c00007807 */ /* 0x000fc80000000000 */
.L_x_1348:
[----:B------:R-:W-:Y:S05]  /*52a0*/  BSYNC B0 ;  /* 0x0000000000007941 */ /* 0x000fea0003800000 */
.L_x_1346:
[----:B------:R-:W-:-:S04]  /*52b0*/  LOP3.LUT R2, R2, 0x80000000, RZ, 0xc0, !PT ;  /* 0x8000000002027812 */ /* 0x000fc800078ec0ff */
[----:B------:R-:W-:-:S04]  /*52c0*/  SHF.R.U32.HI R3, RZ, 0x18, R2 ;  /* 0x00000018ff037819 */ /* 0x000fc80000011602 */
[----:B------:R-:W-:-:S05]  /*52d0*/  LOP3.LUT R3, R0, R3, RZ, 0xfc, !PT ;  /* 0x0000000300037212 */ /* 0x000fca00078efcff */
[----:B------:R0:W-:Y:S01]  /*52e0*/  STG.E.U8 [R16.64], R3 ;  /* 0x0000000310007986 */ /* 0x0001e2000c101124 */
[----:B------:R-:W-:Y:S05]  /*52f0*/  BRA `(.L_x_1332) ;  /* 0x000006a000007947 */ /* 0x000fea0003800000 */
.L_x_1342:
[----:B------:R-:W-:-:S05]  /*5300*/  F2FP.BF16.PACK_AB R2, RZ, R2 ;  /* 0x00000002ff02723e */ /* 0x000fca00000010ff */
[----:B------:R0:W-:Y:S01]  /*5310*/  STG.E.U16 [R16.64], R2 ;  /* 0x0000000210007986 */ /* 0x0001e2000c101524 */
[----:B------:R-:W-:Y:S05]  /*5320*/  BRA `(.L_x_1332) ;  /* 0x0000067000007947 */ /* 0x000fea0003800000 */
.L_x_1339:
        /* <DEDUP_REMOVED lines=11> */
.L_x_1351:
        /* <DEDUP_REMOVED lines=16> */
.L_x_1354:
[----:B------:R-:W-:-:S04]  /*54e0*/  LOP3.LUT R2, R2, 0x80000000, RZ, 0xc0, !PT ;  /* 0x8000000002027812 */ /* 0x000fc800078ec0ff */
[----:B------:R-:W-:-:S04]  /*54f0*/  SHF.R.U32.HI R3, RZ, 0x18, R2 ;  /* 0x00000018ff037819 */ /* 0x000fc80000011602 */
[----:B------:R-:W-:-:S04]  /*5500*/  LOP3.LUT R0, R0, R3, RZ, 0xfc, !PT ;  /* 0x0000000300007212 */ /* 0x000fc800078efcff */
[----:B------:R-:W-:Y:S02]  /*5510*/  PRMT R8, R0, 0x7610, R8 ;  /* 0x0000761000087816 */ /* 0x000fe40000000008 */
.L_x_1353:
[----:B------:R-:W-:Y:S05]  /*5520*/  BSYNC B0 ;  /* 0x0000000000007941 */ /* 0x000fea0003800000 */
.L_x_1352:
[----:B------:R0:W-:Y:S01]  /*5530*/  STG.E.U8 [R16.64], R8 ;  /* 0x0000000810007986 */ /* 0x0001e2000c101124 */
[----:B------:R-:W-:Y:S05]  /*5540*/  BRA `(.L_x_1332) ;  /* 0x0000045000007947 */ /* 0x000fea0003800000 */
.L_x_1350:
        /* <DEDUP_REMOVED lines=16> */
.L_x_1357:
[----:B------:R-:W-:-:S04]  /*5650*/  LOP3.LUT R2, R2, 0x80000000, RZ, 0xc0, !PT ;  /* 0x8000000002027812 */ /* 0x000fc800078ec0ff */
[----:B------:R-:W-:-:S04]  /*5660*/  SHF.R.U32.HI R3, RZ, 0x18, R2 ;  /* 0x00000018ff037819 */ /* 0x000fc80000011602 */
[----:B------:R-:W-:-:S04]  /*5670*/  LOP3.LUT R0, R0, R3, RZ, 0xfc, !PT ;  /* 0x0000000300007212 */ /* 0x000fc800078efcff */
[----:B------:R-:W-:Y:S02]  /*5680*/  PRMT R8, R0, 0x7610, R8 ;  /* 0x0000761000087816 */ /* 0x000fe40000000008 */
.L_x_1356:
[----:B------:R-:W-:Y:S05]  /*5690*/  BSYNC B0 ;  /* 0x0000000000007941 */ /* 0x000fea0003800000 */
.L_x_1355:
[----:B------:R0:W-:Y:S01]  /*56a0*/  STG.E.U8 [R16.64], R8 ;  /* 0x0000000810007986 */ /* 0x0001e2000c101124 */
[----:B------:R-:W-:Y:S05]  /*56b0*/  BRA `(.L_x_1332) ;  /* 0x000002e000007947 */ /* 0x000fea0003800000 */
.L_x_1349:
        /* <DEDUP_REMOVED lines=21> */
.L_x_1331:
        /* <DEDUP_REMOVED lines=20> */
.L_x_1359:
[----:B------:R-:W0:Y:S02]  /*5950*/  F2I.U64.TRUNC R2, R2 ;  /* 0x0000000200027311 */ /* 0x000e24000020d800 */
[----:B0-----:R0:W-:Y:S01]  /*5960*/  STG.E.64 [R16.64], R2 ;  /* 0x0000000210007986 */ /* 0x0011e2000c101b24 */
[----:B------:R-:W-:Y:S05]  /*5970*/  BRA `(.L_x_1332) ;  /* 0x0000002000007947 */ /* 0x000fea0003800000 */
.L_x_1358:
[----:B------:R-:W0:Y:S02]  /*5980*/  F2I.FTZ.U32.TRUNC.NTZ R3, R2 ;  /* 0x0000000200037305 */ /* 0x000e24000021f000 */
[----:B0-----:R0:W-:Y:S02]  /*5990*/  STG.E [R16.64], R3 ;  /* 0x0000000310007986 */ /* 0x0011e4000c101924 */
.L_x_1332:
[----:B------:R-:W-:-:S04]  /*59a0*/  IADD3 R19, R19, 0x80, RZ ;  /* 0x0000008013137810 */ /* 0x000fc80007ffe0ff */
[----:B------:R-:W-:-:S13]  /*59b0*/  ISETP.GE.AND P0, PT, R19, c[0x0][0x160], PT ;  /* 0x0000580013007a0c */ /* 0x000fda0003f06270 */
        /* <DEDUP_REMOVED lines=229> */
.L_x_1360:
        /* <DEDUP_REMOVED lines=20> */
.L_x_1365:
[----:B------:R-:W2:Y:S02]  /*6950*/  LDG.E.U8 R0, [R2.64] ;  /* 0x0000002402007981 */ /* 0x000ea4000c1e1100 */
[----:B--2---:R-:W0:Y:S01]  /*6960*/  I2F.U16 R0, R0 ;  /* 0x0000000000007306 */ /* 0x004e220000101000 */
[----:B------:R-:W-:Y:S05]  /*6970*/  BRA `(.L_x_1367) ;  /* 0x00000ca000007947 */ /* 0x000fea0003800000 */
.L_x_1364:
        /* <DEDUP_REMOVED lines=9> */
.L_x_1369:
[----:B------:R-:W2:Y:S02]  /*6a10*/  LDG.E R0, [R2.64] ;  /* 0x0000002402007981 */ /* 0x000ea4000c1e1900 */
[----:B--2---:R-:W0:Y:S01]  /*6a20*/  I2F R0, R0 ;  /* 0x0000000000007306 */ /* 0x004e220000201400 */
[----:B------:R-:W-:Y:S05]  /*6a30*/  BRA `(.L_x_1367) ;  /* 0x00000be000007947 */ /* 0x000fea0003800000 */
.L_x_1368:
[----:B------:R-:W2:Y:S02]  /*6a40*/  LDG.E.U16 R0, [R2.64] ;  /* 0x0000002402007981 */ /* 0x000ea4000c1e1500 */
[----:B--2---:R-:W0:Y:S01]  /*6a50*/  I2F.S16 R0, R0 ;  /* 0x0000000000007306 */ /* 0x004e220000101400 */
[----:B------:R-:W-:Y:S05]  /*6a60*/  BRA `(.L_x_1367) ;  /* 0x00000bb000007947 */ /* 0x000fea0003800000 */
.L_x_1363:
        /* <DEDUP_REMOVED lines=8> */
.L_x_1371:
[----:B------:R-:W2:Y:S02]  /*6af0*/  LDG.E.U16 R0, [R2.64] ;  /* 0x0000002402007981 */ /* 0x000ea4000c1e1500 */
[----:B--2---:R-:W-:Y:S01]  /*6b00*/  HADD2.F32 R0, -RZ, R0.H0_H0 ;  /* 0x20000000ff007230 */ /* 0x004fe20000004100 */
[----:B------:R-:W-:Y:S05]  /*6b10*/  BRA `(.L_x_1367) ;  /* 0x00000b0000007947 */ /* 0x000fea0003800000 */
.L_x_1370:
        /* <DEDUP_REMOVED lines=8> */
.L_x_1373:
[----:B------:R-:W2:Y:S02]  /*6ba0*/  LDG.E.U16 R0, [R2.64] ;  /* 0x0000002402007981 */ /* 0x000ea4000c1e1500 */
[----:B--2---:R-:W-:Y:S01]  /*6bb0*/  HADD2.F32 R0, -RZ, R0.H0_H0 ;  /* 0x20000000ff007230 */ /* 0x004fe20000004100 */
[----:B------:R-:W-:Y:S05]  /*6bc0*/  BRA `(.L_x_1367) ;  /* 0x00000a5000007947 */ /* 0x000fea0003800000 */
.L_x_1372:
[----:B------:R-:W2:Y:S02]  /*6bd0*/  LDG.E.64 R2, [R2.64] ;  /* 0x0000002402027981 */ /* 0x000ea4000c1e1b00 */
[----:B--2---:R-:W0:Y:S01]  /*6be0*/  F2F.F32.F64 R0, R2 ;  /* 0x0000000200007310 */ /* 0x004e220000301000 */
[----:B------:R-:W0:-:S14]  /*6bf0*/  DSETP.GEU.AND P0, PT, |R2|, c[0x2][0x0], PT ;  /* 0x008000000200762a */ /* 0x000e1c0003f0e200 */
[----:B0-----:R-:W-:Y:S01]  /*6c00*/  @!P0 FMUL R0, R0, 1.175494350822287508e-38 ;  /* 0x0080000000008820 */ /* 0x001fe20000400000 */
[----:B------:R-:W-:Y:S05]  /*6c10*/  BRA `(.L_x_1367) ;  /* 0x00000a0000007947 */ /* 0x000fea0003800000 */
.L_x_1362:
        /* <DEDUP_REMOVED lines=12> */
.L_x_1376:
[----:B------:R-:W2:Y:S02]  /*6ce0*/  LDG.E.64 R2, [R2.64] ;  /* 0x0000002402027981 */ /* 0x000ea4000c1e1b00 */
[----:B--2---:R-:W0:Y:S01]  /*6cf0*/  F2F.F32.F64 R0, R2 ;  /* 0x0000000200007310 */ /* 0x004e220000301000 */
[----:B------:R-:W0:-:S14]  /*6d00*/  DSETP.GEU.AND P0, PT, |R2|, c[0x2][0x0], PT ;  /* 0x008000000200762a */ /* 0x000e1c0003f0e200 */
[----:B0-----:R-:W-:Y:S01]  /*6d10*/  @!P0 FMUL R0, R0, 1.175494350822287508e-38 ;  /* 0x0080000000008820 */ /* 0x001fe20000400000 */
[----:B------:R-:W-:Y:S05]  /*6d20*/  BRA `(.L_x_1367) ;  /* 0x000008f000007947 */ /* 0x000fea0003800000 */
.L_x_1375:
        /* <DEDUP_REMOVED lines=26> */
.L_x_1378:
        /* <DEDUP_REMOVED lines=13> */
.L_x_1377:
[----:B------:R-:W2:Y:S02]  /*6fa0*/  LDG.E.U16 R0, [R2.64] ;  /* 0x0000002402007981 */ /* 0x000ea4000c1e1500 */
[----:B--2---:R-:W-:Y:S01]  /*6fb0*/  PRMT R0, RZ, 0x5410, R0 ;  /* 0x00005410ff007816 */ /* 0x004fe20000000000 */
[----:B------:R-:W-:Y:S05]  /*6fc0*/  BRA `(.L_x_1367) ;  /* 0x0000065000007947 */ /* 0x000fea0003800000 */
.L_x_1374:
        /* <DEDUP_REMOVED lines=11> */
.L_x_1381:
        /* <DEDUP_REMOVED lines=20> */
.L_x_1383:
[----:B------:R-:W-:Y:S05]  /*71c0*/  BSYNC B0 ;  /* 0x0000000000007941 */ /* 0x000fea0003800000 */
.L_x_1382:
[----:B------:R-:W-:Y:S01]  /*71d0*/  LEA R3, R0, 0x3b800000, 0x17 ;  /* 0x3b80000000037811 */ /* 0x000fe200078eb8ff */
[----:B------:R-:W-:-:S05]  /*71e0*/  IMAD.SHL.U32 R0, R2, 0x100000, RZ ;  /* 0x0010000002007824 */ /* 0x000fca00078e00ff */
[----:B------:R-:W-:Y:S01]  /*71f0*/  LOP3.LUT R0, R3, R0, R4, 0xfe, !PT ;  /* 0x0000000003007212 */ /* 0x000fe200078efe04 */
[----:B------:R-:W-:Y:S05]  /*7200*/  BRA `(.L_x_1367) ;  /* 0x0000041000007947 */ /* 0x000fea0003800000 */
.L_x_1380:
        /* <DEDUP_REMOVED lines=20> */
.L_x_1385:
[----:B------:R-:W-:Y:S05]  /*7350*/  BSYNC B0 ;  /* 0x0000000000007941 */ /* 0x000fea0003800000 */
.L_x_1384:
[----:B------:R-:W-:Y:S01]  /*7360*/  LEA R3, R0, 0x37800000, 0x17 ;  /* 0x3780000000037811 */ /* 0x000fe200078eb8ff */
[----:B------:R-:W-:-:S05]  /*7370*/  IMAD.SHL.U32 R0, R2, 0x200000, RZ ;  /* 0x0020000002007824 */ /* 0x000fca00078e00ff */
[----:B------:R-:W-:Y:S01]  /*7380*/  LOP3.LUT R0, R3, R0, R4, 0xfe, !PT ;  /* 0x0000000003007212 */ /* 0x000fe200078efe04 */
[----:B------:R-:W-:Y:S05]  /*7390*/  BRA `(.L_x_1367) ;  /* 0x0000028000007947 */ /* 0x000fea0003800000 */
.L_x_1379:
        /* <DEDUP_REMOVED lines=14> */
.L_x_1366:
        /* <DEDUP_REMOVED lines=21> */
.L_x_1387:
[----:B------:R-:W2:Y:S02]  /*75d0*/  LDG.E.64 R2, [R2.64] ;  /* 0x0000002402027981 */ /* 0x000ea4000c1e1b00 */
[----:B--2---:R0:W1:Y:S01]  /*75e0*/  I2F.U64 R0, R2 ;  /* 0x0000000200007312 */ /* 0x0040620000301000 */
[----:B------:R-:W-:Y:S05]  /*75f0*/  BRA `(.L_x_1367) ;  /* 0x0000002000007947 */ /* 0x000fea0003800000 */
.L_x_1386:
[----:B------:R-:W2:Y:S02]  /*7600*/  LDG.E R0, [R2.64] ;  /* 0x0000002402007981 */ /* 0x000ea4000c1e1900 */
[----:B--2---:R-:W0:Y:S02]  /*7610*/  I2F.U32 R0, R0 ;  /* 0x0000000000007306 */ /* 0x004e240000201000 */
.L_x_1367:
[----:B------:R-:W-:Y:S05]  /*7620*/  BSYNC B6 ;  /* 0x0000000000067941 */ /* 0x000fea0003800000 */
.L_x_1361:
        /* <DEDUP_REMOVED lines=40> */
.L_x_1391:
[----:B------:R-:W0:Y:S02]  /*78b0*/  F2I.S64.TRUNC R2, R2 ;  /* 0x0000000200027311 */ /* 0x000e24000020d900 */
[----:B0-----:R-:W-:-:S05]  /*78c0*/  IMAD.MOV.U32 R5, RZ, RZ, R2 ;  /* 0x000000ffff057224 */ /* 0x001fca00078e0002 */
[----:B------:R0:W-:Y:S01]  /*78d0*/  STG.E.U8 [R16.64], R5 ;  /* 0x0000000510007986 */ /* 0x0001e2000c101124 */
[----:B------:R-:W-:Y:S05]  /*78e0*/  BRA `(.L_x_1393) ;  /* 0x00000d3000007947 */ /* 0x000fea0003800000 */
.L_x_1390:
        /* <DEDUP_REMOVED lines=9> */
.L_x_1395:
[----:B------:R-:W0:Y:S02]  /*7980*/  F2I.FTZ.TRUNC.NTZ R3, R2 ;  /* 0x0000000200037305 */ /* 0x000e24000021f100 */
[----:B0-----:R0:W-:Y:S01]  /*7990*/  STG.E [R16.64], R3 ;  /* 0x0000000310007986 */ /* 0x0011e2000c101924 */
[----:B------:R-:W-:Y:S05]  /*79a0*/  BRA `(.L_x_1393) ;  /* 0x00000c7000007947 */ /* 0x000fea0003800000 */
.L_x_1394:
[----:B------:R-:W0:Y:S02]  /*79b0*/  F2I.FTZ.TRUNC.NTZ R3, R2 ;  /* 0x0000000200037305 */ /* 0x000e24000021f100 */
[----:B0-----:R0:W-:Y:S01]  /*79c0*/  STG.E.U16 [R16.64], R3 ;  /* 0x0000000310007986 */ /* 0x0011e2000c101524 */
[----:B------:R-:W-:Y:S05]  /*79d0*/  BRA `(.L_x_1393) ;  /* 0x00000c4000007947 */ /* 0x000fea0003800000 */
.L_x_1389:
        /* <DEDUP_REMOVED lines=8> */
.L_x_1397:
[----:B------:R-:W-:-:S05]  /*7a60*/  F2FP.PACK_AB R2, RZ, R2 ;  /* 0x00000002ff02723e */ /* 0x000fca00000000ff */
[----:B------:R0:W-:Y:S01]  /*7a70*/  STG.E.U16 [R16.64], R2 ;  /* 0x0000000210007986 */ /* 0x0001e2000c101524 */
[----:B------:R-:W-:Y:S05]  /*7a80*/  BRA `(.L_x_1393) ;  /* 0x00000b9000007947 */ /* 0x000fea0003800000 */
.L_x_1396:
        /* <DEDUP_REMOVED lines=9> */
.L_x_1399:
[----:B------:R-:W-:-:S04]  /*7b20*/  F2FP.PACK_AB R3, RZ, R2 ;  /* 0x00000002ff03723e */ /* 0x000fc800000000ff */
[----:B------:R-:W-:-:S05]  /*7b30*/  PRMT R3, R3, 0x5410, RZ ;  /* 0x0000541003037816 */ /* 0x000fca00000000ff */
[----:B------:R0:W-:Y:S01]  /*7b40*/  STG.E [R16.64], R3 ;  /* 0x0000000310007986 */ /* 0x0001e2000c101924 */
[----:B------:R-:W-:Y:S05]  /*7b50*/  BRA `(.L_x_1393) ;  /* 0x00000ac000007947 */ /* 0x000fea0003800000 */
.L_x_1398:
[----:B------:R-:W-:-:S06]  /*7b60*/  FMUL.FTZ R2, R2, 1 ;  /* 0x3f80000002027820 */ /* 0x000fcc0000410000 */
[----:B------:R-:W0:Y:S02]  /*7b70*/  F2F.F64.F32 R2, R2 ;  /* 0x0000000200027310 */ /* 0x000e240000201800 */
[----:B0-----:R0:W-:Y:S01]  /*7b80*/  STG.E.64 [R16.64], R2 ;  /* 0x0000000210007986 */ /* 0x0011e2000c101b24 */
[----:B------:R-:W-:Y:S05]  /*7b90*/  BRA `(.L_x_1393) ;  /* 0x00000a8000007947 */ /* 0x000fea0003800000 */
.L_x_1388:
        /* <DEDUP_REMOVED lines=12> */
.L_x_1402:
[----:B------:R-:W-:Y:S01]  /*7c60*/  FMUL.FTZ R4, R2, 1 ;  /* 0x3f80000002047820 */ /* 0x000fe20000410000 */
[----:B------:R-:W-:-:S05]  /*7c70*/  CS2R R6, SRZ ;  /* 0x0000000000067805 */ /* 0x000fca000001ff00 */
[----:B------:R-:W0:Y:S02]  /*7c80*/  F2F.F64.F32 R4, R4 ;  /* 0x0000000400047310 */ /* 0x000e240000201800 */
[----:B0-----:R0:W-:Y:S01]  /*7c90*/  STG.E.128 [R16.64], R4 ;  /* 0x0000000410007986 */ /* 0x0011e2000c101d24 */
[----:B------:R-:W-:Y:S05]  /*7ca0*/  BRA `(.L_x_1393) ;  /* 0x0000097000007947 */ /* 0x000fea0003800000 */
.L_x_1401:
        /* <DEDUP_REMOVED lines=20> */
.L_x_1406:
[----:B------:R-:W-:Y:S05]  /*7df0*/  BSYNC B0 ;  /* 0x0000000000007941 */ /* 0x000fea0003800000 */
.L_x_1405:
[----:B------:R-:W-:-:S05]  /*7e00*/  LOP3.LUT R5, R0, R5, RZ, 0xfc, !PT ;  /* 0x0000000500057212 */ /* 0x000fca00078efcff */
[----:B------:R0:W-:Y:S01]  /*7e10*/  STG.E.U8 [R16.64], R5 ;  /* 0x0000000510007986 */ /* 0x0001e2000c101124 */
[----:B------:R-:W-:Y:S05]  /*7e20*/  BRA `(.L_x_1393) ;  /* 0x000007f000007947 */ /* 0x000fea0003800000 */
.L_x_1404:
        /* <DEDUP_REMOVED lines=12> */
.L_x_1408:
[----:B------:R-:W-:Y:S01]  /*7ef0*/  IMAD.MOV.U32 R0, RZ, RZ, 0x7f ;  /* 0x0000007fff007424 */ /* 0x000fe200078e00ff */
[----:B------:R-:W-:-:S04]  /*7f00*/  ISETP.GT.U32.AND P0, PT, R4, 0x7f800000, PT ;  /* 0x7f8000000400780c */ /* 0x000fc80003f04070 */
[----:B------:R-:W-:-:S04]  /*7f10*/  SEL R0, R0, 0x7c, P0 ;  /* 0x0000007c00007807 */ /* 0x000fc80000000000 */
.L_x_1409:
[----:B------:R-:W-:Y:S05]  /*7f20*/  BSYNC B0 ;  /* 0x0000000000007941 */ /* 0x000fea0003800000 */
.L_x_1407:
[----:B------:R-:W-:-:S04]  /*7f30*/  LOP3.LUT R2, R2, 0x80000000, RZ, 0xc0, !PT ;  /* 0x8000000002027812 */ /* 0x000fc800078ec0ff */
[----:B------:R-:W-:-:S04]  /*7f40*/  SHF.R.U32.HI R3, RZ, 0x18, R2 ;  /* 0x00000018ff037819 */ /* 0x000fc80000011602 */
[----:B------:R-:W-:-:S05]  /*7f50*/  LOP3.LUT R3, R0, R3, RZ, 0xfc, !PT ;  /* 0x0000000300037212 */ /* 0x000fca00078efcff */
[----:B------:R0:W-:Y:S01]  /*7f60*/  STG.E.U8 [R16.64], R3 ;  /* 0x0000000310007986 */ /* 0x0001e2000c101124 */
[----:B------:R-:W-:Y:S05]  /*7f70*/  BRA `(.L_x_1393) ;  /* 0x000006a000007947 */ /* 0x000fea0003800000 */
.L_x_1403:
[----:B------:R-:W-:-:S05]  /*7f80*/  F2FP.BF16.PACK_AB R2, RZ, R2 ;  /* 0x00000002ff02723e */ /* 0x000fca00000010ff */
[----:B------:R0:W-:Y:S01]  /*7f90*/  STG.E.U16 [R16.64], R2 ;  /* 0x0000000210007986 */ /* 0x0001e2000c101524 */
[----:B------:R-:W-:Y:S05]  /*7fa0*/  BRA `(.L_x_1393) ;  /* 0x0000067000007947 */ /* 0x000fea0003800000 */
.L_x_1400:
        /* <DEDUP_REMOVED lines=11> */
.L_x_1412:
        /* <DEDUP_REMOVED lines=16> */
.L_x_1415:
[----:B------:R-:W-:-:S04]  /*8160*/  LOP3.LUT R2, R2, 0x80000000, RZ, 0xc0, !PT ;  /* 0x8000000002027812 */ /* 0x000fc800078ec0ff */
[----:B------:R-:W-:-:S04]  /*8170*/  SHF.R.U32.HI R3, RZ, 0x18, R2 ;  /* 0x00000018ff037819 */ /* 0x000fc80000011602 */
[----:B------:R-:W-:-:S04]  /*8180*/  LOP3.LUT R0, R0, R3, RZ, 0xfc, !PT ;  /* 0x0000000300007212 */ /* 0x000fc800078efcff */
[----:B------:R-:W-:Y:S02]  /*8190*/  PRMT R8, R0, 0x7610, R8 ;  /* 0x0000761000087816 */ /* 0x000fe40000000008 */
.L_x_1414:
[----:B------:R-:W-:Y:S05]  /*81a0*/  BSYNC B0 ;  /* 0x0000000000007941 */ /* 0x000fea0003800000 */
.L_x_1413:
[----:B------:R0:W-:Y:S01]  /*81b0*/  STG.E.U8 [R16.64], R8 ;  /* 0x0000000810007986 */ /* 0x0001e2000c101124 */
[----:B------:R-:W-:Y:S05]  /*81c0*/  BRA `(.L_x_1393) ;  /* 0x0000045000007947 */ /* 0x000fea0003800000 */
.L_x_1411:
        /* <DEDUP_REMOVED lines=16> */
.L_x_1418:
[----:B------:R-:W-:-:S04]  /*82d0*/  LOP3.LUT R2, R2, 0x80000000, RZ, 0xc0, !PT ;  /* 0x8000000002027812 */ /* 0x000fc800078ec0ff */
[----:B------:R-:W-:-:S04]  /*82e0*/  SHF.R.U32.HI R3, RZ, 0x18, R2 ;  /* 0x00000018ff037819 */ /* 0x000fc80000011602 */
[----:B------:R-:W-:-:S04]  /*82f0*/  LOP3.LUT R0, R0, R3, RZ, 0xfc, !PT ;  /* 0x0000000300007212 */ /* 0x000fc800078efcff */
[----:B------:R-:W-:Y:S02]  /*8300*/  PRMT R8, R0, 0x7610, R8 ;  /* 0x0000761000087816 */ /* 0x000fe40000000008 */
.L_x_1417:
[----:B------:R-:W-:Y:S05]  /*8310*/  BSYNC B0 ;  /* 0x0000000000007941 */ /* 0x000fea0003800000 */
.L_x_1416:
[----:B------:R0:W-:Y:S01]  /*8320*/  STG.E.U8 [R16.64], R8 ;  /* 0x0000000810007986 */ /* 0x0001e2000c101124 */
[----:B------:R-:W-:Y:S05]  /*8330*/  BRA `(.L_x_1393) ;  /* 0x000002e000007947 */ /* 0x000fea0003800000 */
.L_x_1410:
        /* <DEDUP_REMOVED lines=21> */
.L_x_1392:
        /* <DEDUP_REMOVED lines=20> */
.L_x_1420:
[----:B------:R-:W0:Y:S02]  /*85d0*/  F2I.U64.TRUNC R2, R2 ;  /* 0x0000000200027311 */ /* 0x000e24000020d800 */
[----:B0-----:R0:W-:Y:S01]  /*85e0*/  STG.E.64 [R16.64], R2 ;  /* 0x0000000210007986 */ /* 0x0011e2000c101b24 */
[----:B------:R-:W-:Y:S05]  /*85f0*/  BRA `(.L_x_1393) ;  /* 0x0000002000007947 */ /* 0x000fea0003800000 */
.L_x_1419:
[----:B------:R-:W0:Y:S02]  /*8600*/  F2I.FTZ.U32.TRUNC.NTZ R3, R2 ;  /* 0x0000000200037305 */ /* 0x000e24000021f000 */
[----:B0-----:R0:W-:Y:S02]  /*8610*/  STG.E [R16.64], R3 ;  /* 0x0000000310007986 */ /* 0x0011e4000c101924 */
.L_x_1393:
[----:B------:R-:W-:Y:S02]  /*8620*/  IADD3 R19, R19, 0x80, RZ ;  /* 0x0000008013137810 */ /* 0x000fe40007ffe0ff */
.L_x_1298:
[----:B------:R-:W-:Y:S05]  /*8630*/  BSYNC B7 ;  /* 0x0000000000077941 */ /* 0x000fea0003800000 */
.L_x_1297:
[----:B------:R-:W-:-:S13]  /*8640*/  ISETP.GE.AND P0, PT, R19, c[0x0][0x160], PT ;  /* 0x0000580013007a0c */ /* 0x000fda0003f06270 */
[----:B------:R-:W-:Y:S05]  /*8650*/  @P0 EXIT ;  /* 0x000000000000094d */ /* 0x000fea0003800000 */
        /* <DEDUP_REMOVED lines=228> */
.L_x_1421:
        /* <DEDUP_REMOVED lines=20> */
.L_x_1426:
[----:B------:R-:W2:Y:S02]  /*95e0*/  LDG.E.U8 R0, [R2.64] ;  /* 0x0000002402007981 */ /* 0x000ea4000c1e1100 */
[----:B--2---:R-:W0:Y:S01]  /*95f0*/  I2F.U16 R0, R0 ;  /* 0x0000000000007306 */ /* 0x004e220000101000 */
[----:B------:R-:W-:Y:S05]  /*9600*/  BRA `(.L_x_1428) ;  /* 0x00000ca000007947 */ /* 0x000fea0003800000 */
.L_x_1425:
        /* <DEDUP_REMOVED lines=9> */
.L_x_1430:
[----:B------:R-:W2:Y:S02]  /*96a0*/  LDG.E R0, [R2.64] ;  /* 0x0000002402007981 */ /* 0x000ea4000c1e1900 */
[----:B--2---:R-:W0:Y:S01]  /*96b0*/  I2F R0, R0 ;  /* 0x0000000000007306 */ /* 0x004e220000201400 */
[----:B------:R-:W-:Y:S05]  /*96c0*/  BRA `(.L_x_1428) ;  /* 0x00000be000007947 */ /* 0x000fea0003800000 */
.L_x_1429:
[----:B------:R-:W2:Y:S02]  /*96d0*/  LDG.E.U16 R0, [R2.64] ;  /* 0x0000002402007981 */ /* 0x000ea4000c1e1500 */
[----:B--2---:R-:W0:Y:S01]  /*96e0*/  I2F.S16 R0, R0 ;  /* 0x0000000000007306 */ /* 0x004e220000101400 */
[----:B------:R-:W-:Y:S05]  /*96f0*/  BRA `(.L_x_1428) ;  /* 0x00000bb000007947 */ /* 0x000fea0003800000 */
.L_x_1424:
        /* <DEDUP_REMOVED lines=8> */
.L_x_1432:
[----:B------:R-:W2:Y:S02]  /*9780*/  LDG.E.U16 R0, [R2.64] ;  /* 0x0000002402007981 */ /* 0x000ea4000c1e1500 */
[----:B--2---:R-:W-:Y:S01]  /*9790*/  HADD2.F32 R0, -RZ, R0.H0_H0 ;  /* 0x20000000ff007230 */ /* 0x004fe20000004100 */
[----:B------:R-:W-:Y:S05]  /*97a0*/  BRA `(.L_x_1428) ;  /* 0x00000b0000007947 */ /* 0x000fea0003800000 */
.L_x_1431:
        /* <DEDUP_REMOVED lines=8> */
.L_x_1434:
[----:B------:R-:W2:Y:S02]  /*9830*/  LDG.E.U16 R0, [R2.64] ;  /* 0x0000002402007981 */ /* 0x000ea4000c1e1500 */
[----:B--2---:R-:W-:Y:S01]  /*9840*/  HADD2.F32 R0, -RZ, R0.H0_H0 ;  /* 0x20000000ff007230 */ /* 0x004fe20000004100 */
[----:B------:R-:W-:Y:S05]  /*9850*/  BRA `(.L_x_1428) ;  /* 0x00000a5000007947 */ /* 0x000fea0003800000 */
.L_x_1433:
[----:B------:R-:W2:Y:S02]  /*9860*/  LDG.E.64 R2, [R2.64] ;  /* 0x0000002402027981 */ /* 0x000ea4000c1e1b00 */
[----:B--2---:R-:W0:Y:S01]  /*9870*/  F2F.F32.F64 R0, R2 ;  /* 0x0000000200007310 */ /* 0x004e220000301000 */
[----:B------:R-:W0:-:S14]  /*9880*/  DSETP.GEU.AND P0, PT, |R2|, c[0x2][0x0], PT ;  /* 0x008000000200762a */ /* 0x000e1c0003f0e200 */
[----:B0-----:R-:W-:Y:S01]  /*9890*/  @!P0 FMUL R0, R0, 1.175494350822287508e-38 ;  /* 0x0080000000008820 */ /* 0x001fe20000400000 */
[----:B------:R-:W-:Y:S05]  /*98a0*/  BRA `(.L_x_1428) ;  /* 0x00000a0000007947 */ /* 0x000fea0003800000 */
.L_x_1423:
        /* <DEDUP_REMOVED lines=12> */
.L_x_1437:
[----:B------:R-:W2:Y:S02]  /*9970*/  LDG.E.64 R2, [R2.64] ;  /* 0x0000002402027981 */ /* 0x000ea4000c1e1b00 */
[----:B--2---:R-:W0:Y:S01]  /*9980*/  F2F.F32.F64 R0, R2 ;  /* 0x0000000200007310 */ /* 0x004e220000301000 */
[----:B------:R-:W0:-:S14]  /*9990*/  DSETP.GEU.AND P0, PT, |R2|, c[0x2][0x0], PT ;  /* 0x008000000200762a */ /* 0x000e1c0003f0e200 */
[----:B0-----:R-:W-:Y:S01]  /*99a0*/  @!P0 FMUL R0, R0, 1.175494350822287508e-38 ;  /* 0x0080000000008820 */ /* 0x001fe20000400000 */
[----:B------:R-:W-:Y:S05]  /*99b0*/  BRA `(.L_x_1428) ;  /* 0x000008f000007947 */ /* 0x000fea0003800000 */
.L_x_1436:
        /* <DEDUP_REMOVED lines=26> */
.L_x_1439:
        /* <DEDUP_REMOVED lines=13> */
.L_x_1438:
[----:B------:R-:W2:Y:S02]  /*9c30*/  LDG.E.U16 R0, [R2.64] ;  /* 0x0000002402007981 */ /* 0x000ea4000c1e1500 */
[----:B--2---:R-:W-:Y:S01]  /*9c40*/  PRMT R0, RZ, 0x5410, R0 ;  /* 0x00005410ff007816 */ /* 0x004fe20000000000 */
[----:B------:R-:W-:Y:S05]  /*9c50*/  BRA `(.L_x_1428) ;  /* 0x0000065000007947 */ /* 0x000fea0003800000 */
.L_x_1435:
        /* <DEDUP_REMOVED lines=11> */
.L_x_1442:
        /* <DEDUP_REMOVED lines=20> */
.L_x_1444:
[----:B------:R-:W-:Y:S05]  /*9e50*/  BSYNC B0 ;  /* 0x0000000000007941 */ /* 0x000fea0003800000 */
.L_x_1443:
[----:B------:R-:W-:Y:S01]  /*9e60*/  LEA R3, R0, 0x3b800000, 0x17 ;  /* 0x3b80000000037811 */ /* 0x000fe200078eb8ff */
[----:B------:R-:W-:-:S05]  /*9e70*/  IMAD.SHL.U32 R0, R2, 0x100000, RZ ;  /* 0x0010000002007824 */ /* 0x000fca00078e00ff */
[----:B------:R-:W-:Y:S01]  /*9e80*/  LOP3.LUT R0, R3, R0, R4, 0xfe, !PT ;  /* 0x0000000003007212 */ /* 0x000fe200078efe04 */
[----:B------:R-:W-:Y:S05]  /*9e90*/  BRA `(.L_x_1428) ;  /* 0x0000041000007947 */ /* 0x000fea0003800000 */
.L_x_1441:
        /* <DEDUP_REMOVED lines=20> */
.L_x_1446:
[----:B------:R-:W-:Y:S05]  /*9fe0*/  BSYNC B0 ;  /* 0x0000000000007941 */ /* 0x000fea0003800000 */
.L_x_1445:
[----:B------:R-:W-:Y:S01]  /*9ff0*/  LEA R3, R0, 0x37800000, 0x17 ;  /* 0x3780000000037811 */ /* 0x000fe200078eb8ff */
[----:B------:R-:W-:-:S05]  /*a000*/  IMAD.SHL.U32 R0, R2, 0x200000, RZ ;  /* 0x0020000002007824 */ /* 0x000fca00078e00ff */
[----:B------:R-:W-:Y:S01]  /*a010*/  LOP3.LUT R0, R3, R0, R4, 0xfe, !PT ;  /* 0x0000000003007212 */ /* 0x000fe200078efe04 */
[----:B------:R-:W-:Y:S05]  /*a020*/  BRA `(.L_x_1428) ;  /* 0x0000028000007947 */ /* 0x000fea0003800000 */
.L_x_1440:
        /* <DEDUP_REMOVED lines=14> */
.L_x_1427:
        /* <DEDUP_REMOVED lines=21> */
.L_x_1448:
[----:B------:R-:W2:Y:S02]  /*a260*/  LDG.E.64 R2, [R2.64] ;  /* 0x0000002402027981 */ /* 0x000ea4000c1e1b00 */
[----:B--2---:R0:W1:Y:S01]  /*a270*/  I2F.U64 R0, R2 ;  /* 0x0000000200007312 */ /* 0x0040620000301000 */
[----:B------:R-:W-:Y:S05]  /*a280*/  BRA `(.L_x_1428) ;  /* 0x0000002000007947 */ /* 0x000fea0003800000 */
.L_x_1447:
[----:B------:R-:W2:Y:S02]  /*a290*/  LDG.E R0, [R2.64] ;  /* 0x0000002402007981 */ /* 0x000ea4000c1e1900 */
[----:B--2---:R-:W0:Y:S02]  /*a2a0*/  I2F.U32 R0, R0 ;  /* 0x0000000000007306 */ /* 0x004e240000201000 */
.L_x_1428:
[----:B------:R-:W-:Y:S05]  /*a2b0*/  BSYNC B6 ;  /* 0x0000000000067941 */ /* 0x000fea0003800000 */
.L_x_1422:
        /* <DEDUP_REMOVED lines=38> */
[----:B0-----:R-:W-:Y:S01]  /*a520*/  STG.E.U8 [R16.64], R3 ;  /* 0x0000000310007986 */ /* 0x001fe2000c101124 */
[----:B------:R-:W-:Y:S05]  /*a530*/  EXIT ;  /* 0x000000000000794d */ /* 0x000fea0003800000 */
.L_x_1452:
[----:B------:R-:W0:Y:S02]  /*a540*/  F2I.S64.TRUNC R2, R2 ;  /* 0x0000000200027311 */ /* 0x000e24000020d900 */
[----:B0-----:R-:W-:-:S05]  /*a550*/  IMAD.MOV.U32 R5, RZ, RZ, R2 ;  /* 0x000000ffff057224 */ /* 0x001fca00078e0002 */
[----:B------:R-:W-:Y:S01]  /*a560*/  STG.E.U8 [R16.64], R5 ;  /* 0x0000000510007986 */ /* 0x000fe2000c101124 */
[----:B------:R-:W-:Y:S05]  /*a570*/  EXIT ;  /* 0x000000000000794d */ /* 0x000fea0003800000 */
.L_x_1451:
[----:B------:R-:W-:-:S13]  /*a580*/  ISETP.NE.AND P0, PT, R4, 0x2, PT ;  /* 0x000000020400780c */ /* 0x000fda0003f05270 */
[----:B------:R-:W-:Y:S05]  /*a590*/  @!P0 BRA `(.L_x_1454) ;  /* 0x000000a000008947 */ /* 0x000fea0003800000 */
[----:B------:R-:W-:-:S13]  /*a5a0*/  ISETP.NE.AND P0, PT, R4, 0x3, PT ;  /* 0x000000030400780c */ /* 0x000fda0003f05270 */
[----:B------:R-:W-:Y:S05]  /*a5b0*/  @!P0 BRA `(.L_x_1455) ;  /* 0x0000005000008947 */ /* 0x000fea0003800000 */
[----:B------:R-:W-:-:S13]  /*a5c0*/  ISETP.NE.AND P0, PT, R4, 0x4, PT ;  /* 0x000000040400780c */ /* 0x000fda0003f05270 */
[----:B------:R-:W-:Y:S05]  /*a5d0*/  @P0 BRA `(.L_x_1453) ;  /* 0x00000b4000000947 */ /* 0x000fea0003800000 */
[----:B------:R-:W0:Y:S02]  /*a5e0*/  F2I.S64.TRUNC R2, R2 ;  /* 0x0000000200027311 */ /* 0x000e24000020d900 */
[----:B0-----:R-:W-:Y:S01]  /*a5f0*/  STG.E.64 [R16.64], R2 ;  /* 0x0000000210007986 */ /* 0x001fe2000c101b24 */
[----:B------:R-:W-:Y:S05]  /*a600*/  EXIT ;  /* 0x000000000000794d */ /* 0x000fea0003800000 */
.L_x_1455:
[----:B------:R-:W0:Y:S02]  /*a610*/  F2I.FTZ.TRUNC.NTZ R3, R2 ;  /* 0x0000000200037305 */ /* 0x000e24000021f100 */
[----:B0-----:R-:W-:Y:S01]  /*a620*/  STG.E [R16.64], R3 ;  /* 0x0000000310007986 */ /* 0x001fe2000c101924 */
[----:B------:R-:W-:Y:S05]  /*a630*/  EXIT ;  /* 0x000000000000794d */ /* 0x000fea0003800000 */
.L_x_1454:
[----:B------:R-:W0:Y:S02]  /*a640*/  F2I.FTZ.TRUNC.NTZ R3, R2 ;  /* 0x0000000200037305 */ /* 0x000e24000021f100 */
[----:B0-----:R-:W-:Y:S01]  /*a650*/  STG.E.U16 [R16.64], R3 ;  /* 0x0000000310007986 */ /* 0x001fe2000c101524 */
[----:B------:R-:W-:Y:S05]  /*a660*/  EXIT ;  /* 0x000000000000794d */ /* 0x000fea0003800000 */
.L_x_1450:
[----:B------:R-:W-:-:S13]  /*a670*/  ISETP.GT.AND P0, PT, R4, 0x6, PT ;  /* 0x000000060400780c */ /* 0x000fda0003f04270 */
[----:B------:R-:W-:Y:S05]  /*a680*/  @P0 BRA `(.L_x_1456) ;  /* 0x0000009000000947 */ /* 0x000fea0003800000 */
[----:B------:R-:W-:-:S13]  /*a690*/  ISETP.NE.AND P0, PT, R4, 0x5, PT ;  /* 0x000000050400780c */ /* 0x000fda0003f05270 */
[----:B------:R-:W-:Y:S05]  /*a6a0*/  @!P0 BRA `(.L_x_1457) ;  /* 0x0000004000008947 */ /* 0x000fea0003800000 */
[----:B------:R-:W-:-:S13]  /*a6b0*/  ISETP.NE.AND P0, PT, R4, 0x6, PT ;  /* 0x000000060400780c */ /* 0x000fda0003f05270 */
[----:B------:R-:W-:Y:S05]  /*a6c0*/  @P0 BRA `(.L_x_1453) ;  /* 0x00000a5000000947 */ /* 0x000fea0003800000 */
[----:B------:R-:W-:Y:S01]  /*a6d0*/  STG.E [R16.64], R2 ;  /* 0x0000000210007986 */ /* 0x000fe2000c101924 */
[----:B------:R-:W-:Y:S05]  /*a6e0*/  EXIT ;  /* 0x000000000000794d */ /* 0x000fea0003800000 */
.L_x_1457:
[----:B------:R-:W-:-:S05]  /*a6f0*/  F2FP.PACK_AB R2, RZ, R2 ;  /* 0x00000002ff02723e */ /* 0x000fca00000000ff */
[----:B------:R-:W-:Y:S01]  /*a700*/  STG.E.U16 [R16.64], R2 ;  /* 0x0000000210007986 */ /* 0x000fe2000c101524 */
[----:B------:R-:W-:Y:S05]  /*a710*/  EXIT ;  /* 0x000000000000794d */ /* 0x000fea0003800000 */
.L_x_1456:
[----:B------:R-:W-:-:S13]  /*a720*/  ISETP.NE.AND P0, PT, R4, 0x7, PT ;  /* 0x000000070400780c */ /* 0x000fda0003f05270 */
[----:B------:R-:W-:Y:S05]  /*a730*/  @!P0 BRA `(.L_x_1458) ;  /* 0x000000b000008947 */ /* 0x000fea0003800000 */
[----:B------:R-:W-:-:S13]  /*a740*/  ISETP.NE.AND P0, PT, R4, 0x8, PT ;  /* 0x000000080400780c */ /* 0x000fda0003f05270 */
[----:B------:R-:W-:Y:S05]  /*a750*/  @!P0 BRA `(.L_x_1459) ;  /* 0x0000005000008947 */ /* 0x000fea0003800000 */
[----:B------:R-:W-:-:S13]  /*a760*/  ISETP.NE.AND P0, PT, R4, 0x9, PT ;  /* 0x000000090400780c */ /* 0x000fda0003f05270 */
[----:B------:R-:W-:Y:S05]  /*a770*/  @P0 BRA `(.L_x_1453) ;  /* 0x000009a000000947 */ /* 0x000fea0003800000 */
[----:B------:R-:W-:-:S05]  /*a780*/  IMAD.MOV.U32 R3, RZ, RZ, RZ ;  /* 0x000000ffff037224 */ /* 0x000fca00078e00ff */
[----:B------:R-:W-:Y:S01]  /*a790*/  STG.E.64 [R16.64], R2 ;  /* 0x0000000210007986 */ /* 0x000fe2000c101b24 */
[----:B------:R-:W-:Y:S05]  /*a7a0*/  EXIT ;  /* 0x000000000000794d */ /* 0x000fea0003800000 */
.L_x_1459:
[----:B------:R-:W-:-:S04]  /*a7b0*/  F2FP.PACK_AB R3, RZ, R2 ;  /* 0x00000002ff03723e */ /* 0x000fc800000000ff */
[----:B------:R-:W-:-:S05]  /*a7c0*/  PRMT R3, R3, 0x5410, RZ ;  /* 0x0000541003037816 */ /* 0x000fca00000000ff */
[----:B------:R-:W-:Y:S01]  /*a7d0*/  STG.E [R16.64], R3 ;  /* 0x0000000310007986 */ /* 0x000fe2000c101924 */
[----:B------:R-:W-:Y:S05]  /*a7e0*/  EXIT ;  /* 0x000000000000794d */ /* 0x000fea0003800000 */
.L_x_1458:
[----:B------:R-:W-:-:S06]  /*a7f0*/  FMUL.FTZ R2, R2, 1 ;  /* 0x3f80000002027820 */ /* 0x000fcc0000410000 */
[----:B------:R-:W0:Y:S02]  /*a800*/  F2F.F64.F32 R2, R2 ;  /* 0x0000000200027310 */ /* 0x000e240000201800 */
[----:B0-----:R-:W-:Y:S01]  /*a810*/  STG.E.64 [R16.64], R2 ;  /* 0x0000000210007986 */ /* 0x001fe2000c101b24 */
[----:B------:R-:W-:Y:S05]  /*a820*/  EXIT ;  /* 0x000000000000794d */ /* 0x000fea0003800000 */
.L_x_1449:
        /* <DEDUP_REMOVED lines=10> */
[----:B------:R-:W-:Y:S01]  /*a8d0*/  STG.E.U8 [R16.64], R3 ;  /* 0x0000000310007986 */ /* 0x000fe2000c101124 */
[----:B------:R-:W-:Y:S05]  /*a8e0*/  EXIT ;  /* 0x000000000000794d */ /* 0x000fea0003800000 */
.L_x_1462:
[----:B------:R-:W-:Y:S01]  /*a8f0*/  FMUL.FTZ R4, R2, 1 ;  /* 0x3f80000002047820 */ /* 0x000fe20000410000 */
[----:B------:R-:W-:-:S05]  /*a900*/  CS2R R6, SRZ ;  /* 0x0000000000067805 */ /* 0x000fca000001ff00 */
[----:B------:R-:W0:Y:S02]  /*a910*/  F2F.F64.F32 R4, R4 ;  /* 0x0000000400047310 */ /* 0x000e240000201800 */
[----:B0-----:R-:W-:Y:S01]  /*a920*/  STG.E.128 [R16.64], R4 ;  /* 0x0000000410007986 */ /* 0x001fe2000c101d24 */
[----:B------:R-:W-:Y:S05]  /*a930*/  EXIT ;  /* 0x000000000000794d */ /* 0x000fea0003800000 */
.L_x_1461:
        /* <DEDUP_REMOVED lines=20> */
.L_x_1466:
[----:B------:R-:W-:Y:S05]  /*aa80*/  BSYNC B0 ;  /* 0x0000000000007941 */ /* 0x000fea0003800000 */
.L_x_1465:
[----:B------:R-:W-:-:S05]  /*aa90*/  LOP3.LUT R5, R0, R5, RZ, 0xfc, !PT ;  /* 0x0000000500057212 */ /* 0x000fca00078efcff */
[----:B------:R-:W-:Y:S01]  /*aaa0*/  STG.E.U8 [R16.64], R5 ;  /* 0x0000000510007986 */ /* 0x000fe2000c101124 */
[----:B------:R-:W-:Y:S05]  /*aab0*/  EXIT ;  /* 0x000000000000794d */ /* 0x000fea0003800000 */
.L_x_1464:
        /* <DEDUP_REMOVED lines=12> */
.L_x_1468:
[----:B------:R-:W-:Y:S01]  /*ab80*/  IMAD.MOV.U32 R0, RZ, RZ, 0x7f ;  /* 0x0000007fff007424 */ /* 0x000fe200078e00ff */
[----:B------:R-:W-:-:S04]  /*ab90*/  ISETP.GT.U32.AND P0, PT, R4, 0x7f800000, PT ;  /* 0x7f8000000400780c */ /* 0x000fc80003f04070 */
[----:B------:R-:W-:-:S04]  /*aba0*/  SEL R0, R0, 0x7c, P0 ;  /* 0x0000007c00007807 */ /* 0x000fc80000000000 */
.L_x_1469:
[----:B------:R-:W-:Y:S05]  /*abb0*/  BSYNC B0 ;  /* 0x0000000000007941 */ /* 0x000fea0003800000 */
.L_x_1467:
[----:B------:R-:W-:-:S04]  /*abc0*/  LOP3.LUT R2, R2, 0x80000000, RZ, 0xc0, !PT ;  /* 0x8000000002027812 */ /* 0x000fc800078ec0ff */
[----:B------:R-:W-:-:S04]  /*abd0*/  SHF.R.U32.HI R3, RZ, 0x18, R2 ;  /* 0x00000018ff037819 */ /* 0x000fc80000011602 */
[----:B------:R-:W-:-:S05]  /*abe0*/  LOP3.LUT R3, R0, R3, RZ, 0xfc, !PT ;  /* 0x0000000300037212 */ /* 0x000fca00078efcff */
[----:B------:R-:W-:Y:S01]  /*abf0*/  STG.E.U8 [R16.64], R3 ;  /* 0x0000000310007986 */ /* 0x000fe2000c101124 */
[----:B------:R-:W-:Y:S05]  /*ac00*/  EXIT ;  /* 0x000000000000794d */ /* 0x000fea0003800000 */
.L_x_1463:
[----:B------:R-:W-:-:S05]  /*ac10*/  F2FP.BF16.PACK_AB R2, RZ, R2 ;  /* 0x00000002ff02723e */ /* 0x000fca00000010ff */
[----:B------:R-:W-:Y:S01]  /*ac20*/  STG.E.U16 [R16.64], R2 ;  /* 0x0000000210007986 */ /* 0x000fe2000c101524 */
[----:B------:R-:W-:Y:S05]  /*ac30*/  EXIT ;  /* 0x000000000000794d */ /* 0x000fea0003800000 */
.L_x_1460:
        /* <DEDUP_REMOVED lines=9> */
[----:B0-----:R-:W-:Y:S01]  /*acd0*/  STG.E.U16 [R16.64], R3 ;  /* 0x0000000310007986 */ /* 0x001fe2000c101524 */
[----:B------:R-:W-:Y:S05]  /*ace0*/  EXIT ;  /* 0x000000000000794d */ /* 0x000fea0003800000 */
.L_x_1472:
        /* <DEDUP_REMOVED lines=16> */
.L_x_1475:
[----:B------:R-:W-:-:S04]  /*adf0*/  LOP3.LUT R2, R2, 0x80000000, RZ, 0xc0, !PT ;  /* 0x8000000002027812 */ /* 0x000fc800078ec0ff */
[----:B------:R-:W-:-:S04]  /*ae00*/  SHF.R.U32.HI R3, RZ, 0x18, R2 ;  /* 0x00000018ff037819 */ /* 0x000fc80000011602 */
[----:B------:R-:W-:-:S04]  /*ae10*/  LOP3.LUT R0, R0, R3, RZ, 0xfc, !PT ;  /* 0x0000000300007212 */ /* 0x000fc800078efcff */
[----:B------:R-:W-:Y:S02]  /*ae20*/  PRMT R8, R0, 0x7610, R8 ;  /* 0x0000761000087816 */ /* 0x000fe40000000008 */
.L_x_1474:
[----:B------:R-:W-:Y:S05]  /*ae30*/  BSYNC B0 ;  /* 0x0000000000007941 */ /* 0x000fea0003800000 */
.L_x_1473:
[----:B------:R-:W-:Y:S01]  /*ae40*/  STG.E.U8 [R16.64], R8 ;  /* 0x0000000810007986 */ /* 0x000fe2000c101124 */
[----:B------:R-:W-:Y:S05]  /*ae50*/  EXIT ;  /* 0x000000000000794d */ /* 0x000fea0003800000 */
.L_x_1471:
        /* <DEDUP_REMOVED lines=16> */
.L_x_1478:
[----:B------:R-:W-:-:S04]  /*af60*/  LOP3.LUT R2, R2, 0x80000000, RZ, 0xc0, !PT ;  /* 0x8000000002027812 */ /* 0x000fc800078ec0ff */
[----:B------:R-:W-:-:S04]  /*af70*/  SHF.R.U32.HI R3, RZ, 0x18, R2 ;  /* 0x00000018ff037819 */ /* 0x000fc80000011602 */
[----:B------:R-:W-:-:S04]  /*af80*/  LOP3.LUT R0, R0, R3, RZ, 0xfc, !PT ;  /* 0x0000000300007212 */ /* 0x000fc800078efcff */
[----:B------:R-:W-:Y:S02]  /*af90*/  PRMT R8, R0, 0x7610, R8 ;  /* 0x0000761000087816 */ /* 0x000fe40000000008 */
.L_x_1477:
[----:B------:R-:W-:Y:S05]  /*afa0*/  BSYNC B0 ;  /* 0x0000000000007941 */ /* 0x000fea0003800000 */
.L_x_1476:
[----:B------:R-:W-:Y:S01]  /*afb0*/  STG.E.U8 [R16.64], R8 ;  /* 0x0000000810007986 */ /* 0x000fe2000c101124 */
[----:B------:R-:W-:Y:S05]  /*afc0*/  EXIT ;  /* 0x000000000000794d */ /* 0x000fea0003800000 */
.L_x_1470:
        /* <DEDUP_REMOVED lines=21> */
.L_x_1453:
        /* <DEDUP_REMOVED lines=20> */
.L_x_1480:
[----:B------:R-:W0:Y:S02]  /*b260*/  F2I.U64.TRUNC R2, R2 ;  /* 0x0000000200027311 */ /* 0x000e24000020d800 */
[----:B0-----:R-:W-:Y:S01]  /*b270*/  STG.E.64 [R16.64], R2 ;  /* 0x0000000210007986 */ /* 0x001fe2000c101b24 */
[----:B------:R-:W-:Y:S05]  /*b280*/  EXIT ;  /* 0x000000000000794d */ /* 0x000fea0003800000 */
.L_x_1479:
[----:B------:R-:W0:Y:S02]  /*b290*/  F2I.FTZ.U32.TRUNC.NTZ R3, R2 ;  /* 0x0000000200037305 */ /* 0x000e24000021f000 */
[----:B0-----:R-:W-:Y:S01]  /*b2a0*/  STG.E [R16.64], R3 ;  /* 0x0000000310007986 */ /* 0x001fe2000c101924 */
[----:B------:R-:W-:Y:S05]  /*b2b0*/  EXIT ;  /* 0x000000000000794d */ /* 0x000fea0003800000 */
.L_x_1481:
        /* <DEDUP_REMOVED lines=12> */
.L_x_16365:


//--------------------- .text._ZN2at6native27unrolled_elementwise_kernelIZZZNS0_16asin_kernel_cudaERNS_18TensorIteratorBaseEENKUlvE0_clEvENKUlvE0_clEvEUlfE_St5arrayIPcLm2EELi4E23TrivialOffsetCalculatorILi1EjESB_NS0_6memory12LoadWithCastILi1EEENSC_13StoreWithCastILi1EEEEEviT_T0_T2_T3_T4_T5_ --------------------------
	.section	.text._ZN2at6native27unrolled_elementwise_kernelIZZZNS0_16asin_kernel_cudaERNS_18TensorIteratorBaseEENKUlvE0_clEvENKUlvE0_clEvEUlfE_St5arrayIPcLm2EELi4E23TrivialOffsetCalculatorILi1EjESB_NS0_6memory12LoadWithCastILi1EEENSC_13StoreWithCastILi1EEEEEviT_T0_T2_T3_T4_T5_,"ax",@progbits
	.sectioninfo	@"SHI_REGISTERS=28"
	.align	128
        .global         _ZN2at6native27unrolled_elementwise_kernelIZZZNS0_16asin_kernel_cudaERNS_18TensorIteratorBaseEENKUlvE0_clEvENKUlvE0_clEvEUlfE_St5arrayIPcLm2EELi4E23TrivialOffsetCalculatorILi1EjESB_NS0_6memory12LoadWithCastILi1EEENSC_13StoreWithCastILi1EEEEEviT_T0_T2_T3_T4_T5_
        .type           _ZN2at6native27unrolled_elementwise_kernelIZZZNS0_16asin_kernel_cudaERNS_18TensorIteratorBaseEENKUlvE0_clEvENKUlvE0_clEvEUlfE_St5arrayIPcLm2EELi4E23TrivialOffsetCalculatorILi1EjESB_NS0_6memory12LoadWithCastILi1EEENSC_13StoreWithCastILi1EEEEEviT_T0_T2_T3_T4_T5_,@function
        .size           _ZN2at6native27unrolled_elementwise_kernelIZZZNS0_16asin_kernel_cudaERNS_18TensorIteratorBaseEENKUlvE0_clEvENKUlvE0_clEvEUlfE_St5arrayIPcLm2EELi4E23TrivialOffsetCalculatorILi1EjESB_NS0_6memory12LoadWithCastILi1EEENSC_13StoreWithCastILi1EEEEEviT_T0_T2_T3_T4_T5_,(.L_x_16366 - _ZN2at6native27unrolled_elementwise_kernelIZZZNS0_16asin_kernel_cudaERNS_18TensorIteratorBaseEENKUlvE0_clEvENKUlvE0_clEvEUlfE_St5arrayIPcLm2EELi4E23TrivialOffsetCalculatorILi1EjESB_NS0_6memory12LoadWithCastILi1EEENSC_13StoreWithCastILi1EEEEEviT_T0_T2_T3_T4_T5_)
        .other          _ZN2at6native27unrolled_elementwise_kernelIZZZNS0_16asin_kernel_cudaERNS_18TensorIteratorBaseEENKUlvE0_clEvENKUlvE0_clEvEUlfE_St5arrayIPcLm2EELi4E23TrivialOffsetCalculatorILi1EjESB_NS0_6memory12LoadWithCastILi1EEENSC_13StoreWithCastILi1EEEEEviT_T0_T2_T3_T4_T5_,@"STO_CUDA_ENTRY STV_DEFAULT"
_ZN2at6native27unrolled_elementwise_kernelIZZZNS0_16asin_kernel_cudaERNS_18TensorIteratorBaseEENKUlvE0_clEvENKUlvE0_clEvEUlfE_St5arrayIPcLm2EELi4E23TrivialOffsetCalculatorILi1EjESB_NS0_6memory12LoadWithCastILi1EEENSC_13StoreWithCastILi1EEEEEviT_T0_T2_T3_T4_T5_:
.text._ZN2at6native27unrolled_elementwise_kernelIZZZNS0_16asin_kernel_cudaERNS_18TensorIteratorBaseEENKUlvE0_clEvENKUlvE0_clEvEUlfE_St5arrayIPcLm2EELi4E23TrivialOffsetCalculatorILi1EjESB_NS0_6memory12LoadWithCastILi1EEENSC_13StoreWithCastILi1EEEEEviT_T0_T2_T3_T4_T5_:
[----:B------:R-:W-:Y:S02]  /*0000*/  IMAD.MOV.U32 R1, RZ, RZ, c[0x0][0x28] ;  /* 0x00000a00ff017624 */ /* 0x000fe400078e00ff */
[----:B------:R-:W0:Y:S01]  /*0010*/  S2R R2, SR_CTAID.X ;  /* 0x0000000000027919 */ /* 0x000e220000002500 */
[----:B------:R-:W-:Y:S01]  /*0020*/  IMAD.MOV.U32 R3, RZ, RZ, -0x200 ;  /* 0xfffffe00ff037424 */ /* 0x000fe200078e00ff */
[----:B------:R-:W1:Y:S01]  /*0030*/  LDC.U8 R17, c[0x0][0x17c] ;  /* 0x00005f00ff117b82 */ /* 0x000e620000000000 */
[----:B------:R-:W-:Y:S01]  /*0040*/  ULDC.64 UR36, c[0x0][0x118] ;  /* 0x0000460000247ab9 */ /* 0x000fe20000000a00 */
[----:B------:R-:W2:Y:S01]  /*0050*/  S2R R23, SR_TID.X ;  /* 0x0000000000177919 */ /* 0x000ea20000002100 */
[----:B------:R-:W-:Y:S01]  /*0060*/  BSSY B7, `(.L_x_1482) ;  /* 0x00000ea000077945 */ /* 0x000fe20003800000 */
[----:B------:R-:W-:Y:S02]  /*0070*/  IMAD.MOV.U32 R22, RZ, RZ, RZ ;  /* 0x000000ffff167224 */ /* 0x000fe400078e00ff */
[----:B------:R-:W-:Y:S02]  /*0080*/  IMAD.MOV.U32 R24, RZ, RZ, RZ ;  /* 0x000000ffff187224 */ /* 0x000fe400078e00ff */
[----:B0-----:R-:W-:-:S05]  /*0090*/  IMAD R16, R2, R3, c[0x0][0x160] ;  /* 0x0000580002107624 */ /* 0x001fca00078e0203 */
[----:B--2---:R-:W-:-:S13]  /*00a0*/  ISETP.GE.AND P0, PT, R23, R16, PT ;  /* 0x000000101700720c */ /* 0x004fda0003f06270 */
[----:B------:R-:W-:Y:S05]  /*00b0*/  @P0 BRA `(.L_x_1483) ;  /* 0x00000e4000000947 */ /* 0x000fea0003800000 */
[----:B-1----:R-:W-:Y:S01]  /*00c0*/  PRMT R0, R17, 0x9910, RZ ;  /* 0x0000991011007816 */ /* 0x002fe200000000ff */
[----:B------:R-:W-:Y:S01]  /*00d0*/  IMAD R23, R2, 0x200, R23 ;  /* 0x0000020002177824 */ /* 0x000fe200078e0217 */
[----:B------:R-:W-:Y:S02]  /*00e0*/  BSSY B6, `(.L_x_1484) ;  /* 0x00000df000067945 */ /* 0x000fe40003800000 */
        /* <DEDUP_REMOVED lines=14> */
[----:B--2---:R0:W1:Y:S01]  /*01d0*/  I2F.S16 R24, R4 ;  /* 0x0000000400187306 */ /* 0x0040620000101400 */
[----:B------:R-:W-:Y:S05]  /*01e0*/  BRA `(.L_x_1490) ;  /* 0x00000ce000007947 */ /* 0x000fea0003800000 */
.L_x_1488:
[----:B------:R-:W2:Y:S02]  /*01f0*/  LDG.E.U8 R4, [R4.64] ;  /* 0x0000002404047981 */ /* 0x000ea4000c1e1100 */
[----:B--2---:R0:W1:Y:S01]  /*0200*/  I2F.U16 R24, R4 ;  /* 0x0000000400187306 */ /* 0x0040620000101000 */
[----:B------:R-:W-:Y:S05]  /*0210*/  BRA `(.L_x_1490) ;  /* 0x00000cb000007947 */ /* 0x000fea0003800000 */
.L_x_1487:
        /* <DEDUP_REMOVED lines=9> */
.L_x_1492:
[----:B------:R-:W2:Y:S02]  /*02b0*/  LDG.E R4, [R4.64] ;  /* 0x0000002404047981 */ /* 0x000ea4000c1e1900 */
[----:B--2---:R0:W1:Y:S01]  /*02c0*/  I2F R24, R4 ;  /* 0x0000000400187306 */ /* 0x0040620000201400 */
[----:B------:R-:W-:Y:S05]  /*02d0*/  BRA `(.L_x_1490) ;  /* 0x00000bf000007947 */ /* 0x000fea0003800000 */
.L_x_1491:
[----:B------:R-:W2:Y:S02]  /*02e0*/  LDG.E.U16 R4, [R4.64] ;  /* 0x0000002404047981 */ /* 0x000ea4000c1e1500 */
[----:B--2---:R0:W1:Y:S01]  /*02f0*/  I2F.S16 R24, R4 ;  /* 0x0000000400187306 */ /* 0x0040620000101400 */
[----:B------:R-:W-:Y:S05]  /*0300*/  BRA `(.L_x_1490) ;  /* 0x00000bc000007947 */ /* 0x000fea0003800000 */
.L_x_1486:
        /* <DEDUP_REMOVED lines=8> */
.L_x_1494:
[----:B------:R-:W2:Y:S02]  /*0390*/  LDG.E.U16 R4, [R4.64] ;  /* 0x0000002404047981 */ /* 0x000ea4000c1e1500 */
[----:B--2---:R-:W-:Y:S01]  /*03a0*/  HADD2.F32 R24, -RZ, R4.H0_H0 ;  /* 0x20000004ff187230 */ /* 0x004fe20000004100 */
[----:B------:R-:W-:Y:S05]  /*03b0*/  BRA `(.L_x_1490) ;  /* 0x00000b1000007947 */ /* 0x000fea0003800000 */
.L_x_1493:
        /* <DEDUP_REMOVED lines=8> */
.L_x_1496:
[----:B------:R-:W2:Y:S02]  /*0440*/  LDG.E.U16 R4, [R4.64] ;  /* 0x0000002404047981 */ /* 0x000ea4000c1e1500 */
[----:B--2---:R-:W-:Y:S01]  /*0450*/  HADD2.F32 R24, -RZ, R4.H0_H0 ;  /* 0x20000004ff187230 */ /* 0x004fe20000004100 */
[----:B------:R-:W-:Y:S05]  /*0460*/  BRA `(.L_x_1490) ;  /* 0x00000a6000007947 */ /* 0x000fea0003800000 */
.L_x_1495:
[----:B------:R-:W2:Y:S02]  /*0470*/  LDG.E.64 R4, [R4.64] ;  /* 0x0000002404047981 */ /* 0x000ea4000c1e1b00 */
[----:B--2---:R-:W0:Y:S01]  /*0480*/  F2F.F32.F64 R24, R4 ;  /* 0x0000000400187310 */ /* 0x004e220000301000 */
[----:B------:R-:W0:-:S14]  /*0490*/  DSETP.GEU.AND P0, PT, |R4|, c[0x2][0x0], PT ;  /* 0x008000000400762a */ /* 0x000e1c0003f0e200 */
[----:B0-----:R-:W-:Y:S01]  /*04a0*/  @!P0 FMUL R24, R24, 1.175494350822287508e-38 ;  /* 0x0080000018188820 */ /* 0x001fe20000400000 */
[----:B------:R-:W-:Y:S05]  /*04b0*/  BRA `(.L_x_1490) ;  /* 0x00000a1000007947 */ /* 0x000fea0003800000 */
.L_x_1485:
        /* <DEDUP_REMOVED lines=12> */
.L_x_1499:
[----:B------:R-:W2:Y:S02]  /*0580*/  LDG.E.64 R4, [R4.64] ;  /* 0x0000002404047981 */ /* 0x000ea4000c1e1b00 */
[----:B--2---:R-:W0:Y:S01]  /*0590*/  F2F.F32.F64 R24, R4 ;  /* 0x0000000400187310 */ /* 0x004e220000301000 */
[----:B------:R-:W0:-:S14]  /*05a0*/  DSETP.GEU.AND P0, PT, |R4|, c[0x2][0x0], PT ;  /* 0x008000000400762a */ /* 0x000e1c0003f0e200 */
[----:B0-----:R-:W-:Y:S01]  /*05b0*/  @!P0 FMUL R24, R24, 1.175494350822287508e-38 ;  /* 0x0080000018188820 */ /* 0x001fe20000400000 */
[----:B------:R-:W-:Y:S05]  /*05c0*/  BRA `(.L_x_1490) ;  /* 0x0000090000007947 */ /* 0x000fea0003800000 */
.L_x_1498:
        /* <DEDUP_REMOVED lines=11> */
[----:B------:R-:W-:-:S04]  /*0680*/  IADD3 R6, R0, 0x1000000, RZ ;  /* 0x0100000000067810 */ /* 0x000fc80007ffe0ff */
[----:B------:R-:W-:Y:S02]  /*0690*/  SHF.R.S32.HI R6, RZ, 0x8, R6 ;  /* 0x00000008ff067819 */ /* 0x000fe40000011406 */
[----:B0-----:R-:W-:-:S04]  /*06a0*/  IADD3 R3, -R3, 0x1f, RZ ;  /* 0x0000001f03037810 */ /* 0x001fc80007ffe1ff */
[C---:B------:R-:W-:Y:S02]  /*06b0*/  ISETP.GT.U32.AND P0, PT, R3.reuse, 0x4, PT ;  /* 0x000000040300780c */ /* 0x040fe40003f04070 */
[----:B------:R-:W-:-:S04]  /*06c0*/  IADD3 R3, R3, -0x4, RZ ;  /* 0xfffffffc03037810 */ /* 0x000fc80007ffe0ff */
[----:B------:R-:W-:-:S04]  /*06d0*/  SEL R3, R3, RZ, P0 ;  /* 0x000000ff03037207 */ /* 0x000fc80000000000 */
[C---:B------:R-:W-:Y:S01]  /*06e0*/  SHF.L.U32 R4, R0.reuse, R3, RZ ;  /* 0x0000000300047219 */ /* 0x040fe200000006ff */
[----:B------:R-:W-:Y:S01]  /*06f0*/  IMAD R7, R3, R8, 0x3c000000 ;  /* 0x3c00000003077424 */ /* 0x000fe200078e0208 */
[----:B------:R-:W-:-:S04]  /*0700*/  IADD3 R3, R0, -0x1, RZ ;  /* 0xffffffff00037810 */ /* 0x000fc80007ffe0ff */
[----:B------:R-:W-:Y:S02]  /*0710*/  LEA.HI R7, R4, R7, RZ, 0x1c ;  /* 0x0000000704077211 */ /* 0x000fe400078fe0ff */
[----:B------:R-:W-:Y:S02]  /*0720*/  SHF.R.S32.HI R3, RZ, 0x1f, R3 ;  /* 0x0000001fff037819 */ /* 0x000fe40000011403 */
[----:B------:R-:W-:-:S04]  /*0730*/  LOP3.LUT R6, R7, 0x7f800000, R6, 0xf8, !PT ;  /* 0x7f80000007067812 */ /* 0x000fc800078ef806 */
[----:B------:R-:W-:-:S04]  /*0740*/  LOP3.LUT R3, R6, R3, RZ, 0x30, !PT ;  /* 0x0000000306037212 */ /* 0x000fc800078e30ff */
[----:B------:R-:W-:Y:S01]  /*0750*/  LOP3.LUT R24, R3, 0x80000000, R24, 0xf8, !PT ;  /* 0x8000000003187812 */ /* 0x000fe200078ef818 */
[----:B------:R-:W-:Y:S05]  /*0760*/  BRA `(.L_x_1490) ;  /* 0x0000076000007947 */ /* 0x000fea0003800000 */
.L_x_1501:
[----:B------:R-:W2:Y:S02]  /*0770*/  LDG.E.U8 R4, [R4.64] ;  /* 0x0000002404047981 */ /* 0x000ea4000c1e1100 */
[----:B--2---:R-:W-:-:S05]  /*0780*/  IMAD.SHL.U32 R0, R4, 0x2000000, RZ ;  /* 0x0200000004007824 */ /* 0x004fca00078e00ff */
[----:B------:R-:W-:-:S13]  /*0790*/  ISETP.GE.U32.AND P0, PT, R0, 0x8000000, PT ;  /* 0x080000000000780c */ /* 0x000fda0003f06070 */
[C---:B------:R-:W-:Y:S02]  /*07a0*/  @P0 IMAD.SHL.U32 R3, R4.reuse, 0x200000, RZ ;  /* 0x0020000004030824 */ /* 0x040fe400078e00ff */
[----:B------:R-:W-:-:S03]  /*07b0*/  @!P0 IMAD.SHL.U32 R0, R4, 0x100, RZ ;  /* 0x0000010004008824 */ /* 0x000fc600078e00ff */
[----:B------:R-:W-:Y:S02]  /*07c0*/  @P0 LOP3.LUT R3, R3, 0xfe00000, RZ, 0xc0, !PT ;  /* 0x0fe0000003030812 */ /* 0x000fe400078ec0ff */
[----:B------:R-:W-:Y:S02]  /*07d0*/  @!P0 LOP3.LUT R0, R0, 0x7f00, RZ, 0xc0, !PT ;  /* 0x00007f0000008812 */ /* 0x000fe400078ec0ff */
[----:B------:R-:W-:Y:S02]  /*07e0*/  @P0 LOP3.LUT R3, R3, 0x70000000, RZ, 0xfc, !PT ;  /* 0x7000000003030812 */ /* 0x000fe400078efcff */
[----:B------:R-:W-:-:S03]  /*07f0*/  @!P0 LOP3.LUT R0, R0, 0x3f000000, RZ, 0xfc, !PT ;  /* 0x3f00000000008812 */ /* 0x000fc600078efcff */
[----:B------:R-:W-:Y:S02]  /*0800*/  @P0 FMUL.FTZ R24, R3, 1.9259299443872358531e-34 ;  /* 0x0780000003180820 */ /* 0x000fe40000410000 */
[----:B------:R-:W-:Y:S02]  /*0810*/  @!P0 FADD.FTZ R24, R0, -0.5 ;  /* 0xbf00000000188421 */ /* 0x000fe40000010000 */
[----:B------:R-:W-:-:S05]  /*0820*/  IMAD.SHL.U32 R3, R4, 0x1000000, RZ ;  /* 0x0100000004037824 */ /* 0x000fca00078e00ff */
[----:B------:R-:W-:Y:S01]  /*0830*/  LOP3.LUT R24, R24, 0x80000000, R3, 0xf8, !PT ;  /* 0x8000000018187812 */ /* 0x000fe200078ef803 */
[----:B------:R-:W-:Y:S05]  /*0840*/  BRA `(.L_x_1490) ;  /* 0x0000068000007947 */ /* 0x000fea0003800000 */
.L_x_1500:
[----:B------:R-:W2:Y:S02]  /*0850*/  LDG.E.U16 R4, [R4.64] ;  /* 0x0000002404047981 */ /* 0x000ea4000c1e1500 */
[----:B--2---:R-:W-:Y:S01]  /*0860*/  PRMT R24, RZ, 0x5410, R4 ;  /* 0x00005410ff187816 */ /* 0x004fe20000000004 */
[----:B------:R-:W-:Y:S05]  /*0870*/  BRA `(.L_x_1490) ;  /* 0x0000065000007947 */ /* 0x000fea0003800000 */
.L_x_1497:
        /* <DEDUP_REMOVED lines=9> */
[----:B--2---:R0:W1:Y:S01]  /*0910*/  I2F.U16 R24, R4 ;  /* 0x0000000400187306 */ /* 0x0040620000101000 */
[----:B------:R-:W-:Y:S05]  /*0920*/  BRA `(.L_x_1490) ;  /* 0x000005a000007947 */ /* 0x000fea0003800000 */
.L_x_1504:
        /* <DEDUP_REMOVED lines=20> */
.L_x_1506:
[----:B------:R-:W-:Y:S05]  /*0a70*/  BSYNC B0 ;  /* 0x0000000000007941 */ /* 0x000fea0003800000 */
.L_x_1505:
[----:B------:R-:W-:Y:S01]  /*0a80*/  IMAD.SHL.U32 R3, R3, 0x100000, RZ ;  /* 0x0010000003037824 */ /* 0x000fe200078e00ff */
[----:B------:R-:W-:-:S04]  /*0a90*/  LEA R5, R0, 0x3b800000, 0x17 ;  /* 0x3b80000000057811 */ /* 0x000fc800078eb8ff */
[----:B------:R-:W-:Y:S01]  /*0aa0*/  LOP3.LUT R24, R5, R3, R24, 0xfe, !PT ;  /* 0x0000000305187212 */ /* 0x000fe200078efe18 */
[----:B------:R-:W-:Y:S05]  /*0ab0*/  BRA `(.L_x_1490) ;  /* 0x0000041000007947 */ /* 0x000fea0003800000 */
.L_x_1503:
        /* <DEDUP_REMOVED lines=20> */
.L_x_1508:
[----:B------:R-:W-:Y:S05]  /*0c00*/  BSYNC B0 ;  /* 0x0000000000007941 */ /* 0x000fea0003800000 */
.L_x_1507:
[----:B------:R-:W-:Y:S01]  /*0c10*/  IMAD.SHL.U32 R3, R3, 0x200000, RZ ;  /* 0x0020000003037824 */ /* 0x000fe200078e00ff */
[----:B------:R-:W-:-:S04]  /*0c20*/  LEA R5, R0, 0x37800000, 0x17 ;  /* 0x3780000000057811 */ /* 0x000fc800078eb8ff */
[----:B------:R-:W-:Y:S01]  /*0c30*/  LOP3.LUT R24, R5, R3, R24, 0xfe, !PT ;  /* 0x0000000305187212 */ /* 0x000fe200078efe18 */
[----:B------:R-:W-:Y:S05]  /*0c40*/  BRA `(.L_x_1490) ;  /* 0x0000028000007947 */ /* 0x000fea0003800000 */
.L_x_1502:
        /* <DEDUP_REMOVED lines=14> */
.L_x_1489:
        /* <DEDUP_REMOVED lines=21> */
.L_x_1510:
[----:B------:R-:W2:Y:S02]  /*0e80*/  LDG.E.64 R24, [R4.64] ;  /* 0x0000002404187981 */ /* 0x000ea4000c1e1b00 */
[----:B--2---:R0:W1:Y:S01]  /*0e90*/  I2F.U64 R24, R24 ;  /* 0x0000001800187312 */ /* 0x0040620000301000 */
[----:B------:R-:W-:Y:S05]  /*0ea0*/  BRA `(.L_x_1490) ;  /* 0x0000002000007947 */ /* 0x000fea0003800000 */
.L_x_1509:
[----:B------:R-:W2:Y:S02]  /*0eb0*/  LDG.E R4, [R4.64] ;  /* 0x0000002404047981 */ /* 0x000ea4000c1e1900 */
[----:B--2---:R0:W1:Y:S02]  /*0ec0*/  I2F.U32 R24, R4 ;  /* 0x0000000400187306 */ /* 0x0040640000201000 */
.L_x_1490:
[----:B------:R-:W-:Y:S05]  /*0ed0*/  BSYNC B6 ;  /* 0x0000000000067941 */ /* 0x000fea0003800000 */
.L_x_1484:
[----:B------:R-:W2:Y:S02]  /*0ee0*/  S2R R23, SR_TID.X ;  /* 0x0000000000177919 */ /* 0x000ea40000002100 */
[----:B--2---:R-:W-:Y:S02]  /*0ef0*/  IADD3 R23, R23, 0x80, RZ ;  /* 0x0000008017177810 */ /* 0x004fe40007ffe0ff */
.L_x_1483:
[----:B-1----:R-:W-:Y:S05]  /*0f00*/  BSYNC B7 ;  /* 0x0000000000077941 */ /* 0x002fea0003800000 */
.L_x_1482:
[----:B------:R-:W-:Y:S01]  /*0f10*/  ISETP.GE.AND P0, PT, R23, R16, PT ;  /* 0x000000101700720c */ /* 0x000fe20003f06270 */
[----:B------:R-:W-:-:S12]  /*0f20*/  BSSY B7, `(.L_x_1511) ;  /* 0x00000e5000077945 */ /* 0x000fd80003800000 */
[----:B------:R-:W-:Y:S05]  /*0f30*/  @P0 BRA `(.L_x_1512) ;  /* 0x00000e3000000947 */ /* 0x000fea0003800000 */
[----:B------:R-:W-:Y:S01]  /*0f40*/  IMAD R0, R2, 0x200, R23 ;  /* 0x0000020002007824 */ /* 0x000fe200078e0217 */
[----:B------:R-:W-:Y:S01]  /*0f50*/  PRMT R3, R17, 0x9910, RZ ;  /* 0x0000991011037816 */ /* 0x000fe200000000ff */
[----:B------:R-:W-:Y:S02]  /*0f60*/  BSSY B6, `(.L_x_1513) ;  /* 0x00000df000067945 */ /* 0x000fe40003800000 */
[----:B0-----:R-:W-:Y:S02]  /*0f70*/  IMAD R4, R0, c[0x0][0x180], RZ ;  /* 0x0000600000047a24 */ /* 0x001fe400078e02ff */
        /* <DEDUP_REMOVED lines=16> */
.L_x_1517:
[----:B------:R-:W2:Y:S02]  /*1080*/  LDG.E.U8 R4, [R4.64] ;  /* 0x0000002404047981 */ /* 0x000ea4000c1e1100 */
[----:B--2---:R0:W1:Y:S01]  /*1090*/  I2F.U16 R22, R4 ;  /* 0x0000000400167306 */ /* 0x0040620000101000 */
[----:B------:R-:W-:Y:S05]  /*10a0*/  BRA `(.L_x_1519) ;  /* 0x00000ca000007947 */ /* 0x000fea0003800000 */
.L_x_1516:
        /* <DEDUP_REMOVED lines=9> */
.L_x_1521:
[----:B------:R-:W2:Y:S02]  /*1140*/  LDG.E R4, [R4.64] ;  /* 0x0000002404047981 */ /* 0x000ea4000c1e1900 */
[----:B--2---:R0:W1:Y:S01]  /*1150*/  I2F R22, R4 ;  /* 0x0000000400167306 */ /* 0x0040620000201400 */
[----:B------:R-:W-:Y:S05]  /*1160*/  BRA `(.L_x_1519) ;  /* 0x00000be000007947 */ /* 0x000fea0003800000 */
.L_x_1520:
[----:B------:R-:W2:Y:S02]  /*1170*/  LDG.E.U16 R4, [R4.64] ;  /* 0x0000002404047981 */ /* 0x000ea4000c1e1500 */
[----:B--2---:R0:W1:Y:S01]  /*1180*/  I2F.S16 R22, R4 ;  /* 0x0000000400167306 */ /* 0x0040620000101400 */
[----:B------:R-:W-:Y:S05]  /*1190*/  BRA `(.L_x_1519) ;  /* 0x00000bb000007947 */ /* 0x000fea0003800000 */
.L_x_1515:
        /* <DEDUP_REMOVED lines=8> */
.L_x_1523:
[----:B------:R-:W2:Y:S02]  /*1220*/  LDG.E.U16 R4, [R4.64] ;  /* 0x0000002404047981 */ /* 0x000ea4000c1e1500 */
[----:B--2---:R-:W-:Y:S01]  /*1230*/  HADD2.F32 R22, -RZ, R4.H0_H0 ;  /* 0x20000004ff167230 */ /* 0x004fe20000004100 */
[----:B------:R-:W-:Y:S05]  /*1240*/  BRA `(.L_x_1519) ;  /* 0x00000b0000007947 */ /* 0x000fea0003800000 */
.L_x_1522:
        /* <DEDUP_REMOVED lines=8> */
.L_x_1525:
[----:B------:R-:W2:Y:S02]  /*12d0*/  LDG.E.U16 R4, [R4.64] ;  /* 0x0000002404047981 */ /* 0x000ea4000c1e1500 */
[----:B--2---:R-:W-:Y:S01]  /*12e0*/  HADD2.F32 R22, -RZ, R4.H0_H0 ;  /* 0x20000004ff167230 */ /* 0x004fe20000004100 */
[----:B------:R-:W-:Y:S05]  /*12f0*/  BRA `(.L_x_1519) ;  /* 0x00000a5000007947 */ /* 0x000fea0003800000 */
.L_x_1524:
[----:B------:R-:W2:Y:S02]  /*1300*/  LDG.E.64 R4, [R4.64] ;  /* 0x0000002404047981 */ /* 0x000ea4000c1e1b00 */
[----:B--2---:R-:W0:Y:S01]  /*1310*/  F2F.F32.F64 R22, R4 ;  /* 0x0000000400167310 */ /* 0x004e220000301000 */
[----:B------:R-:W0:-:S14]  /*1320*/  DSETP.GEU.AND P0, PT, |R4|, c[0x2][0x0], PT ;  /* 0x008000000400762a */ /* 0x000e1c0003f0e200 */
[----:B0-----:R-:W-:Y:S01]  /*1330*/  @!P0 FMUL R22, R22, 1.175494350822287508e-38 ;  /* 0x0080000016168820 */ /* 0x001fe20000400000 */
[----:B------:R-:W-:Y:S05]  /*1340*/  BRA `(.L_x_1519) ;  /* 0x00000a0000007947 */ /* 0x000fea0003800000 */
.L_x_1514:
        /* <DEDUP_REMOVED lines=12> */
.L_x_1528:
[----:B------:R-:W2:Y:S02]  /*1410*/  LDG.E.64 R4, [R4.64] ;  /* 0x0000002404047981 */ /* 0x000ea4000c1e1b00 */
[----:B--2---:R-:W0:Y:S01]  /*1420*/  F2F.F32.F64 R22, R4 ;  /* 0x0000000400167310 */ /* 0x004e220000301000 */
[----:B------:R-:W0:-:S14]  /*1430*/  DSETP.GEU.AND P0, PT, |R4|, c[0x2][0x0], PT ;  /* 0x008000000400762a */ /* 0x000e1c0003f0e200 */
[----:B0-----:R-:W-:Y:S01]  /*1440*/  @!P0 FMUL R22, R22, 1.175494350822287508e-38 ;  /* 0x0080000016168820 */ /* 0x001fe20000400000 */
[----:B------:R-:W-:Y:S05]  /*1450*/  BRA `(.L_x_1519) ;  /* 0x000008f000007947 */ /* 0x000fea0003800000 */
.L_x_1527:
        /* <DEDUP_REMOVED lines=26> */
.L_x_1530:
[----:B------:R-:W2:Y:S02]  /*1600*/  LDG.E.U8 R4, [R4.64] ;  /* 0x0000002404047981 */ /* 0x000ea4000c1e1100 */
[----:B--2---:R-:W-:-:S05]  /*1610*/  IMAD.SHL.U32 R0, R4, 0x2000000, RZ ;  /* 0x0200000004007824 */ /* 0x004fca00078e00ff */
[----:B------:R-:W-:-:S13]  /*1620*/  ISETP.GE.U32.AND P0, PT, R0, 0x8000000, PT ;  /* 0x080000000000780c */ /* 0x000fda0003f06070 */
[C---:B------:R-:W-:Y:S02]  /*1630*/  @!P0 IMAD.SHL.U32 R0, R4.reuse, 0x100, RZ ;  /* 0x0000010004008824 */ /* 0x040fe400078e00ff */
[----:B------:R-:W-:-:S03]  /*1640*/  @P0 IMAD.SHL.U32 R3, R4, 0x200000, RZ ;  /* 0x0020000004030824 */ /* 0x000fc600078e00ff */
        /* <DEDUP_REMOVED lines=8> */
.L_x_1529:
[----:B------:R-:W2:Y:S02]  /*16d0*/  LDG.E.U16 R4, [R4.64] ;  /* 0x0000002404047981 */ /* 0x000ea4000c1e1500 */
[----:B--2---:R-:W-:Y:S01]  /*16e0*/  PRMT R22, RZ, 0x5410, R4 ;  /* 0x00005410ff167816 */ /* 0x004fe20000000004 */
[----:B------:R-:W-:Y:S05]  /*16f0*/  BRA `(.L_x_1519) ;  /* 0x0000065000007947 */ /* 0x000fea0003800000 */
.L_x_1526:
        /* <DEDUP_REMOVED lines=11> */
.L_x_1533:
        /* <DEDUP_REMOVED lines=20> */
.L_x_1535:
[----:B------:R-:W-:Y:S05]  /*18f0*/  BSYNC B0 ;  /* 0x0000000000007941 */ /* 0x000fea0003800000 */
.L_x_1534:
[----:B------:R-:W-:Y:S01]  /*1900*/  IMAD.SHL.U32 R3, R3, 0x100000, RZ ;  /* 0x0010000003037824 */ /* 0x000fe200078e00ff */
[----:B------:R-:W-:-:S04]  /*1910*/  LEA R5, R0, 0x3b800000, 0x17 ;  /* 0x3b80000000057811 */ /* 0x000fc800078eb8ff */
[----:B------:R-:W-:Y:S01]  /*1920*/  LOP3.LUT R22, R5, R3, R22, 0xfe, !PT ;  /* 0x0000000305167212 */ /* 0x000fe200078efe16 */
[----:B------:R-:W-:Y:S05]  /*1930*/  BRA `(.L_x_1519) ;  /* 0x0000041000007947 */ /* 0x000fea0003800000 */
.L_x_1532:
        /* <DEDUP_REMOVED lines=20> */
.L_x_1537:
[----:B------:R-:W-:Y:S05]  /*1a80*/  BSYNC B0 ;  /* 0x0000000000007941 */ /* 0x000fea0003800000 */
.L_x_1536:
[----:B------:R-:W-:Y:S01]  /*1a90*/  IMAD.SHL.U32 R3, R3, 0x200000, RZ ;  /* 0x0020000003037824 */ /* 0x000fe200078e00ff */
[----:B------:R-:W-:-:S04]  /*1aa0*/  LEA R5, R0, 0x37800000, 0x17 ;  /* 0x3780000000057811 */ /* 0x000fc800078eb8ff */
[----:B------:R-:W-:Y:S01]  /*1ab0*/  LOP3.LUT R22, R5, R3, R22, 0xfe, !PT ;  /* 0x0000000305167212 */ /* 0x000fe200078efe16 */
[----:B------:R-:W-:Y:S05]  /*1ac0*/  BRA `(.L_x_1519) ;  /* 0x0000028000007947 */ /* 0x000fea0003800000 */
.L_x_1531:
        /* <DEDUP_REMOVED lines=14> */
.L_x_1518:
        /* <DEDUP_REMOVED lines=18> */
[----:B0----5:R-:W-:Y:S05]  /*1cd0*/  CALL.ABS.NOINC R14 ;  /* 0x000000000e007343 */ /* 0x021fea0003c00000 */
[----:B------:R-:W-:Y:S01]  /*1ce0*/  IMAD.MOV.U32 R22, RZ, RZ, RZ ;  /* 0x000000ffff167224 */ /* 0x000fe200078e00ff */
[----:B------:R-:W-:Y:S05]  /*1cf0*/  BRA `(.L_x_1519) ;  /* 0x0000005000007947 */ /* 0x000fea0003800000 */
.L_x_1539:
[----:B------:R-:W2:Y:S02]  /*1d00*/  LDG.E.64 R4, [R4.64] ;  /* 0x0000002404047981 */ /* 0x000ea4000c1e1b00 */
[----:B--2---:R0:W1:Y:S01]  /*1d10*/  I2F.U64 R22, R4 ;  /* 0x0000000400167312 */ /* 0x0040620000301000 */
[----:B------:R-:W-:Y:S05]  /*1d20*/  BRA `(.L_x_1519) ;  /* 0x0000002000007947 */ /* 0x000fea0003800000 */
.L_x_1538:
[----:B------:R-:W2:Y:S02]  /*1d30*/  LDG.E R4, [R4.64] ;  /* 0x0000002404047981 */ /* 0x000ea4000c1e1900 */
[----:B--2---:R0:W1:Y:S02]  /*1d40*/  I2F.U32 R22, R4 ;  /* 0x0000000400167306 */ /* 0x0040640000201000 */
.L_x_1519:
[----:B------:R-:W-:Y:S05]  /*1d50*/  BSYNC B6 ;  /* 0x0000000000067941 */ /* 0x000fea0003800000 */
.L_x_1513:
[----:B------:R-:W-:Y:S02]  /*1d60*/  IADD3 R23, R23, 0x80, RZ ;  /* 0x0000008017177810 */ /* 0x000fe40007ffe0ff */
.L_x_1512:
[----:B------:R-:W-:Y:S05]  /*1d70*/  BSYNC B7 ;  /* 0x0000000000077941 */ /* 0x000fea0003800000 */
.L_x_1511:
[----:B------:R-:W-:Y:S01]  /*1d80*/  ISETP.GE.AND P0, PT, R23, R16, PT ;  /* 0x000000101700720c */ /* 0x000fe20003f06270 */
[----:B------:R-:W-:Y:S01]  /*1d90*/  BSSY B7, `(.L_x_1540) ;  /* 0x00000e7000077945 */ /* 0x000fe20003800000 */
[----:B0-----:R-:W-:Y:S02]  /*1da0*/  IMAD.MOV.U32 R25, RZ, RZ, RZ ;  /* 0x000000ffff197224 */ /* 0x001fe400078e00ff */
[----:B------:R-:W-:-:S09]  /*1db0*/  IMAD.MOV.U32 R18, RZ, RZ, RZ ;  /* 0x000000ffff127224 */ /* 0x000fd200078e00ff */
[----:B------:R-:W-:Y:S05]  /*1dc0*/  @P0 BRA `(.L_x_1541) ;  /* 0x00000e3000000947 */ /* 0x000fea0003800000 */
[----:B------:R-:W-:Y:S01]  /*1dd0*/  IMAD R0, R2, 0x200, R23 ;  /* 0x0000020002007824 */ /* 0x000fe200078e0217 */
[----:B------:R-:W-:Y:S01]  /*1de0*/  PRMT R3, R17, 0x9910, RZ ;  /* 0x0000991011037816 */ /* 0x000fe200000000ff */
[----:B------:R-:W-:Y:S02]  /*1df0*/  BSSY B6, `(.L_x_1542) ;  /* 0x00000df000067945 */ /* 0x000fe40003800000 */
        /* <DEDUP_REMOVED lines=15> */
[----:B--2---:R0:W2:Y:S01]  /*1ef0*/  I2F.S16 R18, R4 ;  /* 0x0000000400127306 */ /* 0x0040a20000101400 */
[----:B------:R-:W-:Y:S05]  /*1f00*/  BRA `(.L_x_1548) ;  /* 0x00000cd000007947 */ /* 0x000fea0003800000 */
.L_x_1546:
[----:B------:R-:W2:Y:S02]  /*1f10*/  LDG.E.U8 R4, [R4.64] ;  /* 0x0000002404047981 */ /* 0x000ea4000c1e1100 */
[----:B--2---:R0:W2:Y:S01]  /*1f20*/  I2F.U16 R18, R4 ;  /* 0x0000000400127306 */ /* 0x0040a20000101000 */
[----:B------:R-:W-:Y:S05]  /*1f30*/  BRA `(.L_x_1548) ;  /* 0x00000ca000007947 */ /* 0x000fea0003800000 */
.L_x_1545:
[----:B------:R-:W-:-:S13]  /*1f40*/  ISETP.NE.AND P0, PT, R0, 0x2, PT ;  /* 0x000000020000780c */ /* 0x000fda0003f05270 */
[----:B------:R-:W-:Y:S05]  /*1f50*/  @!P0 BRA `(.L_x_1549) ;  /* 0x000000a000008947 */ /* 0x000fea0003800000 */
[----:B------:R-:W-:-:S13]  /*1f60*/  ISETP.NE.AND P0, PT, R0, 0x3, PT ;  /* 0x000000030000780c */ /* 0x000fda0003f05270 */
[----:B------:R-:W-:Y:S05]  /*1f70*/  @!P0 BRA `(.L_x_1550) ;  /* 0x0000005000008947 */ /* 0x000fea0003800000 */
[----:B------:R-:W-:-:S13]  /*1f80*/  ISETP.NE.AND P0, PT, R0, 0x4, PT ;  /* 0x000000040000780c */ /* 0x000fda0003f05270 */
[----:B------:R-:W-:Y:S05]  /*1f90*/  @P0 BRA `(.L_x_1547) ;  /* 0x00000aa000000947 */ /* 0x000fea0003800000 */
[----:B------:R-:W2:Y:S02]  /*1fa0*/  LDG.E.64 R18, [R4.64] ;  /* 0x0000002404127981 */ /* 0x000ea4000c1e1b00 */
[----:B--2---:R0:W2:Y:S01]  /*1fb0*/  I2F.S64 R18, R18 ;  /* 0x0000001200127312 */ /* 0x0040a20000301400 */
[----:B------:R-:W-:Y:S05]  /*1fc0*/  BRA `(.L_x_1548) ;  /* 0x00000c1000007947 */ /* 0x000fea0003800000 */
.L_x_1550:
[----:B------:R-:W2:Y:S02]  /*1fd0*/  LDG.E R4, [R4.64] ;  /* 0x0000002404047981 */ /* 0x000ea4000c1e1900 */
[----:B--2---:R0:W2:Y:S01]  /*1fe0*/  I2F R18, R4 ;  /* 0x0000000400127306 */ /* 0x0040a20000201400 */
[----:B------:R-:W-:Y:S05]  /*1ff0*/  BRA `(.L_x_1548) ;  /* 0x00000be000007947 */ /* 0x000fea0003800000 */
.L_x_1549:
[----:B------:R-:W2:Y:S02]  /*2000*/  LDG.E.U16 R4, [R4.64] ;  /* 0x0000002404047981 */ /* 0x000ea4000c1e1500 */
[----:B--2---:R0:W2:Y:S01]  /*2010*/  I2F.S16 R18, R4 ;  /* 0x0000000400127306 */ /* 0x0040a20000101400 */
[----:B------:R-:W-:Y:S05]  /*2020*/  BRA `(.L_x_1548) ;  /* 0x00000bb000007947 */ /* 0x000fea0003800000 */
.L_x_1544:
        /* <DEDUP_REMOVED lines=8> */
.L_x_1552:
[----:B------:R-:W2:Y:S02]  /*20b0*/  LDG.E.U16 R4, [R4.64] ;  /* 0x0000002404047981 */ /* 0x000ea4000c1e1500 */
[----:B--2---:R-:W-:Y:S01]  /*20c0*/  HADD2.F32 R18, -RZ, R4.H0_H0 ;  /* 0x20000004ff127230 */ /* 0x004fe20000004100 */
[----:B------:R-:W-:Y:S05]  /*20d0*/  BRA `(.L_x_1548) ;  /* 0x00000b0000007947 */ /* 0x000fea0003800000 */
.L_x_1551:
        /* <DEDUP_REMOVED lines=8> */
.L_x_1554:
[----:B------:R-:W2:Y:S02]  /*2160*/  LDG.E.U16 R4, [R4.64] ;  /* 0x0000002404047981 */ /* 0x000ea4000c1e1500 */
[----:B--2---:R-:W-:Y:S01]  /*2170*/  HADD2.F32 R18, -RZ, R4.H0_H0 ;  /* 0x20000004ff127230 */ /* 0x004fe20000004100 */
[----:B------:R-:W-:Y:S05]  /*2180*/  BRA `(.L_x_1548) ;  /* 0x00000a5000007947 */ /* 0x000fea0003800000 */
.L_x_1553:
[----:B------:R-:W2:Y:S02]  /*2190*/  LDG.E.64 R4, [R4.64] ;  /* 0x0000002404047981 */ /* 0x000ea4000c1e1b00 */
[----:B--2---:R-:W0:Y:S01]  /*21a0*/  F2F.F32.F64 R18, R4 ;  /* 0x0000000400127310 */ /* 0x004e220000301000 */
[----:B------:R-:W0:-:S14]  /*21b0*/  DSETP.GEU.AND P0, PT, |R4|, c[0x2][0x0], PT ;  /* 0x008000000400762a */ /* 0x000e1c0003f0e200 */
[----:B0-----:R-:W-:Y:S01]  /*21c0*/  @!P0 FMUL R18, R18, 1.175494350822287508e-38 ;  /* 0x0080000012128820 */ /* 0x001fe20000400000 */
[----:B------:R-:W-:Y:S05]  /*21d0*/  BRA `(.L_x_1548) ;  /* 0x00000a0000007947 */ /* 0x000fea0003800000 */
.L_x_1543:
        /* <DEDUP_REMOVED lines=12> */
.L_x_1557:
[----:B------:R-:W2:Y:S02]  /*22a0*/  LDG.E.64 R4, [R4.64] ;  /* 0x0000002404047981 */ /* 0x000ea4000c1e1b00 */
[----:B--2---:R-:W0:Y:S01]  /*22b0*/  F2F.F32.F64 R18, R4 ;  /* 0x0000000400127310 */ /* 0x004e220000301000 */
[----:B------:R-:W0:-:S14]  /*22c0*/  DSETP.GEU.AND P0, PT, |R4|, c[0x2][0x0], PT ;  /* 0x008000000400762a */ /* 0x000e1c0003f0e200 */
[----:B0-----:R-:W-:Y:S01]  /*22d0*/  @!P0 FMUL R18, R18, 1.175494350822287508e-38 ;  /* 0x0080000012128820 */ /* 0x001fe20000400000 */
[----:B------:R-:W-:Y:S05]  /*22e0*/  BRA `(.L_x_1548) ;  /* 0x000008f000007947 */ /* 0x000fea0003800000 */
.L_x_1556:
        /* <DEDUP_REMOVED lines=26> */
.L_x_1559:
        /* <DEDUP_REMOVED lines=13> */
.L_x_1558:
[----:B------:R-:W2:Y:S02]  /*2560*/  LDG.E.U16 R4, [R4.64] ;  /* 0x0000002404047981 */ /* 0x000ea4000c1e1500 */
[----:B--2---:R-:W-:Y:S01]  /*2570*/  PRMT R18, RZ, 0x5410, R4 ;  /* 0x00005410ff127816 */ /* 0x004fe20000000004 */
[----:B------:R-:W-:Y:S05]  /*2580*/  BRA `(.L_x_1548) ;  /* 0x0000065000007947 */ /* 0x000fea0003800000 */
.L_x_1555:
        /* <DEDUP_REMOVED lines=9> */
[----:B--2---:R0:W2:Y:S01]  /*2620*/  I2F.U16 R18, R4 ;  /* 0x0000000400127306 */ /* 0x0040a20000101000 */
[----:B------:R-:W-:Y:S05]  /*2630*/  BRA `(.L_x_1548) ;  /* 0x000005a000007947 */ /* 0x000fea0003800000 */
.L_x_1562:
        /* <DEDUP_REMOVED lines=20> */
.L_x_1564:
[----:B------:R-:W-:Y:S05]  /*2780*/  BSYNC B0 ;  /* 0x0000000000007941 */ /* 0x000fea0003800000 */
.L_x_1563:
[----:B------:R-:W-:Y:S01]  /*2790*/  IMAD.SHL.U32 R3, R3, 0x100000, RZ ;  /* 0x0010000003037824 */ /* 0x000fe200078e00ff */
[----:B------:R-:W-:-:S04]  /*27a0*/  LEA R5, R0, 0x3b800000, 0x17 ;  /* 0x3b80000000057811 */ /* 0x000fc800078eb8ff */
[----:B------:R-:W-:Y:S01]  /*27b0*/  LOP3.LUT R18, R5, R3, R18, 0xfe, !PT ;  /* 0x0000000305127212 */ /* 0x000fe200078efe12 */
[----:B------:R-:W-:Y:S05]  /*27c0*/  BRA `(.L_x_1548) ;  /* 0x0000041000007947 */ /* 0x000fea0003800000 */
.L_x_1561:
        /* <DEDUP_REMOVED lines=20> */
.L_x_1566:
[----:B------:R-:W-:Y:S05]  /*2910*/  BSYNC B0 ;  /* 0x0000000000007941 */ /* 0x000fea0003800000 */
.L_x_1565:
[----:B------:R-:W-:Y:S01]  /*2920*/  IMAD.SHL.U32 R3, R3, 0x200000, RZ ;  /* 0x0020000003037824 */ /* 0x000fe200078e00ff */
[----:B------:R-:W-:-:S04]  /*2930*/  LEA R5, R0, 0x37800000, 0x17 ;  /* 0x3780000000057811 */ /* 0x000fc800078eb8ff */
[----:B------:R-:W-:Y:S01]  /*2940*/  LOP3.LUT R18, R5, R3, R18, 0xfe, !PT ;  /* 0x0000000305127212 */ /* 0x000fe200078efe12 */
[----:B------:R-:W-:Y:S05]  /*2950*/  BRA `(.L_x_1548) ;  /* 0x0000028000007947 */ /* 0x000fea0003800000 */
.L_x_1560:
        /* <DEDUP_REMOVED lines=14> */
.L_x_1547:
        /* <DEDUP_REMOVED lines=18> */
[----:B01---5:R-:W-:Y:S05]  /*2b60*/  CALL.ABS.NOINC R14 ;  /* 0x000000000e007343 */ /* 0x023fea0003c00000 */
[----:B------:R-:W-:Y:S01]  /*2b70*/  IMAD.MOV.U32 R18, RZ, RZ, RZ ;  /* 0x000000ffff127224 */ /* 0x000fe200078e00ff */
[----:B------:R-:W-:Y:S05]  /*2b80*/  BRA `(.L_x_1548) ;  /* 0x0000005000007947 */ /* 0x000fea0003800000 */
.L_x_1568:
[----:B------:R-:W2:Y:S02]  /*2b90*/  LDG.E.64 R18, [R4.64] ;  /* 0x0000002404127981 */ /* 0x000ea4000c1e1b00 */
[----:B--2---:R0:W2:Y:S01]  /*2ba0*/  I2F.U64 R18, R18 ;  /* 0x0000001200127312 */ /* 0x0040a20000301000 */
[----:B------:R-:W-:Y:S05]  /*2bb0*/  BRA `(.L_x_1548) ;  /* 0x0000002000007947 */ /* 0x000fea0003800000 */
.L_x_1567:
[----:B------:R-:W2:Y:S02]  /*2bc0*/  LDG.E R4, [R4.64] ;  /* 0x0000002404047981 */ /* 0x000ea4000c1e1900 */
[----:B--2---:R0:W2:Y:S02]  /*2bd0*/  I2F.U32 R18, R4 ;  /* 0x0000000400127306 */ /* 0x0040a40000201000 */
.L_x_1548:
[----:B------:R-:W-:Y:S05]  /*2be0*/  BSYNC B6 ;  /* 0x0000000000067941 */ /* 0x000fea0003800000 */
.L_x_1542:
[----:B------:R-:W-:Y:S02]  /*2bf0*/  IADD3 R23, R23, 0x80, RZ ;  /* 0x0000008017177810 */ /* 0x000fe40007ffe0ff */
.L_x_1541:
[----:B------:R-:W-:Y:S05]  /*2c00*/  BSYNC B7 ;  /* 0x0000000000077941 */ /* 0x000fea0003800000 */
.L_x_1540:
        /* <DEDUP_REMOVED lines=18> */
[----:B------:R-:W3:Y:S02]  /*2d30*/  LDG.E.S8 R4, [R4.64] ;  /* 0x0000002404047981 */ /* 0x000ee4000c1e1300 */
[----:B---3--:R0:W3:Y:S01]  /*2d40*/  I2F.S16 R25, R4 ;  /* 0x0000000400197306 */ /* 0x0080e20000101400 */
[----:B------:R-:W-:Y:S05]  /*2d50*/  BRA `(.L_x_1570) ;  /* 0x00000ca000007947 */ /* 0x000fea0003800000 */
.L_x_1574:
[----:B------:R-:W3:Y:S02]  /*2d60*/  LDG.E.U8 R4, [R4.64] ;  /* 0x0000002404047981 */ /* 0x000ee4000c1e1100 */
[----:B---3--:R0:W3:Y:S01]  /*2d70*/  I2F.U16 R25, R4 ;  /* 0x0000000400197306 */ /* 0x0080e20000101000 */
[----:B------:R-:W-:Y:S05]  /*2d80*/  BRA `(.L_x_1570) ;  /* 0x00000c7000007947 */ /* 0x000fea0003800000 */
.L_x_1573:
[----:B------:R-:W-:-:S13]  /*2d90*/  ISETP.NE.AND P0, PT, R0, 0x2, PT ;  /* 0x000000020000780c */ /* 0x000fda0003f05270 */
[----:B------:R-:W-:Y:S05]  /*2da0*/  @!P0 BRA `(.L_x_1576) ;  /* 0x000000a000008947 */ /* 0x000fea0003800000 */
[----:B------:R-:W-:-:S13]  /*2db0*/  ISETP.NE.AND P0, PT, R0, 0x3, PT ;  /* 0x000000030000780c */ /* 0x000fda0003f05270 */
[----:B------:R-:W-:Y:S05]  /*2dc0*/  @!P0 BRA `(.L_x_1577) ;  /* 0x0000005000008947 */ /* 0x000fea0003800000 */
[----:B------:R-:W-:-:S13]  /*2dd0*/  ISETP.NE.AND P0, PT, R0, 0x4, PT ;  /* 0x000000040000780c */ /* 0x000fda0003f05270 */
[----:B------:R-:W-:Y:S05]  /*2de0*/  @P0 BRA `(.L_x_1575) ;  /* 0x00000a8000000947 */ /* 0x000fea0003800000 */
[----:B------:R-:W3:Y:S02]  /*2df0*/  LDG.E.64 R4, [R4.64] ;  /* 0x0000002404047981 */ /* 0x000ee4000c1e1b00 */
[----:B---3--:R0:W3:Y:S01]  /*2e00*/  I2F.S64 R25, R4 ;  /* 0x0000000400197312 */ /* 0x0080e20000301400 */
[----:B------:R-:W-:Y:S05]  /*2e10*/  BRA `(.L_x_1570) ;  /* 0x00000be000007947 */ /* 0x000fea0003800000 */
.L_x_1577:
[----:B------:R-:W3:Y:S02]  /*2e20*/  LDG.E R4, [R4.64] ;  /* 0x0000002404047981 */ /* 0x000ee4000c1e1900 */
[----:B---3--:R0:W3:Y:S01]  /*2e30*/  I2F R25, R4 ;  /* 0x0000000400197306 */ /* 0x0080e20000201400 */
[----:B------:R-:W-:Y:S05]  /*2e40*/  BRA `(.L_x_1570) ;  /* 0x00000bb000007947 */ /* 0x000fea0003800000 */
.L_x_1576:
[----:B------:R-:W3:Y:S02]  /*2e50*/  LDG.E.U16 R4, [R4.64] ;  /* 0x0000002404047981 */ /* 0x000ee4000c1e1500 */
[----:B---3--:R0:W3:Y:S01]  /*2e60*/  I2F.S16 R25, R4 ;  /* 0x0000000400197306 */ /* 0x0080e20000101400 */
[----:B------:R-:W-:Y:S05]  /*2e70*/  BRA `(.L_x_1570) ;  /* 0x00000b8000007947 */ /* 0x000fea0003800000 */
.L_x_1572:
        /* <DEDUP_REMOVED lines=8> */
.L_x_1579:
[----:B------:R-:W3:Y:S02]  /*2f00*/  LDG.E.U16 R4, [R4.64] ;  /* 0x0000002404047981 */ /* 0x000ee4000c1e1500 */
[----:B---3--:R-:W-:Y:S01]  /*2f10*/  HADD2.F32 R25, -RZ, R4.H0_H0 ;  /* 0x20000004ff197230 */ /* 0x008fe20000004100 */
[----:B------:R-:W-:Y:S05]  /*2f20*/  BRA `(.L_x_1570) ;  /* 0x00000ad000007947 */ /* 0x000fea0003800000 */
.L_x_1578:
        /* <DEDUP_REMOVED lines=8> */
.L_x_1581:
[----:B------:R-:W3:Y:S02]  /*2fb0*/  LDG.E.U16 R4, [R4.64] ;  /* 0x0000002404047981 */ /* 0x000ee4000c1e1500 */
[----:B---3--:R-:W-:Y:S01]  /*2fc0*/  HADD2.F32 R25, -RZ, R4.H0_H0 ;  /* 0x20000004ff197230 */ /* 0x008fe20000004100 */
[----:B------:R-:W-:Y:S05]  /*2fd0*/  BRA `(.L_x_1570) ;  /* 0x00000a2000007947 */ /* 0x000fea0003800000 */
.L_x_1580:
[----:B------:R-:W3:Y:S02]  /*2fe0*/  LDG.E.64 R4, [R4.64] ;  /* 0x0000002404047981 */ /* 0x000ee4000c1e1b00 */
[----:B---3--:R-:W0:Y:S01]  /*2ff0*/  F2F.F32.F64 R25, R4 ;  /* 0x0000000400197310 */ /* 0x008e220000301000 */
[----:B------:R-:W0:-:S14]  /*3000*/  DSETP.GEU.AND P0, PT, |R4|, c[0x2][0x0], PT ;  /* 0x008000000400762a */ /* 0x000e1c0003f0e200 */
[----:B0-----:R-:W-:Y:S01]  /*3010*/  @!P0 FMUL R25, R25, 1.175494350822287508e-38 ;  /* 0x0080000019198820 */ /* 0x001fe20000400000 */
[----:B------:R-:W-:Y:S05]  /*3020*/  BRA `(.L_x_1570) ;  /* 0x000009d000007947 */ /* 0x000fea0003800000 */
.L_x_1571:
        /* <DEDUP_REMOVED lines=8> */
[----:B------:R-:W3:Y:S02]  /*30b0*/  LDG.E.U8 R4, [R4.64] ;  /* 0x0000002404047981 */ /* 0x000ee4000c1e1100 */
[----:B---3--:R-:W-:-:S04]  /*30c0*/  ISETP.NE.AND P0, PT, R4, RZ, PT ;  /* 0x000000ff0400720c */ /* 0x008fc80003f05270 */
[----:B------:R-:W-:Y:S01]  /*30d0*/  FSEL R25, RZ, 1, !P0 ;  /* 0x3f800000ff197808 */ /* 0x000fe20004000000 */
[----:B------:R-:W-:Y:S05]  /*30e0*/  BRA `(.L_x_1570) ;  /* 0x0000091000007947 */ /* 0x000fea0003800000 */
.L_x_1584:
[----:B------:R-:W3:Y:S02]  /*30f0*/  LDG.E.64 R4, [R4.64] ;  /* 0x0000002404047981 */ /* 0x000ee4000c1e1b00 */
[----:B---3--:R-:W0:Y:S01]  /*3100*/  F2F.F32.F64 R25, R4 ;  /* 0x0000000400197310 */ /* 0x008e220000301000 */
[----:B------:R-:W0:-:S14]  /*3110*/  DSETP.GEU.AND P0, PT, |R4|, c[0x2][0x0], PT ;  /* 0x008000000400762a */ /* 0x000e1c0003f0e200 */
[----:B0-----:R-:W-:Y:S01]  /*3120*/  @!P0 FMUL R25, R25, 1.175494350822287508e-38 ;  /* 0x0080000019198820 */ /* 0x001fe20000400000 */
[----:B------:R-:W-:Y:S05]  /*3130*/  BRA `(.L_x_1570) ;  /* 0x000008c000007947 */ /* 0x000fea0003800000 */
.L_x_1583:
[----:B------:R-:W-:-:S13]  /*3140*/  ISETP.NE.AND P0, PT, R0, 0xf, PT ;  /* 0x0000000f0000780c */ /* 0x000fda0003f05270 */
[----:B------:R-:W-:Y:S05]  /*3150*/  @!P0 BRA `(.L_x_1585) ;  /* 0x0000025000008947 */ /* 0x000fea0003800000 */
[----:B------:R-:W-:-:S13]  /*3160*/  ISETP.NE.AND P0, PT, R0, 0x17, PT ;  /* 0x000000170000780c */ /* 0x000fda0003f05270 */
[----:B------:R-:W-:Y:S05]  /*3170*/  @!P0 BRA `(.L_x_1586) ;  /* 0x0000016000008947 */ /* 0x000fea0003800000 */
[----:B------:R-:W-:-:S13]  /*3180*/  ISETP.NE.AND P0, PT, R0, 0x18, PT ;  /* 0x000000180000780c */ /* 0x000fda0003f05270 */
[----:B------:R-:W-:Y:S05]  /*3190*/  @P0 BRA `(.L_x_1575) ;  /* 0x000006d000000947 */ /* 0x000fea0003800000 */
[----:B------:R-:W3:Y:S01]  /*31a0*/  LDG.E.U8 R25, [R4.64] ;  /* 0x0000002404197981 */ /* 0x000ee2000c1e1100 */
[----:B------:R-:W-:Y:S02]  /*31b0*/  IMAD.MOV.U32 R8, RZ, RZ, -0x800000 ;  /* 0xff800000ff087424 */ /* 0x000fe400078e00ff */
[----:B---3--:R-:W-:-:S05]  /*31c0*/  IMAD.SHL.U32 R25, R25, 0x1000000, RZ ;  /* 0x0100000019197824 */ /* 0x008fca00078e00ff */
        /* <DEDUP_REMOVED lines=17> */
.L_x_1586:
[----:B------:R-:W3:Y:S02]  /*32e0*/  LDG.E.U8 R4, [R4.64] ;  /* 0x0000002404047981 */ /* 0x000ee4000c1e1100 */
[----:B---3--:R-:W-:-:S05]  /*32f0*/  IMAD.SHL.U32 R0, R4, 0x2000000, RZ ;  /* 0x0200000004007824 */ /* 0x008fca00078e00ff */
        /* <DEDUP_REMOVED lines=11> */
.L_x_1585:
[----:B------:R-:W3:Y:S02]  /*33b0*/  LDG.E.U16 R4, [R4.64] ;  /* 0x0000002404047981 */ /* 0x000ee4000c1e1500 */
[----:B---3--:R-:W-:Y:S01]  /*33c0*/  PRMT R25, RZ, 0x5410, R4 ;  /* 0x00005410ff197816 */ /* 0x008fe20000000004 */
[----:B------:R-:W-:Y:S05]  /*33d0*/  BRA `(.L_x_1570) ;  /* 0x0000062000007947 */ /* 0x000fea0003800000 */
.L_x_1582:
        /* <DEDUP_REMOVED lines=8> */
[----:B------:R-:W3:Y:S02]  /*3460*/  LDG.E.U16 R4, [R4.64] ;  /* 0x0000002404047981 */ /* 0x000ee4000c1e1500 */
[----:B---3--:R0:W3:Y:S01]  /*3470*/  I2F.U16 R25, R4 ;  /* 0x0000000400197306 */ /* 0x0080e20000101000 */
[----:B------:R-:W-:Y:S05]  /*3480*/  BRA `(.L_x_1570) ;  /* 0x0000057000007947 */ /* 0x000fea0003800000 */
.L_x_1589:
[----:B------:R-:W3:Y:S02]  /*3490*/  LDG.E.U8 R3, [R4.64] ;  /* 0x0000002404037981 */ /* 0x000ee4000c1e1100 */
[----:B---3--:R-:W-:-:S13]  /*34a0*/  ISETP.NE.AND P0, PT, R3, RZ, PT ;  /* 0x000000ff0300720c */ /* 0x008fda0003f05270 */
        /* <DEDUP_REMOVED lines=17> */
.L_x_1591:
[----:B------:R-:W-:Y:S05]  /*35c0*/  BSYNC B0 ;  /* 0x0000000000007941 */ /* 0x000fea0003800000 */
.L_x_1590:
[----:B------:R-:W-:Y:S01]  /*35d0*/  IMAD.SHL.U32 R3, R3, 0x100000, RZ ;  /* 0x0010000003037824 */ /* 0x000fe200078e00ff */
[----:B------:R-:W-:-:S04]  /*35e0*/  LEA R0, R0, 0x3b800000, 0x17 ;  /* 0x3b80000000007811 */ /* 0x000fc800078eb8ff */
[----:B------:R-:W-:Y:S01]  /*35f0*/  LOP3.LUT R25, R0, R3, R25, 0xfe, !PT ;  /* 0x0000000300197212 */ /* 0x000fe200078efe19 */
[----:B------:R-:W-:Y:S05]  /*3600*/  BRA `(.L_x_1570) ;  /* 0x000003f000007947 */ /* 0x000fea0003800000 */
.L_x_1588:
        /* <DEDUP_REMOVED lines=19> */
.L_x_1593:
[----:B------:R-:W-:Y:S05]  /*3740*/  BSYNC B0 ;  /* 0x0000000000007941 */ /* 0x000fea0003800000 */
.L_x_1592:
[----:B------:R-:W-:Y:S01]  /*3750*/  IMAD.SHL.U32 R3, R3, 0x200000, RZ ;  /* 0x0020000003037824 */ /* 0x000fe200078e00ff */
[----:B------:R-:W-:-:S04]  /*3760*/  LEA R0, R0, 0x37800000, 0x17 ;  /* 0x3780000000007811 */ /* 0x000fc800078eb8ff */
[----:B------:R-:W-:Y:S01]  /*3770*/  LOP3.LUT R25, R0, R3, R25, 0xfe, !PT ;  /* 0x0000000300197212 */ /* 0x000fe200078efe19 */
[----:B------:R-:W-:Y:S05]  /*3780*/  BRA `(.L_x_1570) ;  /* 0x0000027000007947 */ /* 0x000fea0003800000 */
.L_x_1587:
[----:B------:R-:W-:-:S13]  /*3790*/  ISETP.NE.AND P0, PT, R0, 0x1c, PT ;  /* 0x0000001c0000780c */ /* 0x000fda0003f05270 */
[----:B------:R-:W-:Y:S05]  /*37a0*/  @!P0 BRA `(.L_x_1594) ;  /* 0x0000023000008947 */ /* 0x000fea0003800000 */
[----:B------:R-:W-:-:S13]  /*37b0*/  ISETP.NE.AND P0, PT, R0, 0x1d, PT ;  /* 0x0000001d0000780c */ /* 0x000fda0003f05270 */
[----:B------:R-:W-:Y:S05]  /*37c0*/  @!P0 BRA `(.L_x_1595) ;  /* 0x000001e000008947 */ /* 0x000fea0003800000 */
[----:B------:R-:W-:-:S13]  /*37d0*/  ISETP.NE.AND P0, PT, R0, 0x2c, PT ;  /* 0x0000002c0000780c */ /* 0x000fda0003f05270 */
[----:B------:R-:W-:Y:S05]  /*37e0*/  @P0 BRA `(.L_x_1575) ;  /* 0x0000008000000947 */ /* 0x000fea0003800000 */
[----:B------:R-:W3:Y:S01]  /*37f0*/  LDG.E.U8 R4, [R4.64] ;  /* 0x0000002404047981 */ /* 0x000ee2000c1e1100 */
[----:B------:R-:W-:Y:S01]  /*3800*/  IMAD.MOV.U32 R25, RZ, RZ, 0x400000 ;  /* 0x00400000ff197424 */ /* 0x000fe200078e00ff */
[----:B---3--:R-:W-:-:S13]  /*3810*/  ISETP.NE.AND P0, PT, R4, RZ, PT ;  /* 0x000000ff0400720c */ /* 0x008fda0003f05270 */
[----:B------:R-:W-:Y:S05]  /*3820*/  @!P0 BRA `(.L_x_1570) ;  /* 0x000001d000008947 */ /* 0x000fea0003800000 */
[----:B------:R-:W-:-:S13]  /*3830*/  ISETP.NE.AND P0, PT, R4, 0xff, PT ;  /* 0x000000ff0400780c */ /* 0x000fda0003f05270 */
[----:B------:R-:W-:Y:S02]  /*3840*/  @!P0 IMAD.MOV.U32 R25, RZ, RZ, 0x7f800001 ;  /* 0x7f800001ff198424 */ /* 0x000fe400078e00ff */
[----:B------:R-:W-:Y:S01]  /*3850*/  @P0 IMAD.SHL.U32 R25, R4, 0x800000, RZ ;  /* 0x0080000004190824 */ /* 0x000fe200078e00ff */
[----:B------:R-:W-:Y:S05]  /*3860*/  BRA `(.L_x_1570) ;  /* 0x0000019000007947 */ /* 0x000fea0003800000 */
.L_x_1575:
        /* <DEDUP_REMOVED lines=18> */
[----:B012--5:R-:W-:Y:S05]  /*3990*/  CALL.ABS.NOINC R14 ;  /* 0x000000000e007343 */ /* 0x027fea0003c00000 */
[----:B------:R-:W-:Y:S05]  /*39a0*/  BRA `(.L_x_1570) ;  /* 0x0000005000007947 */ /* 0x000fea0003800000 */
.L_x_1595:
[----:B------:R-:W3:Y:S02]  /*39b0*/  LDG.E.64 R4, [R4.64] ;  /* 0x0000002404047981 */ /* 0x000ee4000c1e1b00 */
[----:B---3--:R0:W3:Y:S01]  /*39c0*/  I2F.U64 R25, R4 ;  /* 0x0000000400197312 */ /* 0x0080e20000301000 */
[----:B------:R-:W-:Y:S05]  /*39d0*/  BRA `(.L_x_1570) ;  /* 0x0000002000007947 */ /* 0x000fea0003800000 */
.L_x_1594:
[----:B------:R-:W3:Y:S02]  /*39e0*/  LDG.E R4, [R4.64] ;  /* 0x0000002404047981 */ /* 0x000ee4000c1e1900 */
[----:B---3--:R0:W3:Y:S02]  /*39f0*/  I2F.U32 R25, R4 ;  /* 0x0000000400197306 */ /* 0x0080e40000201000 */
.L_x_1570:
[----:B------:R-:W-:Y:S05]  /*3a00*/  BSYNC B6 ;  /* 0x0000000000067941 */ /* 0x000fea0003800000 */
.L_x_1569:
[----:B0-----:R-:W0:Y:S01]  /*3a10*/  S2R R19, SR_TID.X ;  /* 0x0000000000137919 */ /* 0x001e220000002100 */
[----:B------:R-:W4:Y:S01]  /*3a20*/  LDC.U8 R17, c[0x0][0x184] ;  /* 0x00006100ff117b82 */ /* 0x000f220000000000 */
[----:B------:R-:W-:Y:S01]  /*3a30*/  BSSY B0, `(.L_x_1596) ;  /* 0x0000022000007945 */ /* 0x000fe20003800000 */
[C---:B0-----:R-:W-:Y:S02]  /*3a40*/  ISETP.GE.AND P1, PT, R19.reuse, R16, PT ;  /* 0x000000101300720c */ /* 0x041fe40003f26270 */
[----:B------:R-:W-:-:S02]  /*3a50*/  IADD3 R3, R19, 0x100, RZ ;  /* 0x0000010013037810 */ /* 0x000fc40007ffe0ff */
[C---:B------:R-:W-:Y:S02]  /*3a60*/  IADD3 R5, R19.reuse, 0x180, RZ ;  /* 0x0000018013057810 */ /* 0x040fe40007ffe0ff */
[----:B------:R-:W-:Y:S02]  /*3a70*/  IADD3 R23, R19, 0x80, RZ ;  /* 0x0000008013177810 */ /* 0x000fe40007ffe0ff */
[-C--:B------:R-:W-:Y:S02]  /*3a80*/  ISETP.GE.AND P2, PT, R3, R16.reuse, PT ;  /* 0x000000100300720c */ /* 0x080fe40003f46270 */
[-C--:B------:R-:W-:Y:S02]  /*3a90*/  ISETP.GE.AND P0, PT, R5, R16.reuse, PT ;  /* 0x000000100500720c */ /* 0x080fe40003f06270 */
[----:B------:R-:W-:Y:S01]  /*3aa0*/  ISETP.GE.AND P3, PT, R23, R16, PT ;  /* 0x000000101700720c */ /* 0x000fe20003f66270 */
[----:B------:R-:W-:Y:S07]  /*3ab0*/  @P1 BRA `(.L_x_1597) ;  /* 0x0000019000001947 */ /* 0x000fee0003800000 */
[----:B----4-:R-:W-:Y:S01]  /*3ac0*/  IMAD.MOV.U32 R3, RZ, RZ, 0x3f000000 ;  /* 0x3f000000ff037424 */ /* 0x010fe200078e00ff */
[C---:B-----5:R-:W-:Y:S01]  /*3ad0*/  FSETP.GT.FTZ.AND P4, PT, |R24|.reuse, 0.56000000238418579102, PT ;  /* 0x3f0f5c291800780b */ /* 0x060fe20003f94200 */
        /* <DEDUP_REMOVED lines=23> */
.L_x_1597:
[----:B----4-:R-:W-:Y:S05]  /*3c50*/  BSYNC B0 ;  /* 0x0000000000007941 */ /* 0x010fea0003800000 */
.L_x_1596:
[----:B------:R-:W-:Y:S01]  /*3c60*/  BSSY B0, `(.L_x_1598) ;  /* 0x000001b000007945 */ /* 0x000fe20003800000 */
[----:B------:R-:W-:Y:S05]  /*3c70*/  @P3 BRA `(.L_x_1599) ;  /* 0x0000019000003947 */ /* 0x000fea0003800000 */
[----:B------:R-:W-:Y:S01]  /*3c80*/  IMAD.MOV.U32 R3, RZ, RZ, 0x3f000000 ;  /* 0x3f000000ff037424 */ /* 0x000fe200078e00ff */
[C---:B-1---5:R-:W-:Y:S01]  /*3c90*/  FSETP.GT.FTZ.AND P3, PT, |R22|.reuse, 0.56000000238418579102, PT ;  /* 0x3f0f5c291600780b */ /* 0x062fe20003f74200 */
        /* <DEDUP_REMOVED lines=8> */
[----:B------:R-:W-:-:S05]  /*3d20*/  FFMA.FTZ R6, R5, R6, R5 ;  /* 0x0000000605067223 */ /* 0x000fca0000010005 */
[----:B------:R-:W-:Y:S01]  /*3d30*/  @P3 FSEL R0, R6, RZ, P4 ;  /* 0x000000ff06003208 */ /* 0x000fe20002000000 */
[----:B------:R-:W-:-:S04]  /*3d40*/  IMAD.MOV.U32 R6, RZ, RZ, 0x3d4dd2f7 ;  /* 0x3d4dd2f7ff067424 */ /* 0x000fc800078e00ff */
        /* <DEDUP_REMOVED lines=12> */
.L_x_1599:
[----:B------:R-:W-:Y:S05]  /*3e10*/  BSYNC B0 ;  /* 0x0000000000007941 */ /* 0x000fea0003800000 */
.L_x_1598:
[----:B------:R-:W-:Y:S01]  /*3e20*/  BSSY B0, `(.L_x_1600) ;  /* 0x000001b000007945 */ /* 0x000fe20003800000 */
[----:B------:R-:W-:Y:S05]  /*3e30*/  @P2 BRA `(.L_x_1601) ;  /* 0x0000019000002947 */ /* 0x000fea0003800000 */
[----:B------:R-:W-:Y:S01]  /*3e40*/  IMAD.MOV.U32 R3, RZ, RZ, 0x3f000000 ;  /* 0x3f000000ff037424 */ /* 0x000fe200078e00ff */
[C---:B--2--5:R-:W-:Y:S01]  /*3e50*/  FSETP.GT.FTZ.AND P2, PT, |R18|.reuse, 0.56000000238418579102, PT ;  /* 0x3f0f5c291200780b */ /* 0x064fe20003f54200 */
        /* <DEDUP_REMOVED lines=23> */
.L_x_1601:
[----:B------:R-:W-:Y:S05]  /*3fd0*/  BSYNC B0 ;  /* 0x0000000000007941 */ /* 0x000fea0003800000 */
.L_x_1600:
[----:B------:R-:W-:Y:S01]  /*3fe0*/  BSSY B0, `(.L_x_1602) ;  /* 0x000001b000007945 */ /* 0x000fe20003800000 */
[----:B------:R-:W-:Y:S05]  /*3ff0*/  @P0 BRA `(.L_x_1603) ;  /* 0x0000019000000947 */ /* 0x000fea0003800000 */
[----:B------:R-:W-:Y:S01]  /*4000*/  IMAD.MOV.U32 R3, RZ, RZ, 0x3f000000 ;  /* 0x3f000000ff037424 */ /* 0x000fe200078e00ff */
[C---:B---3-5:R-:W-:Y:S01]  /*4010*/  FSETP.GT.FTZ.AND P0, PT, |R25|.reuse, 0.56000000238418579102, PT ;  /* 0x3f0f5c291900780b */ /* 0x068fe20003f14200 */
[C---:B------:R-:W-:Y:S01]  /*4020*/  FADD.FTZ R0, |R25|.reuse, -RZ ;  /* 0x800000ff19007221 */ /* 0x040fe20000010200 */
[----:B------:R-:W-:-:S03]  /*4030*/  FSETP.NEU.FTZ.AND P2, PT, |R25|, 1, PT ;  /* 0x3f8000001900780b */ /* 0x000fc60003f5d200 */
[----:B------:R-:W-:-:S04]  /*4040*/  FFMA.FTZ R3, -R0, R3, 0.5 ;  /* 0x3f00000000037423 */ /* 0x000fc80000010103 */
[----:B------:R-:W0:Y:S02]  /*4050*/  MUFU.RSQ R6, R3 ;  /* 0x0000000300067308 */ /* 0x000e240000001400 */
[----:B0-----:R-:W-:Y:S02]  /*4060*/  FMUL.FTZ R5, R3, R6 ;  /* 0x0000000603057220 */ /* 0x001fe40000410000 */
[----:B------:R-:W-:-:S04]  /*4070*/  FMUL.FTZ R6, R6, 0.5 ;  /* 0x3f00000006067820 */ /* 0x000fc80000410000 */
        /* <DEDUP_REMOVED lines=16> */
[----:B--2---:R-:W-:Y:S02]  /*4180*/  FSEL R18, R25, R0, !P0 ;  /* 0x0000000019127208 */ /* 0x004fe40004000000 */
.L_x_1603:
[----:B------:R-:W-:Y:S05]  /*4190*/  BSYNC B0 ;  /* 0x0000000000007941 */ /* 0x000fea0003800000 */
.L_x_1602:
        /* <DEDUP_REMOVED lines=17> */
[----:B------:R-:W0:Y:S01]  /*42b0*/  F2I.FTZ.TRUNC.NTZ R3, R4 ;  /* 0x0000000400037305 */ /* 0x000e22000021f100 */
[----:B------:R-:W-:Y:S01]  /*42c0*/  IMAD.MOV.U32 R19, RZ, RZ, R23 ;  /* 0x000000ffff137224 */ /* 0x000fe200078e0017 */
[----:B0-----:R0:W-:Y:S01]  /*42d0*/  STG.E.U8 [R8.64], R3 ;  /* 0x0000000308007986 */ /* 0x0011e2000c101124 */
[----:B------:R-:W-:Y:S05]  /*42e0*/  BRA `(.L_x_1605) ;  /* 0x00000ec000007947 */ /* 0x000fea0003800000 */
.L_x_1609:
[----:B------:R-:W0:Y:S01]  /*42f0*/  F2I.S64.TRUNC R4, R4 ;  /* 0x0000000400047311 */ /* 0x000e22000020d900 */
[----:B------:R-:W-:Y:S02]  /*4300*/  IMAD.MOV.U32 R19, RZ, RZ, R23 ;  /* 0x000000ffff137224 */ /* 0x000fe400078e0017 */
[----:B0-----:R-:W-:-:S05]  /*4310*/  IMAD.MOV.U32 R3, RZ, RZ, R4 ;  /* 0x000000ffff037224 */ /* 0x001fca00078e0004 */
[----:B------:R0:W-:Y:S01]  /*4320*/  STG.E.U8 [R8.64], R3 ;  /* 0x0000000308007986 */ /* 0x0001e2000c101124 */
[----:B------:R-:W-:Y:S05]  /*4330*/  BRA `(.L_x_1605) ;  /* 0x00000e7000007947 */ /* 0x000fea0003800000 */
.L_x_1608:
[----:B------:R-:W-:-:S13]  /*4340*/  ISETP.NE.AND P0, PT, R0, 0x2, PT ;  /* 0x000000020000780c */ /* 0x000fda0003f05270 */
[----:B------:R-:W-:Y:S05]  /*4350*/  @!P0 BRA `(.L_x_1611) ;  /* 0x000000c000008947 */ /* 0x000fea0003800000 */
[----:B------:R-:W-:-:S13]  /*4360*/  ISETP.NE.AND P0, PT, R0, 0x3, PT ;  /* 0x000000030000780c */ /* 0x000fda0003f05270 */
[----:B------:R-:W-:Y:S05]  /*4370*/  @!P0 BRA `(.L_x_1612) ;  /* 0x0000006000008947 */ /* 0x000fea0003800000 */
[----:B------:R-:W-:-:S13]  /*4380*/  ISETP.NE.AND P0, PT, R0, 0x4, PT ;  /* 0x000000040000780c */ /* 0x000fda0003f05270 */
[----:B------:R-:W-:Y:S05]  /*4390*/  @P0 BRA `(.L_x_1610) ;  /* 0x00000c5000000947 */ /* 0x000fea0003800000 */
[----:B------:R-:W0:Y:S01]  /*43a0*/  F2I.S64.TRUNC R4, R4 ;  /* 0x0000000400047311 */ /* 0x000e22000020d900 */
[----:B------:R-:W-:Y:S01]  /*43b0*/  IMAD.MOV.U32 R19, RZ, RZ, R23 ;  /* 0x000000ffff137224 */ /* 0x000fe200078e0017 */
[----:B0-----:R0:W-:Y:S01]  /*43c0*/  STG.E.64 [R8.64], R4 ;  /* 0x0000000408007986 */ /* 0x0011e2000c101b24 */
[----:B------:R-:W-:Y:S05]  /*43d0*/  BRA `(.L_x_1605) ;  /* 0x00000dd000007947 */ /* 0x000fea0003800000 */
.L_x_1612:
[----:B------:R-:W0:Y:S01]  /*43e0*/  F2I.FTZ.TRUNC.NTZ R3, R4 ;  /* 0x0000000400037305 */ /* 0x000e22000021f100 */
[----:B------:R-:W-:Y:S01]  /*43f0*/  IMAD.MOV.U32 R19, RZ, RZ, R23 ;  /* 0x000000ffff137224 */ /* 0x000fe200078e0017 */
[----:B0-----:R0:W-:Y:S01]  /*4400*/  STG.E [R8.64], R3 ;  /* 0x0000000308007986 */ /* 0x0011e2000c101924 */
[----:B------:R-:W-:Y:S05]  /*4410*/  BRA `(.L_x_1605) ;  /* 0x00000d9000007947 */ /* 0x000fea0003800000 */
.L_x_1611:
[----:B------:R-:W0:Y:S01]  /*4420*/  F2I.FTZ.TRUNC.NTZ R3, R4 ;  /* 0x0000000400037305 */ /* 0x000e22000021f100 */
[----:B------:R-:W-:Y:S01]  /*4430*/  IMAD.MOV.U32 R19, RZ, RZ, R23 ;  /* 0x000000ffff137224 */ /* 0x000fe200078e0017 */
[----:B0-----:R0:W-:Y:S01]  /*4440*/  STG.E.U16 [R8.64], R3 ;  /* 0x0000000308007986 */ /* 0x0011e2000c101524 */
[----:B------:R-:W-:Y:S05]  /*4450*/  BRA `(.L_x_1605) ;  /* 0x00000d5000007947 */ /* 0x000fea0003800000 */
.L_x_1607:
[----:B------:R-:W-:-:S13]  /*4460*/  ISETP.GT.AND P0, PT, R0, 0x6, PT ;  /* 0x000000060000780c */ /* 0x000fda0003f04270 */
[----:B------:R-:W-:Y:S05]  /*4470*/  @P0 BRA `(.L_x_1613) ;  /* 0x000000b000000947 */ /* 0x000fea0003800000 */
[----:B------:R-:W-:-:S13]  /*4480*/  ISETP.NE.AND P0, PT, R0, 0x5, PT ;  /* 0x000000050000780c */ /* 0x000fda0003f05270 */
[----:B------:R-:W-:Y:S05]  /*4490*/  @!P0 BRA `(.L_x_1614) ;  /* 0x0000005000008947 */ /* 0x000fea0003800000 */
[----:B------:R-:W-:-:S13]  /*44a0*/  ISETP.NE.AND P0, PT, R0, 0x6, PT ;  /* 0x000000060000780c */ /* 0x000fda0003f05270 */
[----:B------:R-:W-:Y:S05]  /*44b0*/  @P0 BRA `(.L_x_1610) ;  /* 0x00000b3000000947 */ /* 0x000fea0003800000 */
[----:B------:R0:W-:Y:S01]  /*44c0*/  STG.E [R8.64], R4 ;  /* 0x0000000408007986 */ /* 0x0001e2000c101924 */
[----:B------:R-:W-:Y:S01]  /*44d0*/  IMAD.MOV.U32 R19, RZ, RZ, R23 ;  /* 0x000000ffff137224 */ /* 0x000fe200078e0017 */
[----:B------:R-:W-:Y:S05]  /*44e0*/  BRA `(.L_x_1605) ;  /* 0x00000cc000007947 */ /* 0x000fea0003800000 */
.L_x_1614:
[----:B------:R-:W-:Y:S01]  /*44f0*/  F2FP.PACK_AB R4, RZ, R4 ;  /* 0x00000004ff04723e */ /* 0x000fe200000000ff */
[----:B------:R-:W-:-:S04]  /*4500*/  IMAD.MOV.U32 R19, RZ, RZ, R23 ;  /* 0x000000ffff137224 */ /* 0x000fc800078e0017 */
[----:B------:R0:W-:Y:S01]  /*4510*/  STG.E.U16 [R8.64], R4 ;  /* 0x0000000408007986 */ /* 0x0001e2000c101524 */
[----:B------:R-:W-:Y:S05]  /*4520*/  BRA `(.L_x_1605) ;  /* 0x00000c8000007947 */ /* 0x000fea0003800000 */
.L_x_1613:
[----:B------:R-:W-:-:S13]  /*4530*/  ISETP.NE.AND P0, PT, R0, 0x7, PT ;  /* 0x000000070000780c */ /* 0x000fda0003f05270 */
[----:B------:R-:W-:Y:S05]  /*4540*/  @!P0 BRA `(.L_x_1615) ;  /* 0x000000d000008947 */ /* 0x000fea0003800000 */
[----:B------:R-:W-:-:S13]  /*4550*/  ISETP.NE.AND P0, PT, R0, 0x8, PT ;  /* 0x000000080000780c */ /* 0x000fda0003f05270 */
[----:B------:R-:W-:Y:S05]  /*4560*/  @!P0 BRA `(.L_x_1616) ;  /* 0x0000006000008947 */ /* 0x000fea0003800000 */
[----:B------:R-:W-:-:S13]  /*4570*/  ISETP.NE.AND P0, PT, R0, 0x9, PT ;  /* 0x000000090000780c */ /* 0x000fda0003f05270 */
[----:B------:R-:W-:Y:S05]  /*4580*/  @P0 BRA `(.L_x_1610) ;  /* 0x00000a6000000947 */ /* 0x000fea0003800000 */
[----:B------:R-:W-:Y:S02]  /*4590*/  IMAD.MOV.U32 R5, RZ, RZ, RZ ;  /* 0x000000ffff057224 */ /* 0x000fe400078e00ff */
[----:B------:R-:W-:-:S03]  /*45a0*/  IMAD.MOV.U32 R19, RZ, RZ, R23 ;  /* 0x000000ffff137224 */ /* 0x000fc600078e0017 */
[----:B------:R0:W-:Y:S01]  /*45b0*/  STG.E.64 [R8.64], R4 ;  /* 0x0000000408007986 */ /* 0x0001e2000c101b24 */
[----:B------:R-:W-:Y:S05]  /*45c0*/  BRA `(.L_x_1605) ;  /* 0x00000be000007947 */ /* 0x000fea0003800000 */
.L_x_1616:
[----:B------:R-:W-:Y:S01]  /*45d0*/  F2FP.PACK_AB R3, RZ, R4 ;  /* 0x00000004ff03723e */ /* 0x000fe200000000ff */
[----:B------:R-:W-:-:S03]  /*45e0*/  IMAD.MOV.U32 R19, RZ, RZ, R23 ;  /* 0x000000ffff137224 */ /* 0x000fc600078e0017 */
[----:B------:R-:W-:-:S05]  /*45f0*/  PRMT R3, R3, 0x5410, RZ ;  /* 0x0000541003037816 */ /* 0x000fca00000000ff */
[----:B------:R0:W-:Y:S01]  /*4600*/  STG.E [R8.64], R3 ;  /* 0x0000000308007986 */ /* 0x0001e2000c101924 */
[----:B------:R-:W-:Y:S05]  /*4610*/  BRA `(.L_x_1605) ;  /* 0x00000b9000007947 */ /* 0x000fea0003800000 */
.L_x_1615:
[----:B------:R-:W-:Y:S02]  /*4620*/  FMUL.FTZ R4, R4, 1 ;  /* 0x3f80000004047820 */ /* 0x000fe40000410000 */
[----:B------:R-:W-:-:S04]  /*4630*/  IMAD.MOV.U32 R19, RZ, RZ, R23 ;  /* 0x000000ffff137224 */ /* 0x000fc800078e0017 */
[----:B------:R-:W0:Y:S02]  /*4640*/  F2F.F64.F32 R4, R4 ;  /* 0x0000000400047310 */ /* 0x000e240000201800 */
[----:B0-----:R0:W-:Y:S01]  /*4650*/  STG.E.64 [R8.64], R4 ;  /* 0x0000000408007986 */ /* 0x0011e2000c101b24 */
[----:B------:R-:W-:Y:S05]  /*4660*/  BRA `(.L_x_1605) ;  /* 0x00000b4000007947 */ /* 0x000fea0003800000 */
.L_x_1606:
        /* <DEDUP_REMOVED lines=8> */
[----:B------:R-:W-:Y:S01]  /*46f0*/  FSETP.NEU.FTZ.AND P0, PT, R4, RZ, PT ;  /* 0x000000ff0400720b */ /* 0x000fe20003f1d000 */
[----:B------:R-:W-:-:S03]  /*4700*/  IMAD.MOV.U32 R19, RZ, RZ, R23 ;  /* 0x000000ffff137224 */ /* 0x000fc600078e0017 */
[----:B------:R-:W-:-:S05]  /*4710*/  SEL R3, RZ, 0x1, !P0 ;  /* 0x00000001ff037807 */ /* 0x000fca0004000000 */
[----:B------:R0:W-:Y:S01]  /*4720*/  STG.E.U8 [R8.64], R3 ;  /* 0x0000000308007986 */ /* 0x0001e2000c101124 */
[----:B------:R-:W-:Y:S05]  /*4730*/  BRA `(.L_x_1605) ;  /* 0x00000a7000007947 */ /* 0x000fea0003800000 */
.L_x_1619:
[----:B------:R-:W-:Y:S01]  /*4740*/  FMUL.FTZ R4, R4, 1 ;  /* 0x3f80000004047820 */ /* 0x000fe20000410000 */
[----:B------:R-:W-:Y:S01]  /*4750*/  CS2R R6, SRZ ;  /* 0x0000000000067805 */ /* 0x000fe2000001ff00 */
[----:B------:R-:W-:-:S04]  /*4760*/  IMAD.MOV.U32 R19, RZ, RZ, R23 ;  /* 0x000000ffff137224 */ /* 0x000fc800078e0017 */
[----:B------:R-:W0:Y:S02]  /*4770*/  F2F.F64.F32 R4, R4 ;  /* 0x0000000400047310 */ /* 0x000e240000201800 */
[----:B0-----:R0:W-:Y:S01]  /*4780*/  STG.E.128 [R8.64], R4 ;  /* 0x0000000408007986 */ /* 0x0011e2000c101d24 */
[----:B------:R-:W-:Y:S05]  /*4790*/  BRA `(.L_x_1605) ;  /* 0x00000a1000007947 */ /* 0x000fea0003800000 */
.L_x_1618:
        /* <DEDUP_REMOVED lines=20> */
.L_x_1623:
[----:B------:R-:W-:Y:S05]  /*48e0*/  BSYNC B0 ;  /* 0x0000000000007941 */ /* 0x000fea0003800000 */
.L_x_1622:
[----:B------:R-:W-:Y:S01]  /*48f0*/  LOP3.LUT R5, R0, R5, RZ, 0xfc, !PT ;  /* 0x0000000500057212 */ /* 0x000fe200078efcff */
[----:B------:R-:W-:-:S04]  /*4900*/  IMAD.MOV.U32 R19, RZ, RZ, R23 ;  /* 0x000000ffff137224 */ /* 0x000fc800078e0017 */
[----:B------:R0:W-:Y:S01]  /*4910*/  STG.E.U8 [R8.64], R5 ;  /* 0x0000000508007986 */ /* 0x0001e2000c101124 */
[----:B------:R-:W-:Y:S05]  /*4920*/  BRA `(.L_x_1605) ;  /* 0x0000088000007947 */ /* 0x000fea0003800000 */
.L_x_1621:
        /* <DEDUP_REMOVED lines=12> */
.L_x_1625:
[----:B------:R-:W-:Y:S01]  /*49f0*/  IMAD.MOV.U32 R0, RZ, RZ, 0x7f ;  /* 0x0000007fff007424 */ /* 0x000fe200078e00ff */
[----:B------:R-:W-:-:S04]  /*4a00*/  ISETP.GT.U32.AND P0, PT, R5, 0x7f800000, PT ;  /* 0x7f8000000500780c */ /* 0x000fc80003f04070 */
[----:B------:R-:W-:-:S04]  /*4a10*/  SEL R0, R0, 0x7c, P0 ;  /* 0x0000007c00007807 */ /* 0x000fc80000000000 */
.L_x_1626:
[----:B------:R-:W-:Y:S05]  /*4a20*/  BSYNC B0 ;  /* 0x0000000000007941 */ /* 0x000fea0003800000 */
.L_x_1624:
[----:B------:R-:W-:Y:S01]  /*4a30*/  LOP3.LUT R4, R4, 0x80000000, RZ, 0xc0, !PT ;  /* 0x8000000004047812 */ /* 0x000fe200078ec0ff */
[----:B------:R-:W-:-:S03]  /*4a40*/  IMAD.MOV.U32 R19, RZ, RZ, R23 ;  /* 0x000000ffff137224 */ /* 0x000fc600078e0017 */
[----:B------:R-:W-:-:S04]  /*4a50*/  SHF.R.U32.HI R3, RZ, 0x18, R4 ;  /* 0x00000018ff037819 */ /* 0x000fc80000011604 */
[----:B------:R-:W-:-:S05]  /*4a60*/  LOP3.LUT R3, R0, R3, RZ, 0xfc, !PT ;  /* 0x0000000300037212 */ /* 0x000fca00078efcff */
[----:B------:R0:W-:Y:S01]  /*4a70*/  STG.E.U8 [R8.64], R3 ;  /* 0x0000000308007986 */ /* 0x0001e2000c101124 */
[----:B------:R-:W-:Y:S05]  /*4a80*/  BRA `(.L_x_1605) ;  /* 0x0000072000007947 */ /* 0x000fea0003800000 */
.L_x_1620:
[----:B------:R-:W-:Y:S01]  /*4a90*/  F2FP.BF16.PACK_AB R4, RZ, R4 ;  /* 0x00000004ff04723e */ /* 0x000fe200000010ff */
[----:B------:R-:W-:-:S04]  /*4aa0*/  IMAD.MOV.U32 R19, RZ, RZ, R23 ;  /* 0x000000ffff137224 */ /* 0x000fc800078e0017 */
[----:B------:R0:W-:Y:S01]  /*4ab0*/  STG.E.U16 [R8.64], R4 ;  /* 0x0000000408007986 */ /* 0x0001e2000c101524 */
[----:B------:R-:W-:Y:S05]  /*4ac0*/  BRA `(.L_x_1605) ;  /* 0x000006e000007947 */ /* 0x000fea0003800000 */
.L_x_1617:
        /* <DEDUP_REMOVED lines=8> */
[----:B------:R-:W0:Y:S01]  /*4b50*/  F2I.FTZ.U32.TRUNC.NTZ R3, R4 ;  /* 0x0000000400037305 */ /* 0x000e22000021f000 */
[----:B------:R-:W-:Y:S01]  /*4b60*/  IMAD.MOV.U32 R19, RZ, RZ, R23 ;  /* 0x000000ffff137224 */ /* 0x000fe200078e0017 */
[----:B0-----:R0:W-:Y:S01]  /*4b70*/  STG.E.U16 [R8.64], R3 ;  /* 0x0000000308007986 */ /* 0x0011e2000c101524 */
[----:B------:R-:W-:Y:S05]  /*4b80*/  BRA `(.L_x_1605) ;  /* 0x0000062000007947 */ /* 0x000fea0003800000 */
.L_x_1629:
        /* <DEDUP_REMOVED lines=16> */
.L_x_1632:
[----:B------:R-:W-:-:S04]  /*4c90*/  LOP3.LUT R4, R4, 0x80000000, RZ, 0xc0, !PT ;  /* 0x8000000004047812 */ /* 0x000fc800078ec0ff */
[----:B------:R-:W-:-:S04]  /*4ca0*/  SHF.R.U32.HI R4, RZ, 0x18, R4 ;  /* 0x00000018ff047819 */ /* 0x000fc80000011604 */
[----:B------:R-:W-:-:S04]  /*4cb0*/  LOP3.LUT R3, R3, R4, RZ, 0xfc, !PT ;  /* 0x0000000403037212 */ /* 0x000fc800078efcff */
[----:B------:R-:W-:Y:S02]  /*4cc0*/  PRMT R0, R3, 0x7610, R0 ;  /* 0x0000761003007816 */ /* 0x000fe40000000000 */
.L_x_1631:
[----:B------:R-:W-:Y:S05]  /*4cd0*/  BSYNC B0 ;  /* 0x0000000000007941 */ /* 0x000fea0003800000 */
.L_x_1630:
[----:B------:R0:W-:Y:S01]  /*4ce0*/  STG.E.U8 [R8.64], R0 ;  /* 0x0000000008007986 */ /* 0x0001e2000c101124 */
[----:B------:R-:W-:Y:S01]  /*4cf0*/  IMAD.MOV.U32 R19, RZ, RZ, R23 ;  /* 0x000000ffff137224 */ /* 0x000fe200078e0017 */
[----:B------:R-:W-:Y:S05]  /*4d00*/  BRA `(.L_x_1605) ;  /* 0x000004a000007947 */ /* 0x000fea0003800000 */
.L_x_1628:
        /* <DEDUP_REMOVED lines=16> */
.L_x_1635:
[----:B------:R-:W-:-:S04]  /*4e10*/  LOP3.LUT R4, R4, 0x80000000, RZ, 0xc0, !PT ;  /* 0x8000000004047812 */ /* 0x000fc800078ec0ff */
[----:B------:R-:W-:-:S04]  /*4e20*/  SHF.R.U32.HI R4, RZ, 0x18, R4 ;  /* 0x00000018ff047819 */ /* 0x000fc80000011604 */
[----:B------:R-:W-:-:S04]  /*4e30*/  LOP3.LUT R3, R3, R4, RZ, 0xfc, !PT ;  /* 0x0000000403037212 */ /* 0x000fc800078efcff */
[----:B------:R-:W-:Y:S02]  /*4e40*/  PRMT R0, R3, 0x7610, R0 ;  /* 0x0000761003007816 */ /* 0x000fe40000000000 */
.L_x_1634:
[----:B------:R-:W-:Y:S05]  /*4e50*/  BSYNC B0 ;  /* 0x0000000000007941 */ /* 0x000fea0003800000 */
.L_x_1633:
[----:B------:R0:W-:Y:S01]  /*4e60*/  STG.E.U8 [R8.64], R0 ;  /* 0x0000000008007986 */ /* 0x0001e2000c101124 */
[----:B------:R-:W-:Y:S01]  /*4e70*/  IMAD.MOV.U32 R19, RZ, RZ, R23 ;  /* 0x000000ffff137224 */ /* 0x000fe200078e0017 */
[----:B------:R-:W-:Y:S05]  /*4e80*/  BRA `(.L_x_1605) ;  /* 0x0000032000007947 */ /* 0x000fea0003800000 */
.L_x_1627:
[----:B------:R-:W-:-:S13]  /*4e90*/  ISETP.NE.AND P0, PT, R0, 0x1c, PT ;  /* 0x0000001c0000780c */ /* 0x000fda0003f05270 */
[----:B------:R-:W-:Y:S05]  /*4ea0*/  @!P0 BRA `(.L_x_1636) ;  /* 0x000002d000008947 */ /* 0x000fea0003800000 */
[----:B------:R-:W-:-:S13]  /*4eb0*/  ISETP.NE.AND P0, PT, R0, 0x1d, PT ;  /* 0x0000001d0000780c */ /* 0x000fda0003f05270 */
[----:B------:R-:W-:Y:S05]  /*4ec0*/  @!P0 BRA `(.L_x_1637) ;  /* 0x0000027000008947 */ /* 0x000fea0003800000 */
[----:B------:R-:W-:-:S13]  /*4ed0*/  ISETP.NE.AND P0, PT, R0, 0x2c, PT ;  /* 0x0000002c0000780c */ /* 0x000fda0003f05270 */
[----:B------:R-:W-:Y:S05]  /*4ee0*/  @P0 BRA `(.L_x_1610) ;  /* 0x0000010000000947 */ /* 0x000fea0003800000 */
[----:B------:R-:W-:Y:S01]  /*4ef0*/  SHF.R.U32.HI R5, RZ, 0x17, R4 ;  /* 0x00000017ff057819 */ /* 0x000fe20000011604 */
[----:B------:R-:W-:Y:S01]  /*4f00*/  IMAD.MOV.U32 R19, RZ, RZ, R23 ;  /* 0x000000ffff137224 */ /* 0x000fe200078e0017 */
        /* <DEDUP_REMOVED lines=14> */
.L_x_1610:
        /* <DEDUP_REMOVED lines=18> */
[----:B0123-5:R-:W-:Y:S05]  /*5110*/  CALL.ABS.NOINC R14 ;  /* 0x000000000e007343 */ /* 0x02ffea0003c00000 */
[----:B------:R-:W-:Y:S01]  /*5120*/  IMAD.MOV.U32 R19, RZ, RZ, R23 ;  /* 0x000000ffff137224 */ /* 0x000fe200078e0017 */
[----:B------:R-:W-:Y:S05]  /*5130*/  BRA `(.L_x_1605) ;  /* 0x0000007000007947 */ /* 0x000fea0003800000 */
.L_x_1637:
[----:B------:R-:W0:Y:S01]  /*5140*/  F2I.U64.TRUNC R4, R4 ;  /* 0x0000000400047311 */ /* 0x000e22000020d800 */
[----:B------:R-:W-:Y:S01]  /*5150*/  IMAD.MOV.U32 R19, RZ, RZ, R23 ;  /* 0x000000ffff137224 */ /* 0x000fe200078e0017 */
[----:B0-----:R0:W-:Y:S01]  /*5160*/  STG.E.64 [R8.64], R4 ;  /* 0x0000000408007986 */ /* 0x0011e2000c101b24 */
[----:B------:R-:W-:Y:S05]  /*5170*/  BRA `(.L_x_1605) ;  /* 0x0000003000007947 */ /* 0x000fea0003800000 */
.L_x_1636:
[----:B------:R-:W0:Y:S01]  /*5180*/  F2I.FTZ.U32.TRUNC.NTZ R3, R4 ;  /* 0x0000000400037305 */ /* 0x000e22000021f000 */
[----:B------:R-:W-:Y:S01]  /*5190*/  IMAD.MOV.U32 R19, RZ, RZ, R23 ;  /* 0x000000ffff137224 */ /* 0x000fe200078e0017 */
[----:B0-----:R0:W-:Y:S06]  /*51a0*/  STG.E [R8.64], R3 ;  /* 0x0000000308007986 */ /* 0x0011ec000c101924 */
.L_x_1605:
[----:B------:R-:W-:Y:S05]  /*51b0*/  BSYNC B6 ;  /* 0x0000000000067941 */ /* 0x000fea0003800000 */
.L_x_1604:
        /* <DEDUP_REMOVED lines=19> */
[----:B-1---5:R-:W0:Y:S02]  /*52f0*/  F2I.FTZ.TRUNC.NTZ R3, R22 ;  /* 0x0000001600037305 */ /* 0x022e24000021f100 */
[----:B0-----:R0:W-:Y:S01]  /*5300*/  STG.E.U8 [R8.64], R3 ;  /* 0x0000000308007986 */ /* 0x0011e2000c101124 */
[----:B------:R-:W-:Y:S05]  /*5310*/  BRA `(.L_x_1645) ;  /* 0x00000d7000007947 */ /* 0x000fea0003800000 */
.L_x_1643:
[----:B-1---5:R-:W0:Y:S02]  /*5320*/  F2I.S64.TRUNC R22, R22 ;  /* 0x0000001600167311 */ /* 0x022e24000020d900 */
[----:B0-----:R-:W-:-:S05]  /*5330*/  IMAD.MOV.U32 R3, RZ, RZ, R22 ;  /* 0x000000ffff037224 */ /* 0x001fca00078e0016 */
[----:B------:R0:W-:Y:S01]  /*5340*/  STG.E.U8 [R8.64], R3 ;  /* 0x0000000308007986 */ /* 0x0001e2000c101124 */
[----:B------:R-:W-:Y:S05]  /*5350*/  BRA `(.L_x_1645) ;  /* 0x00000d3000007947 */ /* 0x000fea0003800000 */
.L_x_1642:
[----:B------:R-:W-:-:S13]  /*5360*/  ISETP.NE.AND P0, PT, R0, 0x2, PT ;  /* 0x000000020000780c */ /* 0x000fda0003f05270 */
[----:B------:R-:W-:Y:S05]  /*5370*/  @!P0 BRA `(.L_x_1646) ;  /* 0x000000a000008947 */ /* 0x000fea0003800000 */
[----:B------:R-:W-:-:S13]  /*5380*/  ISETP.NE.AND P0, PT, R0, 0x3, PT ;  /* 0x000000030000780c */ /* 0x000fda0003f05270 */
[----:B------:R-:W-:Y:S05]  /*5390*/  @!P0 BRA `(.L_x_1647) ;  /* 0x0000005000008947 */ /* 0x000fea0003800000 */
[----:B------:R-:W-:-:S13]  /*53a0*/  ISETP.NE.AND P0, PT, R0, 0x4, PT ;  /* 0x000000040000780c */ /* 0x000fda0003f05270 */
[----:B------:R-:W-:Y:S05]  /*53b0*/  @P0 BRA `(.L_x_1644) ;  /* 0x00000b4000000947 */ /* 0x000fea0003800000 */
[----:B-1---5:R-:W0:Y:S02]  /*53c0*/  F2I.S64.TRUNC R22, R22 ;  /* 0x0000001600167311 */ /* 0x022e24000020d900 */
[----:B0-----:R0:W-:Y:S01]  /*53d0*/  STG.E.64 [R8.64], R22 ;  /* 0x0000001608007986 */ /* 0x0011e2000c101b24 */
[----:B------:R-:W-:Y:S05]  /*53e0*/  BRA `(.L_x_1645) ;  /* 0x00000ca000007947 */ /* 0x000fea0003800000 */
.L_x_1647:
[----:B-1---5:R-:W0:Y:S02]  /*53f0*/  F2I.FTZ.TRUNC.NTZ R3, R22 ;  /* 0x0000001600037305 */ /* 0x022e24000021f100 */
[----:B0-----:R0:W-:Y:S01]  /*5400*/  STG.E [R8.64], R3 ;  /* 0x0000000308007986 */ /* 0x0011e2000c101924 */
[----:B------:R-:W-:Y:S05]  /*5410*/  BRA `(.L_x_1645) ;  /* 0x00000c7000007947 */ /* 0x000fea0003800000 */
.L_x_1646:
[----:B-1---5:R-:W0:Y:S02]  /*5420*/  F2I.FTZ.TRUNC.NTZ R3, R22 ;  /* 0x0000001600037305 */ /* 0x022e24000021f100 */
[----:B0-----:R0:W-:Y:S01]  /*5430*/  STG.E.U16 [R8.64], R3 ;  /* 0x0000000308007986 */ /* 0x0011e2000c101524 */
[----:B------:R-:W-:Y:S05]  /*5440*/  BRA `(.L_x_1645) ;  /* 0x00000c4000007947 */ /* 0x000fea0003800000 */
.L_x_1641:
[----:B------:R-:W-:-:S13]  /*5450*/  ISETP.GT.AND P0, PT, R0, 0x6, PT ;  /* 0x000000060000780c */ /* 0x000fda0003f04270 */
[----:B------:R-:W-:Y:S05]  /*5460*/  @P0 BRA `(.L_x_1648) ;  /* 0x0000009000000947 */ /* 0x000fea0003800000 */
[----:B------:R-:W-:-:S13]  /*5470*/  ISETP.NE.AND P0, PT, R0, 0x5, PT ;  /* 0x000000050000780c */ /* 0x000fda0003f05270 */
[----:B------:R-:W-:Y:S05]  /*5480*/  @!P0 BRA `(.L_x_1649) ;  /* 0x0000004000008947 */ /* 0x000fea0003800000 */
[----:B------:R-:W-:-:S13]  /*5490*/  ISETP.NE.AND P0, PT, R0, 0x6, PT ;  /* 0x000000060000780c */ /* 0x000fda0003f05270 */
[----:B------:R-:W-:Y:S05]  /*54a0*/  @P0 BRA `(.L_x_1644) ;  /* 0x00000a5000000947 */ /* 0x000fea0003800000 */
[----:B-1---5:R0:W-:Y:S01]  /*54b0*/  STG.E [R8.64], R22 ;  /* 0x0000001608007986 */ /* 0x0221e2000c101924 */
[----:B------:R-:W-:Y:S05]  /*54c0*/  BRA `(.L_x_1645) ;  /* 0x00000bc000007947 */ /* 0x000fea0003800000 */
.L_x_1649:
[----:B-1---5:R-:W-:-:S05]  /*54d0*/  F2FP.PACK_AB R22, RZ, R22 ;  /* 0x00000016ff16723e */ /* 0x022fca00000000ff */
[----:B------:R0:W-:Y:S01]  /*54e0*/  STG.E.U16 [R8.64], R22 ;  /* 0x0000001608007986 */ /* 0x0001e2000c101524 */
[----:B------:R-:W-:Y:S05]  /*54f0*/  BRA `(.L_x_1645) ;  /* 0x00000b9000007947 */ /* 0x000fea0003800000 */
.L_x_1648:
[----:B------:R-:W-:-:S13]  /*5500*/  ISETP.NE.AND P0, PT, R0, 0x7, PT ;  /* 0x000000070000780c */ /* 0x000fda0003f05270 */
[----:B------:R-:W-:Y:S05]  /*5510*/  @!P0 BRA `(.L_x_1650) ;  /* 0x000000b000008947 */ /* 0x000fea0003800000 */
[----:B------:R-:W-:-:S13]  /*5520*/  ISETP.NE.AND P0, PT, R0, 0x8, PT ;  /* 0x000000080000780c */ /* 0x000fda0003f05270 */
[----:B------:R-:W-:Y:S05]  /*5530*/  @!P0 BRA `(.L_x_1651) ;  /* 0x0000005000008947 */ /* 0x000fea0003800000 */
[----:B------:R-:W-:-:S13]  /*5540*/  ISETP.NE.AND P0, PT, R0, 0x9, PT ;  /* 0x000000090000780c */ /* 0x000fda0003f05270 */
[----:B------:R-:W-:Y:S05]  /*5550*/  @P0 BRA `(.L_x_1644) ;  /* 0x000009a000000947 */ /* 0x000fea0003800000 */
[----:B------:R-:W-:-:S05]  /*5560*/  IMAD.MOV.U32 R23, RZ, RZ, RZ ;  /* 0x000000ffff177224 */ /* 0x000fca00078e00ff */
[----:B-1---5:R0:W-:Y:S01]  /*5570*/  STG.E.64 [R8.64], R22 ;  /* 0x0000001608007986 */ /* 0x0221e2000c101b24 */
[----:B------:R-:W-:Y:S05]  /*5580*/  BRA `(.L_x_1645) ;  /* 0x00000b0000007947 */ /* 0x000fea0003800000 */
.L_x_1651:
[----:B-1---5:R-:W-:-:S04]  /*5590*/  F2FP.PACK_AB R3, RZ, R22 ;  /* 0x00000016ff03723e */ /* 0x022fc800000000ff */
[----:B------:R-:W-:-:S05]  /*55a0*/  PRMT R3, R3, 0x5410, RZ ;  /* 0x0000541003037816 */ /* 0x000fca00000000ff */
[----:B------:R0:W-:Y:S01]  /*55b0*/  STG.E [R8.64], R3 ;  /* 0x0000000308007986 */ /* 0x0001e2000c101924 */
[----:B------:R-:W-:Y:S05]  /*55c0*/  BRA `(.L_x_1645) ;  /* 0x00000ac000007947 */ /* 0x000fea0003800000 */
.L_x_1650:
[----:B-1---5:R-:W-:-:S06]  /*55d0*/  FMUL.FTZ R4, R22, 1 ;  /* 0x3f80000016047820 */ /* 0x022fcc0000410000 */
[----:B------:R-:W0:Y:S02]  /*55e0*/  F2F.F64.F32 R4, R4 ;  /* 0x0000000400047310 */ /* 0x000e240000201800 */
[----:B0-----:R0:W-:Y:S01]  /*55f0*/  STG.E.64 [R8.64], R4 ;  /* 0x0000000408007986 */ /* 0x0011e2000c101b24 */
[----:B------:R-:W-:Y:S05]  /*5600*/  BRA `(.L_x_1645) ;  /* 0x00000a8000007947 */ /* 0x000fea0003800000 */
.L_x_1640:
        /* <DEDUP_REMOVED lines=8> */
[----:B-1---5:R-:W-:-:S04]  /*5690*/  FSETP.NEU.FTZ.AND P0, PT, R22, RZ, PT ;  /* 0x000000ff1600720b */ /* 0x022fc80003f1d000 */
[----:B------:R-:W-:-:S05]  /*56a0*/  SEL R3, RZ, 0x1, !P0 ;  /* 0x00000001ff037807 */ /* 0x000fca0004000000 */
[----:B------:R0:W-:Y:S01]  /*56b0*/  STG.E.U8 [R8.64], R3 ;  /* 0x0000000308007986 */ /* 0x0001e2000c101124 */
[----:B------:R-:W-:Y:S05]  /*56c0*/  BRA `(.L_x_1645) ;  /* 0x000009c000007947 */ /* 0x000fea0003800000 */
.L_x_1654:
[----:B-1---5:R-:W-:Y:S01]  /*56d0*/  FMUL.FTZ R4, R22, 1 ;  /* 0x3f80000016047820 */ /* 0x022fe20000410000 */
[----:B------:R-:W-:-:S05]  /*56e0*/  CS2R R6, SRZ ;  /* 0x0000000000067805 */ /* 0x000fca000001ff00 */
[----:B------:R-:W0:Y:S02]  /*56f0*/  F2F.F64.F32 R4, R4 ;  /* 0x0000000400047310 */ /* 0x000e240000201800 */
[----:B0-----:R0:W-:Y:S01]  /*5700*/  STG.E.128 [R8.64], R4 ;  /* 0x0000000408007986 */ /* 0x0011e2000c101d24 */
[----:B------:R-:W-:Y:S05]  /*5710*/  BRA `(.L_x_1645) ;  /* 0x0000097000007947 */ /* 0x000fea0003800000 */
.L_x_1653:
[----:B------:R-:W-:-:S13]  /*5720*/  ISETP.NE.AND P0, PT, R0, 0xf, PT ;  /* 0x0000000f0000780c */ /* 0x000fda0003f05270 */
[----:B------:R-:W-:Y:S05]  /*5730*/  @!P0 BRA `(.L_x_1655) ;  /* 0x000002b000008947 */ /* 0x000fea0003800000 */
[----:B------:R-:W-:-:S13]  /*5740*/  ISETP.NE.AND P0, PT, R0, 0x17, PT ;  /* 0x000000170000780c */ /* 0x000fda0003f05270 */
[----:B------:R-:W-:Y:S05]  /*5750*/  @!P0 BRA `(.L_x_1656) ;  /* 0x0000014000008947 */ /* 0x000fea0003800000 */
[----:B------:R-:W-:-:S13]  /*5760*/  ISETP.NE.AND P0, PT, R0, 0x18, PT ;  /* 0x000000180000780c */ /* 0x000fda0003f05270 */
[----:B------:R-:W-:Y:S05]  /*5770*/  @P0 BRA `(.L_x_1644) ;  /* 0x0000078000000947 */ /* 0x000fea0003800000 */
[C---:B-1---5:R-:W-:Y:S01]  /*5780*/  LOP3.LUT R4, R22.reuse, 0x7fffffff, RZ, 0xc0, !PT ;  /* 0x7fffffff16047812 */ /* 0x062fe200078ec0ff */
        /* <DEDUP_REMOVED lines=13> */
.L_x_1658:
[----:B------:R-:W-:Y:S05]  /*5860*/  BSYNC B0 ;  /* 0x0000000000007941 */ /* 0x000fea0003800000 */
.L_x_1657:
[----:B------:R-:W-:-:S05]  /*5870*/  LOP3.LUT R5, R0, R5, RZ, 0xfc, !PT ;  /* 0x0000000500057212 */ /* 0x000fca00078efcff */
[----:B------:R0:W-:Y:S01]  /*5880*/  STG.E.U8 [R8.64], R5 ;  /* 0x0000000508007986 */ /* 0x0001e2000c101124 */
[----:B------:R-:W-:Y:S05]  /*5890*/  BRA `(.L_x_1645) ;  /* 0x000007f000007947 */ /* 0x000fea0003800000 */
.L_x_1656:
[----:B-1---5:R-:W-:Y:S01]  /*58a0*/  LOP3.LUT R4, R22, 0x7fffffff, RZ, 0xc0, !PT ;  /* 0x7fffffff16047812 */ /* 0x022fe200078ec0ff */
        /* <DEDUP_REMOVED lines=11> */
.L_x_1660:
[----:B------:R-:W-:Y:S01]  /*5960*/  IMAD.MOV.U32 R0, RZ, RZ, 0x7f ;  /* 0x0000007fff007424 */ /* 0x000fe200078e00ff */
[----:B------:R-:W-:-:S04]  /*5970*/  ISETP.GT.U32.AND P0, PT, R4, 0x7f800000, PT ;  /* 0x7f8000000400780c */ /* 0x000fc80003f04070 */
[----:B------:R-:W-:-:S04]  /*5980*/  SEL R0, R0, 0x7c, P0 ;  /* 0x0000007c00007807 */ /* 0x000fc80000000000 */
.L_x_1661:
[----:B------:R-:W-:Y:S05]  /*5990*/  BSYNC B0 ;  /* 0x0000000000007941 */ /* 0x000fea0003800000 */
.L_x_1659:
[----:B------:R-:W-:-:S04]  /*59a0*/  LOP3.LUT R22, R22, 0x80000000, RZ, 0xc0, !PT ;  /* 0x8000000016167812 */ /* 0x000fc800078ec0ff */
[----:B------:R-:W-:-:S04]  /*59b0*/  SHF.R.U32.HI R3, RZ, 0x18, R22 ;  /* 0x00000018ff037819 */ /* 0x000fc80000011616 */
[----:B------:R-:W-:-:S05]  /*59c0*/  LOP3.LUT R3, R0, R3, RZ, 0xfc, !PT ;  /* 0x0000000300037212 */ /* 0x000fca00078efcff */
[----:B------:R0:W-:Y:S01]  /*59d0*/  STG.E.U8 [R8.64], R3 ;  /* 0x0000000308007986 */ /* 0x0001e2000c101124 */
[----:B------:R-:W-:Y:S05]  /*59e0*/  BRA `(.L_x_1645) ;  /* 0x000006a000007947 */ /* 0x000fea0003800000 */
.L_x_1655:
[----:B-1---5:R-:W-:-:S05]  /*59f0*/  F2FP.BF16.PACK_AB R22, RZ, R22 ;  /* 0x00000016ff16723e */ /* 0x022fca00000010ff */
[----:B------:R0:W-:Y:S01]  /*5a00*/  STG.E.U16 [R8.64], R22 ;  /* 0x0000001608007986 */ /* 0x0001e2000c101524 */
[----:B------:R-:W-:Y:S05]  /*5a10*/  BRA `(.L_x_1645) ;  /* 0x0000067000007947 */ /* 0x000fea0003800000 */
.L_x_1652:
        /* <DEDUP_REMOVED lines=8> */
[----:B-1---5:R-:W0:Y:S02]  /*5aa0*/  F2I.FTZ.U32.TRUNC.NTZ R3, R22 ;  /* 0x0000001600037305 */ /* 0x022e24000021f000 */
[----:B0-----:R0:W-:Y:S01]  /*5ab0*/  STG.E.U16 [R8.64], R3 ;  /* 0x0000000308007986 */ /* 0x0011e2000c101524 */
[----:B------:R-:W-:Y:S05]  /*5ac0*/  BRA `(.L_x_1645) ;  /* 0x000005c000007947 */ /* 0x000fea0003800000 */
.L_x_1664:
[----:B-1---5:R-:W-:Y:S01]  /*5ad0*/  LOP3.LUT R3, R22, 0x7fffffff, RZ, 0xc0, !PT ;  /* 0x7fffffff16037812 */ /* 0x022fe200078ec0ff */
        /* <DEDUP_REMOVED lines=15> */
.L_x_1667:
[----:B------:R-:W-:-:S04]  /*5bd0*/  LOP3.LUT R22, R22, 0x80000000, RZ, 0xc0, !PT ;  /* 0x8000000016167812 */ /* 0x000fc800078ec0ff */
[----:B------:R-:W-:-:S04]  /*5be0*/  SHF.R.U32.HI R3, RZ, 0x18, R22 ;  /* 0x00000018ff037819 */ /* 0x000fc80000011616 */
[----:B------:R-:W-:-:S04]  /*5bf0*/  LOP3.LUT R0, R0, R3, RZ, 0xfc, !PT ;  /* 0x0000000300007212 */ /* 0x000fc800078efcff */
[----:B------:R-:W-:Y:S02]  /*5c00*/  PRMT R4, R0, 0x7610, R4 ;  /* 0x0000761000047816 */ /* 0x000fe40000000004 */
.L_x_1666:
[----:B------:R-:W-:Y:S05]  /*5c10*/  BSYNC B0 ;  /* 0x0000000000007941 */ /* 0x000fea0003800000 */
.L_x_1665:
[----:B------:R0:W-:Y:S01]  /*5c20*/  STG.E.U8 [R8.64], R4 ;  /* 0x0000000408007986 */ /* 0x0001e2000c101124 */
[----:B------:R-:W-:Y:S05]  /*5c30*/  BRA `(.L_x_1645) ;  /* 0x0000045000007947 */ /* 0x000fea0003800000 */
.L_x_1663:
        /* <DEDUP_REMOVED lines=16> */
.L_x_1670:
[----:B------:R-:W-:-:S04]  /*5d40*/  LOP3.LUT R22, R22, 0x80000000, RZ, 0xc0, !PT ;  /* 0x8000000016167812 */ /* 0x000fc800078ec0ff */
[----:B------:R-:W-:-:S04]  /*5d50*/  SHF.R.U32.HI R3, RZ, 0x18, R22 ;  /* 0x00000018ff037819 */ /* 0x000fc80000011616 */
[----:B------:R-:W-:-:S04]  /*5d60*/  LOP3.LUT R0, R0, R3, RZ, 0xfc, !PT ;  /* 0x0000000300007212 */ /* 0x000fc800078efcff */
[----:B------:R-:W-:Y:S02]  /*5d70*/  PRMT R4, R0, 0x7610, R4 ;  /* 0x0000761000047816 */ /* 0x000fe40000000004 */
.L_x_1669:
[----:B------:R-:W-:Y:S05]  /*5d80*/  BSYNC B0 ;  /* 0x0000000000007941 */ /* 0x000fea0003800000 */
.L_x_1668:
[----:B------:R0:W-:Y:S01]  /*5d90*/  STG.E.U8 [R8.64], R4 ;  /* 0x0000000408007986 */ /* 0x0001e2000c101124 */
[----:B------:R-:W-:Y:S05]  /*5da0*/  BRA `(.L_x_1645) ;  /* 0x000002e000007947 */ /* 0x000fea0003800000 */
.L_x_1662:
[----:B------:R-:W-:-:S13]  /*5db0*/  ISETP.NE.AND P0, PT, R0, 0x1c, PT ;  /* 0x0000001c0000780c */ /* 0x000fda0003f05270 */
[----:B------:R-:W-:Y:S05]  /*5dc0*/  @!P0 BRA `(.L_x_1671) ;  /* 0x000002a000008947 */ /* 0x000fea0003800000 */
[----:B------:R-:W-:-:S13]  /*5dd0*/  ISETP.NE.AND P0, PT, R0, 0x1d, PT ;  /* 0x0000001d0000780c */ /* 0x000fda0003f05270 */
[----:B------:R-:W-:Y:S05]  /*5de0*/  @!P0 BRA `(.L_x_1672) ;  /* 0x0000025000008947 */ /* 0x000fea0003800000 */
[----:B------:R-:W-:-:S13]  /*5df0*/  ISETP.NE.AND P0, PT, R0, 0x2c, PT ;  /* 0x0000002c0000780c */ /* 0x000fda0003f05270 */
[----:B------:R-:W-:Y:S05]  /*5e00*/  @P0 BRA `(.L_x_1644) ;  /* 0x000000f000000947 */ /* 0x000fea0003800000 */
[----:B-1---5:R-:W-:Y:S02]  /*5e10*/  SHF.R.U32.HI R4, RZ, 0x17, R22 ;  /* 0x00000017ff047819 */ /* 0x022fe40000011616 */
        /* <DEDUP_REMOVED lines=14> */
.L_x_1644:
        /* <DEDUP_REMOVED lines=15> */
[----:B-1---5:R-:W-:Y:S02]  /*5ff0*/  MOV R22, 0x0 ;  /* 0x0000000000167802 */ /* 0x022fe40000000f00 */
[----:B------:R-:W-:-:S04]  /*6000*/  IADD3 R20, P0, P1, -R0, R3, R20 ;  /* 0x0000000300147210 */ /* 0x000fc8000791e114 */
[----:B------:R-:W-:-:S04]  /*6010*/  IADD3.X R21, ~R22, R9, R21, P0, P1 ;  /* 0x0000000916157210 */ /* 0x000fc800007e2515 */
[----:B0-23--:R-:W-:Y:S05]  /*6020*/  CALL.ABS.NOINC R14 ;  /* 0x000000000e007343 */ /* 0x00dfea0003c00000 */
[----:B------:R-:W-:Y:S05]  /*6030*/  BRA `(.L_x_1645) ;  /* 0x0000005000007947 */ /* 0x000fea0003800000 */
.L_x_1672:
[----:B-1---5:R-:W0:Y:S02]  /*6040*/  F2I.U64.TRUNC R22, R22 ;  /* 0x0000001600167311 */ /* 0x022e24000020d800 */
[----:B0-----:R0:W-:Y:S01]  /*6050*/  STG.E.64 [R8.64], R22 ;  /* 0x0000001608007986 */ /* 0x0011e2000c101b24 */
[----:B------:R-:W-:Y:S05]  /*6060*/  BRA `(.L_x_1645) ;  /* 0x0000002000007947 */ /* 0x000fea0003800000 */
.L_x_1671:
[----:B-1---5:R-:W0:Y:S02]  /*6070*/  F2I.FTZ.U32.TRUNC.NTZ R3, R22 ;  /* 0x0000001600037305 */ /* 0x022e24000021f000 */
[----:B0-----:R0:W-:Y:S02]  /*6080*/  STG.E [R8.64], R3 ;  /* 0x0000000308007986 */ /* 0x0011e4000c101924 */
.L_x_1645:
[----:B------:R-:W-:-:S04]  /*6090*/  IADD3 R19, R19, 0x80, RZ ;  /* 0x0000008013137810 */ /* 0x000fc80007ffe0ff */
[----:B------:R-:W-:-:S13]  /*60a0*/  ISETP.GE.AND P0, PT, R19, R16, PT ;  /* 0x000000101300720c */ /* 0x000fda0003f06270 */
        /* <DEDUP_REMOVED lines=20> */
.L_x_1676:
[----:B---3--:R-:W0:Y:S02]  /*61f0*/  F2I.S64.TRUNC R24, R24 ;  /* 0x0000001800187311 */ /* 0x008e24000020d900 */
[----:B0-----:R-:W-:-:S05]  /*6200*/  IMAD.MOV.U32 R3, RZ, RZ, R24 ;  /* 0x000000ffff037224 */ /* 0x001fca00078e0018 */
[----:B------:R0:W-:Y:S01]  /*6210*/  STG.E.U8 [R8.64], R3 ;  /* 0x0000000308007986 */ /* 0x0001e2000c101124 */
[----:B------:R-:W-:Y:S05]  /*6220*/  BRA `(.L_x_1678) ;  /* 0x00000d3000007947 */ /* 0x000fea0003800000 */
.L_x_1675:
[----:B------:R-:W-:-:S13]  /*6230*/  ISETP.NE.AND P0, PT, R0, 0x2, PT ;  /* 0x000000020000780c */ /* 0x000fda0003f05270 */
[----:B------:R-:W-:Y:S05]  /*6240*/  @!P0 BRA `(.L_x_1679) ;  /* 0x000000a000008947 */ /* 0x000fea0003800000 */
[----:B------:R-:W-:-:S13]  /*6250*/  ISETP.NE.AND P0, PT, R0, 0x3, PT ;  /* 0x000000030000780c */ /* 0x000fda0003f05270 */
[----:B------:R-:W-:Y:S05]  /*6260*/  @!P0 BRA `(.L_x_1680) ;  /* 0x0000005000008947 */ /* 0x000fea0003800000 */
[----:B------:R-:W-:-:S13]  /*6270*/  ISETP.NE.AND P0, PT, R0, 0x4, PT ;  /* 0x000000040000780c */ /* 0x000fda0003f05270 */
[----:B------:R-:W-:Y:S05]  /*6280*/  @P0 BRA `(.L_x_1677) ;  /* 0x00000b4000000947 */ /* 0x000fea0003800000 */
[----:B---3--:R-:W0:Y:S02]  /*6290*/  F2I.S64.TRUNC R24, R24 ;  /* 0x0000001800187311 */ /* 0x008e24000020d900 */
[----:B0-----:R0:W-:Y:S01]  /*62a0*/  STG.E.64 [R8.64], R24 ;  /* 0x0000001808007986 */ /* 0x0011e2000c101b24 */
[----:B------:R-:W-:Y:S05]  /*62b0*/  BRA `(.L_x_1678) ;  /* 0x00000ca000007947 */ /* 0x000fea0003800000 */
.L_x_1680:
[----:B------:R-:W0:Y:S02]  /*62c0*/  F2I.FTZ.TRUNC.NTZ R3, R24 ;  /* 0x0000001800037305 */ /* 0x000e24000021f100 */
[----:B0-----:R0:W-:Y:S01]  /*62d0*/  STG.E [R8.64], R3 ;  /* 0x0000000308007986 */ /* 0x0011e2000c101924 */
[----:B------:R-:W-:Y:S05]  /*62e0*/  BRA `(.L_x_1678) ;  /* 0x00000c7000007947 */ /* 0x000fea0003800000 */
.L_x_1679:
[----:B------:R-:W0:Y:S02]  /*62f0*/  F2I.FTZ.TRUNC.NTZ R3, R24 ;  /* 0x0000001800037305 */ /* 0x000e24000021f100 */
[----:B0-----:R0:W-:Y:S01]  /*6300*/  STG.E.U16 [R8.64], R3 ;  /* 0x0000000308007986 */ /* 0x0011e2000c101524 */
[----:B------:R-:W-:Y:S05]  /*6310*/  BRA `(.L_x_1678) ;  /* 0x00000c4000007947 */ /* 0x000fea0003800000 */
.L_x_1674:
        /* <DEDUP_REMOVED lines=8> */
.L_x_1682:
[----:B------:R-:W-:-:S05]  /*63a0*/  F2FP.PACK_AB R24, RZ, R24 ;  /* 0x00000018ff18723e */ /* 0x000fca00000000ff */
[----:B------:R0:W-:Y:S01]  /*63b0*/  STG.E.U16 [R8.64], R24 ;  /* 0x0000001808007986 */ /* 0x0001e2000c101524 */
[----:B------:R-:W-:Y:S05]  /*63c0*/  BRA `(.L_x_1678) ;  /* 0x00000b9000007947 */ /* 0x000fea0003800000 */
.L_x_1681:
[----:B------:R-:W-:-:S13]  /*63d0*/  ISETP.NE.AND P0, PT, R0, 0x7, PT ;  /* 0x000000070000780c */ /* 0x000fda0003f05270 */
[----:B------:R-:W-:Y:S05]  /*63e0*/  @!P0 BRA `(.L_x_1683) ;  /* 0x000000b000008947 */ /* 0x000fea0003800000 */
[----:B------:R-:W-:-:S13]  /*63f0*/  ISETP.NE.AND P0, PT, R0, 0x8, PT ;  /* 0x000000080000780c */ /* 0x000fda0003f05270 */
[----:B------:R-:W-:Y:S05]  /*6400*/  @!P0 BRA `(.L_x_1684) ;  /* 0x0000005000008947 */ /* 0x000fea0003800000 */
[----:B------:R-:W-:-:S13]  /*6410*/  ISETP.NE.AND P0, PT, R0, 0x9, PT ;  /* 0x000000090000780c */ /* 0x000fda0003f05270 */
[----:B------:R-:W-:Y:S05]  /*6420*/  @P0 BRA `(.L_x_1677) ;  /* 0x000009a000000947 */ /* 0x000fea0003800000 */
[----:B---3--:R-:W-:-:S05]  /*6430*/  IMAD.MOV.U32 R25, RZ, RZ, RZ ;  /* 0x000000ffff197224 */ /* 0x008fca00078e00ff */
[----:B------:R0:W-:Y:S01]  /*6440*/  STG.E.64 [R8.64], R24 ;  /* 0x0000001808007986 */ /* 0x0001e2000c101b24 */
[----:B------:R-:W-:Y:S05]  /*6450*/  BRA `(.L_x_1678) ;  /* 0x00000b0000007947 */ /* 0x000fea0003800000 */
.L_x_1684:
[----:B------:R-:W-:-:S04]  /*6460*/  F2FP.PACK_AB R3, RZ, R24 ;  /* 0x00000018ff03723e */ /* 0x000fc800000000ff */
[----:B------:R-:W-:-:S05]  /*6470*/  PRMT R3, R3, 0x5410, RZ ;  /* 0x0000541003037816 */ /* 0x000fca00000000ff */
[----:B------:R0:W-:Y:S01]  /*6480*/  STG.E [R8.64], R3 ;  /* 0x0000000308007986 */ /* 0x0001e2000c101924 */
[----:B------:R-:W-:Y:S05]  /*6490*/  BRA `(.L_x_1678) ;  /* 0x00000ac000007947 */ /* 0x000fea0003800000 */
.L_x_1683:
[----:B------:R-:W-:-:S06]  /*64a0*/  FMUL.FTZ R4, R24, 1 ;  /* 0x3f80000018047820 */ /* 0x000fcc0000410000 */
[----:B------:R-:W0:Y:S02]  /*64b0*/  F2F.F64.F32 R4, R4 ;  /* 0x0000000400047310 */ /* 0x000e240000201800 */
[----:B0-----:R0:W-:Y:S01]  /*64c0*/  STG.E.64 [R8.64], R4 ;  /* 0x0000000408007986 */ /* 0x0011e2000c101b24 */
[----:B------:R-:W-:Y:S05]  /*64d0*/  BRA `(.L_x_1678) ;  /* 0x00000a8000007947 */ /* 0x000fea0003800000 */
.L_x_1673:
        /* <DEDUP_REMOVED lines=12> */
.L_x_1687:
[----:B------:R-:W-:Y:S01]  /*65a0*/  FMUL.FTZ R4, R24, 1 ;  /* 0x3f80000018047820 */ /* 0x000fe20000410000 */
[----:B------:R-:W-:-:S05]  /*65b0*/  CS2R R6, SRZ ;  /* 0x0000000000067805 */ /* 0x000fca000001ff00 */
[----:B------:R-:W0:Y:S02]  /*65c0*/  F2F.F64.F32 R4, R4 ;  /* 0x0000000400047310 */ /* 0x000e240000201800 */
[----:B0-----:R0:W-:Y:S01]  /*65d0*/  STG.E.128 [R8.64], R4 ;  /* 0x0000000408007986 */ /* 0x0011e2000c101d24 */
[----:B------:R-:W-:Y:S05]  /*65e0*/  BRA `(.L_x_1678) ;  /* 0x0000097000007947 */ /* 0x000fea0003800000 */
.L_x_1686:
        /* <DEDUP_REMOVED lines=20> */
.L_x_1691:
[----:B------:R-:W-:Y:S05]  /*6730*/  BSYNC B0 ;  /* 0x0000000000007941 */ /* 0x000fea0003800000 */
.L_x_1690:
[----:B------:R-:W-:-:S05]  /*6740*/  LOP3.LUT R5, R0, R5, RZ, 0xfc, !PT ;  /* 0x0000000500057212 */ /* 0x000fca00078efcff */
[----:B------:R0:W-:Y:S01]  /*6750*/  STG.E.U8 [R8.64], R5 ;  /* 0x0000000508007986 */ /* 0x0001e2000c101124 */
[----:B------:R-:W-:Y:S05]  /*6760*/  BRA `(.L_x_1678) ;  /* 0x000007f000007947 */ /* 0x000fea0003800000 */
.L_x_1689:
        /* <DEDUP_REMOVED lines=12> */
.L_x_1693:
[----:B------:R-:W-:Y:S01]  /*6830*/  IMAD.MOV.U32 R0, RZ, RZ, 0x7f ;  /* 0x0000007fff007424 */ /* 0x000fe200078e00ff */
[----:B------:R-:W-:-:S04]  /*6840*/  ISETP.GT.U32.AND P0, PT, R4, 0x7f800000, PT ;  /* 0x7f8000000400780c */ /* 0x000fc80003f04070 */
[----:B------:R-:W-:-:S04]  /*6850*/  SEL R0, R0, 0x7c, P0 ;  /* 0x0000007c00007807 */ /* 0x000fc80000000000 */
.L_x_1694:
[----:B------:R-:W-:Y:S05]  /*6860*/  BSYNC B0 ;  /* 0x0000000000007941 */ /* 0x000fea0003800000 */
.L_x_1692:
[----:B------:R-:W-:-:S04]  /*6870*/  LOP3.LUT R24, R24, 0x80000000, RZ, 0xc0, !PT ;  /* 0x8000000018187812 */ /* 0x000fc800078ec0ff */
[----:B------:R-:W-:-:S04]  /*6880*/  SHF.R.U32.HI R3, RZ, 0x18, R24 ;  /* 0x00000018ff037819 */ /* 0x000fc80000011618 */
[----:B------:R-:W-:-:S05]  /*6890*/  LOP3.LUT R3, R0, R3, RZ, 0xfc, !PT ;  /* 0x0000000300037212 */ /* 0x000fca00078efcff */
[----:B------:R0:W-:Y:S01]  /*68a0*/  STG.E.U8 [R8.64], R3 ;  /* 0x0000000308007986 */ /* 0x0001e2000c101124 */
[----:B------:R-:W-:Y:S05]  /*68b0*/  BRA `(.L_x_1678) ;  /* 0x000006a000007947 */ /* 0x000fea0003800000 */
.L_x_1688:
[----:B------:R-:W-:-:S05]  /*68c0*/  F2FP.BF16.PACK_AB R24, RZ, R24 ;  /* 0x00000018ff18723e */ /* 0x000fca00000010ff */
[----:B------:R0:W-:Y:S01]  /*68d0*/  STG.E.U16 [R8.64], R24 ;  /* 0x0000001808007986 */ /* 0x0001e2000c101524 */
[----:B------:R-:W-:Y:S05]  /*68e0*/  BRA `(.L_x_1678) ;  /* 0x0000067000007947 */ /* 0x000fea0003800000 */
.L_x_1685:
        /* <DEDUP_REMOVED lines=11> */
.L_x_1697:
        /* <DEDUP_REMOVED lines=16> */
.L_x_1700:
[----:B------:R-:W-:-:S04]  /*6aa0*/  LOP3.LUT R24, R24, 0x80000000, RZ, 0xc0, !PT ;  /* 0x8000000018187812 */ /* 0x000fc800078ec0ff */
[----:B------:R-:W-:-:S04]  /*6ab0*/  SHF.R.U32.HI R3, RZ, 0x18, R24 ;  /* 0x00000018ff037819 */ /* 0x000fc80000011618 */
[----:B------:R-:W-:-:S04]  /*6ac0*/  LOP3.LUT R0, R0, R3, RZ, 0xfc, !PT ;  /* 0x0000000300007212 */ /* 0x000fc800078efcff */
[----:B------:R-:W-:Y:S02]  /*6ad0*/  PRMT R4, R0, 0x7610, R4 ;  /* 0x0000761000047816 */ /* 0x000fe40000000004 */
.L_x_1699:
[----:B------:R-:W-:Y:S05]  /*6ae0*/  BSYNC B0 ;  /* 0x0000000000007941 */ /* 0x000fea0003800000 */
.L_x_1698:
[----:B------:R0:W-:Y:S01]  /*6af0*/  STG.E.U8 [R8.64], R4 ;  /* 0x0000000408007986 */ /* 0x0001e2000c101124 */
[----:B------:R-:W-:Y:S05]  /*6b00*/  BRA `(.L_x_1678) ;  /* 0x0000045000007947 */ /* 0x000fea0003800000 */
.L_x_1696:
        /* <DEDUP_REMOVED lines=16> */
.L_x_1703:
[----:B------:R-:W-:-:S04]  /*6c10*/  LOP3.LUT R24, R24, 0x80000000, RZ, 0xc0, !PT ;  /* 0x8000000018187812 */ /* 0x000fc800078ec0ff */
[----:B------:R-:W-:-:S04]  /*6c20*/  SHF.R.U32.HI R3, RZ, 0x18, R24 ;  /* 0x00000018ff037819 */ /* 0x000fc80000011618 */
[----:B------:R-:W-:-:S04]  /*6c30*/  LOP3.LUT R0, R0, R3, RZ, 0xfc, !PT ;  /* 0x0000000300007212 */ /* 0x000fc800078efcff */
[----:B------:R-:W-:Y:S02]  /*6c40*/  PRMT R4, R0, 0x7610, R4 ;  /* 0x0000761000047816 */ /* 0x000fe40000000004 */
.L_x_1702:
[----:B------:R-:W-:Y:S05]  /*6c50*/  BSYNC B0 ;  /* 0x0000000000007941 */ /* 0x000fea0003800000 */
.L_x_1701:
[----:B------:R0:W-:Y:S01]  /*6c60*/  STG.E.U8 [R8.64], R4 ;  /* 0x0000000408007986 */ /* 0x0001e2000c101124 */
[----:B------:R-:W-:Y:S05]  /*6c70*/  BRA `(.L_x_1678) ;  /* 0x000002e000007947 */ /* 0x000fea0003800000 */
.L_x_1695:
        /* <DEDUP_REMOVED lines=21> */
.L_x_1677:
        /* <DEDUP_REMOVED lines=18> */
[----:B0-23--:R-:W-:Y:S05]  /*6ef0*/  CALL.ABS.NOINC R14 ;  /* 0x000000000e007343 */ /* 0x00dfea0003c00000 */
[----:B------:R-:W-:Y:S05]  /*6f00*/  BRA `(.L_x_1678) ;  /* 0x0000005000007947 */ /* 0x000fea0003800000 */
.L_x_1705:
[----:B---3--:R-:W0:Y:S02]  /*6f10*/  F2I.U64.TRUNC R24, R24 ;  /* 0x0000001800187311 */ /* 0x008e24000020d800 */
[----:B0-----:R0:W-:Y:S01]  /*6f20*/  STG.E.64 [R8.64], R24 ;  /* 0x0000001808007986 */ /* 0x0011e2000c101b24 */
[----:B------:R-:W-:Y:S05]  /*6f30*/  BRA `(.L_x_1678) ;  /* 0x0000002000007947 */ /* 0x000fea0003800000 */
.L_x_1704:
[----:B------:R-:W0:Y:S02]  /*6f40*/  F2I.FTZ.U32.TRUNC.NTZ R3, R24 ;  /* 0x0000001800037305 */ /* 0x000e24000021f000 */
[----:B0-----:R0:W-:Y:S02]  /*6f50*/  STG.E [R8.64], R3 ;  /* 0x0000000308007986 */ /* 0x0011e4000c101924 */
.L_x_1678:
[----:B------:R-:W-:Y:S02]  /*6f60*/  IADD3 R19, R19, 0x80, RZ ;  /* 0x0000008013137810 */ /* 0x000fe40007ffe0ff */
.L_x_1639:
[----:B------:R-:W-:Y:S05]  /*6f70*/  BSYNC B6 ;  /* 0x0000000000067941 */ /* 0x000fea0003800000 */
.L_x_1638:
        /* <DEDUP_REMOVED lines=17> */
[----:B--2--5:R-:W0:Y:S02]  /*7090*/  F2I.FTZ.TRUNC.NTZ R5, R18 ;  /* 0x0000001200057305 */ /* 0x024e24000021f100 */
[----:B0-----:R-:W-:Y:S01]  /*70a0*/  STG.E.U8 [R2.64], R5 ;  /* 0x0000000502007986 */ /* 0x001fe2000c101124 */
[----:B------:R-:W-:Y:S05]  /*70b0*/  EXIT ;  /* 0x000000000000794d */ /* 0x000fea0003800000 */
.L_x_1709:
[----:B--2--5:R-:W0:Y:S02]  /*70c0*/  F2I.S64.TRUNC R18, R18 ;  /* 0x0000001200127311 */ /* 0x024e24000020d900 */
[----:B0-----:R-:W-:-:S05]  /*70d0*/  IMAD.MOV.U32 R5, RZ, RZ, R18 ;  /* 0x000000ffff057224 */ /* 0x001fca00078e0012 */
[----:B------:R-:W-:Y:S01]  /*70e0*/  STG.E.U8 [R2.64], R5 ;  /* 0x0000000502007986 */ /* 0x000fe2000c101124 */
[----:B------:R-:W-:Y:S05]  /*70f0*/  EXIT ;  /* 0x000000000000794d */ /* 0x000fea0003800000 */
.L_x_1708:
[----:B------:R-:W-:-:S13]  /*7100*/  ISETP.NE.AND P0, PT, R0, 0x2, PT ;  /* 0x000000020000780c */ /* 0x000fda0003f05270 */
[----:B------:R-:W-:Y:S05]  /*7110*/  @!P0 BRA `(.L_x_1711) ;  /* 0x000000a000008947 */ /* 0x000fea0003800000 */
[----:B------:R-:W-:-:S13]  /*7120*/  ISETP.NE.AND P0, PT, R0, 0x3, PT ;  /* 0x000000030000780c */ /* 0x000fda0003f05270 */
[----:B------:R-:W-:Y:S05]  /*7130*/  @!P0 BRA `(.L_x_1712) ;  /* 0x0000005000008947 */ /* 0x000fea0003800000 */
[----:B------:R-:W-:-:S13]  /*7140*/  ISETP.NE.AND P0, PT, R0, 0x4, PT ;  /* 0x000000040000780c */ /* 0x000fda0003f05270 */
[----:B------:R-:W-:Y:S05]  /*7150*/  @P0 BRA `(.L_x_1710) ;  /* 0x00000b4000000947 */ /* 0x000fea0003800000 */
[----:B--2--5:R-:W0:Y:S02]  /*7160*/  F2I.S64.TRUNC R18, R18 ;  /* 0x0000001200127311 */ /* 0x024e24000020d900 */
[----:B0-----:R-:W-:Y:S01]  /*7170*/  STG.E.64 [R2.64], R18 ;  /* 0x0000001202007986 */ /* 0x001fe2000c101b24 */
[----:B------:R-:W-:Y:S05]  /*7180*/  EXIT ;  /* 0x000000000000794d */ /* 0x000fea0003800000 */
.L_x_1712:
[----:B--2--5:R-:W0:Y:S02]  /*7190*/  F2I.FTZ.TRUNC.NTZ R5, R18 ;  /* 0x0000001200057305 */ /* 0x024e24000021f100 */
[----:B0-----:R-:W-:Y:S01]  /*71a0*/  STG.E [R2.64], R5 ;  /* 0x0000000502007986 */ /* 0x001fe2000c101924 */
[----:B------:R-:W-:Y:S05]  /*71b0*/  EXIT ;  /* 0x000000000000794d */ /* 0x000fea0003800000 */
.L_x_1711:
[----:B--2--5:R-:W0:Y:S02]  /*71c0*/  F2I.FTZ.TRUNC.NTZ R5, R18 ;  /* 0x0000001200057305 */ /* 0x024e24000021f100 */
[----:B0-----:R-:W-:Y:S01]  /*71d0*/  STG.E.U16 [R2.64], R5 ;  /* 0x0000000502007986 */ /* 0x001fe2000c101524 */
[----:B------:R-:W-:Y:S05]  /*71e0*/  EXIT ;  /* 0x000000000000794d */ /* 0x000fea0003800000 */
.L_x_1707:
[----:B------:R-:W-:-:S13]  /*71f0*/  ISETP.GT.AND P0, PT, R0, 0x6, PT ;  /* 0x000000060000780c */ /* 0x000fda0003f04270 */
[----:B------:R-:W-:Y:S05]  /*7200*/  @P0 BRA `(.L_x_1713) ;  /* 0x0000009000000947 */ /* 0x000fea0003800000 */
[----:B------:R-:W-:-:S13]  /*7210*/  ISETP.NE.AND P0, PT, R0, 0x5, PT ;  /* 0x000000050000780c */ /* 0x000fda0003f05270 */
[----:B------:R-:W-:Y:S05]  /*7220*/  @!P0 BRA `(.L_x_1714) ;  /* 0x0000004000008947 */ /* 0x000fea0003800000 */
[----:B------:R-:W-:-:S13]  /*7230*/  ISETP.NE.AND P0, PT, R0, 0x6, PT ;  /* 0x000000060000780c */ /* 0x000fda0003f05270 */
[----:B------:R-:W-:Y:S05]  /*7240*/  @P0 BRA `(.L_x_1710) ;  /* 0x00000a5000000947 */ /* 0x000fea0003800000 */
[----:B--2--5:R-:W-:Y:S01]  /*7250*/  STG.E [R2.64], R18 ;  /* 0x0000001202007986 */ /* 0x024fe2000c101924 */
[----:B------:R-:W-:Y:S05]  /*7260*/  EXIT ;  /* 0x000000000000794d */ /* 0x000fea0003800000 */
.L_x_1714:
[----:B--2--5:R-:W-:-:S05]  /*7270*/  F2FP.PACK_AB R18, RZ, R18 ;  /* 0x00000012ff12723e */ /* 0x024fca00000000ff */
[----:B------:R-:W-:Y:S01]  /*7280*/  STG.E.U16 [R2.64], R18 ;  /* 0x0000001202007986 */ /* 0x000fe2000c101524 */
[----:B------:R-:W-:Y:S05]  /*7290*/  EXIT ;  /* 0x000000000000794d */ /* 0x000fea0003800000 */
.L_x_1713:
[----:B------:R-:W-:-:S13]  /*72a0*/  ISETP.NE.AND P0, PT, R0, 0x7, PT ;  /* 0x000000070000780c */ /* 0x000fda0003f05270 */
[----:B------:R-:W-:Y:S05]  /*72b0*/  @!P0 BRA `(.L_x_1715) ;  /* 0x000000b000008947 */ /* 0x000fea0003800000 */
[----:B------:R-:W-:-:S13]  /*72c0*/  ISETP.NE.AND P0, PT, R0, 0x8, PT ;  /* 0x000000080000780c */ /* 0x000fda0003f05270 */
[----:B------:R-:W-:Y:S05]  /*72d0*/  @!P0 BRA `(.L_x_1716) ;  /* 0x0000005000008947 */ /* 0x000fea0003800000 */
[----:B------:R-:W-:-:S13]  /*72e0*/  ISETP.NE.AND P0, PT, R0, 0x9, PT ;  /* 0x000000090000780c */ /* 0x000fda0003f05270 */
[----:B------:R-:W-:Y:S05]  /*72f0*/  @P0 BRA `(.L_x_1710) ;  /* 0x000009a000000947 */ /* 0x000fea0003800000 */
[----:B------:R-:W-:-:S05]  /*7300*/  IMAD.MOV.U32 R19, RZ, RZ, RZ ;  /* 0x000000ffff137224 */ /* 0x000fca00078e00ff */
[----:B--2--5:R-:W-:Y:S01]  /*7310*/  STG.E.64 [R2.64], R18 ;  /* 0x0000001202007986 */ /* 0x024fe2000c101b24 */
[----:B------:R-:W-:Y:S05]  /*7320*/  EXIT ;  /* 0x000000000000794d */ /* 0x000fea0003800000 */
.L_x_1716:
[----:B--2--5:R-:W-:-:S04]  /*7330*/  F2FP.PACK_AB R5, RZ, R18 ;  /* 0x00000012ff05723e */ /* 0x024fc800000000ff */
[----:B------:R-:W-:-:S05]  /*7340*/  PRMT R5, R5, 0x5410, RZ ;  /* 0x0000541005057816 */ /* 0x000fca00000000ff */
[----:B------:R-:W-:Y:S01]  /*7350*/  STG.E [R2.64], R5 ;  /* 0x0000000502007986 */ /* 0x000fe2000c101924 */
[----:B------:R-:W-:Y:S05]  /*7360*/  EXIT ;  /* 0x000000000000794d */ /* 0x000fea0003800000 */
.L_x_1715:
[----:B--2--5:R-:W-:-:S06]  /*7370*/  FMUL.FTZ R4, R18, 1 ;  /* 0x3f80000012047820 */ /* 0x024fcc0000410000 */
[----:B------:R-:W0:Y:S02]  /*7380*/  F2F.F64.F32 R4, R4 ;  /* 0x0000000400047310 */ /* 0x000e240000201800 */
[----:B0-----:R-:W-:Y:S01]  /*7390*/  STG.E.64 [R2.64], R4 ;  /* 0x0000000402007986 */ /* 0x001fe2000c101b24 */
[----:B------:R-:W-:Y:S05]  /*73a0*/  EXIT ;  /* 0x000000000000794d */ /* 0x000fea0003800000 */
.L_x_1706:
        /* <DEDUP_REMOVED lines=8> */
[----:B--2--5:R-:W-:-:S04]  /*7430*/  FSETP.NEU.FTZ.AND P0, PT, R18, RZ, PT ;  /* 0x000000ff1200720b */ /* 0x024fc80003f1d000 */
[----:B------:R-:W-:-:S05]  /*7440*/  SEL R5, RZ, 0x1, !P0 ;  /* 0x00000001ff057807 */ /* 0x000fca0004000000 */
[----:B------:R-:W-:Y:S01]  /*7450*/  STG.E.U8 [R2.64], R5 ;  /* 0x0000000502007986 */ /* 0x000fe2000c101124 */
[----:B------:R-:W-:Y:S05]  /*7460*/  EXIT ;  /* 0x000000000000794d */ /* 0x000fea0003800000 */
.L_x_1719:
[----:B--2--5:R-:W-:Y:S01]  /*7470*/  FMUL.FTZ R4, R18, 1 ;  /* 0x3f80000012047820 */ /* 0x024fe20000410000 */
[----:B------:R-:W-:-:S05]  /*7480*/  CS2R R6, SRZ ;  /* 0x0000000000067805 */ /* 0x000fca000001ff00 */
[----:B------:R-:W0:Y:S02]  /*7490*/  F2F.F64.F32 R4, R4 ;  /* 0x0000000400047310 */ /* 0x000e240000201800 */
[----:B0-----:R-:W-:Y:S01]  /*74a0*/  STG.E.128 [R2.64], R4 ;  /* 0x0000000402007986 */ /* 0x001fe2000c101d24 */
[----:B------:R-:W-:Y:S05]  /*74b0*/  EXIT ;  /* 0x000000000000794d */ /* 0x000fea0003800000 */
.L_x_1718:
[----:B------:R-:W-:-:S13]  /*74c0*/  ISETP.NE.AND P0, PT, R0, 0xf, PT ;  /* 0x0000000f0000780c */ /* 0x000fda0003f05270 */
[----:B------:R-:W-:Y:S05]  /*74d0*/  @!P0 BRA `(.L_x_1720) ;  /* 0x000002b000008947 */ /* 0x000fea0003800000 */
[----:B------:R-:W-:-:S13]  /*74e0*/  ISETP.NE.AND P0, PT, R0, 0x17, PT ;  /* 0x000000170000780c */ /* 0x000fda0003f05270 */
[----:B------:R-:W-:Y:S05]  /*74f0*/  @!P0 BRA `(.L_x_1721) ;  /* 0x0000014000008947 */ /* 0x000fea0003800000 */
[----:B------:R-:W-:-:S13]  /*7500*/  ISETP.NE.AND P0, PT, R0, 0x18, PT ;  /* 0x000000180000780c */ /* 0x000fda0003f05270 */
[----:B------:R-:W-:Y:S05]  /*7510*/  @P0 BRA `(.L_x_1710) ;  /* 0x0000078000000947 */ /* 0x000fea0003800000 */
[C---:B--2--5:R-:W-:Y:S01]  /*7520*/  LOP3.LUT R4, R18.reuse, 0x7fffffff, RZ, 0xc0, !PT ;  /* 0x7fffffff12047812 */ /* 0x064fe200078ec0ff */
[----:B------:R-:W-:Y:S01]  /*7530*/  BSSY B0, `(.L_x_1722) ;  /* 0x000000d000007945 */ /* 0x000fe20003800000 */
        /* <DEDUP_REMOVED lines=12> */
.L_x_1723:
[----:B------:R-:W-:Y:S05]  /*7600*/  BSYNC B0 ;  /* 0x0000000000007941 */ /* 0x000fea0003800000 */
.L_x_1722:
[----:B------:R-:W-:-:S05]  /*7610*/  LOP3.LUT R7, R0, R7, RZ, 0xfc, !PT ;  /* 0x0000000700077212 */ /* 0x000fca00078efcff */
[----:B------:R-:W-:Y:S01]  /*7620*/  STG.E.U8 [R2.64], R7 ;  /* 0x0000000702007986 */ /* 0x000fe2000c101124 */
[----:B------:R-:W-:Y:S05]  /*7630*/  EXIT ;  /* 0x000000000000794d */ /* 0x000fea0003800000 */
.L_x_1721:
[----:B--2--5:R-:W-:Y:S01]  /*7640*/  LOP3.LUT R4, R18, 0x7fffffff, RZ, 0xc0, !PT ;  /* 0x7fffffff12047812 */ /* 0x024fe200078ec0ff */
[----:B------:R-:W-:Y:S03]  /*7650*/  BSSY B0, `(.L_x_1724) ;  /* 0x000000e000007945 */ /* 0x000fe60003800000 */
        /* <DEDUP_REMOVED lines=10> */
.L_x_1725:
[----:B------:R-:W-:Y:S01]  /*7700*/  IMAD.MOV.U32 R0, RZ, RZ, 0x7f ;  /* 0x0000007fff007424 */ /* 0x000fe200078e00ff */
[----:B------:R-:W-:-:S04]  /*7710*/  ISETP.GT.U32.AND P0, PT, R4, 0x7f800000, PT ;  /* 0x7f8000000400780c */ /* 0x000fc80003f04070 */
[----:B------:R-:W-:-:S04]  /*7720*/  SEL R0, R0, 0x7c, P0 ;  /* 0x0000007c00007807 */ /* 0x000fc80000000000 */
.L_x_1726:
[----:B------:R-:W-:Y:S05]  /*7730*/  BSYNC B0 ;  /* 0x0000000000007941 */ /* 0x000fea0003800000 */
.L_x_1724:
[----:B------:R-:W-:-:S04]  /*7740*/  LOP3.LUT R18, R18, 0x80000000, RZ, 0xc0, !PT ;  /* 0x8000000012127812 */ /* 0x000fc800078ec0ff */
[----:B------:R-:W-:-:S04]  /*7750*/  SHF.R.U32.HI R5, RZ, 0x18, R18 ;  /* 0x00000018ff057819 */ /* 0x000fc80000011612 */
[----:B------:R-:W-:-:S05]  /*7760*/  LOP3.LUT R5, R0, R5, RZ, 0xfc, !PT ;  /* 0x0000000500057212 */ /* 0x000fca00078efcff */
[----:B------:R-:W-:Y:S01]  /*7770*/  STG.E.U8 [R2.64], R5 ;  /* 0x0000000502007986 */ /* 0x000fe2000c101124 */
[----:B------:R-:W-:Y:S05]  /*7780*/  EXIT ;  /* 0x000000000000794d */ /* 0x000fea0003800000 */
.L_x_1720:
[----:B--2--5:R-:W-:-:S05]  /*7790*/  F2FP.BF16.PACK_AB R18, RZ, R18 ;  /* 0x00000012ff12723e */ /* 0x024fca00000010ff */
[----:B------:R-:W-:Y:S01]  /*77a0*/  STG.E.U16 [R2.64], R18 ;  /* 0x0000001202007986 */ /* 0x000fe2000c101524 */
[----:B------:R-:W-:Y:S05]  /*77b0*/  EXIT ;  /* 0x000000000000794d */ /* 0x000fea0003800000 */
.L_x_1717:
        /* <DEDUP_REMOVED lines=8> */
[----:B--2--5:R-:W0:Y:S02]  /*7840*/  F2I.FTZ.U32.TRUNC.NTZ R5, R18 ;  /* 0x0000001200057305 */ /* 0x024e24000021f000 */
[----:B0-----:R-:W-:Y:S01]  /*7850*/  STG.E.U16 [R2.64], R5 ;  /* 0x0000000502007986 */ /* 0x001fe2000c101524 */
[----:B------:R-:W-:Y:S05]  /*7860*/  EXIT ;  /* 0x000000000000794d */ /* 0x000fea0003800000 */
.L_x_1729:
[----:B--2--5:R-:W-:Y:S01]  /*7870*/  LOP3.LUT R5, R18, 0x7fffffff, RZ, 0xc0, !PT ;  /* 0x7fffffff12057812 */ /* 0x024fe200078ec0ff */
        /* <DEDUP_REMOVED lines=15> */
.L_x_1732:
[----:B------:R-:W-:-:S04]  /*7970*/  LOP3.LUT R18, R18, 0x80000000, RZ, 0xc0, !PT ;  /* 0x8000000012127812 */ /* 0x000fc800078ec0ff */
[----:B------:R-:W-:-:S04]  /*7980*/  SHF.R.U32.HI R5, RZ, 0x18, R18 ;  /* 0x00000018ff057819 */ /* 0x000fc80000011612 */
[----:B------:R-:W-:-:S04]  /*7990*/  LOP3.LUT R4, R4, R5, RZ, 0xfc, !PT ;  /* 0x0000000504047212 */ /* 0x000fc800078efcff */
[----:B------:R-:W-:Y:S02]  /*79a0*/  PRMT R0, R4, 0x7610, R0 ;  /* 0x0000761004007816 */ /* 0x000fe40000000000 */
.L_x_1731:
[----:B------:R-:W-:Y:S05]  /*79b0*/  BSYNC B0 ;  /* 0x0000000000007941 */ /* 0x000fea0003800000 */
.L_x_1730:
[----:B------:R-:W-:Y:S01]  /*79c0*/  STG.E.U8 [R2.64], R0 ;  /* 0x0000000002007986 */ /* 0x000fe2000c101124 */
[----:B------:R-:W-:Y:S05]  /*79d0*/  EXIT ;  /* 0x000000000000794d */ /* 0x000fea0003800000 */
.L_x_1728:
        /* <DEDUP_REMOVED lines=16> */
.L_x_1735:
[----:B------:R-:W-:-:S04]  /*7ae0*/  LOP3.LUT R18, R18, 0x80000000, RZ, 0xc0, !PT ;  /* 0x8000000012127812 */ /* 0x000fc800078ec0ff */
[----:B------:R-:W-:-:S04]  /*7af0*/  SHF.R.U32.HI R5, RZ, 0x18, R18 ;  /* 0x00000018ff057819 */ /* 0x000fc80000011612 */
[----:B------:R-:W-:-:S04]  /*7b00*/  LOP3.LUT R4, R4, R5, RZ, 0xfc, !PT ;  /* 0x0000000504047212 */ /* 0x000fc800078efcff */
[----:B------:R-:W-:Y:S02]  /*7b10*/  PRMT R0, R4, 0x7610, R0 ;  /* 0x0000761004007816 */ /* 0x000fe40000000000 */
.L_x_1734:
[----:B------:R-:W-:Y:S05]  /*7b20*/  BSYNC B0 ;  /* 0x0000000000007941 */ /* 0x000fea0003800000 */
.L_x_1733:
[----:B------:R-:W-:Y:S01]  /*7b30*/  STG.E.U8 [R2.64], R0 ;  /* 0x0000000002007986 */ /* 0x000fe2000c101124 */
[----:B------:R-:W-:Y:S05]  /*7b40*/  EXIT ;  /* 0x000000000000794d */ /* 0x000fea0003800000 */
.L_x_1727:
[----:B------:R-:W-:-:S13]  /*7b50*/  ISETP.NE.AND P0, PT, R0, 0x1c, PT ;  /* 0x0000001c0000780c */ /* 0x000fda0003f05270 */
[----:B------:R-:W-:Y:S05]  /*7b60*/  @!P0 BRA `(.L_x_1736) ;  /* 0x000002a000008947 */ /* 0x000fea0003800000 */
[----:B------:R-:W-:-:S13]  /*7b70*/  ISETP.NE.AND P0, PT, R0, 0x1d, PT ;  /* 0x0000001d0000780c */ /* 0x000fda0003f05270 */
[----:B------:R-:W-:Y:S05]  /*7b80*/  @!P0 BRA `(.L_x_1737) ;  /* 0x0000025000008947 */ /* 0x000fea0003800000 */
[----:B------:R-:W-:-:S13]  /*7b90*/  ISETP.NE.AND P0, PT, R0, 0x2c, PT ;  /* 0x0000002c0000780c */ /* 0x000fda0003f05270 */
[----:B------:R-:W-:Y:S05]  /*7ba0*/  @P0 BRA `(.L_x_1710) ;  /* 0x000000f000000947 */ /* 0x000fea0003800000 */
[----:B--2--5:R-:W-:Y:S02]  /*7bb0*/  SHF.R.U32.HI R4, RZ, 0x17, R18 ;  /* 0x00000017ff047819 */ /* 0x024fe40000011612 */
        /* <DEDUP_REMOVED lines=14> */
.L_x_1710:
        /* <DEDUP_REMOVED lines=19> */
[----:B------:R-:W-:Y:S05]  /*7dd0*/  EXIT ;  /* 0x000000000000794d */ /* 0x000fea0003800000 */
.L_x_1737:
[----:B--2--5:R-:W0:Y:S02]  /*7de0*/  F2I.U64.TRUNC R18, R18 ;  /* 0x0000001200127311 */ /* 0x024e24000020d800 */
[----:B0-----:R-:W-:Y:S01]  /*7df0*/  STG.E.64 [R2.64], R18 ;  /* 0x0000001202007986 */ /* 0x001fe2000c101b24 */
[----:B------:R-:W-:Y:S05]  /*7e00*/  EXIT ;  /* 0x000000000000794d */ /* 0x000fea0003800000 */
.L_x_1736:
[----:B--2--5:R-:W0:Y:S02]  /*7e10*/  F2I.FTZ.U32.TRUNC.NTZ R5, R18 ;  /* 0x0000001200057305 */ /* 0x024e24000021f000 */
[----:B0-----:R-:W-:Y:S01]  /*7e20*/  STG.E [R2.64], R5 ;  /* 0x0000000502007986 */ /* 0x001fe2000c101924 */
[----:B------:R-:W-:Y:S05]  /*7e30*/  EXIT ;  /* 0x000000000000794d */ /* 0x000fea0003800000 */
.L_x_1738:
        /* <DEDUP_REMOVED lines=12> */
.L_x_16366:


//--------------------- .text._ZN2at6native18elementwise_kernelILi128ELi2EZNS0_22gpu_kernel_impl_nocastIZZZNS0_16asin_kernel_cudaERNS_18TensorIteratorBaseEENKUlvE0_clEvENKUlvE0_clEvEUlfE_EEvS4_RKT_EUliE_EEviT1_ --------------------------
	.section	.text._ZN2at6native18elementwise_kernelILi128ELi2EZNS0_22gpu_kernel_impl_nocastIZZZNS0_16asin_kernel_cudaERNS_18TensorIteratorBaseEENKUlvE0_clEvENKUlvE0_clEvEUlfE_EEvS4_RKT_EUliE_EEviT1_,"ax",@progbits
	.sectioninfo	@"SHI_REGISTERS=12"
	.align	128
        .global         _ZN2at6native18elementwise_kernelILi128ELi2EZNS0_22gpu_kernel_impl_nocastIZZZNS0_16asin_kernel_cudaERNS_18TensorIteratorBaseEENKUlvE0_clEvENKUlvE0_clEvEUlfE_EEvS4_RKT_EUliE_EEviT1_
        .type           _ZN2at6native18elementwise_kernelILi128ELi2EZNS0_22gpu_kernel_impl_nocastIZZZNS0_16asin_kernel_cudaERNS_18TensorIteratorBaseEENKUlvE0_clEvENKUlvE0_clEvEUlfE_EEvS4_RKT_EUliE_EEviT1_,@function
        .size           _ZN2at6native18elementwise_kernelILi128ELi2EZNS0_22gpu_kernel_impl_nocastIZZZNS0_16asin_kernel_cudaERNS_18TensorIteratorBaseEENKUlvE0_clEvENKUlvE0_clEvEUlfE_EEvS4_RKT_EUliE_EEviT1_,(.L_x_16367 - _ZN2at6native18elementwise_kernelILi128ELi2EZNS0_22gpu_kernel_impl_nocastIZZZNS0_16asin_kernel_cudaERNS_18TensorIteratorBaseEENKUlvE0_clEvENKUlvE0_clEvEUlfE_EEvS4_RKT_EUliE_EEviT1_)
        .other          _ZN2at6native18elementwise_kernelILi128ELi2EZNS0_22gpu_kernel_impl_nocastIZZZNS0_16asin_kernel_cudaERNS_18TensorIteratorBaseEENKUlvE0_clEvENKUlvE0_clEvEUlfE_EEvS4_RKT_EUliE_EEviT1_,@"STO_CUDA_ENTRY STV_DEFAULT"
_ZN2at6native18elementwise_kernelILi128ELi2EZNS0_22gpu_kernel_impl_nocastIZZZNS0_16asin_kernel_cudaERNS_18TensorIteratorBaseEENKUlvE0_clEvENKUlvE0_clEvEUlfE_EEvS4_RKT_EUliE_EEviT1_:
.text._ZN2at6native18elementwise_kernelILi128ELi2EZNS0_22gpu_kernel_impl_nocastIZZZNS0_16asin_kernel_cudaERNS_18TensorIteratorBaseEENKUlvE0_clEvENKUlvE0_clEvEUlfE_EEvS4_RKT_EUliE_EEviT1_:
[----:B------:R-:W-:Y:S02]  /*0000*/  MOV R1, c[0x0][0x28] ;  /* 0x00000a0000017a02 */ /* 0x000fe40000000f00 */
[----:B------:R-:W0:Y:S01]  /*0010*/  S2R R0, SR_CTAID.X ;  /* 0x0000000000007919 */ /* 0x000e220000002500 */
[----:B------:R-:W-:Y:S01]  /*0020*/  ULDC.64 UR4, c[0x0][0x118] ;  /* 0x0000460000047ab9 */ /* 0x000fe20000000a00 */
[----:B------:R-:W-:Y:S02]  /*0030*/  BSSY B0, `(.L_x_1739) ;  /* 0x0000109000007945 */ /* 0x000fe40003800000 */
[----:B------:R-:W0:Y:S02]  /*0040*/  S2R R3, SR_TID.X ;  /* 0x0000000000037919 */ /* 0x000e240000002100 */
[----:B0-----:R-:W-:-:S04]  /*0050*/  LEA R0, R0, R3, 0x8 ;  /* 0x0000000300007211 */ /* 0x001fc800078e40ff */
[----:B------:R-:W-:Y:S02]  /*0060*/  ISETP.GE.AND P0, PT, R0, c[0x0][0x160], PT ;  /* 0x0000580000007a0c */ /* 0x000fe40003f06270 */
[----:B------:R-:W-:-:S11]  /*0070*/  MOV R7, R0 ;  /* 0x0000000000077202 */ /* 0x000fd60000000f00 */
        /* <DEDUP_REMOVED lines=228> */
.L_x_1741:
[----:B------:R-:W-:-:S04]  /*0ec0*/  IADD3 R4, P0, R3, c[0x0][0x368], RZ ;  /* 0x0000da0003047a10 */ /* 0x000fc80007f1e0ff */
[----:B------:R-:W-:-:S05]  /*0ed0*/  IADD3.X R5, RZ, c[0x0][0x36c], RZ, P0, !PT ;  /* 0x0000db00ff057a10 */ /* 0x000fca00007fe4ff */
[----:B------:R-:W2:Y:S01]  /*0ee0*/  LDG.E R4, [R4.64] ;  /* 0x0000000404047981 */ /* 0x000ea2000c1e1900 */
[----:B------:R-:W-:Y:S01]  /*0ef0*/  MOV R6, 0x3f000000 ;  /* 0x3f00000000067802 */ /* 0x000fe20000000f00 */
[C---:B--2---:R-:W-:Y:S01]  /*0f00*/  FADD.FTZ R3, |R4|.reuse, -RZ ;  /* 0x800000ff04037221 */ /* 0x044fe20000010200 */
        /* <DEDUP_REMOVED lines=10> */
[----:B------:R-:W-:Y:S02]  /*0fb0*/  @P0 FSEL R3, R7, RZ, P1 ;  /* 0x000000ff07030208 */ /* 0x000fe40000800000 */
[----:B------:R-:W-:Y:S02]  /*0fc0*/  IADD3 R2, P1, R2, c[0x0][0x360], RZ ;  /* 0x0000d80002027a10 */ /* 0x000fe40007f3e0ff */
[----:B------:R-:W-:Y:S01]  /*0fd0*/  IADD3 R7, R0, 0x80, RZ ;  /* 0x0000008000077810 */ /* 0x000fe20007ffe0ff */
        /* <DEDUP_REMOVED lines=8> */
[----:B------:R-:W-:Y:S01]  /*1060*/  @P0 FFMA.FTZ R5, R6, 0.93318945169448852539, R3 ;  /* 0x3f6ee58106050823 */ /* 0x000fe20000010003 */
[----:B------:R-:W-:-:S04]  /*1070*/  IADD3.X R3, RZ, c[0x0][0x364], RZ, P1, !PT ;  /* 0x0000d900ff037a10 */ /* 0x000fc80000ffe4ff */
[C---:B------:R-:W-:Y:S02]  /*1080*/  FSETP.GTU.FTZ.AND P0, PT, R5.reuse, +INF , PT ;  /* 0x7f8000000500780b */ /* 0x040fe40003f1c000 */
[----:B------:R-:W-:-:S04]  /*1090*/  LOP3.LUT R4, R5, 0x80000000, R4, 0xb8, !PT ;  /* 0x8000000005047812 */ /* 0x000fc800078eb804 */
[----:B------:R-:W-:-:S05]  /*10a0*/  FSEL R5, R4, R5, !P0 ;  /* 0x0000000504057208 */ /* 0x000fca0004000000 */
[----:B------:R0:W-:Y:S02]  /*10b0*/  STG.E [R2.64], R5 ;  /* 0x0000000502007986 */ /* 0x0001e4000c101904 */
.L_x_1740:
[----:B------:R-:W-:Y:S05]  /*10c0*/  BSYNC B0 ;  /* 0x0000000000007941 */ /* 0x000fea0003800000 */
.L_x_1739:
[----:B------:R-:W-:-:S13]  /*10d0*/  ISETP.GE.AND P0, PT, R7, c[0x0][0x160], PT ;  /* 0x0000580007007a0c */ /* 0x000fda0003f06270 */
[----:B------:R-:W-:Y:S05]  /*10e0*/  @P0 EXIT ;  /* 0x000000000000094d */ /* 0x000fea0003800000 */
[----:B------:R-:W-:Y:S01]  /*10f0*/  ISETP.NE.AND P0, PT, RZ, c[0x0][0x168], PT ;  /* 0x00005a00ff007a0c */ /* 0x000fe20003f05270 */
[----:B0-----:R-:W-:Y:S01]  /*1100*/  HFMA2.MMA R2, -RZ, RZ, 0, 0 ;  /* 0x00000000ff027435 */ /* 0x001fe200000001ff */
[----:B------:R-:W-:-:S11]  /*1110*/  MOV R0, RZ ;  /* 0x000000ff00007202 */ /* 0x000fd60000000f00 */
[----:B------:R-:W-:Y:S05]  /*1120*/  @!P0 BRA `(.L_x_1742) ;  /* 0x00000e0000008947 */ /* 0x000fea0003800000 */
[----:B------:R-:W-:Y:S02]  /*1130*/  MOV R2, RZ ;  /* 0x000000ff00027202 */ /* 0x000fe40000000f00 */
[----:B------:R-:W-:-:S05]  /*1140*/  MOV R3, R7 ;  /* 0x0000000700037202 */ /* 0x000fca0000000f00 */
[----:B------:R-:W-:Y:S01]  /*1150*/  IMAD.HI.U32 R4, R7, c[0x0][0x170], R2 ;  /* 0x00005c0007047a27 */ /* 0x000fe200078e0002 */
[----:B------:R-:W-:-:S04]  /*1160*/  MOV R3, c[0x0][0x168] ;  /* 0x00005a0000037a02 */ /* 0x000fc80000000f00 */
[----:B------:R-:W-:Y:S02]  /*1170*/  ISETP.NE.AND P0, PT, R3, 0x1, PT ;  /* 0x000000010300780c */ /* 0x000fe40003f05270 */
        /* <DEDUP_REMOVED lines=219> */
.L_x_1742:
[----:B------:R-:W-:-:S04]  /*1f30*/  IADD3 R2, P0, R2, c[0x0][0x368], RZ ;  /* 0x0000da0002027a10 */ /* 0x000fc80007f1e0ff */
[----:B------:R-:W-:-:S06]  /*1f40*/  IADD3.X R3, RZ, c[0x0][0x36c], RZ, P0, !PT ;  /* 0x0000db00ff037a10 */ /* 0x000fcc00007fe4ff */
        /* <DEDUP_REMOVED lines=23> */
[----:B------:R-:W-:-:S04]  /*20c0*/  IADD3 R2, P1, R0, c[0x0][0x360], RZ ;  /* 0x0000d80000027a10 */ /* 0x000fc80007f3e0ff */
[C---:B------:R-:W-:Y:S02]  /*20d0*/  FSETP.GTU.FTZ.AND P0, PT, R4.reuse, +INF , PT ;  /* 0x7f8000000400780b */ /* 0x040fe40003f1c000 */
[----:B------:R-:W-:Y:S02]  /*20e0*/  LOP3.LUT R5, R4, 0x80000000, R3, 0xb8, !PT ;  /* 0x8000000004057812 */ /* 0x000fe400078eb803 */
[----:B------:R-:W-:Y:S02]  /*20f0*/  IADD3.X R3, RZ, c[0x0][0x364], RZ, P1, !PT ;  /* 0x0000d900ff037a10 */ /* 0x000fe40000ffe4ff */
[----:B------:R-:W-:-:S05]  /*2100*/  FSEL R5, R5, R4, !P0 ;  /* 0x0000000405057208 */ /* 0x000fca0004000000 */
[----:B------:R-:W-:Y:S01]  /*2110*/  STG.E [R2.64], R5 ;  /* 0x0000000502007986 */ /* 0x000fe2000c101904 */
[----:B------:R-:W-:Y:S05]  /*2120*/  EXIT ;  /* 0x000000000000794d */ /* 0x000fea0003800000 */
.L_x_1743:
        /* <DEDUP_REMOVED lines=13> */
.L_x_16367:


//--------------------- .text._ZN2at6native27unrolled_elementwise_kernelIZZZNS0_16asin_kernel_cudaERNS_18TensorIteratorBaseEENKUlvE0_clEvENKUlvE0_clEvEUlfE_St5arrayIPcLm2EELi4E23TrivialOffsetCalculatorILi1EjESB_NS0_6memory15LoadWithoutCastENSC_16StoreWithoutCastEEEviT_T0_T2_T3_T4_T5_ --------------------------
	.section	.text._ZN2at6native27unrolled_elementwise_kernelIZZZNS0_16asin_kernel_cudaERNS_18TensorIteratorBaseEENKUlvE0_clEvENKUlvE0_clEvEUlfE_St5arrayIPcLm2EELi4E23TrivialOffsetCalculatorILi1EjESB_NS0_6memory15LoadWithoutCastENSC_16StoreWithoutCastEEEviT_T0_T2_T3_T4_T5_,"ax",@progbits
	.sectioninfo	@"SHI_REGISTERS=26"
	.align	128
        .global         _ZN2at6native27unrolled_elementwise_kernelIZZZNS0_16asin_kernel_cudaERNS_18TensorIteratorBaseEENKUlvE0_clEvENKUlvE0_clEvEUlfE_St5arrayIPcLm2EELi4E23TrivialOffsetCalculatorILi1EjESB_NS0_6memory15LoadWithoutCastENSC_16StoreWithoutCastEEEviT_T0_T2_T3_T4_T5_
        .type           _ZN2at6native27unrolled_elementwise_kernelIZZZNS0_16asin_kernel_cudaERNS_18TensorIteratorBaseEENKUlvE0_clEvENKUlvE0_clEvEUlfE_St5arrayIPcLm2EELi4E23TrivialOffsetCalculatorILi1EjESB_NS0_6memory15LoadWithoutCastENSC_16StoreWithoutCastEEEviT_T0_T2_T3_T4_T5_,@function
        .size           _ZN2at6native27unrolled_elementwise_kernelIZZZNS0_16asin_kernel_cudaERNS_18TensorIteratorBaseEENKUlvE0_clEvENKUlvE0_clEvEUlfE_St5arrayIPcLm2EELi4E23TrivialOffsetCalculatorILi1EjESB_NS0_6memory15LoadWithoutCastENSC_16StoreWithoutCastEEEviT_T0_T2_T3_T4_T5_,(.L_x_16368 - _ZN2at6native27unrolled_elementwise_kernelIZZZNS0_16asin_kernel_cudaERNS_18TensorIteratorBaseEENKUlvE0_clEvENKUlvE0_clEvEUlfE_St5arrayIPcLm2EELi4E23TrivialOffsetCalculatorILi1EjESB_NS0_6memory15LoadWithoutCastENSC_16StoreWithoutCastEEEviT_T0_T2_T3_T4_T5_)
        .other          _ZN2at6native27unrolled_elementwise_kernelIZZZNS0_16asin_kernel_cudaERNS_18TensorIteratorBaseEENKUlvE0_clEvENKUlvE0_clEvEUlfE_St5arrayIPcLm2EELi4E23TrivialOffsetCalculatorILi1EjESB_NS0_6memory15LoadWithoutCastENSC_16StoreWithoutCastEEEviT_T0_T2_T3_T4_T5_,@"STO_CUDA_ENTRY STV_DEFAULT"
_ZN2at6native27unrolled_elementwise_kernelIZZZNS0_16asin_kernel_cudaERNS_18TensorIteratorBaseEENKUlvE0_clEvENKUlvE0_clEvEUlfE_St5arrayIPcLm2EELi4E23TrivialOffsetCalculatorILi1EjESB_NS0_6memory15LoadWithoutCastENSC_16StoreWithoutCastEEEviT_T0_T2_T3_T4_T5_:
.text._ZN2at6native27unrolled_elementwise_kernelIZZZNS0_16asin_kernel_cudaERNS_18TensorIteratorBaseEENKUlvE0_clEvENKUlvE0_clEvEUlfE_St5arrayIPcLm2EELi4E23TrivialOffsetCalculatorILi1EjESB_NS0_6memory15LoadWithoutCastENSC_16StoreWithoutCastEEEviT_T0_T2_T3_T4_T5_:
[----:B------:R-:W-:Y:S02]  /*0000*/  MOV R1, c[0x0][0x28] ;  /* 0x00000a0000017a02 */ /* 0x000fe40000000f00 */
[----:B------:R-:W0:Y:S01]  /*0010*/  S2R R0, SR_CTAID.X ;  /* 0x0000000000007919 */ /* 0x000e220000002500 */
[----:B------:R-:W-:Y:S01]  /*0020*/  MOV R3, 0xfffffe00 ;  /* 0xfffffe0000037802 */ /* 0x000fe20000000f00 */
[----:B------:R-:W-:Y:S01]  /*0030*/  ULDC.64 UR4, c[0x0][0x118] ;  /* 0x0000460000047ab9 */ /* 0x000fe20000000a00 */
[----:B------:R-:W-:Y:S01]  /*0040*/  CS2R R6, SRZ ;  /* 0x0000000000067805 */ /* 0x000fe2000001ff00 */
[----:B------:R-:W1:Y:S02]  /*0050*/  S2R R21, SR_TID.X ;  /* 0x0000000000157919 */ /* 0x000e640000002100 */
[----:B0-----:R-:W-:Y:S01]  /*0060*/  IMAD R2, R0, R3, c[0x0][0x160] ;  /* 0x0000580000027624 */ /* 0x001fe200078e0203 */
[----:B-1----:R-:W-:-:S04]  /*0070*/  MOV R3, R21 ;  /* 0x0000001500037202 */ /* 0x002fc80000000f00 */
[----:B------:R-:W-:-:S13]  /*0080*/  ISETP.GE.AND P0, PT, R21, R2, PT ;  /* 0x000000021500720c */ /* 0x000fda0003f06270 */
[----:B------:R-:W-:Y:S02]  /*0090*/  @!P0 LEA R4, R0, R3, 0x9 ;  /* 0x0000000300048211 */ /* 0x000fe400078e48ff */
[----:B------:R-:W-:-:S04]  /*00a0*/  @!P0 IADD3 R3, R3, 0x80, RZ ;  /* 0x0000008003038810 */ /* 0x000fc80007ffe0ff */
[----:B------:R-:W-:-:S13]  /*00b0*/  ISETP.GE.AND P1, PT, R3, R2, PT ;  /* 0x000000020300720c */ /* 0x000fda0003f26270 */
[----:B------:R-:W-:Y:S02]  /*00c0*/  @!P1 LEA R12, R0, R3, 0x9 ;  /* 0x00000003000c9211 */ /* 0x000fe400078e48ff */
[----:B------:R-:W-:Y:S01]  /*00d0*/  @!P1 IADD3 R3, R3, 0x80, RZ ;  /* 0x0000008003039810 */ /* 0x000fe20007ffe0ff */
[----:B------:R-:W-:Y:S01]  /*00e0*/  HFMA2.MMA R8, -RZ, RZ, 0, 0 ;  /* 0x00000000ff087435 */ /* 0x000fe200000001ff */
[----:B------:R-:W-:Y:S02]  /*00f0*/  @!P0 MOV R5, 0x4 ;  /* 0x0000000400058802 */ /* 0x000fe40000000f00 */
[----:B------:R-:W-:Y:S02]  /*0100*/  ISETP.GE.AND P3, PT, R3, R2, PT ;  /* 0x000000020300720c */ /* 0x000fe40003f66270 */
[----:B------:R-:W-:Y:S02]  /*0110*/  MOV R9, R21 ;  /* 0x0000001500097202 */ /* 0x000fe40000000f00 */
[----:B------:R-:W-:-:S09]  /*0120*/  @!P1 MOV R13, 0x4 ;  /* 0x00000004000d9802 */ /* 0x000fd20000000f00 */
[----:B------:R-:W-:Y:S01]  /*0130*/  @!P3 LEA R14, R0, R3, 0x9 ;  /* 0x00000003000eb211 */ /* 0x000fe200078e48ff */
[----:B------:R-:W-:Y:S01]  /*0140*/  @!P0 IMAD.WIDE.U32 R4, R4, R5, c[0x0][0x170] ;  /* 0x00005c0004048625 */ /* 0x000fe200078e0005 */
[----:B------:R-:W-:Y:S02]  /*0150*/  @!P3 IADD3 R3, R3, 0x80, RZ ;  /* 0x000000800303b810 */ /* 0x000fe40007ffe0ff */
[----:B------:R-:W-:Y:S01]  /*0160*/  @!P3 MOV R15, 0x4 ;  /* 0x00000004000fb802 */ /* 0x000fe20000000f00 */
[----:B------:R-:W-:Y:S01]  /*0170*/  @!P1 IMAD.WIDE.U32 R12, R12, R13, c[0x0][0x170] ;  /* 0x00005c000c0c9625 */ /* 0x000fe200078e000d */
[----:B------:R-:W-:Y:S01]  /*0180*/  ISETP.GE.AND P2, PT, R3, R2, PT ;  /* 0x000000020300720c */ /* 0x000fe20003f46270 */
[----:B------:R0:W5:Y:S01]  /*0190*/  @!P0 LDG.E R8, [R4.64] ;  /* 0x0000000404088981 */ /* 0x000162000c1e1900 */
[C---:B------:R-:W-:Y:S01]  /*01a0*/  IADD3 R23, R9.reuse, 0x80, RZ ;  /* 0x0000008009177810 */ /* 0x040fe20007ffe0ff */
[----:B------:R-:W-:Y:S01]  /*01b0*/  @!P3 IMAD.WIDE.U32 R14, R14, R15, c[0x0][0x170] ;  /* 0x00005c000e0eb625 */ /* 0x000fe200078e000f */
[C---:B------:R-:W-:Y:S01]  /*01c0*/  IADD3 R17, R9.reuse, 0x100, RZ ;  /* 0x0000010009117810 */ /* 0x040fe20007ffe0ff */
[----:B------:R-:W-:Y:S01]  /*01d0*/  BSSY B0, `(.L_x_1744) ;  /* 0x000002b000007945 */ /* 0x000fe20003800000 */
[----:B------:R-:W-:Y:S01]  /*01e0*/  IADD3 R19, R9, 0x180, RZ ;  /* 0x0000018009137810 */ /* 0x000fe20007ffe0ff */
[----:B------:R1:W5:Y:S06]  /*01f0*/  @!P1 LDG.E R6, [R12.64] ;  /* 0x000000040c069981 */ /* 0x00036c000c1e1900 */
[----:B------:R-:W-:Y:S01]  /*0200*/  @!P2 LEA R10, R0, R3, 0x9 ;  /* 0x00000003000aa211 */ /* 0x000fe200078e48ff */
[----:B------:R-:W-:Y:S01]  /*0210*/  IMAD.MOV.U32 R3, RZ, RZ, RZ ;  /* 0x000000ffff037224 */ /* 0x000fe200078e00ff */
[----:B------:R-:W-:Y:S01]  /*0220*/  @!P2 MOV R11, 0x4 ;  /* 0x00000004000ba802 */ /* 0x000fe20000000f00 */
[----:B------:R1:W5:Y:S04]  /*0230*/  @!P3 LDG.E R7, [R14.64] ;  /* 0x000000040e07b981 */ /* 0x000368000c1e1900 */
[----:B------:R-:W-:Y:S01]  /*0240*/  @!P2 IMAD.WIDE.U32 R10, R10, R11, c[0x0][0x170] ;  /* 0x00005c000a0aa625 */ /* 0x000fe200078e000b */
[----:B0-----:R-:W-:-:S02]  /*0250*/  @!P0 MOV R5, 0x4 ;  /* 0x0000000400058802 */ /* 0x001fc40000000f00 */
[----:B------:R-:W-:Y:S02]  /*0260*/  @!P0 MOV R9, R23 ;  /* 0x0000001700098202 */ /* 0x000fe40000000f00 */
[----:B------:R0:W5:Y:S01]  /*0270*/  @!P2 LDG.E R3, [R10.64] ;  /* 0x000000040a03a981 */ /* 0x000162000c1e1900 */
[-C--:B------:R-:W-:Y:S02]  /*0280*/  ISETP.GE.AND P4, PT, R23, R2.reuse, PT ;  /* 0x000000021700720c */ /* 0x080fe40003f86270 */
[-C--:B------:R-:W-:Y:S02]  /*0290*/  ISETP.GE.AND P3, PT, R17, R2.reuse, PT ;  /* 0x000000021100720c */ /* 0x080fe40003f66270 */
[-C--:B------:R-:W-:Y:S02]  /*02a0*/  ISETP.GE.AND P1, PT, R19, R2.reuse, PT ;  /* 0x000000021300720c */ /* 0x080fe40003f26270 */
[----:B0-----:R-:W-:Y:S02]  /*02b0*/  @!P0 LEA R10, R0, R21, 0x9 ;  /* 0x00000015000a8211 */ /* 0x001fe400078e48ff */
[----:B------:R-:W-:-:S03]  /*02c0*/  ISETP.GE.AND P2, PT, R9, R2, PT ;  /* 0x000000020900720c */ /* 0x000fc60003f46270 */
[----:B------:R-:W-:Y:S01]  /*02d0*/  @!P0 IMAD.WIDE.U32 R4, R10, R5, c[0x0][0x168] ;  /* 0x00005a000a048625 */ /* 0x000fe200078e0005 */
[----:B------:R-:W-:Y:S05]  /*02e0*/  @P0 BRA `(.L_x_1745) ;  /* 0x0000019000000947 */ /* 0x000fea0003800000 */
[----:B-1----:R-:W-:Y:S01]  /*02f0*/  MOV R11, 0x3f000000 ;  /* 0x3f000000000b7802 */ /* 0x002fe20000000f00 */
[C---:B-----5:R-:W-:Y:S01]  /*0300*/  FADD.FTZ R10, |R8|.reuse, -RZ ;  /* 0x800000ff080a7221 */ /* 0x060fe20000010200 */
        /* <DEDUP_REMOVED lines=23> */
.L_x_1745:
[----:B-1----:R-:W-:Y:S05]  /*0480*/  BSYNC B0 ;  /* 0x0000000000007941 */ /* 0x002fea0003800000 */
.L_x_1744:
[----:B------:R-:W-:Y:S01]  /*0490*/  BSSY B0, `(.L_x_1746) ;  /* 0x000001b000007945 */ /* 0x000fe20003800000 */
[----:B------:R-:W-:Y:S05]  /*04a0*/  @P4 BRA `(.L_x_1747) ;  /* 0x0000019000004947 */ /* 0x000fea0003800000 */
[----:B------:R-:W-:Y:S01]  /*04b0*/  HFMA2.MMA R13, -RZ, RZ, 1.75, 0 ;  /* 0x3f000000ff0d7435 */ /* 0x000fe200000001ff */
[C---:B-----5:R-:W-:Y:S01]  /*04c0*/  FADD.FTZ R8, |R6|.reuse, -RZ ;  /* 0x800000ff06087221 */ /* 0x060fe20000010200 */
[C---:B------:R-:W-:Y:S01]  /*04d0*/  FSETP.GT.FTZ.AND P4, PT, |R6|.reuse, 0.56000000238418579102, PT ;  /* 0x3f0f5c290600780b */ /* 0x040fe20003f94200 */
[----:B------:R-:W-:Y:S01]  /*04e0*/  HFMA2.MMA R15, -RZ, RZ, 1.9599609375, 20144 ;  /* 0x3fd774ebff0f7435 */ /* 0x000fe200000001ff */
[----:B------:R-:W-:-:S06]  /*04f0*/  FSETP.NEU.FTZ.AND P5, PT, |R6|, 1, PT ;  /* 0x3f8000000600780b */ /* 0x000fcc0003fbd200 */
[----:B------:R-:W-:-:S04]  /*0500*/  FFMA.FTZ R10, -R8, R13, 0.5 ;  /* 0x3f000000080a7423 */ /* 0x000fc8000001010d */
[----:B------:R-:W0:Y:S02]  /*0510*/  MUFU.RSQ R13, R10 ;  /* 0x0000000a000d7308 */ /* 0x000e240000001400 */
[----:B0-----:R-:W-:Y:S02]  /*0520*/  FMUL.FTZ R12, R10, R13 ;  /* 0x0000000d0a0c7220 */ /* 0x001fe40000410000 */
        /* <DEDUP_REMOVED lines=17> */
.L_x_1747:
[----:B------:R-:W-:Y:S05]  /*0640*/  BSYNC B0 ;  /* 0x0000000000007941 */ /* 0x000fea0003800000 */
.L_x_1746:
[----:B------:R-:W-:Y:S01]  /*0650*/  BSSY B0, `(.L_x_1748) ;  /* 0x000001b000007945 */ /* 0x000fe20003800000 */
[----:B------:R-:W-:Y:S05]  /*0660*/  @P3 BRA `(.L_x_1749) ;  /* 0x0000019000003947 */ /* 0x000fea0003800000 */
[----:B------:R-:W-:Y:S01]  /*0670*/  MOV R13, 0x3f000000 ;  /* 0x3f000000000d7802 */ /* 0x000fe20000000f00 */
        /* <DEDUP_REMOVED lines=9> */
[----:B------:R-:W-:Y:S01]  /*0710*/  @P3 FSEL R8, R13, RZ, P4 ;  /* 0x000000ff0d083208 */ /* 0x000fe20002000000 */
[----:B------:R-:W-:-:S04]  /*0720*/  HFMA2.MMA R13, -RZ, RZ, 1.3251953125, -55.71875 ;  /* 0x3d4dd2f7ff0d7435 */ /* 0x000fc800000001ff */
[----:B------:R-:W-:-:S06]  /*0730*/  FMUL.FTZ R12, R8, R8 ;  /* 0x00000008080c7220 */ /* 0x000fcc0000410000 */
        /* <DEDUP_REMOVED lines=12> */
.L_x_1749:
[----:B------:R-:W-:Y:S05]  /*0800*/  BSYNC B0 ;  /* 0x0000000000007941 */ /* 0x000fea0003800000 */
.L_x_1748:
[----:B------:R-:W-:Y:S01]  /*0810*/  BSSY B0, `(.L_x_1750) ;  /* 0x000001b000007945 */ /* 0x000fe20003800000 */
[----:B------:R-:W-:Y:S05]  /*0820*/  @P1 BRA `(.L_x_1751) ;  /* 0x0000019000001947 */ /* 0x000fea0003800000 */
[----:B------:R-:W-:Y:S01]  /*0830*/  IMAD.MOV.U32 R13, RZ, RZ, 0x3f000000 ;  /* 0x3f000000ff0d7424 */ /* 0x000fe200078e00ff */
[C---:B-----5:R-:W-:Y:S01]  /*0840*/  FSETP.GT.FTZ.AND P1, PT, |R3|.reuse, 0.56000000238418579102, PT ;  /* 0x3f0f5c290300780b */ /* 0x060fe20003f34200 */
        /* <DEDUP_REMOVED lines=23> */
.L_x_1751:
[----:B------:R-:W-:Y:S05]  /*09c0*/  BSYNC B0 ;  /* 0x0000000000007941 */ /* 0x000fea0003800000 */
.L_x_1750:
[----:B------:R0:W-:Y:S01]  /*09d0*/  @!P0 STG.E [R4.64], R11 ;  /* 0x0000000b04008986 */ /* 0x0001e2000c101904 */
[----:B------:R-:W-:Y:S01]  /*09e0*/  BSSY B0, `(.L_x_1752) ;  /* 0x000000c000007945 */ /* 0x000fe20003800000 */
[----:B------:R-:W-:Y:S05]  /*09f0*/  @P2 BRA `(.L_x_1753) ;  /* 0x000000a000002947 */ /* 0x000fea0003800000 */
[----:B0-----:R-:W-:Y:S01]  /*0a00*/  LEA R4, R0, R9, 0x9 ;  /* 0x0000000900047211 */ /* 0x001fe200078e48ff */
[----:B------:R-:W-:Y:S01]  /*0a10*/  HFMA2.MMA R11, -RZ, RZ, 0, 2.384185791015625e-07 ;  /* 0x00000004ff0b7435 */ /* 0x000fe200000001ff */
[----:B------:R-:W-:-:S04]  /*0a20*/  IADD3 R9, R9, 0x80, RZ ;  /* 0x0000008009097810 */ /* 0x000fc80007ffe0ff */
[----:B------:R-:W-:-:S05]  /*0a30*/  ISETP.GE.AND P0, PT, R9, R2, PT ;  /* 0x000000020900720c */ /* 0x000fca0003f06270 */
[----:B------:R-:W-:-:S05]  /*0a40*/  IMAD.WIDE.U32 R4, R4, R11, c[0x0][0x168] ;  /* 0x00005a0004047625 */ /* 0x000fca00078e000b */
[----:B-----5:R0:W-:Y:S03]  /*0a50*/  STG.E [R4.64], R6 ;  /* 0x0000000604007986 */ /* 0x0201e6000c101904 */
[----:B------:R-:W-:Y:S02]  /*0a60*/  @!P0 LEA R10, R0, R9, 0x9 ;  /* 0x00000009000a8211 */ /* 0x000fe400078e48ff */
[----:B------:R-:W-:-:S03]  /*0a70*/  @!P0 IADD3 R9, R9, 0x80, RZ ;  /* 0x0000008009098810 */ /* 0x000fc60007ffe0ff */
[----:B------:R-:W-:-:S05]  /*0a80*/  @!P0 IMAD.WIDE.U32 R10, R10, R11, c[0x0][0x168] ;  /* 0x00005a000a0a8625 */ /* 0x000fca00078e000b */
[----:B------:R0:W-:Y:S02]  /*0a90*/  @!P0 STG.E [R10.64], R7 ;  /* 0x000000070a008986 */ /* 0x0001e4000c101904 */
.L_x_1753:
[----:B------:R-:W-:Y:S05]  /*0aa0*/  BSYNC B0 ;  /* 0x0000000000007941 */ /* 0x000fea0003800000 */
.L_x_1752:
[----:B------:R-:W-:-:S13]  /*0ab0*/  ISETP.GE.AND P0, PT, R9, R2, PT ;  /* 0x000000020900720c */ /* 0x000fda0003f06270 */
[----:B------:R-:W-:Y:S05]  /*0ac0*/  @P0 EXIT ;  /* 0x000000000000094d */ /* 0x000fea0003800000 */
[----:B------:R-:W-:Y:S02]  /*0ad0*/  LEA R2, R0, R9, 0x9 ;  /* 0x0000000900027211 */ /* 0x000fe400078e48ff */
[----:B-----5:R-:W-:-:S05]  /*0ae0*/  MOV R3, 0x4 ;  /* 0x0000000400037802 */ /* 0x020fca0000000f00 */
[----:B------:R-:W-:-:S05]  /*0af0*/  IMAD.WIDE.U32 R2, R2, R3, c[0x0][0x168] ;  /* 0x00005a0002027625 */ /* 0x000fca00078e0003 */
[----:B------:R-:W-:Y:S01]  /*0b00*/  STG.E [R2.64], R13 ;  /* 0x0000000d02007986 */ /* 0x000fe2000c101904 */
[----:B------:R-:W-:Y:S05]  /*0b10*/  EXIT ;  /* 0x000000000000794d */ /* 0x000fea0003800000 */
.L_x_1754:
        /* <DEDUP_REMOVED lines=14> */
.L_x_16368:


//--------------------- .text._ZN2at6native29vectorized_elementwise_kernelILi2EZZZNS0_16asin_kernel_cudaERNS_18TensorIteratorBaseEENKUlvE0_clEvENKUlvE0_clEvEUlfE_St5arrayIPcLm2EEEEviT0_T1_ --------------------------
	.section	.text._ZN2at6native29vectorized_elementwise_kernelILi2EZZZNS0_16asin_kernel_cudaERNS_18TensorIteratorBaseEENKUlvE0_clEvENKUlvE0_clEvEUlfE_St5arrayIPcLm2EEEEviT0_T1_,"ax",@progbits
	.sectioninfo	@"SHI_REGISTERS=31"
	.align	128
        .global         _ZN2at6native29vectorized_elementwise_kernelILi2EZZZNS0_16asin_kernel_cudaERNS_18TensorIteratorBaseEENKUlvE0_clEvENKUlvE0_clEvEUlfE_St5arrayIPcLm2EEEEviT0_T1_
        .type           _ZN2at6native29vectorized_elementwise_kernelILi2EZZZNS0_16asin_kernel_cudaERNS_18TensorIteratorBaseEENKUlvE0_clEvENKUlvE0_clEvEUlfE_St5arrayIPcLm2EEEEviT0_T1_,@function
        .size           _ZN2at6native29vectorized_elementwise_kernelILi2EZZZNS0_16asin_kernel_cudaERNS_18TensorIteratorBaseEENKUlvE0_clEvENKUlvE0_clEvEUlfE_St5arrayIPcLm2EEEEviT0_T1_,(.L_x_16369 - _ZN2at6native29vectorized_elementwise_kernelILi2EZZZNS0_16asin_kernel_cudaERNS_18TensorIteratorBaseEENKUlvE0_clEvENKUlvE0_clEvEUlfE_St5arrayIPcLm2EEEEviT0_T1_)
        .other          _ZN2at6native29vectorized_elementwise_kernelILi2EZZZNS0_16asin_kernel_cudaERNS_18TensorIteratorBaseEENKUlvE0_clEvENKUlvE0_clEvEUlfE_St5arrayIPcLm2EEEEviT0_T1_,@"STO_CUDA_ENTRY STV_DEFAULT"
_ZN2at6native29vectorized_elementwise_kernelILi2EZZZNS0_16asin_kernel_cudaERNS_18TensorIteratorBaseEENKUlvE0_clEvENKUlvE0_clEvEUlfE_St5arrayIPcLm2EEEEviT0_T1_:
.text._ZN2at6native29vectorized_elementwise_kernelILi2EZZZNS0_16asin_kernel_cudaERNS_18TensorIteratorBaseEENKUlvE0_clEvENKUlvE0_clEvEUlfE_St5arrayIPcLm2EEEEviT0_T1_:
        /* <DEDUP_REMOVED lines=8> */
[----:B------:R-:W-:-:S10]  /*0080*/  HFMA2.MMA R11, -RZ, RZ, 0, 2.384185791015625e-07 ;  /* 0x00000004ff0b7435 */ /* 0x000fd400000001ff */
[----:B------:R-:W-:-:S06]  /*0090*/  IMAD.WIDE R2, R10, R11, c[0x0][0x170] ;  /* 0x00005c000a027625 */ /* 0x000fcc00078e020b */
[----:B0-----:R-:W-:-:S05]  /*00a0*/  IMAD.WIDE.U32 R12, R19, 0x8, R2 ;  /* 0x00000008130c7825 */ /* 0x001fca00078e0002 */
[----:B------:R-:W2:Y:S04]  /*00b0*/  LDG.E.64 R2, [R12.64] ;  /* 0x000000040c027981 */ /* 0x000ea8000c1e1b00 */
[----:B------:R-:W3:Y:S04]  /*00c0*/  LDG.E.64 R4, [R12.64+0x400] ;  /* 0x000400040c047981 */ /* 0x000ee8000c1e1b00 */
[----:B------:R-:W4:Y:S04]  /*00d0*/  LDG.E.64 R6, [R12.64+0x800] ;  /* 0x000800040c067981 */ /* 0x000f28000c1e1b00 */
[----:B------:R0:W5:Y:S01]  /*00e0*/  LDG.E.64 R8, [R12.64+0xc00] ;  /* 0x000c00040c087981 */ /* 0x000162000c1e1b00 */
[----:B------:R-:W-:Y:S01]  /*00f0*/  MOV R23, 0x3f000000 ;  /* 0x3f00000000177802 */ /* 0x000fe20000000f00 */
[----:B------:R-:W-:-:S06]  /*0100*/  IMAD.WIDE.U32 R10, R10, R11, c[0x0][0x168] ;  /* 0x00005a000a0a7625 */ /* 0x000fcc00078e000b */
[----:B------:R-:W-:-:S04]  /*0110*/  IMAD.WIDE R10, R19, 0x8, R10 ;  /* 0x00000008130a7825 */ /* 0x000fc800078e020a */
[C---:B--2---:R-:W-:Y:S01]  /*0120*/  FADD.FTZ R0, |R2|.reuse, -RZ ;  /* 0x800000ff02007221 */ /* 0x044fe20000010200 */
[C---:B------:R-:W-:Y:S01]  /*0130*/  FSETP.GT.FTZ.AND P0, PT, |R2|.reuse, 0.56000000238418579102, PT ;  /* 0x3f0f5c290200780b */ /* 0x040fe20003f14200 */
[C---:B------:R-:W-:Y:S01]  /*0140*/  FADD.FTZ R17, |R3|.reuse, -RZ ;  /* 0x800000ff03117221 */ /* 0x040fe20000010200 */
[----:B------:R-:W-:Y:S01]  /*0150*/  FSETP.NEU.FTZ.AND P1, PT, |R2|, 1, PT ;  /* 0x3f8000000200780b */ /* 0x000fe20003f3d200 */
[-C--:B------:R-:W-:Y:S01]  /*0160*/  FFMA.FTZ R14, -R0, R23.reuse, 0.5 ;  /* 0x3f000000000e7423 */ /* 0x080fe20000010117 */
[----:B------:R-:W-:Y:S01]  /*0170*/  FSETP.GT.FTZ.AND P6, PT, |R3|, 0.56000000238418579102, PT ;  /* 0x3f0f5c290300780b */ /* 0x000fe20003fd4200 */
[----:B------:R-:W-:Y:S01]  /*0180*/  FFMA.FTZ R20, -R17, R23, 0.5 ;  /* 0x3f00000011147423 */ /* 0x000fe20000010117 */
[----:B---3--:R-:W-:Y:S01]  /*0190*/  FSETP.GT.FTZ.AND P5, PT, |R4|, 0.56000000238418579102, PT ;  /* 0x3f0f5c290400780b */ /* 0x008fe20003fb4200 */
[----:B------:R-:W1:Y:S01]  /*01a0*/  MUFU.RSQ R15, R14 ;  /* 0x0000000e000f7308 */ /* 0x000e620000001400 */
[----:B------:R-:W-:Y:S02]  /*01b0*/  FSETP.GT.FTZ.AND P4, PT, |R5|, 0.56000000238418579102, PT ;  /* 0x3f0f5c290500780b */ /* 0x000fe40003f94200 */
[----:B----4-:R-:W-:-:S02]  /*01c0*/  FSETP.GT.FTZ.AND P3, PT, |R6|, 0.56000000238418579102, PT ;  /* 0x3f0f5c290600780b */ /* 0x010fc40003f74200 */
[----:B------:R-:W-:Y:S02]  /*01d0*/  FSETP.GT.FTZ.AND P2, PT, |R7|, 0.56000000238418579102, PT ;  /* 0x3f0f5c290700780b */ /* 0x000fe40003f54200 */
[----:B------:R-:W-:Y:S01]  /*01e0*/  P2R R24, PR, RZ, 0x40 ;  /* 0x00000040ff187803 */ /* 0x000fe20000000000 */
[----:B------:R-:W2:Y:S01]  /*01f0*/  MUFU.RSQ R25, R20 ;  /* 0x0000001400197308 */ /* 0x000ea20000001400 */
[----:B-1----:R-:W-:Y:S01]  /*0200*/  FMUL.FTZ R16, R14, R15 ;  /* 0x0000000f0e107220 */ /* 0x002fe20000410000 */
[----:B------:R-:W-:Y:S01]  /*0210*/  HFMA2.MMA R14, -RZ, RZ, 1.3251953125, -55.71875 ;  /* 0x3d4dd2f7ff0e7435 */ /* 0x000fe200000001ff */
[----:B------:R-:W-:-:S04]  /*0220*/  FMUL.FTZ R15, R15, 0.5 ;  /* 0x3f0000000f0f7820 */ /* 0x000fc80000410000 */
[----:B------:R-:W-:Y:S02]  /*0230*/  FFMA.FTZ R15, -R16, R15, 0.5 ;  /* 0x3f000000100f7423 */ /* 0x000fe4000001010f */
[----:B--2---:R-:W-:Y:S02]  /*0240*/  FMUL.FTZ R22, R20, R25 ;  /* 0x0000001914167220 */ /* 0x004fe40000410000 */
[----:B------:R-:W-:Y:S02]  /*0250*/  FFMA.FTZ R15, R16, R15, R16 ;  /* 0x0000000f100f7223 */ /* 0x000fe40000010010 */
[----:B------:R-:W-:Y:S02]  /*0260*/  FADD.FTZ R16, |R4|, -RZ ;  /* 0x800000ff04107221 */ /* 0x000fe40000010200 */
[----:B------:R-:W-:Y:S01]  /*0270*/  FMUL.FTZ R25, R25, 0.5 ;  /* 0x3f00000019197820 */ /* 0x000fe20000410000 */
[----:B------:R-:W-:Y:S01]  /*0280*/  @P0 FSEL R0, R15, RZ, P1 ;  /* 0x000000ff0f000208 */ /* 0x000fe20000800000 */
[----:B0-----:R-:W-:Y:S01]  /*0290*/  FFMA.FTZ R12, -R16, R23, 0.5 ;  /* 0x3f000000100c7423 */ /* 0x001fe20000010117 */
[----:B------:R-:W-:Y:S01]  /*02a0*/  FSETP.NEU.FTZ.AND P1, PT, |R3|, 1, PT ;  /* 0x3f8000000300780b */ /* 0x000fe20003f3d200 */
[----:B------:R-:W-:-:S02]  /*02b0*/  FADD.FTZ R15, |R5|, -RZ ;  /* 0x800000ff050f7221 */ /* 0x000fc40000010200 */
[----:B------:R-:W-:Y:S01]  /*02c0*/  FMUL.FTZ R21, R0, R0 ;  /* 0x0000000000157220 */ /* 0x000fe20000410000 */
[----:B------:R-:W0:Y:S01]  /*02d0*/  MUFU.RSQ R13, R12 ;  /* 0x0000000c000d7308 */ /* 0x000e220000001400 */
[C---:B------:R-:W-:Y:S02]  /*02e0*/  FFMA.FTZ R25, -R22.reuse, R25, 0.5 ;  /* 0x3f00000016197423 */ /* 0x040fe40000010119 */
[C---:B------:R-:W-:Y:S02]  /*02f0*/  FFMA.FTZ R18, R21.reuse, R14, 0.018773360177874565125 ;  /* 0x3c99ca9715127423 */ /* 0x040fe4000001000e */
[----:B------:R-:W-:Y:S02]  /*0300*/  FFMA.FTZ R22, R22, R25, R22 ;  /* 0x0000001916167223 */ /* 0x000fe40000010016 */
[----:B------:R-:W-:-:S03]  /*0310*/  FFMA.FTZ R18, R21, R18, 0.046769052743911743164 ;  /* 0x3d3f90e815127423 */ /* 0x000fc60000010012 */
[----:B------:R-:W-:Y:S01]  /*0320*/  @P6 FSEL R17, R22, RZ, P1 ;  /* 0x000000ff16116208 */ /* 0x000fe20000800000 */
[----:B------:R-:W-:Y:S01]  /*0330*/  FFMA.FTZ R18, R21, R18, 0.074823014438152313232 ;  /* 0x3d993ccf15127423 */ /* 0x000fe20000010012 */
[----:B------:R-:W-:Y:S02]  /*0340*/  FSETP.NEU.FTZ.AND P1, PT, |R4|, 1, PT ;  /* 0x3f8000000400780b */ /* 0x000fe40003f3d200 */
[----:B-----5:R-:W-:Y:S01]  /*0350*/  FSETP.NEU.FTZ.AND P6, PT, |R9|, 1, PT ;  /* 0x3f8000000900780b */ /* 0x020fe20003fdd200 */
[----:B------:R-:W-:Y:S02]  /*0360*/  FFMA.FTZ R20, R21, R18, 0.16667181253433227539 ;  /* 0x3e2aac0415147423 */ /* 0x000fe40000010012 */
[----:B------:R-:W-:Y:S02]  /*0370*/  FFMA.FTZ R18, -R15, R23, 0.5 ;  /* 0x3f0000000f127423 */ /* 0x000fe40000010117 */
[----:B------:R-:W-:Y:S02]  /*0380*/  FMUL.FTZ R25, R21, R20 ;  /* 0x0000001415197220 */ /* 0x000fe40000410000 */
[----:B------:R-:W1:Y:S01]  /*0390*/  MUFU.RSQ R21, R18 ;  /* 0x0000001200157308 */ /* 0x000e620000001400 */
[----:B0-----:R-:W-:-:S02]  /*03a0*/  FMUL.FTZ R26, R12, R13 ;  /* 0x0000000d0c1a7220 */ /* 0x001fc40000410000 */
[----:B------:R-:W-:Y:S02]  /*03b0*/  FMUL.FTZ R13, R13, 0.5 ;  /* 0x3f0000000d0d7820 */ /* 0x000fe40000410000 */
[----:B------:R-:W-:Y:S02]  /*03c0*/  FADD.FTZ R12, |R6|, -RZ ;  /* 0x800000ff060c7221 */ /* 0x000fe40000010200 */
[----:B------:R-:W-:Y:S02]  /*03d0*/  FFMA.FTZ R27, -R26, R13, 0.5 ;  /* 0x3f0000001a1b7423 */ /* 0x000fe4000001010d */
[----:B------:R-:W-:Y:S02]  /*03e0*/  FFMA.FTZ R20, -R12, R23, 0.5 ;  /* 0x3f0000000c147423 */ /* 0x000fe40000010117 */
[----:B------:R-:W-:Y:S02]  /*03f0*/  FFMA.FTZ R13, R0, R25, R0 ;  /* 0x00000019000d7223 */ /* 0x000fe40000010000 */
[----:B------:R-:W-:Y:S01]  /*0400*/  FADD.FTZ R0, |R7|, -RZ ;  /* 0x800000ff07007221 */ /* 0x000fe20000010200 */
[----:B------:R-:W0:Y:S01]  /*0410*/  MUFU.RSQ R25, R20 ;  /* 0x0000001400197308 */ /* 0x000e220000001400 */
[----:B------:R-:W-:-:S02]  /*0420*/  FFMA.FTZ R26, R26, R27, R26 ;  /* 0x0000001b1a1a7223 */ /* 0x000fc4000001001a */
[----:B------:R-:W-:Y:S02]  /*0430*/  FFMA.FTZ R22, -R0, R23, 0.5 ;  /* 0x3f00000000167423 */ /* 0x000fe40000010117 */
[----:B-1----:R-:W-:Y:S01]  /*0440*/  FMUL.FTZ R18, R18, R21 ;  /* 0x0000001512127220 */ /* 0x002fe20000410000 */
[----:B------:R-:W-:Y:S01]  /*0450*/  @P5 FSEL R16, R26, RZ, P1 ;  /* 0x000000ff1a105208 */ /* 0x000fe20000800000 */
[----:B------:R-:W-:Y:S01]  /*0460*/  FMUL.FTZ R21, R21, 0.5 ;  /* 0x3f00000015157820 */ /* 0x000fe20000410000 */
[----:B------:R-:W1:Y:S01]  /*0470*/  MUFU.RSQ R27, R22 ;  /* 0x00000016001b7308 */ /* 0x000e620000001400 */
[----:B------:R-:W-:Y:S02]  /*0480*/  FSETP.NEU.FTZ.AND P1, PT, |R5|, 1, PT ;  /* 0x3f8000000500780b */ /* 0x000fe40003f3d200 */
[----:B------:R-:W-:-:S04]  /*0490*/  FFMA.FTZ R21, -R18, R21, 0.5 ;  /* 0x3f00000012157423 */ /* 0x000fc80000010115 */
[----:B------:R-:W-:Y:S01]  /*04a0*/  FFMA.FTZ R21, R18, R21, R18 ;  /* 0x0000001512157223 */ /* 0x000fe20000010012 */
[----:B------:R-:W-:Y:S01]  /*04b0*/  MOV R18, 0x3fd774eb ;  /* 0x3fd774eb00127802 */ /* 0x000fe20000000f00 */
[----:B0-----:R-:W-:Y:S02]  /*04c0*/  FMUL.FTZ R20, R20, R25 ;  /* 0x0000001914147220 */ /* 0x001fe40000410000 */
[----:B------:R-:W-:Y:S01]  /*04d0*/  FMUL.FTZ R25, R25, 0.5 ;  /* 0x3f00000019197820 */ /* 0x000fe20000410000 */
[----:B------:R-:W-:Y:S01]  /*04e0*/  @P4 FSEL R15, R21, RZ, P1 ;  /* 0x000000ff150f4208 */ /* 0x000fe20000800000 */
[----:B------:R-:W-:Y:S01]  /*04f0*/  FADD.FTZ R21, |R8|, -RZ ;  /* 0x800000ff08157221 */ /* 0x000fe20000010200 */
[----:B------:R-:W-:Y:S01]  /*0500*/  FSETP.NEU.FTZ.AND P1, PT, |R6|, 1, PT ;  /* 0x3f8000000600780b */ /* 0x000fe20003f3d200 */
[----:B------:R-:W-:Y:S02]  /*0510*/  FFMA.FTZ R25, -R20, R25, 0.5 ;  /* 0x3f00000014197423 */ /* 0x000fe40000010119 */
[----:B-1----:R-:W-:-:S02]  /*0520*/  FMUL.FTZ R26, R22, R27 ;  /* 0x0000001b161a7220 */ /* 0x002fc40000410000 */
[----:B------:R-:W-:Y:S02]  /*0530*/  FFMA.FTZ R22, -R21, R23, 0.5 ;  /* 0x3f00000015167423 */ /* 0x000fe40000010117 */
[----:B------:R-:W-:Y:S02]  /*0540*/  FFMA.FTZ R20, R20, R25, R20 ;  /* 0x0000001914147223 */ /* 0x000fe40000010014 */
[----:B------:R-:W0:Y:S01]  /*0550*/  MUFU.RSQ R25, R22 ;  /* 0x0000001600197308 */ /* 0x000e220000001400 */
[----:B------:R-:W-:Y:S02]  /*0560*/  FMUL.FTZ R27, R27, 0.5 ;  /* 0x3f0000001b1b7820 */ /* 0x000fe40000410000 */
[----:B------:R-:W-:Y:S01]  /*0570*/  @P3 FSEL R12, R20, RZ, P1 ;  /* 0x000000ff140c3208 */ /* 0x000fe20000800000 */
[----:B------:R-:W-:Y:S01]  /*0580*/  FADD.FTZ R20, |R9|, -RZ ;  /* 0x800000ff09147221 */ /* 0x000fe20000010200 */
[----:B------:R-:W-:Y:S01]  /*0590*/  FSETP.GT.FTZ.AND P1, PT, |R8|, 0.56000000238418579102, PT ;  /* 0x3f0f5c290800780b */ /* 0x000fe20003f34200 */
[----:B------:R-:W-:-:S02]  /*05a0*/  FFMA.FTZ R27, -R26, R27, 0.5 ;  /* 0x3f0000001a1b7423 */ /* 0x000fc4000001011b */
[----:B------:R-:W-:Y:S02]  /*05b0*/  FFMA.FTZ R23, -R20, R23, 0.5 ;  /* 0x3f00000014177423 */ /* 0x000fe40000010117 */
[----:B------:R-:W-:Y:S02]  /*05c0*/  FFMA.FTZ R26, R26, R27, R26 ;  /* 0x0000001b1a1a7223 */ /* 0x000fe4000001001a */
[----:B------:R-:W-:Y:S02]  /*05d0*/  FMUL.FTZ R27, R13, -2 ;  /* 0xc00000000d1b7820 */ /* 0x000fe40000410000 */
[----:B------:R-:W-:Y:S02]  /*05e0*/  FMUL.FTZ R19, R15, R15 ;  /* 0x0000000f0f137220 */ /* 0x000fe40000410000 */
[----:B------:R-:W-:Y:S01]  /*05f0*/  @P0 FFMA.FTZ R13, R18, 0.93318945169448852539, R27 ;  /* 0x3f6ee581120d0823 */ /* 0x000fe2000001001b */
[----:B------:R-:W-:Y:S01]  /*0600*/  FSETP.NEU.FTZ.AND P0, PT, |R7|, 1, PT ;  /* 0x3f8000000700780b */ /* 0x000fe20003f1d200 */
[----:B0-----:R-:W-:-:S02]  /*0610*/  FMUL.FTZ R27, R22, R25 ;  /* 0x00000019161b7220 */ /* 0x001fc40000410000 */
[----:B------:R-:W0:Y:S01]  /*0620*/  MUFU.RSQ R22, R23 ;  /* 0x0000001700167308 */ /* 0x000e220000001400 */
[----:B------:R-:W-:Y:S01]  /*0630*/  FMUL.FTZ R28, R25, 0.5 ;  /* 0x3f000000191c7820 */ /* 0x000fe20000410000 */
[----:B------:R-:W-:Y:S01]  /*0640*/  @P2 FSEL R0, R26, RZ, P0 ;  /* 0x000000ff1a002208 */ /* 0x000fe20000000000 */
[----:B------:R-:W-:Y:S01]  /*0650*/  FFMA.FTZ R26, R19, R14, 0.018773360177874565125 ;  /* 0x3c99ca97131a7423 */ /* 0x000fe2000001000e */
[----:B------:R-:W-:Y:S01]  /*0660*/  FSETP.NEU.FTZ.AND P0, PT, |R8|, 1, PT ;  /* 0x3f8000000800780b */ /* 0x000fe20003f1d200 */
[----:B------:R-:W-:Y:S01]  /*0670*/  FFMA.FTZ R28, -R27, R28, 0.5 ;  /* 0x3f0000001b1c7423 */ /* 0x000fe2000001011c */
[----:B------:R-:W-:Y:S01]  /*0680*/  LOP3.LUT R2, R13, 0x80000000, R2, 0xb8, !PT ;  /* 0x800000000d027812 */ /* 0x000fe200078eb802 */
[----:B------:R-:W-:Y:S02]  /*0690*/  FFMA.FTZ R26, R19, R26, 0.046769052743911743164 ;  /* 0x3d3f90e8131a7423 */ /* 0x000fe4000001001a */
[----:B------:R-:W-:Y:S02]  /*06a0*/  FFMA.FTZ R28, R27, R28, R27 ;  /* 0x0000001c1b1c7223 */ /* 0x000fe4000001001b */
[----:B------:R-:W-:-:S03]  /*06b0*/  FFMA.FTZ R26, R19, R26, 0.074823014438152313232 ;  /* 0x3d993ccf131a7423 */ /* 0x000fc6000001001a */
[----:B------:R-:W-:Y:S01]  /*06c0*/  @P1 FSEL R21, R28, RZ, P0 ;  /* 0x000000ff1c151208 */ /* 0x000fe20000000000 */
[----:B------:R-:W-:Y:S01]  /*06d0*/  FFMA.FTZ R26, R19, R26, 0.16667181253433227539 ;  /* 0x3e2aac04131a7423 */ /* 0x000fe2000001001a */
[----:B------:R-:W-:Y:S01]  /*06e0*/  FSETP.GT.FTZ.AND P0, PT, |R9|, 0.56000000238418579102, PT ;  /* 0x3f0f5c290900780b */ /* 0x000fe20003f14200 */
[----:B0-----:R-:W-:Y:S02]  /*06f0*/  FMUL.FTZ R25, R23, R22 ;  /* 0x0000001617197220 */ /* 0x001fe40000410000 */
[----:B------:R-:W-:Y:S02]  /*0700*/  FMUL.FTZ R22, R22, 0.5 ;  /* 0x3f00000016167820 */ /* 0x000fe40000410000 */
[----:B------:R-:W-:Y:S02]  /*0710*/  FMUL.FTZ R23, R17, R17 ;  /* 0x0000001111177220 */ /* 0x000fe40000410000 */
[----:B------:R-:W-:Y:S02]  /*0720*/  FFMA.FTZ R22, -R25, R22, 0.5 ;  /* 0x3f00000019167423 */ /* 0x000fe40000010116 */
[----:B------:R-:W-:-:S02]  /*0730*/  FMUL.FTZ R26, R19, R26 ;  /* 0x0000001a131a7220 */ /* 0x000fc40000410000 */
[----:B------:R-:W-:Y:S02]  /*0740*/  FFMA.FTZ R22, R25, R22, R25 ;  /* 0x0000001619167223 */ /* 0x000fe40000010019 */
[----:B------:R-:W-:Y:S02]  /*0750*/  FMUL.FTZ R25, R16, R16 ;  /* 0x0000001010197220 */ /* 0x000fe40000410000 */
[----:B------:R-:W-:Y:S01]  /*0760*/  FMUL.FTZ R19, R0, R0 ;  /* 0x0000000000137220 */ /* 0x000fe20000410000 */
[----:B------:R-:W-:Y:S01]  /*0770*/  @P0 FSEL R20, R22, RZ, P6 ;  /* 0x000000ff16140208 */ /* 0x000fe20003000000 */
[-C--:B------:R-:W-:Y:S01]  /*0780*/  FFMA.FTZ R22, R23, R14.reuse, 0.018773360177874565125 ;  /* 0x3c99ca9717167423 */ /* 0x080fe2000001000e */
[----:B------:R-:W-:Y:S01]  /*0790*/  ISETP.NE.AND P6, PT, R24, RZ, PT ;  /* 0x000000ff1800720c */ /* 0x000fe20003fc5270 */
[----:B------:R-:W-:Y:S02]  /*07a0*/  FFMA.FTZ R24, R25, R14, 0.018773360177874565125 ;  /* 0x3c99ca9719187423 */ /* 0x000fe4000001000e */
[----:B------:R-:W-:-:S02]  /*07b0*/  FFMA.FTZ R22, R23, R22, 0.046769052743911743164 ;  /* 0x3d3f90e817167423 */ /* 0x000fc40000010016 */
[----:B------:R-:W-:Y:S02]  /*07c0*/  FFMA.FTZ R24, R25, R24, 0.046769052743911743164 ;  /* 0x3d3f90e819187423 */ /* 0x000fe40000010018 */
[----:B------:R-:W-:Y:S02]  /*07d0*/  FFMA.FTZ R22, R23, R22, 0.074823014438152313232 ;  /* 0x3d993ccf17167423 */ /* 0x000fe40000010016 */
[----:B------:R-:W-:Y:S02]  /*07e0*/  FFMA.FTZ R24, R25, R24, 0.074823014438152313232 ;  /* 0x3d993ccf19187423 */ /* 0x000fe40000010018 */
[----:B------:R-:W-:Y:S02]  /*07f0*/  FFMA.FTZ R22, R23, R22, 0.16667181253433227539 ;  /* 0x3e2aac0417167423 */ /* 0x000fe40000010016 */
[----:B------:R-:W-:Y:S02]  /*0800*/  FFMA.FTZ R24, R25, R24, 0.16667181253433227539 ;  /* 0x3e2aac0419187423 */ /* 0x000fe40000010018 */
[----:B------:R-:W-:-:S02]  /*0810*/  FMUL.FTZ R22, R23, R22 ;  /* 0x0000001617167220 */ /* 0x000fc40000410000 */
[----:B------:R-:W-:Y:S02]  /*0820*/  FMUL.FTZ R23, R12, R12 ;  /* 0x0000000c0c177220 */ /* 0x000fe40000410000 */
[----:B------:R-:W-:Y:S02]  /*0830*/  FFMA.FTZ R22, R17, R22, R17 ;  /* 0x0000001611167223 */ /* 0x000fe40000010011 */
[----:B------:R-:W-:Y:S02]  /*0840*/  FMUL.FTZ R17, R25, R24 ;  /* 0x0000001819117220 */ /* 0x000fe40000410000 */
[C---:B------:R-:W-:Y:S02]  /*0850*/  FFMA.FTZ R24, R23.reuse, R14, 0.018773360177874565125 ;  /* 0x3c99ca9717187423 */ /* 0x040fe4000001000e */
[----:B------:R-:W-:Y:S02]  /*0860*/  FFMA.FTZ R17, R16, R17, R16 ;  /* 0x0000001110117223 */ /* 0x000fe40000010010 */
[----:B------:R-:W-:-:S02]  /*0870*/  FFMA.FTZ R24, R23, R24, 0.046769052743911743164 ;  /* 0x3d3f90e817187423 */ /* 0x000fc40000010018 */
[----:B------:R-:W-:Y:S02]  /*0880*/  FFMA.FTZ R16, R15, R26, R15 ;  /* 0x0000001a0f107223 */ /* 0x000fe4000001000f */
[C---:B------:R-:W-:Y:S02]  /*0890*/  FFMA.FTZ R24, R23.reuse, R24, 0.074823014438152313232 ;  /* 0x3d993ccf17187423 */ /* 0x040fe40000010018 */
[----:B------:R-:W-:Y:S02]  /*08a0*/  FMUL.FTZ R25, R20, R20 ;  /* 0x0000001414197220 */ /* 0x000fe40000410000 */
[----:B------:R-:W-:Y:S02]  /*08b0*/  FFMA.FTZ R24, R23, R24, 0.16667181253433227539 ;  /* 0x3e2aac0417187423 */ /* 0x000fe40000010018 */
[----:B------:R-:W-:Y:S02]  /*08c0*/  FFMA.FTZ R26, R19, R14, 0.018773360177874565125 ;  /* 0x3c99ca97131a7423 */ /* 0x000fe4000001000e */
[----:B------:R-:W-:-:S02]  /*08d0*/  FMUL.FTZ R15, R23, R24 ;  /* 0x00000018170f7220 */ /* 0x000fc40000410000 */
[----:B------:R-:W-:Y:S02]  /*08e0*/  FMUL.FTZ R23, R21, R21 ;  /* 0x0000001515177220 */ /* 0x000fe40000410000 */
[----:B------:R-:W-:Y:S02]  /*08f0*/  FFMA.FTZ R26, R19, R26, 0.046769052743911743164 ;  /* 0x3d3f90e8131a7423 */ /* 0x000fe4000001001a */
[-C--:B------:R-:W-:Y:S02]  /*0900*/  FFMA.FTZ R24, R23, R14.reuse, 0.018773360177874565125 ;  /* 0x3c99ca9717187423 */ /* 0x080fe4000001000e */
[----:B------:R-:W-:Y:S02]  /*0910*/  FFMA.FTZ R14, R25, R14, 0.018773360177874565125 ;  /* 0x3c99ca97190e7423 */ /* 0x000fe4000001000e */
[----:B------:R-:W-:Y:S02]  /*0920*/  FFMA.FTZ R24, R23, R24, 0.046769052743911743164 ;  /* 0x3d3f90e817187423 */ /* 0x000fe40000010018 */
[----:B------:R-:W-:-:S02]  /*0930*/  FFMA.FTZ R14, R25, R14, 0.046769052743911743164 ;  /* 0x3d3f90e8190e7423 */ /* 0x000fc4000001000e */
[----:B------:R-:W-:Y:S02]  /*0940*/  FFMA.FTZ R24, R23, R24, 0.074823014438152313232 ;  /* 0x3d993ccf17187423 */ /* 0x000fe40000010018 */
[----:B------:R-:W-:Y:S02]  /*0950*/  FFMA.FTZ R26, R19, R26, 0.074823014438152313232 ;  /* 0x3d993ccf131a7423 */ /* 0x000fe4000001001a */
[----:B------:R-:W-:Y:S02]  /*0960*/  FFMA.FTZ R24, R23, R24, 0.16667181253433227539 ;  /* 0x3e2aac0417187423 */ /* 0x000fe40000010018 */
[----:B------:R-:W-:Y:S02]  /*0970*/  FFMA.FTZ R14, R25, R14, 0.074823014438152313232 ;  /* 0x3d993ccf190e7423 */ /* 0x000fe4000001000e */
[----:B------:R-:W-:Y:S02]  /*0980*/  FMUL.FTZ R24, R23, R24 ;  /* 0x0000001817187220 */ /* 0x000fe40000410000 */
[----:B------:R-:W-:-:S02]  /*0990*/  FMUL.FTZ R23, R22, -2 ;  /* 0xc000000016177820 */ /* 0x000fc40000410000 */
[----:B------:R-:W-:Y:S02]  /*09a0*/  FFMA.FTZ R26, R19, R26, 0.16667181253433227539 ;  /* 0x3e2aac04131a7423 */ /* 0x000fe4000001001a */
[----:B------:R-:W-:Y:S02]  /*09b0*/  FFMA.FTZ R14, R25, R14, 0.16667181253433227539 ;  /* 0x3e2aac04190e7423 */ /* 0x000fe4000001000e */
[----:B------:R-:W-:Y:S02]  /*09c0*/  @P6 FFMA.FTZ R22, R18, 0.93318945169448852539, R23 ;  /* 0x3f6ee58112166823 */ /* 0x000fe40000010017 */
[----:B------:R-:W-:Y:S02]  /*09d0*/  FMUL.FTZ R23, R17, -2 ;  /* 0xc000000011177820 */ /* 0x000fe40000410000 */
[----:B------:R-:W-:Y:S01]  /*09e0*/  FMUL.FTZ R19, R19, R26 ;  /* 0x0000001a13137220 */ /* 0x000fe20000410000 */
[----:B------:R-:W-:Y:S01]  /*09f0*/  LOP3.LUT R3, R22, 0x80000000, R3, 0xb8, !PT ;  /* 0x8000000016037812 */ /* 0x000fe200078eb803 */
[----:B------:R-:W-:-:S02]  /*0a00*/  FMUL.FTZ R25, R25, R14 ;  /* 0x0000000e19197220 */ /* 0x000fc40000410000 */
[----:B------:R-:W-:Y:S02]  /*0a10*/  @P5 FFMA.FTZ R17, R18, 0.93318945169448852539, R23 ;  /* 0x3f6ee58112115823 */ /* 0x000fe40000010017 */
[----:B------:R-:W-:Y:S02]  /*0a20*/  FMUL.FTZ R23, R16, -2 ;  /* 0xc000000010177820 */ /* 0x000fe40000410000 */
[----:B------:R-:W-:Y:S01]  /*0a30*/  FFMA.FTZ R15, R12, R15, R12 ;  /* 0x0000000f0c0f7223 */ /* 0x000fe2000001000c */
[----:B------:R-:W-:Y:S01]  /*0a40*/  LOP3.LUT R4, R17, 0x80000000, R4, 0xb8, !PT ;  /* 0x8000000011047812 */ /* 0x000fe200078eb804 */
[----:B------:R-:W-:Y:S02]  /*0a50*/  FFMA.FTZ R0, R0, R19, R0 ;  /* 0x0000001300007223 */ /* 0x000fe40000010000 */
[----:B------:R-:W-:Y:S02]  /*0a60*/  FFMA.FTZ R21, R21, R24, R21 ;  /* 0x0000001815157223 */ /* 0x000fe40000010015 */
[----:B------:R-:W-:-:S02]  /*0a70*/  FFMA.FTZ R20, R20, R25, R20 ;  /* 0x0000001914147223 */ /* 0x000fc40000010014 */
[----:B------:R-:W-:Y:S02]  /*0a80*/  @P4 FFMA.FTZ R16, R18, 0.93318945169448852539, R23 ;  /* 0x3f6ee58112104823 */ /* 0x000fe40000010017 */
[----:B------:R-:W-:Y:S02]  /*0a90*/  FMUL.FTZ R19, R15, -2 ;  /* 0xc00000000f137820 */ /* 0x000fe40000410000 */
[----:B------:R-:W-:Y:S01]  /*0aa0*/  FMUL.FTZ R23, R0, -2 ;  /* 0xc000000000177820 */ /* 0x000fe20000410000 */
[----:B------:R-:W-:Y:S01]  /*0ab0*/  LOP3.LUT R5, R16, 0x80000000, R5, 0xb8, !PT ;  /* 0x8000000010057812 */ /* 0x000fe200078eb805 */
[----:B------:R-:W-:Y:S02]  /*0ac0*/  FMUL.FTZ R25, R21, -2 ;  /* 0xc000000015197820 */ /* 0x000fe40000410000 */
[----:B------:R-:W-:Y:S02]  /*0ad0*/  FMUL.FTZ R27, R20, -2 ;  /* 0xc0000000141b7820 */ /* 0x000fe40000410000 */
[----:B------:R-:W-:Y:S01]  /*0ae0*/  @P3 FFMA.FTZ R15, R18, 0.93318945169448852539, R19 ;  /* 0x3f6ee581120f3823 */ /* 0x000fe20000010013 */
[----:B------:R-:W-:Y:S01]  /*0af0*/  FSETP.GTU.FTZ.AND P3, PT, R16, +INF , PT ;  /* 0x7f8000001000780b */ /* 0x000fe20003f7c000 */
[C---:B------:R-:W-:Y:S01]  /*0b00*/  @P2 FFMA.FTZ R0, R18.reuse, 0.93318945169448852539, R23 ;  /* 0x3f6ee58112002823 */ /* 0x040fe20000010017 */
[----:B------:R-:W-:Y:S01]  /*0b10*/  FSETP.GTU.FTZ.AND P2, PT, R17, +INF , PT ;  /* 0x7f8000001100780b */ /* 0x000fe20003f5c000 */
[----:B------:R-:W-:Y:S01]  /*0b20*/  @P1 FFMA.FTZ R21, R18, 0.93318945169448852539, R25 ;  /* 0x3f6ee58112151823 */ /* 0x000fe20000010019 */
[----:B------:R-:W-:Y:S01]  /*0b30*/  FSETP.GTU.FTZ.AND P1, PT, R22, +INF , PT ;  /* 0x7f8000001600780b */ /* 0x000fe20003f3c000 */
[----:B------:R-:W-:Y:S01]  /*0b40*/  @P0 FFMA.FTZ R20, R18, 0.93318945169448852539, R27 ;  /* 0x3f6ee58112140823 */ /* 0x000fe2000001001b */
[----:B------:R-:W-:-:S02]  /*0b50*/  FSETP.GTU.FTZ.AND P0, PT, R13, +INF , PT ;  /* 0x7f8000000d00780b */ /* 0x000fc40003f1c000 */
[----:B------:R-:W-:Y:S02]  /*0b60*/  FSEL R3, R3, R22, !P1 ;  /* 0x0000001603037208 */ /* 0x000fe40004800000 */
[----:B------:R-:W-:Y:S02]  /*0b70*/  FSEL R2, R2, R13, !P0 ;  /* 0x0000000d02027208 */ /* 0x000fe40004000000 */
[----:B------:R-:W-:Y:S02]  /*0b80*/  FSEL R4, R4, R17, !P2 ;  /* 0x0000001104047208 */ /* 0x000fe40005000000 */
[----:B------:R-:W-:Y:S01]  /*0b90*/  FSEL R5, R5, R16, !P3 ;  /* 0x0000001005057208 */ /* 0x000fe20005800000 */
[----:B------:R-:W-:Y:S01]  /*0ba0*/  STG.E.64 [R10.64], R2 ;  /* 0x000000020a007986 */ /* 0x000fe2000c101b04 */
[----:B------:R-:W-:Y:S02]  /*0bb0*/  LOP3.LUT R6, R15, 0x80000000, R6, 0xb8, !PT ;  /* 0x800000000f067812 */ /* 0x000fe400078eb806 */
[----:B------:R-:W-:Y:S01]  /*0bc0*/  LOP3.LUT R7, R0, 0x80000000, R7, 0xb8, !PT ;  /* 0x8000000000077812 */ /* 0x000fe200078eb807 */
[----:B------:R-:W-:Y:S01]  /*0bd0*/  STG.E.64 [R10.64+0x400], R4 ;  /* 0x000400040a007986 */ /* 0x000fe2000c101b04 */
[----:B------:R-:W-:-:S02]  /*0be0*/  LOP3.LUT R8, R21, 0x80000000, R8, 0xb8, !PT ;  /* 0x8000000015087812 */ /* 0x000fc400078eb808 */
[----:B------:R-:W-:Y:S02]  /*0bf0*/  LOP3.LUT R9, R20, 0x80000000, R9, 0xb8, !PT ;  /* 0x8000000014097812 */ /* 0x000fe400078eb809 */
[----:B------:R-:W-:Y:S02]  /*0c00*/  FSETP.GTU.FTZ.AND P0, PT, R15, +INF , PT ;  /* 0x7f8000000f00780b */ /* 0x000fe40003f1c000 */
[----:B------:R-:W-:Y:S02]  /*0c10*/  FSETP.GTU.FTZ.AND P1, PT, R0, +INF , PT ;  /* 0x7f8000000000780b */ /* 0x000fe40003f3c000 */
[----:B------:R-:W-:Y:S02]  /*0c20*/  FSETP.GTU.FTZ.AND P2, PT, R21, +INF , PT ;  /* 0x7f8000001500780b */ /* 0x000fe40003f5c000 */
[----:B------:R-:W-:Y:S02]  /*0c30*/  FSETP.GTU.FTZ.AND P3, PT, R20, +INF , PT ;  /* 0x7f8000001400780b */ /* 0x000fe40003f7c000 */
[----:B------:R-:W-:-:S02]  /*0c40*/  FSEL R6, R6, R15, !P0 ;  /* 0x0000000f06067208 */ /* 0x000fc40004000000 */
[----:B------:R-:W-:Y:S02]  /*0c50*/  FSEL R7, R7, R0, !P1 ;  /* 0x0000000007077208 */ /* 0x000fe40004800000 */
[----:B------:R-:W-:Y:S02]  /*0c60*/  FSEL R8, R8, R21, !P2 ;  /* 0x0000001508087208 */ /* 0x000fe40005000000 */
[----:B------:R-:W-:Y:S01]  /*0c70*/  FSEL R9, R9, R20, !P3 ;  /* 0x0000001409097208 */ /* 0x000fe20005800000 */
[----:B------:R-:W-:Y:S04]  /*0c80*/  STG.E.64 [R10.64+0x800], R6 ;  /* 0x000800060a007986 */ /* 0x000fe8000c101b04 */
[----:B------:R-:W-:Y:S01]  /*0c90*/  STG.E.64 [R10.64+0xc00], R8 ;  /* 0x000c00080a007986 */ /* 0x000fe2000c101b04 */
[----:B------:R-:W-:Y:S05]  /*0ca0*/  EXIT ;  /* 0x000000000000794d */ /* 0x000fea0003800000 */
.L_x_1755:
[----:B------:R-:W0:Y:S01]  /*0cb0*/  S2R R3, SR_TID.X ;  /* 0x0000000000037919 */ /* 0x000e220000002100 */
[----:B------:R-:W-:Y:S01]  /*0cc0*/  CS2R R8, SRZ ;  /* 0x0000000000087805 */ /* 0x000fe2000001ff00 */
[----:B------:R-:W-:Y:S01]  /*0cd0*/  HFMA2.MMA R2, -RZ, RZ, 0, 0 ;  /* 0x00000000ff027435 */ /* 0x000fe200000001ff */
        /* <DEDUP_REMOVED lines=9> */
[----:B------:R0:W5:Y:S05]  /*0d70*/  @!P6 LDG.E R9, [R6.64] ;  /* 0x000000040609e981 */ /* 0x00016a000c1e1900 */
        /* <DEDUP_REMOVED lines=13> */
[----:B------:R-:W-:-:S09]  /*0e50*/  @!P4 MOV R17, 0x4 ;  /* 0x000000040011c802 */ /* 0x000fd20000000f00 */
[----:B------:R-:W-:Y:S02]  /*0e60*/  @!P1 IADD3 R11, R10, R13, RZ ;  /* 0x0000000d0a0b9210 */ /* 0x000fe40007ffe0ff */
[----:B------:R-:W-:-:S04]  /*0e70*/  @!P1 IADD3 R13, R13, 0x80, RZ ;  /* 0x000000800d0d9810 */ /* 0x000fc80007ffe0ff */
[----:B------:R-:W-:Y:S01]  /*0e80*/  ISETP.GE.AND P6, PT, R13, R0, PT ;  /* 0x000000000d00720c */ /* 0x000fe20003fc6270 */
[----:B------:R-:W-:Y:S01]  /*0e90*/  CS2R R4, SRZ ;  /* 0x0000000000047805 */ /* 0x000fe2000001ff00 */
[----:B------:R-:W-:-:S04]  /*0ea0*/  @!P5 IMAD.WIDE.U32 R14, R14, R15, c[0x0][0x170] ;  /* 0x00005c000e0ed625 */ /* 0x000fc800078e000f */
[----:B------:R-:W-:Y:S01]  /*0eb0*/  @!P4 IMAD.WIDE.U32 R16, R16, R17, c[0x0][0x170] ;  /* 0x00005c001010c625 */ /* 0x000fe200078e0011 */
[----:B------:R1:W5:Y:S04]  /*0ec0*/  @!P5 LDG.E R2, [R14.64] ;  /* 0x000000040e02d981 */ /* 0x000368000c1e1900 */
[----:B------:R2:W5:Y:S02]  /*0ed0*/  @!P4 LDG.E R5, [R16.64] ;  /* 0x000000041005c981 */ /* 0x000564000c1e1900 */
[C---:B------:R-:W-:Y:S02]  /*0ee0*/  @!P6 IADD3 R20, R10.reuse, R13, RZ ;  /* 0x0000000d0a14e210 */ /* 0x040fe40007ffe0ff */
[----:B------:R-:W-:Y:S01]  /*0ef0*/  @!P6 MOV R21, 0x4 ;  /* 0x000000040015e802 */ /* 0x000fe20000000f00 */
[----:B-1----:R-:W-:Y:S01]  /*0f00*/  HFMA2.MMA R14, -RZ, RZ, 0, 0 ;  /* 0x00000000ff0e7435 */ /* 0x002fe200000001ff */
[----:B--2---:R-:W-:-:S02]  /*0f10*/  @!P0 IADD3 R16, R10, R3, RZ ;  /* 0x000000030a108210 */ /* 0x004fc40007ffe0ff */
[----:B------:R-:W-:Y:S01]  /*0f20*/  @!P0 MOV R17, 0x4 ;  /* 0x0000000400118802 */ /* 0x000fe20000000f00 */
[----:B0-----:R-:W-:Y:S01]  /*0f30*/  CS2R R6, SRZ ;  /* 0x0000000000067805 */ /* 0x001fe2000001ff00 */
[----:B------:R-:W-:-:S04]  /*0f40*/  @!P6 IMAD.WIDE.U32 R20, R20, R21, c[0x0][0x170] ;  /* 0x00005c001414e625 */ /* 0x000fc800078e0015 */
[----:B------:R-:W-:Y:S01]  /*0f50*/  @!P0 IMAD.WIDE.U32 R16, R16, R17, c[0x0][0x170] ;  /* 0x00005c0010108625 */ /* 0x000fe200078e0011 */
[----:B------:R0:W5:Y:S04]  /*0f60*/  @!P6 LDG.E R7, [R20.64] ;  /* 0x000000041407e981 */ /* 0x000168000c1e1900 */
[----:B------:R0:W5:Y:S01]  /*0f70*/  @!P0 LDG.E R14, [R16.64] ;  /* 0x00000004100e8981 */ /* 0x000162000c1e1900 */
[----:B------:R-:W-:Y:S02]  /*0f80*/  @!P2 MOV R19, 0x4 ;  /* 0x000000040013a802 */ /* 0x000fe40000000f00 */
[----:B------:R-:W-:Y:S02]  /*0f90*/  @!P3 MOV R23, 0x4 ;  /* 0x000000040017b802 */ /* 0x000fe40000000f00 */
[----:B------:R-:W-:Y:S01]  /*0fa0*/  @!P1 MOV R18, 0x4 ;  /* 0x0000000400129802 */ /* 0x000fe20000000f00 */
[----:B------:R-:W-:-:S04]  /*0fb0*/  @!P2 IMAD.WIDE.U32 R12, R12, R19, c[0x0][0x170] ;  /* 0x00005c000c0ca625 */ /* 0x000fc800078e0013 */
[----:B------:R-:W-:Y:S01]  /*0fc0*/  @!P3 IMAD.WIDE.U32 R22, R22, R23, c[0x0][0x170] ;  /* 0x00005c001616b625 */ /* 0x000fe200078e0017 */
[----:B------:R1:W5:Y:S03]  /*0fd0*/  @!P2 LDG.E R8, [R12.64] ;  /* 0x000000040c08a981 */ /* 0x000366000c1e1900 */
[----:B------:R-:W-:Y:S01]  /*0fe0*/  @!P1 IMAD.WIDE.U32 R18, R11, R18, c[0x0][0x170] ;  /* 0x00005c000b129625 */ /* 0x000fe200078e0012 */
[----:B------:R-:W-:Y:S01]  /*0ff0*/  MOV R11, R3 ;  /* 0x00000003000b7202 */ /* 0x000fe20000000f00 */
[----:B------:R2:W5:Y:S01]  /*1000*/  @!P3 LDG.E R4, [R22.64] ;  /* 0x000000041604b981 */ /* 0x000562000c1e1900 */
[----:B------:R-:W-:Y:S02]  /*1010*/  BSSY B0, `(.L_x_1756) ;  /* 0x0000024000007945 */ /* 0x000fe40003800000 */
[C---:B------:R-:W-:Y:S01]  /*1020*/  IADD3 R15, R11.reuse, 0x100, RZ ;  /* 0x000001000b0f7810 */ /* 0x040fe20007ffe0ff */
[----:B------:R0:W5:Y:S01]  /*1030*/  @!P1 LDG.E R6, [R18.64] ;  /* 0x0000000412069981 */ /* 0x000162000c1e1900 */
[----:B-1----:R-:W-:-:S02]  /*1040*/  IADD3 R13, R11, 0x200, RZ ;  /* 0x000002000b0d7810 */ /* 0x002fc40007ffe0ff */
[-C--:B------:R-:W-:Y:S02]  /*1050*/  ISETP.GE.AND P3, PT, R15, R0.reuse, PT ;  /* 0x000000000f00720c */ /* 0x080fe40003f66270 */
[----:B--2---:R-:W-:Y:S02]  /*1060*/  IADD3 R23, R11, 0x180, RZ ;  /* 0x000001800b177810 */ /* 0x004fe40007ffe0ff */
[-C--:B------:R-:W-:Y:S02]  /*1070*/  ISETP.GE.AND P2, PT, R13, R0.reuse, PT ;  /* 0x000000000d00720c */ /* 0x080fe40003f46270 */
[----:B------:R-:W-:Y:S02]  /*1080*/  ISETP.GE.AND P1, PT, R23, R0, PT ;  /* 0x000000001700720c */ /* 0x000fe40003f26270 */
[C---:B------:R-:W-:Y:S02]  /*1090*/  IADD3 R13, R11.reuse, 0x80, RZ ;  /* 0x000000800b0d7810 */ /* 0x040fe40007ffe0ff */
[----:B------:R-:W-:Y:S01]  /*10a0*/  IADD3 R15, R11, 0x280, RZ ;  /* 0x000002800b0f7810 */ /* 0x000fe20007ffe0ff */
[----:B------:R-:W-:Y:S05]  /*10b0*/  @P0 BRA `(.L_x_1757) ;  /* 0x0000019000000947 */ /* 0x000fea0003800000 */
[----:B0-----:R-:W-:Y:S01]  /*10c0*/  MOV R17, 0x3f000000 ;  /* 0x3f00000000117802 */ /* 0x001fe20000000f00 */
[C---:B-----5:R-:W-:Y:S01]  /*10d0*/  FADD.FTZ R12, |R14|.reuse, -RZ ;  /* 0x800000ff0e0c7221 */ /* 0x060fe20000010200 */
[----:B------:R-:W-:-:S02]  /*10e0*/  FSETP.GT.FTZ.AND P4, PT, |R14|, 0.56000000238418579102, PT ;  /* 0x3f0f5c290e00780b */ /* 0x000fc40003f94200 */
[----:B------:R-:W-:Y:S01]  /*10f0*/  FSETP.NEU.FTZ.AND P5, PT, |R14|, 1, PT ;  /* 0x3f8000000e00780b */ /* 0x000fe20003fbd200 */
[----:B------:R-:W-:Y:S01]  /*1100*/  FFMA.FTZ R16, -R12, R17, 0.5 ;  /* 0x3f0000000c107423 */ /* 0x000fe20000010111 */
[----:B------:R-:W-:-:S03]  /*1110*/  MOV R19, 0x3fd774eb ;  /* 0x3fd774eb00137802 */ /* 0x000fc60000000f00 */
        /* <DEDUP_REMOVED lines=19> */
.L_x_1757:
[----:B0-----:R-:W-:Y:S05]  /*1250*/  BSYNC B0 ;  /* 0x0000000000007941 */ /* 0x001fea0003800000 */
.L_x_1756:
[-C--:B------:R-:W-:Y:S01]  /*1260*/  ISETP.GE.AND P5, PT, R13, R0.reuse, PT ;  /* 0x000000000d00720c */ /* 0x080fe20003fa6270 */
[----:B------:R-:W-:Y:S01]  /*1270*/  BSSY B0, `(.L_x_1758) ;  /* 0x000001d000007945 */ /* 0x000fe20003800000 */
[----:B------:R-:W-:Y:S02]  /*1280*/  ISETP.GE.AND P4, PT, R15, R0, PT ;  /* 0x000000000f00720c */ /* 0x000fe40003f86270 */
[----:B------:R-:W-:-:S09]  /*1290*/  IADD3 R15, R11, 0x300, RZ ;  /* 0x000003000b0f7810 */ /* 0x000fd20007ffe0ff */
[----:B------:R-:W-:Y:S05]  /*12a0*/  @P5 BRA `(.L_x_1759) ;  /* 0x0000019000005947 */ /* 0x000fea0003800000 */
[----:B------:R-:W-:Y:S01]  /*12b0*/  HFMA2.MMA R19, -RZ, RZ, 1.75, 0 ;  /* 0x3f000000ff137435 */ /* 0x000fe200000001ff */
[C---:B-----5:R-:W-:Y:S01]  /*12c0*/  FADD.FTZ R12, |R9|.reuse, -RZ ;  /* 0x800000ff090c7221 */ /* 0x060fe20000010200 */
[C---:B------:R-:W-:Y:S02]  /*12d0*/  FSETP.GT.FTZ.AND P5, PT, |R9|.reuse, 0.56000000238418579102, PT ;  /* 0x3f0f5c290900780b */ /* 0x040fe40003fb4200 */
        /* <DEDUP_REMOVED lines=21> */
[----:B------:R-:W-:Y:S02]  /*1430*/  FSEL R9, R9, R12, !P5 ;  /* 0x0000000c09097208 */ /* 0x000fe40006800000 */
.L_x_1759:
[----:B------:R-:W-:Y:S05]  /*1440*/  BSYNC B0 ;  /* 0x0000000000007941 */ /* 0x000fea0003800000 */
.L_x_1758:
[----:B------:R-:W-:Y:S01]  /*1450*/  BSSY B0, `(.L_x_1760) ;  /* 0x000001d000007945 */ /* 0x000fe20003800000 */
[----:B------:R-:W-:Y:S02]  /*1460*/  ISETP.GE.AND P5, PT, R15, R0, PT ;  /* 0x000000000f00720c */ /* 0x000fe40003fa6270 */
[----:B------:R-:W-:Y:S01]  /*1470*/  IADD3 R15, R11, 0x380, RZ ;  /* 0x000003800b0f7810 */ /* 0x000fe20007ffe0ff */
[----:B------:R-:W-:Y:S05]  /*1480*/  @P3 BRA `(.L_x_1761) ;  /* 0x0000019000003947 */ /* 0x000fea0003800000 */
[----:B------:R-:W-:Y:S01]  /*1490*/  MOV R19, 0x3f000000 ;  /* 0x3f00000000137802 */ /* 0x000fe20000000f00 */
[C---:B-----5:R-:W-:Y:S01]  /*14a0*/  FADD.FTZ R12, |R2|.reuse, -RZ ;  /* 0x800000ff020c7221 */ /* 0x060fe20000010200 */
[C---:B------:R-:W-:Y:S02]  /*14b0*/  FSETP.GT.FTZ.AND P3, PT, |R2|.reuse, 0.56000000238418579102, PT ;  /* 0x3f0f5c290200780b */ /* 0x040fe40003f74200 */
[----:B------:R-:W-:Y:S01]  /*14c0*/  FSETP.NEU.FTZ.AND P6, PT, |R2|, 1, PT ;  /* 0x3f8000000200780b */ /* 0x000fe20003fdd200 */
[----:B------:R-:W-:Y:S01]  /*14d0*/  FFMA.FTZ R14, -R12, R19, 0.5 ;  /* 0x3f0000000c0e7423 */ /* 0x000fe20000010113 */
[----:B------:R-:W-:-:S03]  /*14e0*/  MOV R21, 0x3fd774eb ;  /* 0x3fd774eb00157802 */ /* 0x000fc60000000f00 */
        /* <DEDUP_REMOVED lines=19> */
.L_x_1761:
[----:B------:R-:W-:Y:S05]  /*1620*/  BSYNC B0 ;  /* 0x0000000000007941 */ /* 0x000fea0003800000 */
.L_x_1760:
[----:B-----5:R-:W-:Y:S01]  /*1630*/  @!P0 IADD3 R2, R10, R3, RZ ;  /* 0x000000030a028210 */ /* 0x020fe20007ffe0ff */
[----:B------:R-:W-:Y:S01]  /*1640*/  BSSY B0, `(.L_x_1762) ;  /* 0x000001e000007945 */ /* 0x000fe20003800000 */
[----:B------:R-:W-:Y:S02]  /*1650*/  @!P0 MOV R3, 0x4 ;  /* 0x0000000400038802 */ /* 0x000fe40000000f00 */
[----:B------:R-:W-:-:S03]  /*1660*/  ISETP.GE.AND P3, PT, R15, R0, PT ;  /* 0x000000000f00720c */ /* 0x000fc60003f66270 */
[----:B------:R-:W-:Y:S01]  /*1670*/  @!P0 IMAD.WIDE.U32 R2, R2, R3, c[0x0][0x168] ;  /* 0x00005a0002028625 */ /* 0x000fe200078e0003 */
[----:B------:R-:W-:Y:S05]  /*1680*/  @P1 BRA `(.L_x_1763) ;  /* 0x0000019000001947 */ /* 0x000fea0003800000 */
[----:B------:R-:W-:Y:S01]  /*1690*/  HFMA2.MMA R15, -RZ, RZ, 1.75, 0 ;  /* 0x3f000000ff0f7435 */ /* 0x000fe200000001ff */
[C---:B------:R-:W-:Y:S01]  /*16a0*/  FADD.FTZ R14, |R5|.reuse, -RZ ;  /* 0x800000ff050e7221 */ /* 0x040fe20000010200 */
        /* <DEDUP_REMOVED lines=22> */
[----:B------:R-:W-:Y:S02]  /*1810*/  FSEL R5, R5, R14, !P1 ;  /* 0x0000000e05057208 */ /* 0x000fe40004800000 */
.L_x_1763:
[----:B------:R-:W-:Y:S05]  /*1820*/  BSYNC B0 ;  /* 0x0000000000007941 */ /* 0x000fea0003800000 */
.L_x_1762:
[----:B------:R-:W-:Y:S01]  /*1830*/  BSSY B0, `(.L_x_1764) ;  /* 0x000001b000007945 */ /* 0x000fe20003800000 */
[----:B------:R-:W-:Y:S05]  /*1840*/  @P2 BRA `(.L_x_1765) ;  /* 0x0000019000002947 */ /* 0x000fea0003800000 */
[----:B------:R-:W-:Y:S01]  /*1850*/  MOV R15, 0x3f000000 ;  /* 0x3f000000000f7802 */ /* 0x000fe20000000f00 */
        /* <DEDUP_REMOVED lines=24> */
.L_x_1765:
[----:B------:R-:W-:Y:S05]  /*19e0*/  BSYNC B0 ;  /* 0x0000000000007941 */ /* 0x000fea0003800000 */
.L_x_1764:
[----:B------:R-:W-:Y:S01]  /*19f0*/  BSSY B0, `(.L_x_1766) ;  /* 0x000001b000007945 */ /* 0x000fe20003800000 */
[----:B------:R-:W-:Y:S05]  /*1a00*/  @P4 BRA `(.L_x_1767) ;  /* 0x0000019000004947 */ /* 0x000fea0003800000 */
[----:B------:R-:W-:Y:S01]  /*1a10*/  HFMA2.MMA R15, -RZ, RZ, 1.75, 0 ;  /* 0x3f000000ff0f7435 */ /* 0x000fe200000001ff */
[C---:B------:R-:W-:Y:S01]  /*1a20*/  FADD.FTZ R14, |R8|.reuse, -RZ ;  /* 0x800000ff080e7221 */ /* 0x040fe20000010200 */
[C---:B------:R-:W-:Y:S02]  /*1a30*/  FSETP.GT.FTZ.AND P1, PT, |R8|.reuse, 0.56000000238418579102, PT ;  /* 0x3f0f5c290800780b */ /* 0x040fe40003f34200 */
[----:B------:R-:W-:-:S06]  /*1a40*/  FSETP.NEU.FTZ.AND P2, PT, |R8|, 1, PT ;  /* 0x3f8000000800780b */ /* 0x000fcc0003f5d200 */
        /* <DEDUP_REMOVED lines=21> */
.L_x_1767:
[----:B------:R-:W-:Y:S05]  /*1ba0*/  BSYNC B0 ;  /* 0x0000000000007941 */ /* 0x000fea0003800000 */
.L_x_1766:
        /* <DEDUP_REMOVED lines=27> */
.L_x_1769:
[----:B------:R-:W-:Y:S05]  /*1d60*/  BSYNC B0 ;  /* 0x0000000000007941 */ /* 0x000fea0003800000 */
.L_x_1768:
        /* <DEDUP_REMOVED lines=27> */
.L_x_1771:
[----:B------:R-:W-:Y:S05]  /*1f20*/  BSYNC B0 ;  /* 0x0000000000007941 */ /* 0x000fea0003800000 */
.L_x_1770:
[----:B------:R-:W-:Y:S01]  /*1f30*/  @!P0 MOV R11, R13 ;  /* 0x0000000d000b8202 */ /* 0x000fe20000000f00 */
[----:B------:R0:W-:Y:S01]  /*1f40*/  @!P0 STG.E [R2.64], R17 ;  /* 0x0000001102008986 */ /* 0x0001e2000c101904 */
[----:B------:R-:W-:Y:S01]  /*1f50*/  BSSY B0, `(.L_x_1772) ;  /* 0x000002d000007945 */ /* 0x000fe20003800000 */
[----:B------:R-:W-:Y:S01]  /*1f60*/  BSSY B1, `(.L_x_1773) ;  /* 0x0000025000017945 */ /* 0x000fe20003800000 */
[----:B------:R-:W-:-:S13]  /*1f70*/  ISETP.GE.AND P0, PT, R11, R0, PT ;  /* 0x000000000b00720c */ /* 0x000fda0003f06270 */
[----:B------:R-:W-:Y:S05]  /*1f80*/  @P0 BRA `(.L_x_1774) ;  /* 0x000000c000000947 */ /* 0x000fea0003800000 */
[----:B0-----:R-:W-:Y:S01]  /*1f90*/  HFMA2.MMA R3, -RZ, RZ, 0, 2.384185791015625e-07 ;  /* 0x00000004ff037435 */ /* 0x001fe200000001ff */
[----:B------:R-:W-:Y:S02]  /*1fa0*/  IADD3 R2, R10, R11, RZ ;  /* 0x0000000b0a027210 */ /* 0x000fe40007ffe0ff */
[----:B------:R-:W-:-:S04]  /*1fb0*/  IADD3 R11, R11, 0x80, RZ ;  /* 0x000000800b0b7810 */ /* 0x000fc80007ffe0ff */
[----:B------:R-:W-:-:S03]  /*1fc0*/  ISETP.GE.AND P0, PT, R11, R0, PT ;  /* 0x000000000b00720c */ /* 0x000fc60003f06270 */
[----:B------:R-:W-:-:S05]  /*1fd0*/  IMAD.WIDE.U32 R2, R2, R3, c[0x0][0x168] ;  /* 0x00005a0002027625 */ /* 0x000fca00078e0003 */
[----:B------:R0:W-:Y:S05]  /*1fe0*/  STG.E [R2.64], R9 ;  /* 0x0000000902007986 */ /* 0x0001ea000c101904 */
[----:B------:R-:W-:Y:S05]  /*1ff0*/  @P0 BRA `(.L_x_1775) ;  /* 0x000000c000000947 */ /* 0x000fea0003800000 */
[----:B0-----:R-:W-:Y:S02]  /*2000*/  IADD3 R2, R10, R11, RZ ;  /* 0x0000000b0a027210 */ /* 0x001fe40007ffe0ff */
[----:B------:R-:W-:Y:S02]  /*2010*/  MOV R3, 0x4 ;  /* 0x0000000400037802 */ /* 0x000fe40000000f00 */
[----:B------:R-:W-:-:S03]  /*2020*/  IADD3 R11, R11, 0x80, RZ ;  /* 0x000000800b0b7810 */ /* 0x000fc60007ffe0ff */
[----:B------:R-:W-:-:S05]  /*2030*/  IMAD.WIDE.U32 R2, R2, R3, c[0x0][0x168] ;  /* 0x00005a0002027625 */ /* 0x000fca00078e0003 */
[----:B------:R0:W-:Y:S02]  /*2040*/  STG.E [R2.64], R12 ;  /* 0x0000000c02007986 */ /* 0x0001e4000c101904 */
.L_x_1774:
[----:B0-----:R-:W-:-:S13]  /*2050*/  ISETP.GE.AND P0, PT, R11, R0, PT ;  /* 0x000000000b00720c */ /* 0x001fda0003f06270 */
[----:B------:R-:W-:Y:S05]  /*2060*/  @P0 BRA `(.L_x_1776) ;  /* 0x000000c000000947 */ /* 0x000fea0003800000 */
[----:B------:R-:W-:Y:S02]  /*2070*/  IADD3 R2, R10, R11, RZ ;  /* 0x0000000b0a027210 */ /* 0x000fe40007ffe0ff */
[----:B------:R-:W-:Y:S02]  /*2080*/  MOV R3, 0x4 ;  /* 0x0000000400037802 */ /* 0x000fe40000000f00 */
[----:B------:R-:W-:-:S03]  /*2090*/  IADD3 R11, R11, 0x80, RZ ;  /* 0x000000800b0b7810 */ /* 0x000fc60007ffe0ff */
[----:B------:R-:W-:-:S05]  /*20a0*/  IMAD.WIDE.U32 R2, R2, R3, c[0x0][0x168] ;  /* 0x00005a0002027625 */ /* 0x000fca00078e0003 */
[----:B------:R0:W-:Y:S02]  /*20b0*/  STG.E [R2.64], R5 ;  /* 0x0000000502007986 */ /* 0x0001e4000c101904 */
.L_x_1775:
[----:B------:R-:W-:-:S13]  /*20c0*/  ISETP.GE.AND P0, PT, R11, R0, PT ;  /* 0x000000000b00720c */ /* 0x000fda0003f06270 */
[----:B------:R-:W-:Y:S05]  /*20d0*/  @P0 BRA `(.L_x_1777) ;  /* 0x000000d000000947 */ /* 0x000fea0003800000 */
[----:B0-----:R-:W-:Y:S01]  /*20e0*/  HFMA2.MMA R3, -RZ, RZ, 0, 2.384185791015625e-07 ;  /* 0x00000004ff037435 */ /* 0x001fe200000001ff */
[----:B------:R-:W-:Y:S02]  /*20f0*/  IADD3 R2, R10, R11, RZ ;  /* 0x0000000b0a027210 */ /* 0x000fe40007ffe0ff */
[----:B------:R-:W-:-:S07]  /*2100*/  IADD3 R11, R11, 0x80, RZ ;  /* 0x000000800b0b7810 */ /* 0x000fce0007ffe0ff */
[----:B------:R-:W-:-:S05]  /*2110*/  IMAD.WIDE.U32 R2, R2, R3, c[0x0][0x168] ;  /* 0x00005a0002027625 */ /* 0x000fca00078e0003 */
[----:B------:R0:W-:Y:S02]  /*2120*/  STG.E [R2.64], R4 ;  /* 0x0000000402007986 */ /* 0x0001e4000c101904 */
.L_x_1776:
[----:B------:R-:W-:-:S13]  /*2130*/  ISETP.GE.AND P0, PT, R11, R0, PT ;  /* 0x000000000b00720c */ /* 0x000fda0003f06270 */
[----:B------:R-:W-:Y:S01]  /*2140*/  @P0 BREAK B1 ;  /* 0x0000000000010942 */ /* 0x000fe20003800000 */
[----:B------:R-:W-:Y:S05]  /*2150*/  @P0 BRA `(.L_x_1778) ;  /* 0x000000c000000947 */ /* 0x000fea0003800000 */
[----:B0-----:R-:W-:Y:S02]  /*2160*/  IADD3 R2, R10, R11, RZ ;  /* 0x0000000b0a027210 */ /* 0x001fe40007ffe0ff */
[----:B------:R-:W-:Y:S02]  /*2170*/  MOV R3, 0x4 ;  /* 0x0000000400037802 */ /* 0x000fe40000000f00 */
[----:B------:R-:W-:-:S03]  /*2180*/  IADD3 R11, R11, 0x80, RZ ;  /* 0x000000800b0b7810 */ /* 0x000fc60007ffe0ff */
[----:B------:R-:W-:-:S05]  /*2190*/  IMAD.WIDE.U32 R2, R2, R3, c[0x0][0x168] ;  /* 0x00005a0002027625 */ /* 0x000fca00078e0003 */
[----:B------:R0:W-:Y:S02]  /*21a0*/  STG.E [R2.64], R8 ;  /* 0x0000000802007986 */ /* 0x0001e4000c101904 */
.L_x_1777:
[----:B------:R-:W-:Y:S05]  /*21b0*/  BSYNC B1 ;  /* 0x0000000000017941 */ /* 0x000fea0003800000 */
.L_x_1773:
[----:B------:R-:W-:-:S13]  /*21c0*/  ISETP.GE.AND P0, PT, R11, R0, PT ;  /* 0x000000000b00720c */ /* 0x000fda0003f06270 */
[----:B0-----:R-:W-:Y:S02]  /*21d0*/  @!P0 IADD3 R2, R10, R11, RZ ;  /* 0x0000000b0a028210 */ /* 0x001fe40007ffe0ff */
[----:B------:R-:W-:Y:S02]  /*21e0*/  @!P0 MOV R3, 0x4 ;  /* 0x0000000400038802 */ /* 0x000fe40000000f00 */
[----:B------:R-:W-:-:S03]  /*21f0*/  @!P0 IADD3 R11, R11, 0x80, RZ ;  /* 0x000000800b0b8810 */ /* 0x000fc60007ffe0ff */
[----:B------:R-:W-:-:S05]  /*2200*/  @!P0 IMAD.WIDE.U32 R2, R2, R3, c[0x0][0x168] ;  /* 0x00005a0002028625 */ /* 0x000fca00078e0003 */
[----:B------:R0:W-:Y:S02]  /*2210*/  @!P0 STG.E [R2.64], R6 ;  /* 0x0000000602008986 */ /* 0x0001e4000c101904 */
.L_x_1778:
[----:B------:R-:W-:Y:S05]  /*2220*/  BSYNC B0 ;  /* 0x0000000000007941 */ /* 0x000fea0003800000 */
.L_x_1772:
[----:B------:R-:W-:Y:S01]  /*2230*/  WARPSYNC 0xffffffff ;  /* 0xffffffff00007948 */ /* 0x000fe20003800000 */
[----:B------:R-:W-:-:S13]  /*2240*/  ISETP.GE.AND P0, PT, R11, R0, PT ;  /* 0x000000000b00720c */ /* 0x000fda0003f06270 */
[----:B------:R-:W-:Y:S05]  /*2250*/  @P0 EXIT ;  /* 0x000000000000094d */ /* 0x000fea0003800000 */
[----:B0-----:R-:W-:Y:S01]  /*2260*/  HFMA2.MMA R3, -RZ, RZ, 0, 2.384185791015625e-07 ;  /* 0x00000004ff037435 */ /* 0x001fe200000001ff */
[----:B------:R-:W-:-:S09]  /*2270*/  IADD3 R2, R10, R11, RZ ;  /* 0x0000000b0a027210 */ /* 0x000fd20007ffe0ff */
[----:B------:R-:W-:-:S05]  /*2280*/  IMAD.WIDE.U32 R2, R2, R3, c[0x0][0x168] ;  /* 0x00005a0002027625 */ /* 0x000fca00078e0003 */
[----:B------:R-:W-:Y:S01]  /*2290*/  STG.E [R2.64], R7 ;  /* 0x0000000702007986 */ /* 0x000fe2000c101904 */
[----:B------:R-:W-:Y:S05]  /*22a0*/  EXIT ;  /* 0x000000000000794d */ /* 0x000fea0003800000 */
.L_x_1779:
        /* <DEDUP_REMOVED lines=13> */
.L_x_16369:


//--------------------- .text._ZN2at6native29vectorized_elementwise_kernelILi4EZZZNS0_16asin_kernel_cudaERNS_18TensorIteratorBaseEENKUlvE0_clEvENKUlvE0_clEvEUlfE_St5arrayIPcLm2EEEEviT0_T1_ --------------------------
	.section	.text._ZN2at6native29vectorized_elementwise_kernelILi4EZZZNS0_16asin_kernel_cudaERNS_18TensorIteratorBaseEENKUlvE0_clEvENKUlvE0_clEvEUlfE_St5arrayIPcLm2EEEEviT0_T1_,"ax",@progbits
	.sectioninfo	@"SHI_REGISTERS=32"
	.align	128
        .global         _ZN2at6native29vectorized_elementwise_kernelILi4EZZZNS0_16asin_kernel_cudaERNS_18TensorIteratorBaseEENKUlvE0_clEvENKUlvE0_clEvEUlfE_St5arrayIPcLm2EEEEviT0_T1_
        .type           _ZN2at6native29vectorized_elementwise_kernelILi4EZZZNS0_16asin_kernel_cudaERNS_18TensorIteratorBaseEENKUlvE0_clEvENKUlvE0_clEvEUlfE_St5arrayIPcLm2EEEEviT0_T1_,@function
        .size           _ZN2at6native29vectorized_elementwise_kernelILi4EZZZNS0_16asin_kernel_cudaERNS_18TensorIteratorBaseEENKUlvE0_clEvENKUlvE0_clEvEUlfE_St5arrayIPcLm2EEEEviT0_T1_,(.L_x_16370 - _ZN2at6native29vectorized_elementwise_kernelILi4EZZZNS0_16asin_kernel_cudaERNS_18TensorIteratorBaseEENKUlvE0_clEvENKUlvE0_clEvEUlfE_St5arrayIPcLm2EEEEviT0_T1_)
        .other          _ZN2at6native29vectorized_elementwise_kernelILi4EZZZNS0_16asin_kernel_cudaERNS_18TensorIteratorBaseEENKUlvE0_clEvENKUlvE0_clEvEUlfE_St5arrayIPcLm2EEEEviT0_T1_,@"STO_CUDA_ENTRY STV_DEFAULT"
_ZN2at6native29vectorized_elementwise_kernelILi4EZZZNS0_16asin_kernel_cudaERNS_18TensorIteratorBaseEENKUlvE0_clEvENKUlvE0_clEvEUlfE_St5arrayIPcLm2EEEEviT0_T1_:
.text._ZN2at6native29vectorized_elementwise_kernelILi4EZZZNS0_16asin_kernel_cudaERNS_18TensorIteratorBaseEENKUlvE0_clEvENKUlvE0_clEvEUlfE_St5arrayIPcLm2EEEEviT0_T1_:
        /* <DEDUP_REMOVED lines=11> */
[----:B------:R-:W2:Y:S04]  /*00b0*/  LDG.E.128 R8, [R12.64] ;  /* 0x000000040c087981 */ /* 0x000ea8000c1e1d00 */
[----:B------:R0:W3:Y:S01]  /*00c0*/  LDG.E.128 R4, [R12.64+0x800] ;  /* 0x000800040c047981 */ /* 0x0000e2000c1e1d00 */
[----:B------:R-:W-:Y:S01]  /*00d0*/  MOV R23, 0x3f000000 ;  /* 0x3f00000000177802 */ /* 0x000fe20000000f00 */
[----:B------:R-:W-:-:S06]  /*00e0*/  IMAD.WIDE.U32 R2, R2, R3, c[0x0][0x168] ;  /* 0x00005a0002027625 */ /* 0x000fcc00078e0003 */
[----:B------:R-:W-:-:S04]  /*00f0*/  IMAD.WIDE R2, R19, 0x10, R2 ;  /* 0x0000001013027825 */ /* 0x000fc800078e0202 */
[C---:B--2---:R-:W-:Y:S01]  /*0100*/  FADD.FTZ R14, |R8|.reuse, -RZ ;  /* 0x800000ff080e7221 */ /* 0x044fe20000010200 */
[----:B------:R-:W-:Y:S01]  /*0110*/  FSETP.GT.FTZ.AND P0, PT, |R8|, 0.56000000238418579102, PT ;  /* 0x3f0f5c290800780b */ /* 0x000fe20003f14200 */
[C---:B------:R-:W-:Y:S01]  /*0120*/  FADD.FTZ R18, |R9|.reuse, -RZ ;  /* 0x800000ff09127221 */ /* 0x040fe20000010200 */
[----:B------:R-:W-:Y:S01]  /*0130*/  FSETP.GT.FTZ.AND P6, PT, |R9|, 0.56000000238418579102, PT ;  /* 0x3f0f5c290900780b */ /* 0x000fe20003fd4200 */
[-C--:B------:R-:W-:Y:S01]  /*0140*/  FFMA.FTZ R20, -R14, R23.reuse, 0.5 ;  /* 0x3f0000000e147423 */ /* 0x080fe20000010117 */
[----:B------:R-:W-:Y:S01]  /*0150*/  FSETP.GT.FTZ.AND P5, PT, |R10|, 0.56000000238418579102, PT ;  /* 0x3f0f5c290a00780b */ /* 0x000fe20003fb4200 */
[C---:B------:R-:W-:Y:S01]  /*0160*/  FADD.FTZ R16, |R11|.reuse, -RZ ;  /* 0x800000ff0b107221 */ /* 0x040fe20000010200 */
[----:B------:R-:W-:Y:S01]  /*0170*/  FSETP.NEU.FTZ.AND P1, PT, |R8|, 1, PT ;  /* 0x3f8000000800780b */ /* 0x000fe20003f3d200 */
[----:B------:R-:W1:Y:S01]  /*0180*/  MUFU.RSQ R21, R20 ;  /* 0x0000001400157308 */ /* 0x000e620000001400 */
[-C--:B------:R-:W-:Y:S01]  /*0190*/  FFMA.FTZ R24, -R18, R23.reuse, 0.5 ;  /* 0x3f00000012187423 */ /* 0x080fe20000010117 */
[----:B------:R-:W-:Y:S01]  /*01a0*/  FSETP.NEU.FTZ.AND P2, PT, |R10|, 1, PT ;  /* 0x3f8000000a00780b */ /* 0x000fe20003f5d200 */
[----:B0-----:R-:W-:Y:S01]  /*01b0*/  FFMA.FTZ R12, -R16, R23, 0.5 ;  /* 0x3f000000100c7423 */ /* 0x001fe20000010117 */
[----:B------:R-:W-:Y:S01]  /*01c0*/  FSETP.GT.FTZ.AND P4, PT, |R11|, 0.56000000238418579102, PT ;  /* 0x3f0f5c290b00780b */ /* 0x000fe20003f94200 */
[----:B------:R-:W-:Y:S01]  /*01d0*/  FADD.FTZ R17, |R10|, -RZ ;  /* 0x800000ff0a117221 */ /* 0x000fe20000010200 */
[----:B---3--:R-:W-:-:S02]  /*01e0*/  FSETP.GT.FTZ.AND P3, PT, |R4|, 0.56000000238418579102, PT ;  /* 0x3f0f5c290400780b */ /* 0x008fc40003f74200 */
[----:B------:R-:W0:Y:S01]  /*01f0*/  MUFU.RSQ R25, R24 ;  /* 0x0000001800197308 */ /* 0x000e220000001400 */
[----:B------:R-:W-:-:S07]  /*0200*/  FFMA.FTZ R15, -R17, R23, 0.5 ;  /* 0x3f000000110f7423 */ /* 0x000fce0000010117 */
[----:B------:R-:W2:Y:S01]  /*0210*/  MUFU.RSQ R13, R12 ;  /* 0x0000000c000d7308 */ /* 0x000ea20000001400 */
[----:B-1----:R-:W-:Y:S02]  /*0220*/  FMUL.FTZ R22, R20, R21 ;  /* 0x0000001514167220 */ /* 0x002fe40000410000 */
[----:B------:R-:W-:-:S04]  /*0230*/  FMUL.FTZ R21, R21, 0.5 ;  /* 0x3f00000015157820 */ /* 0x000fc80000410000 */
[C---:B------:R-:W-:Y:S01]  /*0240*/  FFMA.FTZ R21, -R22.reuse, R21, 0.5 ;  /* 0x3f00000016157423 */ /* 0x040fe20000010115 */
[----:B------:R-:W1:Y:S03]  /*0250*/  MUFU.RSQ R0, R15 ;  /* 0x0000000f00007308 */ /* 0x000e660000001400 */
[----:B------:R-:W-:Y:S02]  /*0260*/  FFMA.FTZ R20, R22, R21, R22 ;  /* 0x0000001516147223 */ /* 0x000fe40000010016 */
[----:B0-----:R-:W-:Y:S02]  /*0270*/  FMUL.FTZ R21, R24, R25 ;  /* 0x0000001918157220 */ /* 0x001fe40000410000 */
[----:B------:R-:W-:Y:S01]  /*0280*/  FMUL.FTZ R22, R25, 0.5 ;  /* 0x3f00000019167820 */ /* 0x000fe20000410000 */
[----:B------:R-:W-:Y:S01]  /*0290*/  @P0 FSEL R14, R20, RZ, P1 ;  /* 0x000000ff140e0208 */ /* 0x000fe20000800000 */
[----:B--2---:R-:W-:Y:S01]  /*02a0*/  FMUL.FTZ R12, R12, R13 ;  /* 0x0000000d0c0c7220 */ /* 0x004fe20000410000 */
[----:B------:R-:W-:Y:S01]  /*02b0*/  FSETP.NEU.FTZ.AND P1, PT, |R9|, 1, PT ;  /* 0x3f8000000900780b */ /* 0x000fe20003f3d200 */
[----:B------:R-:W-:Y:S01]  /*02c0*/  FMUL.FTZ R13, R13, 0.5 ;  /* 0x3f0000000d0d7820 */ /* 0x000fe20000410000 */
[----:B------:R-:W-:Y:S01]  /*02d0*/  P2R R25, PR, RZ, 0x40 ;  /* 0x00000040ff197803 */ /* 0x000fe20000000000 */
[----:B------:R-:W-:-:S02]  /*02e0*/  FFMA.FTZ R22, -R21, R22, 0.5 ;  /* 0x3f00000015167423 */ /* 0x000fc40000010116 */
[----:B------:R-:W-:Y:S02]  /*02f0*/  FFMA.FTZ R13, -R12, R13, 0.5 ;  /* 0x3f0000000c0d7423 */ /* 0x000fe4000001010d */
[----:B-1----:R-:W-:Y:S02]  /*0300*/  FMUL.FTZ R15, R15, R0 ;  /* 0x000000000f0f7220 */ /* 0x002fe40000410000 */
[----:B------:R-:W-:Y:S02]  /*0310*/  FMUL.FTZ R0, R0, 0.5 ;  /* 0x3f00000000007820 */ /* 0x000fe40000410000 */
[----:B------:R-:W-:Y:S02]  /*0320*/  FFMA.FTZ R21, R21, R22, R21 ;  /* 0x0000001615157223 */ /* 0x000fe40000010015 */
[----:B------:R-:W-:Y:S01]  /*0330*/  FFMA.FTZ R22, R12, R13, R12 ;  /* 0x0000000d0c167223 */ /* 0x000fe2000001000c */
[----:B------:R-:W-:Y:S01]  /*0340*/  HFMA2.MMA R13, -RZ, RZ, 1.3251953125, -55.71875 ;  /* 0x3d4dd2f7ff0d7435 */ /* 0x000fe200000001ff */
[----:B------:R-:W-:Y:S01]  /*0350*/  FFMA.FTZ R0, -R15, R0, 0.5 ;  /* 0x3f0000000f007423 */ /* 0x000fe20000010100 */
[----:B------:R-:W-:Y:S01]  /*0360*/  @P6 FSEL R18, R21, RZ, P1 ;  /* 0x000000ff15126208 */ /* 0x000fe20000800000 */
[----:B------:R-:W-:Y:S01]  /*0370*/  FADD.FTZ R12, |R4|, -RZ ;  /* 0x800000ff040c7221 */ /* 0x000fe20000010200 */
[----:B------:R-:W-:Y:S01]  /*0380*/  FSETP.NEU.FTZ.AND P1, PT, |R11|, 1, PT ;  /* 0x3f8000000b00780b */ /* 0x000fe20003f3d200 */
[----:B------:R-:W-:Y:S01]  /*0390*/  FFMA.FTZ R0, R15, R0, R15 ;  /* 0x000000000f007223 */ /* 0x000fe2000001000f */
[----:B------:R-:W-:Y:S01]  /*03a0*/  FSETP.NEU.FTZ.AND P6, PT, |R7|, 1, PT ;  /* 0x3f8000000700780b */ /* 0x000fe20003fdd200 */
[----:B------:R-:W-:Y:S01]  /*03b0*/  FMUL.FTZ R26, R14, R14 ;  /* 0x0000000e0e1a7220 */ /* 0x000fe20000410000 */
[----:B------:R-:W-:Y:S01]  /*03c0*/  @P4 FSEL R16, R22, RZ, P1 ;  /* 0x000000ff16104208 */ /* 0x000fe20000800000 */
[----:B------:R-:W-:Y:S01]  /*03d0*/  FFMA.FTZ R24, -R12, R23, 0.5 ;  /* 0x3f0000000c187423 */ /* 0x000fe20000010117 */
[----:B------:R-:W-:Y:S01]  /*03e0*/  @P5 FSEL R17, R0, RZ, P2 ;  /* 0x000000ff00115208 */ /* 0x000fe20001000000 */
[----:B------:R-:W-:Y:S01]  /*03f0*/  FFMA.FTZ R21, R26, R13, 0.018773360177874565125 ;  /* 0x3c99ca971a157423 */ /* 0x000fe2000001000d */
[----:B------:R-:W-:Y:S01]  /*0400*/  FSETP.NEU.FTZ.AND P1, PT, |R4|, 1, PT ;  /* 0x3f8000000400780b */ /* 0x000fe20003f3d200 */
[C---:B------:R-:W-:Y:S01]  /*0410*/  FADD.FTZ R0, |R5|.reuse, -RZ ;  /* 0x800000ff05007221 */ /* 0x040fe20000010200 */
[----:B------:R-:W0:Y:S01]  /*0420*/  MUFU.RSQ R15, R24 ;  /* 0x00000018000f7308 */ /* 0x000e220000001400 */
[----:B------:R-:W-:Y:S01]  /*0430*/  FFMA.FTZ R27, R26, R21, 0.046769052743911743164 ;  /* 0x3d3f90e81a1b7423 */ /* 0x000fe20000010015 */
[----:B------:R-:W-:Y:S01]  /*0440*/  FSETP.GT.FTZ.AND P2, PT, |R5|, 0.56000000238418579102, PT ;  /* 0x3f0f5c290500780b */ /* 0x000fe20003f54200 */
[----:B------:R-:W-:-:S02]  /*0450*/  FFMA.FTZ R21, -R0, R23, 0.5 ;  /* 0x3f00000000157423 */ /* 0x000fc40000010117 */
[----:B------:R-:W-:-:S03]  /*0460*/  FFMA.FTZ R27, R26, R27, 0.074823014438152313232 ;  /* 0x3d993ccf1a1b7423 */ /* 0x000fc6000001001b */
[----:B------:R-:W1:Y:S01]  /*0470*/  MUFU.RSQ R20, R21 ;  /* 0x0000001500147308 */ /* 0x000e620000001400 */
[----:B------:R-:W-:-:S04]  /*0480*/  FFMA.FTZ R27, R26, R27, 0.16667181253433227539 ;  /* 0x3e2aac041a1b7423 */ /* 0x000fc8000001001b */
[----:B------:R-:W-:Y:S02]  /*0490*/  FMUL.FTZ R27, R26, R27 ;  /* 0x0000001b1a1b7220 */ /* 0x000fe40000410000 */
[----:B0-----:R-:W-:Y:S02]  /*04a0*/  FMUL.FTZ R22, R24, R15 ;  /* 0x0000000f18167220 */ /* 0x001fe40000410000 */
[----:B------:R-:W-:Y:S02]  /*04b0*/  FMUL.FTZ R29, R15, 0.5 ;  /* 0x3f0000000f1d7820 */ /* 0x000fe40000410000 */
[----:B------:R-:W-:Y:S02]  /*04c0*/  FFMA.FTZ R15, R14, R27, R14 ;  /* 0x0000001b0e0f7223 */ /* 0x000fe4000001000e */
[----:B------:R-:W-:Y:S02]  /*04d0*/  FFMA.FTZ R29, -R22, R29, 0.5 ;  /* 0x3f000000161d7423 */ /* 0x000fe4000001011d */
[----:B------:R-:W-:-:S02]  /*04e0*/  FADD.FTZ R14, |R6|, -RZ ;  /* 0x800000ff060e7221 */ /* 0x000fc40000010200 */
[----:B-1----:R-:W-:Y:S02]  /*04f0*/  FMUL.FTZ R21, R21, R20 ;  /* 0x0000001415157220 */ /* 0x002fe40000410000 */
[----:B------:R-:W-:Y:S02]  /*0500*/  FMUL.FTZ R20, R20, 0.5 ;  /* 0x3f00000014147820 */ /* 0x000fe40000410000 */
[----:B------:R-:W-:Y:S02]  /*0510*/  FFMA.FTZ R29, R22, R29, R22 ;  /* 0x0000001d161d7223 */ /* 0x000fe40000010016 */
[----:B------:R-:W-:Y:S02]  /*0520*/  FFMA.FTZ R22, -R14, R23, 0.5 ;  /* 0x3f0000000e167423 */ /* 0x000fe40000010117 */
[----:B------:R-:W-:Y:S01]  /*0530*/  FFMA.FTZ R20, -R21, R20, 0.5 ;  /* 0x3f00000015147423 */ /* 0x000fe20000010114 */
[----:B------:R-:W-:Y:S01]  /*0540*/  @P3 FSEL R12, R29, RZ, P1 ;  /* 0x000000ff1d0c3208 */ /* 0x000fe20000800000 */
[----:B------:R-:W0:Y:S01]  /*0550*/  MUFU.RSQ R27, R22 ;  /* 0x00000016001b7308 */ /* 0x000e220000001400 */
[----:B------:R-:W-:Y:S01]  /*0560*/  FSETP.GT.FTZ.AND P1, PT, |R6|, 0.56000000238418579102, PT ;  /* 0x3f0f5c290600780b */ /* 0x000fe20003f34200 */
[----:B------:R-:W-:Y:S01]  /*0570*/  FFMA.FTZ R24, R21, R20, R21 ;  /* 0x0000001415187223 */ /* 0x000fe20000010015 */
[----:B------:R-:W-:Y:S01]  /*0580*/  MOV R20, 0x3fd774eb ;  /* 0x3fd774eb00147802 */ /* 0x000fe20000000f00 */
[----:B------:R-:W-:-:S04]  /*0590*/  FMUL.FTZ R21, R15, -2 ;  /* 0xc00000000f157820 */ /* 0x000fc80000410000 */
[----:B------:R-:W-:Y:S01]  /*05a0*/  @P0 FFMA.FTZ R15, R20, 0.93318945169448852539, R21 ;  /* 0x3f6ee581140f0823 */ /* 0x000fe20000010015 */
[----:B------:R-:W-:Y:S01]  /*05b0*/  FSETP.NEU.FTZ.AND P0, PT, |R5|, 1, PT ;  /* 0x3f8000000500780b */ /* 0x000fe20003f1d200 */
[----:B------:R-:W-:-:S03]  /*05c0*/  FADD.FTZ R21, |R7|, -RZ ;  /* 0x800000ff07157221 */ /* 0x000fc60000010200 */
[----:B------:R-:W-:Y:S01]  /*05d0*/  @P2 FSEL R0, R24, RZ, P0 ;  /* 0x000000ff18002208 */ /* 0x000fe20000000000 */
[----:B------:R-:W-:Y:S01]  /*05e0*/  FFMA.FTZ R23, -R21, R23, 0.5 ;  /* 0x3f00000015177423 */ /* 0x000fe20000010117 */
[----:B------:R-:W-:Y:S01]  /*05f0*/  FSETP.NEU.FTZ.AND P0, PT, |R6|, 1, PT ;  /* 0x3f8000000600780b */ /* 0x000fe20003f1d200 */
[----:B0-----:R-:W-:Y:S01]  /*0600*/  FMUL.FTZ R26, R22, R27 ;  /* 0x0000001b161a7220 */ /* 0x001fe20000410000 */
[----:B------:R-:W-:Y:S01]  /*0610*/  LOP3.LUT R8, R15, 0x80000000, R8, 0xb8, !PT ;  /* 0x800000000f087812 */ /* 0x000fe200078eb808 */
[----:B------:R-:W0:Y:S01]  /*0620*/  MUFU.RSQ R22, R23 ;  /* 0x0000001700167308 */ /* 0x000e220000001400 */
[----:B------:R-:W-:-:S04]  /*0630*/  FMUL.FTZ R27, R27, 0.5 ;  /* 0x3f0000001b1b7820 */ /* 0x000fc80000410000 */
[----:B------:R-:W-:-:S04]  /*0640*/  FFMA.FTZ R27, -R26, R27, 0.5 ;  /* 0x3f0000001a1b7423 */ /* 0x000fc8000001011b */
[----:B------:R-:W-:-:S05]  /*0650*/  FFMA.FTZ R27, R26, R27, R26 ;  /* 0x0000001b1a1b7223 */ /* 0x000fca000001001a */
[----:B------:R-:W-:Y:S01]  /*0660*/  @P1 FSEL R14, R27, RZ, P0 ;  /* 0x000000ff1b0e1208 */ /* 0x000fe20000000000 */
[----:B0-----:R-:W-:Y:S01]  /*0670*/  FMUL.FTZ R24, R23, R22 ;  /* 0x0000001617187220 */ /* 0x001fe20000410000 */
[----:B------:R-:W-:Y:S01]  /*0680*/  FSETP.GT.FTZ.AND P0, PT, |R7|, 0.56000000238418579102, PT ;  /* 0x3f0f5c290700780b */ /* 0x000fe20003f14200 */
[----:B------:R-:W-:Y:S02]  /*0690*/  FMUL.FTZ R27, R22, 0.5 ;  /* 0x3f000000161b7820 */ /* 0x000fe40000410000 */
[----:B------:R-:W-:Y:S02]  /*06a0*/  FMUL.FTZ R22, R18, R18 ;  /* 0x0000001212167220 */ /* 0x000fe40000410000 */
[----:B------:R-:W-:Y:S02]  /*06b0*/  FFMA.FTZ R27, -R24, R27, 0.5 ;  /* 0x3f000000181b7423 */ /* 0x000fe4000001011b */
[----:B------:R-:W-:Y:S02]  /*06c0*/  FFMA.FTZ R23, R22, R13, 0.018773360177874565125 ;  /* 0x3c99ca9716177423 */ /* 0x000fe4000001000d */
[----:B------:R-:W-:-:S02]  /*06d0*/  FFMA.FTZ R27, R24, R27, R24 ;  /* 0x0000001b181b7223 */ /* 0x000fc40000010018 */
[----:B------:R-:W-:Y:S02]  /*06e0*/  FMUL.FTZ R24, R17, R17 ;  /* 0x0000001111187220 */ /* 0x000fe40000410000 */
[----:B------:R-:W-:Y:S01]  /*06f0*/  FFMA.FTZ R23, R22, R23, 0.046769052743911743164 ;  /* 0x3d3f90e816177423 */ /* 0x000fe20000010017 */
[----:B------:R-:W-:Y:S01]  /*0700*/  @P0 FSEL R21, R27, RZ, P6 ;  /* 0x000000ff1b150208 */ /* 0x000fe20003000000 */
[----:B------:R-:W-:Y:S01]  /*0710*/  FFMA.FTZ R19, R24, R13, 0.018773360177874565125 ;  /* 0x3c99ca9718137423 */ /* 0x000fe2000001000d */
[----:B------:R-:W-:Y:S01]  /*0720*/  ISETP.NE.AND P6, PT, R25, RZ, PT ;  /* 0x000000ff1900720c */ /* 0x000fe20003fc5270 */
[----:B------:R-:W-:Y:S02]  /*0730*/  FFMA.FTZ R23, R22, R23, 0.074823014438152313232 ;  /* 0x3d993ccf16177423 */ /* 0x000fe40000010017 */
[----:B------:R-:W-:Y:S02]  /*0740*/  FFMA.FTZ R25, R24, R19, 0.046769052743911743164 ;  /* 0x3d3f90e818197423 */ /* 0x000fe40000010013 */
[----:B------:R-:W-:-:S02]  /*0750*/  FFMA.FTZ R19, R22, R23, 0.16667181253433227539 ;  /* 0x3e2aac0416137423 */ /* 0x000fc40000010017 */
[----:B------:R-:W-:Y:S02]  /*0760*/  FFMA.FTZ R25, R24, R25, 0.074823014438152313232 ;  /* 0x3d993ccf18197423 */ /* 0x000fe40000010019 */
[----:B------:R-:W-:Y:S02]  /*0770*/  FMUL.FTZ R19, R22, R19 ;  /* 0x0000001316137220 */ /* 0x000fe40000410000 */
[----:B------:R-:W-:Y:S02]  /*0780*/  FMUL.FTZ R22, R16, R16 ;  /* 0x0000001010167220 */ /* 0x000fe40000410000 */
[----:B------:R-:W-:Y:S02]  /*0790*/  FFMA.FTZ R25, R24, R25, 0.16667181253433227539 ;  /* 0x3e2aac0418197423 */ /* 0x000fe40000010019 */
[----:B------:R-:W-:Y:S02]  /*07a0*/  FFMA.FTZ R23, R22, R13, 0.018773360177874565125 ;  /* 0x3c99ca9716177423 */ /* 0x000fe4000001000d */
[----:B------:R-:W-:-:S02]  /*07b0*/  FMUL.FTZ R24, R24, R25 ;  /* 0x0000001918187220 */ /* 0x000fc40000410000 */
[C---:B------:R-:W-:Y:S02]  /*07c0*/  FFMA.FTZ R23, R22.reuse, R23, 0.046769052743911743164 ;  /* 0x3d3f90e816177423 */ /* 0x040fe40000010017 */
[----:B------:R-:W-:Y:S02]  /*07d0*/  FFMA.FTZ R17, R17, R24, R17 ;  /* 0x0000001811117223 */ /* 0x000fe40000010011 */
[----:B------:R-:W-:Y:S02]  /*07e0*/  FFMA.FTZ R23, R22, R23, 0.074823014438152313232 ;  /* 0x3d993ccf16177423 */ /* 0x000fe40000010017 */
[----:B------:R-:W-:Y:S02]  /*07f0*/  FMUL.FTZ R24, R0, R0 ;  /* 0x0000000000187220 */ /* 0x000fe40000410000 */
[----:B------:R-:W-:Y:S02]  /*0800*/  FFMA.FTZ R23, R22, R23, 0.16667181253433227539 ;  /* 0x3e2aac0416177423 */ /* 0x000fe40000010017 */
[----:B------:R-:W-:-:S02]  /*0810*/  FFMA.FTZ R18, R18, R19, R18 ;  /* 0x0000001312127223 */ /* 0x000fc40000010012 */
[----:B------:R-:W-:Y:S02]  /*0820*/  FMUL.FTZ R23, R22, R23 ;  /* 0x0000001716177220 */ /* 0x000fe40000410000 */
[----:B------:R-:W-:Y:S02]  /*0830*/  FMUL.FTZ R22, R12, R12 ;  /* 0x0000000c0c167220 */ /* 0x000fe40000410000 */
[----:B------:R-:W-:Y:S02]  /*0840*/  FFMA.FTZ R16, R16, R23, R16 ;  /* 0x0000001710107223 */ /* 0x000fe40000010010 */
[-C--:B------:R-:W-:Y:S02]  /*0850*/  FFMA.FTZ R19, R22, R13.reuse, 0.018773360177874565125 ;  /* 0x3c99ca9716137423 */ /* 0x080fe4000001000d */
        /* <DEDUP_REMOVED lines=9> */
[----:B------:R-:W-:Y:S02]  /*08f0*/  FMUL.FTZ R22, R14, R14 ;  /* 0x0000000e0e167220 */ /* 0x000fe40000410000 */
[----:B------:R-:W-:Y:S02]  /*0900*/  FMUL.FTZ R24, R21, R21 ;  /* 0x0000001515187220 */ /* 0x000fe40000410000 */
[-C--:B------:R-:W-:Y:S02]  /*0910*/  FFMA.FTZ R25, R22, R13.reuse, 0.018773360177874565125 ;  /* 0x3c99ca9716197423 */ /* 0x080fe4000001000d */
[----:B------:R-:W-:Y:S02]  /*0920*/  FFMA.FTZ R27, R24, R13, 0.018773360177874565125 ;  /* 0x3c99ca97181b7423 */ /* 0x000fe4000001000d */
[----:B------:R-:W-:-:S02]  /*0930*/  FFMA.FTZ R25, R22, R25, 0.046769052743911743164 ;  /* 0x3d3f90e816197423 */ /* 0x000fc40000010019 */
[----:B------:R-:W-:Y:S02]  /*0940*/  FMUL.FTZ R13, R18, -2 ;  /* 0xc0000000120d7820 */ /* 0x000fe40000410000 */
[----:B------:R-:W-:Y:S02]  /*0950*/  FFMA.FTZ R27, R24, R27, 0.046769052743911743164 ;  /* 0x3d3f90e8181b7423 */ /* 0x000fe4000001001b */
[----:B------:R-:W-:Y:S02]  /*0960*/  FFMA.FTZ R25, R22, R25, 0.074823014438152313232 ;  /* 0x3d993ccf16197423 */ /* 0x000fe40000010019 */
[----:B------:R-:W-:Y:S02]  /*0970*/  @P6 FFMA.FTZ R18, R20, 0.93318945169448852539, R13 ;  /* 0x3f6ee58114126823 */ /* 0x000fe4000001000d */
[----:B------:R-:W-:Y:S02]  /*0980*/  FFMA.FTZ R27, R24, R27, 0.074823014438152313232 ;  /* 0x3d993ccf181b7423 */ /* 0x000fe4000001001b */
[----:B------:R-:W-:Y:S01]  /*0990*/  FMUL.FTZ R13, R17, -2 ;  /* 0xc0000000110d7820 */ /* 0x000fe20000410000 */
[----:B------:R-:W-:Y:S01]  /*09a0*/  LOP3.LUT R9, R18, 0x80000000, R9, 0xb8, !PT ;  /* 0x8000000012097812 */ /* 0x000fe200078eb809 */
[----:B------:R-:W-:-:S02]  /*09b0*/  FFMA.FTZ R25, R22, R25, 0.16667181253433227539 ;  /* 0x3e2aac0416197423 */ /* 0x000fc40000010019 */
[----:B------:R-:W-:Y:S02]  /*09c0*/  FFMA.FTZ R27, R24, R27, 0.16667181253433227539 ;  /* 0x3e2aac04181b7423 */ /* 0x000fe4000001001b */
[----:B------:R-:W-:Y:S02]  /*09d0*/  @P5 FFMA.FTZ R17, R20, 0.93318945169448852539, R13 ;  /* 0x3f6ee58114115823 */ /* 0x000fe4000001000d */
[----:B------:R-:W-:Y:S02]  /*09e0*/  FMUL.FTZ R13, R16, -2 ;  /* 0xc0000000100d7820 */ /* 0x000fe40000410000 */
[----:B------:R-:W-:Y:S01]  /*09f0*/  FMUL.FTZ R25, R22, R25 ;  /* 0x0000001916197220 */ /* 0x000fe20000410000 */
[----:B------:R-:W-:Y:S01]  /*0a00*/  LOP3.LUT R10, R17, 0x80000000, R10, 0xb8, !PT ;  /* 0x80000000110a7812 */ /* 0x000fe200078eb80a */
[----:B------:R-:W-:Y:S02]  /*0a10*/  FMUL.FTZ R24, R24, R27 ;  /* 0x0000001b18187220 */ /* 0x000fe40000410000 */
[----:B------:R-:W-:-:S02]  /*0a20*/  @P4 FFMA.FTZ R16, R20, 0.93318945169448852539, R13 ;  /* 0x3f6ee58114104823 */ /* 0x000fc4000001000d */
[----:B------:R-:W-:Y:S02]  /*0a30*/  FFMA.FTZ R13, R12, R19, R12 ;  /* 0x000000130c0d7223 */ /* 0x000fe4000001000c */
[----:B------:R-:W-:Y:S01]  /*0a40*/  FFMA.FTZ R0, R0, R23, R0 ;  /* 0x0000001700007223 */ /* 0x000fe20000010000 */
[----:B------:R-:W-:Y:S01]  /*0a50*/  LOP3.LUT R11, R16, 0x80000000, R11, 0xb8, !PT ;  /* 0x80000000100b7812 */ /* 0x000fe200078eb80b */
[----:B------:R-:W-:Y:S02]  /*0a60*/  FFMA.FTZ R19, R14, R25, R14 ;  /* 0x000000190e137223 */ /* 0x000fe4000001000e */
[----:B------:R-:W-:Y:S02]  /*0a70*/  FFMA.FTZ R12, R21, R24, R21 ;  /* 0x00000018150c7223 */ /* 0x000fe40000010015 */
[----:B------:R-:W-:Y:S02]  /*0a80*/  FMUL.FTZ R21, R13, -2 ;  /* 0xc00000000d157820 */ /* 0x000fe40000410000 */
[----:B------:R-:W-:-:S02]  /*0a90*/  FMUL.FTZ R23, R0, -2 ;  /* 0xc000000000177820 */ /* 0x000fc40000410000 */
        /* <DEDUP_REMOVED lines=10> */
[----:B------:R-:W-:Y:S02]  /*0b40*/  LOP3.LUT R14, R13, 0x80000000, R4, 0xb8, !PT ;  /* 0x800000000d0e7812 */ /* 0x000fe400078eb804 */
[----:B------:R-:W-:Y:S02]  /*0b50*/  LOP3.LUT R21, R0, 0x80000000, R5, 0xb8, !PT ;  /* 0x8000000000157812 */ /* 0x000fe400078eb805 */
[----:B------:R-:W-:Y:S02]  /*0b60*/  LOP3.LUT R20, R19, 0x80000000, R6, 0xb8, !PT ;  /* 0x8000000013147812 */ /* 0x000fe400078eb806 */
[----:B------:R-:W-:Y:S02]  /*0b70*/  LOP3.LUT R23, R12, 0x80000000, R7, 0xb8, !PT ;  /* 0x800000000c177812 */ /* 0x000fe400078eb807 */
[----:B------:R-:W-:Y:S02]  /*0b80*/  FSEL R4, R8, R15, !P0 ;  /* 0x0000000f08047208 */ /* 0x000fe40004000000 */
[----:B------:R-:W-:-:S02]  /*0b90*/  FSEL R5, R9, R18, !P1 ;  /* 0x0000001209057208 */ /* 0x000fc40004800000 */
[----:B------:R-:W-:Y:S02]  /*0ba0*/  FSEL R6, R10, R17, !P2 ;  /* 0x000000110a067208 */ /* 0x000fe40005000000 */
[----:B------:R-:W-:Y:S02]  /*0bb0*/  FSEL R7, R11, R16, !P3 ;  /* 0x000000100b077208 */ /* 0x000fe40005800000 */
[----:B------:R-:W-:Y:S02]  /*0bc0*/  FSETP.GTU.FTZ.AND P0, PT, R13, +INF , PT ;  /* 0x7f8000000d00780b */ /* 0x000fe40003f1c000 */
[----:B------:R-:W-:Y:S01]  /*0bd0*/  FSETP.GTU.FTZ.AND P1, PT, R0, +INF , PT ;  /* 0x7f8000000000780b */ /* 0x000fe20003f3c000 */
[----:B------:R-:W-:Y:S01]  /*0be0*/  STG.E.128 [R2.64], R4 ;  /* 0x0000000402007986 */ /* 0x000fe2000c101d04 */
[----:B------:R-:W-:Y:S02]  /*0bf0*/  FSETP.GTU.FTZ.AND P2, PT, R19, +INF , PT ;  /* 0x7f8000001300780b */ /* 0x000fe40003f5c000 */
[----:B------:R-:W-:-:S02]  /*0c00*/  FSETP.GTU.FTZ.AND P3, PT, R12, +INF , PT ;  /* 0x7f8000000c00780b */ /* 0x000fc40003f7c000 */
[----:B------:R-:W-:Y:S02]  /*0c10*/  FSEL R8, R14, R13, !P0 ;  /* 0x0000000d0e087208 */ /* 0x000fe40004000000 */
[----:B------:R-:W-:Y:S02]  /*0c20*/  FSEL R9, R21, R0, !P1 ;  /* 0x0000000015097208 */ /* 0x000fe40004800000 */
[----:B------:R-:W-:Y:S02]  /*0c30*/  FSEL R10, R20, R19, !P2 ;  /* 0x00000013140a7208 */ /* 0x000fe40005000000 */
[----:B------:R-:W-:-:S05]  /*0c40*/  FSEL R11, R23, R12, !P3 ;  /* 0x0000000c170b7208 */ /* 0x000fca0005800000 */
[----:B------:R-:W-:Y:S01]  /*0c50*/  STG.E.128 [R2.64+0x800], R8 ;  /* 0x0008000802007986 */ /* 0x000fe2000c101d04 */
[----:B------:R-:W-:Y:S05]  /*0c60*/  EXIT ;  /* 0x000000000000794d */ /* 0x000fea0003800000 */
.L_x_1780:
[----:B------:R-:W0:Y:S01]  /*0c70*/  S2R R5, SR_TID.X ;  /* 0x0000000000057919 */ /* 0x000e220000002100 */
[----:B------:R-:W-:Y:S01]  /*0c80*/  HFMA2.MMA R10, -RZ, RZ, 0, 0 ;  /* 0x00000000ff0a7435 */ /* 0x000fe200000001ff */
[----:B------:R-:W-:Y:S02]  /*0c90*/  MOV R4, RZ ;  /* 0x000000ff00047202 */ /* 0x000fe40000000f00 */
        /* <DEDUP_REMOVED lines=8> */
[----:B------:R-:W-:Y:S01]  /*0d20*/  @!P6 IMAD.WIDE.U32 R8, R8, R9, c[0x0][0x170] ;  /* 0x00005c000808e625 */ /* 0x000fe200078e0009 */
[----:B------:R-:W-:-:S04]  /*0d30*/  HFMA2.MMA R6, -RZ, RZ, 0, 0 ;  /* 0x00000000ff067435 */ /* 0x000fc800000001ff */
        /* <DEDUP_REMOVED lines=18> */
[----:B------:R-:W-:-:S04]  /*0e60*/  @!P5 IMAD.WIDE.U32 R14, R14, R15, c[0x0][0x170] ;  /* 0x00005c000e0ed625 */ /* 0x000fc800078e000f */
[----:B------:R-:W-:Y:S01]  /*0e70*/  @!P4 IMAD.WIDE.U32 R16, R16, R17, c[0x0][0x170] ;  /* 0x00005c001010c625 */ /* 0x000fe200078e0011 */
[----:B------:R1:W5:Y:S04]  /*0e80*/  @!P5 LDG.E R4, [R14.64] ;  /* 0x000000040e04d981 */ /* 0x000368000c1e1900 */
[----:B------:R2:W5:Y:S03]  /*0e90*/  @!P4 LDG.E R6, [R16.64] ;  /* 0x000000041006c981 */ /* 0x000566000c1e1900 */
        /* <DEDUP_REMOVED lines=10> */
[----:B------:R-:W-:Y:S01]  /*0f40*/  @!P2 MOV R13, 0x4 ;  /* 0x00000004000da802 */ /* 0x000fe20000000f00 */
[----:B------:R-:W-:Y:S01]  /*0f50*/  HFMA2.MMA R3, -RZ, RZ, 0, 0 ;  /* 0x00000000ff037435 */ /* 0x000fe200000001ff */
[----:B------:R-:W-:Y:S02]  /*0f60*/  @!P3 MOV R23, 0x4 ;  /* 0x000000040017b802 */ /* 0x000fe40000000f00 */
[----:B------:R-:W-:Y:S01]  /*0f70*/  @!P1 MOV R18, 0x4 ;  /* 0x0000000400129802 */ /* 0x000fe20000000f00 */
[----:B------:R-:W-:Y:S01]  /*0f80*/  HFMA2.MMA R7, -RZ, RZ, 0, 0 ;  /* 0x00000000ff077435 */ /* 0x000fe200000001ff */
        /* <DEDUP_REMOVED lines=42> */
.L_x_1782:
[----:B0-----:R-:W-:Y:S05]  /*1230*/  BSYNC B0 ;  /* 0x0000000000007941 */ /* 0x001fea0003800000 */
.L_x_1781:
[-C--:B------:R-:W-:Y:S01]  /*1240*/  ISETP.GE.AND P5, PT, R13, R0.reuse, PT ;  /* 0x000000000d00720c */ /* 0x080fe20003fa6270 */
[----:B------:R-:W-:Y:S01]  /*1250*/  BSSY B0, `(.L_x_1783) ;  /* 0x000001d000007945 */ /* 0x000fe20003800000 */
[----:B------:R-:W-:Y:S02]  /*1260*/  ISETP.GE.AND P4, PT, R15, R0, PT ;  /* 0x000000000f00720c */ /* 0x000fe40003f86270 */
[----:B------:R-:W-:-:S09]  /*1270*/  IADD3 R15, R11, 0x300, RZ ;  /* 0x000003000b0f7810 */ /* 0x000fd20007ffe0ff */
        /* <DEDUP_REMOVED lines=26> */
.L_x_1784:
[----:B------:R-:W-:Y:S05]  /*1420*/  BSYNC B0 ;  /* 0x0000000000007941 */ /* 0x000fea0003800000 */
.L_x_1783:
        /* <DEDUP_REMOVED lines=29> */
.L_x_1786:
[----:B------:R-:W-:Y:S05]  /*1600*/  BSYNC B0 ;  /* 0x0000000000007941 */ /* 0x000fea0003800000 */
.L_x_1785:
        /* <DEDUP_REMOVED lines=31> */
.L_x_1788:
[----:B------:R-:W-:Y:S05]  /*1800*/  BSYNC B0 ;  /* 0x0000000000007941 */ /* 0x000fea0003800000 */
.L_x_1787:
        /* <DEDUP_REMOVED lines=27> */
.L_x_1790:
[----:B------:R-:W-:Y:S05]  /*19c0*/  BSYNC B0 ;  /* 0x0000000000007941 */ /* 0x000fea0003800000 */
.L_x_1789:
        /* <DEDUP_REMOVED lines=27> */
.L_x_1792:
[----:B------:R-:W-:Y:S05]  /*1b80*/  BSYNC B0 ;  /* 0x0000000000007941 */ /* 0x000fea0003800000 */
.L_x_1791:
        /* <DEDUP_REMOVED lines=27> */
.L_x_1794:
[----:B------:R-:W-:Y:S05]  /*1d40*/  BSYNC B0 ;  /* 0x0000000000007941 */ /* 0x000fea0003800000 */
.L_x_1793:
        /* <DEDUP_REMOVED lines=27> */
.L_x_1796:
[----:B------:R-:W-:Y:S05]  /*1f00*/  BSYNC B0 ;  /* 0x0000000000007941 */ /* 0x000fea0003800000 */
.L_x_1795:
        /* <DEDUP_REMOVED lines=18> */
.L_x_1799:
[----:B0-----:R-:W-:-:S13]  /*2030*/  ISETP.GE.AND P0, PT, R11, R0, PT ;  /* 0x000000000b00720c */ /* 0x001fda0003f06270 */
[----:B------:R-:W-:Y:S05]  /*2040*/  @P0 BRA `(.L_x_1801) ;  /* 0x000000c000000947 */ /* 0x000fea0003800000 */
[----:B------:R-:W-:Y:S02]  /*2050*/  IADD3 R4, R2, R11, RZ ;  /* 0x0000000b02047210 */ /* 0x000fe40007ffe0ff */
[----:B------:R-:W-:Y:S02]  /*2060*/  MOV R5, 0x4 ;  /* 0x0000000400057802 */ /* 0x000fe40000000f00 */
[----:B------:R-:W-:-:S03]  /*2070*/  IADD3 R11, R11, 0x80, RZ ;  /* 0x000000800b0b7810 */ /* 0x000fc60007ffe0ff */
[----:B------:R-:W-:-:S05]  /*2080*/  IMAD.WIDE.U32 R4, R4, R5, c[0x0][0x168] ;  /* 0x00005a0004047625 */ /* 0x000fca00078e0005 */
[----:B------:R0:W-:Y:S02]  /*2090*/  STG.E [R4.64], R6 ;  /* 0x0000000604007986 */ /* 0x0001e4000c101904 */
.L_x_1800:
[----:B------:R-:W-:-:S13]  /*20a0*/  ISETP.GE.AND P0, PT, R11, R0, PT ;  /* 0x000000000b00720c */ /* 0x000fda0003f06270 */
[----:B------:R-:W-:Y:S05]  /*20b0*/  @P0 BRA `(.L_x_1802) ;  /* 0x000000d000000947 */ /* 0x000fea0003800000 */
[----:B0-----:R-:W-:Y:S01]  /*20c0*/  HFMA2.MMA R5, -RZ, RZ, 0, 2.384185791015625e-07 ;  /* 0x00000004ff057435 */ /* 0x001fe200000001ff */
[----:B------:R-:W-:Y:S02]  /*20d0*/  IADD3 R4, R2, R11, RZ ;  /* 0x0000000b02047210 */ /* 0x000fe40007ffe0ff */
[----:B------:R-:W-:-:S07]  /*20e0*/  IADD3 R11, R11, 0x80, RZ ;  /* 0x000000800b0b7810 */ /* 0x000fce0007ffe0ff */
[----:B------:R-:W-:-:S05]  /*20f0*/  IMAD.WIDE.U32 R4, R4, R5, c[0x0][0x168] ;  /* 0x00005a0004047625 */ /* 0x000fca00078e0005 */
[----:B------:R0:W-:Y:S02]  /*2100*/  STG.E [R4.64], R3 ;  /* 0x0000000304007986 */ /* 0x0001e4000c101904 */
.L_x_1801:
        /* <DEDUP_REMOVED lines=8> */
.L_x_1802:
[----:B------:R-:W-:Y:S05]  /*2190*/  BSYNC B1 ;  /* 0x0000000000017941 */ /* 0x000fea0003800000 */
.L_x_1798:
[----:B------:R-:W-:-:S13]  /*21a0*/  ISETP.GE.AND P0, PT, R11, R0, PT ;  /* 0x000000000b00720c */ /* 0x000fda0003f06270 */
[----:B0-----:R-:W-:Y:S02]  /*21b0*/  @!P0 IADD3 R4, R2, R11, RZ ;  /* 0x0000000b02048210 */ /* 0x001fe40007ffe0ff */
[----:B------:R-:W-:Y:S02]  /*21c0*/  @!P0 MOV R5, 0x4 ;  /* 0x0000000400058802 */ /* 0x000fe40000000f00 */
[----:B------:R-:W-:-:S03]  /*21d0*/  @!P0 IADD3 R11, R11, 0x80, RZ ;  /* 0x000000800b0b8810 */ /* 0x000fc60007ffe0ff */
[----:B------:R-:W-:-:S05]  /*21e0*/  @!P0 IMAD.WIDE.U32 R4, R4, R5, c[0x0][0x168] ;  /* 0x00005a0004048625 */ /* 0x000fca00078e0005 */
[----:B------:R0:W-:Y:S02]  /*21f0*/  @!P0 STG.E [R4.64], R7 ;  /* 0x0000000704008986 */ /* 0x0001e4000c101904 */
.L_x_1803:
[----:B------:R-:W-:Y:S05]  /*2200*/  BSYNC B0 ;  /* 0x0000000000007941 */ /* 0x000fea0003800000 */
.L_x_1797:
        /* <DEDUP_REMOVED lines=8> */
.L_x_1804:
        /* <DEDUP_REMOVED lines=15> */
.L_x_16370:


//--------------------- .text._ZN2at6native29vectorized_elementwise_kernelILi8EZZZNS0_16asin_kernel_cudaERNS_18TensorIteratorBaseEENKUlvE0_clEvENKUlvE0_clEvEUlfE_St5arrayIPcLm2EEEEviT0_T1_ --------------------------
	.section	.text._ZN2at6native29vectorized_elementwise_kernelILi8EZZZNS0_16asin_kernel_cudaERNS_18TensorIteratorBaseEENKUlvE0_clEvENKUlvE0_clEvEUlfE_St5arrayIPcLm2EEEEviT0_T1_,"ax",@progbits
	.sectioninfo	@"SHI_REGISTERS=4"
	.align	128
        .global         _ZN2at6native29vectorized_elementwise_kernelILi8EZZZNS0_16asin_kernel_cudaERNS_18TensorIteratorBaseEENKUlvE0_clEvENKUlvE0_clEvEUlfE_St5arrayIPcLm2EEEEviT0_T1_
        .type           _ZN2at6native29vectorized_elementwise_kernelILi8EZZZNS0_16asin_kernel_cudaERNS_18TensorIteratorBaseEENKUlvE0_clEvENKUlvE0_clEvEUlfE_St5arrayIPcLm2EEEEviT0_T1_,@function
        .size           _ZN2at6native29vectorized_elementwise_kernelILi8EZZZNS0_16asin_kernel_cudaERNS_18TensorIteratorBaseEENKUlvE0_clEvENKUlvE0_clEvEUlfE_St5arrayIPcLm2EEEEviT0_T1_,(.L_x_16371 - _ZN2at6native29vectorized_elementwise_kernelILi8EZZZNS0_16asin_kernel_cudaERNS_18TensorIteratorBaseEENKUlvE0_clEvENKUlvE0_clEvEUlfE_St5arrayIPcLm2EEEEviT0_T1_)
        .other          _ZN2at6native29vectorized_elementwise_kernelILi8EZZZNS0_16asin_kernel_cudaERNS_18TensorIteratorBaseEENKUlvE0_clEvENKUlvE0_clEvEUlfE_St5arrayIPcLm2EEEEviT0_T1_,@"STO_CUDA_ENTRY STV_DEFAULT"
_ZN2at6native29vectorized_elementwise_kernelILi8EZZZNS0_16asin_kernel_cudaERNS_18TensorIteratorBaseEENKUlvE0_clEvENKUlvE0_clEvEUlfE_St5arrayIPcLm2EEEEviT0_T1_:
.text._ZN2at6native29vectorized_elementwise_kernelILi8EZZZNS0_16asin_kernel_cudaERNS_18TensorIteratorBaseEENKUlvE0_clEvENKUlvE0_clEvEUlfE_St5arrayIPcLm2EEEEviT0_T1_:
[----:B------:R-:W-:Y:S02]  /*0000*/  MOV R1, c[0x0][0x28] ;  /* 0x00000a0000017a02 */ /* 0x000fe40000000f00 */
[----:B------:R-:W-:Y:S05]  /*0010*/  EXIT ;  /* 0x000000000000794d */ /* 0x000fea0003800000 */
.L_x_1805:
        /* <DEDUP_REMOVED lines=14> */
.L_x_16371:


//--------------------- .text._ZN2at6native18elementwise_kernelILi128ELi4EZNS0_15gpu_kernel_implIZZZNS0_16asin_kernel_cudaERNS_18TensorIteratorBaseEENKUlvE0_clEvENKUlvE_clEvEUldE_EEvS4_RKT_EUliE_EEviT1_ --------------------------
	.section	.text._ZN2at6native18elementwise_kernelILi128ELi4EZNS0_15gpu_kernel_implIZZZNS0_16asin_kernel_cudaERNS_18TensorIteratorBaseEENKUlvE0_clEvENKUlvE_clEvEUldE_EEvS4_RKT_EUliE_EEviT1_,"ax",@progbits
	.sectioninfo	@"SHI_REGISTERS=26"
	.align	128
        .global         _ZN2at6native18elementwise_kernelILi128ELi4EZNS0_15gpu_kernel_implIZZZNS0_16asin_kernel_cudaERNS_18TensorIteratorBaseEENKUlvE0_clEvENKUlvE_clEvEUldE_EEvS4_RKT_EUliE_EEviT1_
        .type           _ZN2at6native18elementwise_kernelILi128ELi4EZNS0_15gpu_kernel_implIZZZNS0_16asin_kernel_cudaERNS_18TensorIteratorBaseEENKUlvE0_clEvENKUlvE_clEvEUldE_EEvS4_RKT_EUliE_EEviT1_,@function
        .size           _ZN2at6native18elementwise_kernelILi128ELi4EZNS0_15gpu_kernel_implIZZZNS0_16asin_kernel_cudaERNS_18TensorIteratorBaseEENKUlvE0_clEvENKUlvE_clEvEUldE_EEvS4_RKT_EUliE_EEviT1_,(.L_x_16372 - _ZN2at6native18elementwise_kernelILi128ELi4EZNS0_15gpu_kernel_implIZZZNS0_16asin_kernel_cudaERNS_18TensorIteratorBaseEENKUlvE0_clEvENKUlvE_clEvEUldE_EEvS4_RKT_EUliE_EEviT1_)
        .other          _ZN2at6native18elementwise_kernelILi128ELi4EZNS0_15gpu_kernel_implIZZZNS0_16asin_kernel_cudaERNS_18TensorIteratorBaseEENKUlvE0_clEvENKUlvE_clEvEUldE_EEvS4_RKT_EUliE_EEviT1_,@"STO_CUDA_ENTRY STV_DEFAULT"
_ZN2at6native18elementwise_kernelILi128ELi4EZNS0_15gpu_kernel_implIZZZNS0_16asin_kernel_cudaERNS_18TensorIteratorBaseEENKUlvE0_clEvENKUlvE_clEvEUldE_EEvS4_RKT_EUliE_EEviT1_:
.text._ZN2at6native18elementwise_kernelILi128ELi4EZNS0_15gpu_kernel_implIZZZNS0_16asin_kernel_cudaERNS_18TensorIteratorBaseEENKUlvE0_clEvENKUlvE_clEvEUldE_EEvS4_RKT_EUliE_EEviT1_:
        /* <DEDUP_REMOVED lines=238> */
.L_x_1808:
        /* <DEDUP_REMOVED lines=17> */
[----:B--2---:R-:W0:Y:S01]  /*0ff0*/  I2F.F64.S16 R2, R2 ;  /* 0x0000000200027312 */ /* 0x004e220000101c00 */
[----:B------:R-:W-:Y:S05]  /*1000*/  BRA `(.L_x_1814) ;  /* 0x00000e2000007947 */ /* 0x000fea0003800000 */
.L_x_1812:
[----:B------:R-:W2:Y:S02]  /*1010*/  LDG.E.U8 R2, [R4.64] ;  /* 0x0000002404027981 */ /* 0x000ea4000c1e1100 */
[----:B--2---:R-:W0:Y:S01]  /*1020*/  I2F.F64.U16 R2, R2 ;  /* 0x0000000200027312 */ /* 0x004e220000101800 */
[----:B------:R-:W-:Y:S05]  /*1030*/  BRA `(.L_x_1814) ;  /* 0x00000df000007947 */ /* 0x000fea0003800000 */
.L_x_1811:
[----:B------:R-:W-:-:S13]  /*1040*/  ISETP.NE.AND P0, PT, R2, 0x2, PT ;  /* 0x000000020200780c */ /* 0x000fda0003f05270 */
[----:B------:R-:W-:Y:S05]  /*1050*/  @!P0 BRA `(.L_x_1815) ;  /* 0x000000a000008947 */ /* 0x000fea0003800000 */
[----:B------:R-:W-:-:S13]  /*1060*/  ISETP.NE.AND P0, PT, R2, 0x3, PT ;  /* 0x000000030200780c */ /* 0x000fda0003f05270 */
[----:B------:R-:W-:Y:S05]  /*1070*/  @!P0 BRA `(.L_x_1816) ;  /* 0x0000005000008947 */ /* 0x000fea0003800000 */
[----:B------:R-:W-:-:S13]  /*1080*/  ISETP.NE.AND P0, PT, R2, 0x4, PT ;  /* 0x000000040200780c */ /* 0x000fda0003f05270 */
[----:B------:R-:W-:Y:S05]  /*1090*/  @P0 BRA `(.L_x_1813) ;  /* 0x00000bf000000947 */ /* 0x000fea0003800000 */
[----:B------:R-:W2:Y:S02]  /*10a0*/  LDG.E.64 R2, [R4.64] ;  /* 0x0000002404027981 */ /* 0x000ea4000c1e1b00 */
[----:B--2---:R-:W0:Y:S01]  /*10b0*/  I2F.F64.S64 R2, R2 ;  /* 0x0000000200027312 */ /* 0x004e220000301c00 */
[----:B------:R-:W-:Y:S05]  /*10c0*/  BRA `(.L_x_1814) ;  /* 0x00000d6000007947 */ /* 0x000fea0003800000 */
.L_x_1816:
[----:B------:R-:W2:Y:S02]  /*10d0*/  LDG.E R2, [R4.64] ;  /* 0x0000002404027981 */ /* 0x000ea4000c1e1900 */
[----:B--2---:R-:W0:Y:S01]  /*10e0*/  I2F.F64 R2, R2 ;  /* 0x0000000200027312 */ /* 0x004e220000201c00 */
[----:B------:R-:W-:Y:S05]  /*10f0*/  BRA `(.L_x_1814) ;  /* 0x00000d3000007947 */ /* 0x000fea0003800000 */
.L_x_1815:
[----:B------:R-:W2:Y:S02]  /*1100*/  LDG.E.U16 R2, [R4.64] ;  /* 0x0000002404027981 */ /* 0x000ea4000c1e1500 */
[----:B--2---:R-:W0:Y:S01]  /*1110*/  I2F.F64.S16 R2, R2 ;  /* 0x0000000200027312 */ /* 0x004e220000101c00 */
[----:B------:R-:W-:Y:S05]  /*1120*/  BRA `(.L_x_1814) ;  /* 0x00000d0000007947 */ /* 0x000fea0003800000 */
.L_x_1810:
[----:B------:R-:W-:-:S13]  /*1130*/  ISETP.GT.AND P0, PT, R2, 0x6, PT ;  /* 0x000000060200780c */ /* 0x000fda0003f04270 */
[----:B------:R-:W-:Y:S05]  /*1140*/  @P0 BRA `(.L_x_1817) ;  /* 0x000000d000000947 */ /* 0x000fea0003800000 */
[----:B------:R-:W-:-:S13]  /*1150*/  ISETP.NE.AND P0, PT, R2, 0x5, PT ;  /* 0x000000050200780c */ /* 0x000fda0003f05270 */
[----:B------:R-:W-:Y:S05]  /*1160*/  @!P0 BRA `(.L_x_1818) ;  /* 0x0000006000008947 */ /* 0x000fea0003800000 */
[----:B------:R-:W-:-:S13]  /*1170*/  ISETP.NE.AND P0, PT, R2, 0x6, PT ;  /* 0x000000060200780c */ /* 0x000fda0003f05270 */
[----:B------:R-:W-:Y:S05]  /*1180*/  @P0 BRA `(.L_x_1813) ;  /* 0x00000b0000000947 */ /* 0x000fea0003800000 */
[----:B------:R-:W2:Y:S02]  /*1190*/  LDG.E R2, [R4.64] ;  /* 0x0000002404027981 */ /* 0x000ea4000c1e1900 */
[----:B--2---:R-:W-:-:S06]  /*11a0*/  FMUL.FTZ R2, R2, 1 ;  /* 0x3f80000002027820 */ /* 0x004fcc0000410000 */
[----:B------:R-:W0:Y:S01]  /*11b0*/  F2F.F64.F32 R2, R2 ;  /* 0x0000000200027310 */ /* 0x000e220000201800 */
[----:B------:R-:W-:Y:S05]  /*11c0*/  BRA `(.L_x_1814) ;  /* 0x00000c6000007947 */ /* 0x000fea0003800000 */
.L_x_1818:
[----:B------:R-:W2:Y:S02]  /*11d0*/  LDG.E.U16 R0, [R4.64] ;  /* 0x0000002404007981 */ /* 0x000ea4000c1e1500 */
[----:B--2---:R-:W-:-:S05]  /*11e0*/  HADD2.F32 R0, -RZ, R0.H0_H0 ;  /* 0x20000000ff007230 */ /* 0x004fca0000004100 */
[----:B------:R-:W-:-:S04]  /*11f0*/  FMUL.FTZ R0, R0, 1 ;  /* 0x3f80000000007820 */ /* 0x000fc80000410000 */
[----:B------:R0:W1:Y:S01]  /*1200*/  F2F.F64.F32 R2, R0 ;  /* 0x0000000000027310 */ /* 0x0000620000201800 */
[----:B------:R-:W-:Y:S05]  /*1210*/  BRA `(.L_x_1814) ;  /* 0x00000c1000007947 */ /* 0x000fea0003800000 */
.L_x_1817:
[----:B------:R-:W-:-:S13]  /*1220*/  ISETP.NE.AND P0, PT, R2, 0x7, PT ;  /* 0x000000070200780c */ /* 0x000fda0003f05270 */
[----:B------:R-:W-:Y:S05]  /*1230*/  @!P0 BRA `(.L_x_1819) ;  /* 0x000000d000008947 */ /* 0x000fea0003800000 */
        /* <DEDUP_REMOVED lines=8> */
.L_x_1820:
[----:B------:R-:W2:Y:S02]  /*12c0*/  LDG.E.U16 R4, [R4.64] ;  /* 0x0000002404047981 */ /* 0x000ea4000c1e1500 */
[----:B--2---:R-:W-:-:S05]  /*12d0*/  HADD2.F32 R0, -RZ, R4.H0_H0 ;  /* 0x20000004ff007230 */ /* 0x004fca0000004100 */
[----:B------:R-:W-:-:S04]  /*12e0*/  FMUL.FTZ R0, R0, 1 ;  /* 0x3f80000000007820 */ /* 0x000fc80000410000 */
[----:B------:R0:W1:Y:S01]  /*12f0*/  F2F.F64.F32 R2, R0 ;  /* 0x0000000000027310 */ /* 0x0000620000201800 */
[----:B------:R-:W-:Y:S05]  /*1300*/  BRA `(.L_x_1814) ;  /* 0x00000b2000007947 */ /* 0x000fea0003800000 */
.L_x_1819:
[----:B------:R0:W5:Y:S01]  /*1310*/  LDG.E.64 R2, [R4.64] ;  /* 0x0000002404027981 */ /* 0x000162000c1e1b00 */
[----:B------:R-:W-:Y:S05]  /*1320*/  BRA `(.L_x_1814) ;  /* 0x00000b0000007947 */ /* 0x000fea0003800000 */
.L_x_1809:
        /* <DEDUP_REMOVED lines=8> */
[----:B------:R-:W2:Y:S01]  /*13b0*/  LDG.E.U8 R4, [R4.64] ;  /* 0x0000002404047981 */ /* 0x000ea2000c1e1100 */
[----:B------:R-:W-:Y:S01]  /*13c0*/  IMAD.MOV.U32 R2, RZ, RZ, RZ ;  /* 0x000000ffff027224 */ /* 0x000fe200078e00ff */
[----:B--2---:R-:W-:-:S04]  /*13d0*/  ISETP.NE.AND P0, PT, R4, RZ, PT ;  /* 0x000000ff0400720c */ /* 0x004fc80003f05270 */
[----:B------:R-:W-:Y:S01]  /*13e0*/  FSEL R3, RZ, 1.875, !P0 ;  /* 0x3ff00000ff037808 */ /* 0x000fe20004000000 */
[----:B------:R-:W-:Y:S05]  /*13f0*/  BRA `(.L_x_1814) ;  /* 0x00000a3000007947 */ /* 0x000fea0003800000 */
.L_x_1823:
[----:B------:R0:W5:Y:S01]  /*1400*/  LDG.E.64 R2, [R4.64] ;  /* 0x0000002404027981 */ /* 0x000162000c1e1b00 */
[----:B------:R-:W-:Y:S05]  /*1410*/  BRA `(.L_x_1814) ;  /* 0x00000a1000007947 */ /* 0x000fea0003800000 */
.L_x_1822:
        /* <DEDUP_REMOVED lines=24> */
[----:B------:R-:W-:-:S05]  /*15a0*/  LOP3.LUT R3, R3, 0x80000000, R0, 0xf8, !PT ;  /* 0x8000000003037812 */ /* 0x000fca00078ef800 */
[----:B------:R-:W-:-:S06]  /*15b0*/  FMUL.FTZ R3, R3, 1 ;  /* 0x3f80000003037820 */ /* 0x000fcc0000410000 */
[----:B------:R-:W0:Y:S01]  /*15c0*/  F2F.F64.F32 R2, R3 ;  /* 0x0000000300027310 */ /* 0x000e220000201800 */
[----:B------:R-:W-:Y:S05]  /*15d0*/  BRA `(.L_x_1814) ;  /* 0x0000085000007947 */ /* 0x000fea0003800000 */
.L_x_1825:
[----:B------:R-:W2:Y:S02]  /*15e0*/  LDG.E.U8 R3, [R4.64] ;  /* 0x0000002404037981 */ /* 0x000ea4000c1e1100 */
[----:B--2---:R-:W-:-:S05]  /*15f0*/  IMAD.SHL.U32 R0, R3, 0x2000000, RZ ;  /* 0x0200000003007824 */ /* 0x004fca00078e00ff */
[----:B------:R-:W-:-:S13]  /*1600*/  ISETP.GE.U32.AND P0, PT, R0, 0x8000000, PT ;  /* 0x080000000000780c */ /* 0x000fda0003f06070 */
[C---:B------:R-:W-:Y:S02]  /*1610*/  @!P0 IMAD.SHL.U32 R0, R3.reuse, 0x100, RZ ;  /* 0x0000010003008824 */ /* 0x040fe400078e00ff */
[C---:B------:R-:W-:Y:S02]  /*1620*/  @P0 IMAD.SHL.U32 R2, R3.reuse, 0x200000, RZ ;  /* 0x0020000003020824 */ /* 0x040fe400078e00ff */
[----:B------:R-:W-:Y:S01]  /*1630*/  IMAD.SHL.U32 R3, R3, 0x1000000, RZ ;  /* 0x0100000003037824 */ /* 0x000fe200078e00ff */
[----:B------:R-:W-:Y:S02]  /*1640*/  @!P0 LOP3.LUT R0, R0, 0x7f00, RZ, 0xc0, !PT ;  /* 0x00007f0000008812 */ /* 0x000fe400078ec0ff */
[----:B------:R-:W-:Y:S02]  /*1650*/  @P0 LOP3.LUT R2, R2, 0x70000000, RZ, 0xfc, !PT ;  /* 0x7000000002020812 */ /* 0x000fe400078efcff */
[----:B------:R-:W-:-:S03]  /*1660*/  @!P0 LOP3.LUT R0, R0, 0x3f000000, RZ, 0xfc, !PT ;  /* 0x3f00000000008812 */ /* 0x000fc600078efcff */
[----:B------:R-:W-:Y:S02]  /*1670*/  @P0 FMUL.FTZ R2, R2, 1.9259299443872358531e-34 ;  /* 0x0780000002020820 */ /* 0x000fe40000410000 */
[----:B------:R-:W-:-:S05]  /*1680*/  @!P0 FADD.FTZ R2, R0, -0.5 ;  /* 0xbf00000000028421 */ /* 0x000fca0000010000 */
[----:B------:R-:W-:-:S05]  /*1690*/  LOP3.LUT R2, R2, 0x80000000, R3, 0xf8, !PT ;  /* 0x8000000002027812 */ /* 0x000fca00078ef803 */
[----:B------:R-:W-:-:S06]  /*16a0*/  FMUL.FTZ R2, R2, 1 ;  /* 0x3f80000002027820 */ /* 0x000fcc0000410000 */
[----:B------:R-:W0:Y:S01]  /*16b0*/  F2F.F64.F32 R2, R2 ;  /* 0x0000000200027310 */ /* 0x000e220000201800 */
[----:B------:R-:W-:Y:S05]  /*16c0*/  BRA `(.L_x_1814) ;  /* 0x0000076000007947 */ /* 0x000fea0003800000 */
.L_x_1824:
[----:B------:R-:W2:Y:S02]  /*16d0*/  LDG.E.U16 R0, [R4.64] ;  /* 0x0000002404007981 */ /* 0x000ea4000c1e1500 */
[----:B--2---:R-:W-:-:S05]  /*16e0*/  PRMT R0, RZ, 0x5410, R0 ;  /* 0x00005410ff007816 */ /* 0x004fca0000000000 */
[----:B------:R-:W-:-:S04]  /*16f0*/  FMUL.FTZ R0, R0, 1 ;  /* 0x3f80000000007820 */ /* 0x000fc80000410000 */
[----:B------:R0:W1:Y:S01]  /*1700*/  F2F.F64.F32 R2, R0 ;  /* 0x0000000000027310 */ /* 0x0000620000201800 */
[----:B------:R-:W-:Y:S05]  /*1710*/  BRA `(.L_x_1814) ;  /* 0x0000071000007947 */ /* 0x000fea0003800000 */
.L_x_1821:
        /* <DEDUP_REMOVED lines=9> */
[----:B--2---:R-:W0:Y:S01]  /*17b0*/  I2F.F64.U16 R2, R2 ;  /* 0x0000000200027312 */ /* 0x004e220000101800 */
[----:B------:R-:W-:Y:S05]  /*17c0*/  BRA `(.L_x_1814) ;  /* 0x0000066000007947 */ /* 0x000fea0003800000 */
.L_x_1828:
        /* <DEDUP_REMOVED lines=21> */
.L_x_1832:
[----:B------:R-:W-:Y:S05]  /*1920*/  BSYNC B1 ;  /* 0x0000000000017941 */ /* 0x000fea0003800000 */
.L_x_1831:
[----:B------:R-:W-:Y:S01]  /*1930*/  LEA R3, R0, 0x3b800000, 0x17 ;  /* 0x3b80000000037811 */ /* 0x000fe200078eb8ff */
[----:B------:R-:W-:-:S05]  /*1940*/  IMAD.SHL.U32 R0, R2, 0x100000, RZ ;  /* 0x0010000002007824 */ /* 0x000fca00078e00ff */
[----:B------:R-:W-:Y:S02]  /*1950*/  LOP3.LUT R0, R3, R0, R4, 0xfe, !PT ;  /* 0x0000000003007212 */ /* 0x000fe400078efe04 */
.L_x_1830:
[----:B------:R-:W-:Y:S05]  /*1960*/  BSYNC B0 ;  /* 0x0000000000007941 */ /* 0x000fea0003800000 */
.L_x_1829:
[----:B------:R-:W-:-:S04]  /*1970*/  FMUL.FTZ R0, R0, 1 ;  /* 0x3f80000000007820 */ /* 0x000fc80000410000 */
[----:B------:R0:W1:Y:S01]  /*1980*/  F2F.F64.F32 R2, R0 ;  /* 0x0000000000027310 */ /* 0x0000620000201800 */
[----:B------:R-:W-:Y:S05]  /*1990*/  BRA `(.L_x_1814) ;  /* 0x0000049000007947 */ /* 0x000fea0003800000 */
.L_x_1827:
        /* <DEDUP_REMOVED lines=21> */
.L_x_1836:
[----:B------:R-:W-:Y:S05]  /*1af0*/  BSYNC B1 ;  /* 0x0000000000017941 */ /* 0x000fea0003800000 */
.L_x_1835:
[----:B------:R-:W-:Y:S01]  /*1b00*/  LEA R3, R0, 0x37800000, 0x17 ;  /* 0x3780000000037811 */ /* 0x000fe200078eb8ff */
[----:B------:R-:W-:-:S05]  /*1b10*/  IMAD.SHL.U32 R0, R2, 0x200000, RZ ;  /* 0x0020000002007824 */ /* 0x000fca00078e00ff */
[----:B------:R-:W-:Y:S02]  /*1b20*/  LOP3.LUT R0, R3, R0, R4, 0xfe, !PT ;  /* 0x0000000003007212 */ /* 0x000fe400078efe04 */
.L_x_1834:
[----:B------:R-:W-:Y:S05]  /*1b30*/  BSYNC B0 ;  /* 0x0000000000007941 */ /* 0x000fea0003800000 */
.L_x_1833:
[----:B------:R-:W-:-:S04]  /*1b40*/  FMUL.FTZ R0, R0, 1 ;  /* 0x3f80000000007820 */ /* 0x000fc80000410000 */
[----:B------:R0:W1:Y:S01]  /*1b50*/  F2F.F64.F32 R2, R0 ;  /* 0x0000000000027310 */ /* 0x0000620000201800 */
[----:B------:R-:W-:Y:S05]  /*1b60*/  BRA `(.L_x_1814) ;  /* 0x000002c000007947 */ /* 0x000fea0003800000 */
.L_x_1826:
        /* <DEDUP_REMOVED lines=14> */
.L_x_1840:
[----:B------:R-:W-:Y:S05]  /*1c50*/  BSYNC B0 ;  /* 0x0000000000007941 */ /* 0x000fea0003800000 */
.L_x_1839:
[----:B------:R-:W-:-:S04]  /*1c60*/  FMUL.FTZ R0, R0, 1 ;  /* 0x3f80000000007820 */ /* 0x000fc80000410000 */
[----:B------:R0:W1:Y:S01]  /*1c70*/  F2F.F64.F32 R2, R0 ;  /* 0x0000000000027310 */ /* 0x0000620000201800 */
[----:B------:R-:W-:Y:S05]  /*1c80*/  BRA `(.L_x_1814) ;  /* 0x000001a000007947 */ /* 0x000fea0003800000 */
.L_x_1813:
        /* <DEDUP_REMOVED lines=19> */
[----:B------:R-:W-:Y:S01]  /*1dc0*/  CS2R R2, SRZ ;  /* 0x0000000000027805 */ /* 0x000fe2000001ff00 */
[----:B------:R-:W-:Y:S05]  /*1dd0*/  BRA `(.L_x_1814) ;  /* 0x0000005000007947 */ /* 0x000fea0003800000 */
.L_x_1838:
[----:B------:R-:W2:Y:S02]  /*1de0*/  LDG.E.64 R2, [R4.64] ;  /* 0x0000002404027981 */ /* 0x000ea4000c1e1b00 */
[----:B--2---:R-:W0:Y:S01]  /*1df0*/  I2F.F64.U64 R2, R2 ;  /* 0x0000000200027312 */ /* 0x004e220000301800 */
[----:B------:R-:W-:Y:S05]  /*1e00*/  BRA `(.L_x_1814) ;  /* 0x0000002000007947 */ /* 0x000fea0003800000 */
.L_x_1837:
[----:B------:R-:W2:Y:S02]  /*1e10*/  LDG.E R2, [R4.64] ;  /* 0x0000002404027981 */ /* 0x000ea4000c1e1900 */
[----:B--2---:R-:W0:Y:S02]  /*1e20*/  I2F.F64.U32 R2, R2 ;  /* 0x0000000200027312 */ /* 0x004e240000201800 */
.L_x_1814:
[----:B01---5:R-:W-:Y:S01]  /*1e30*/  FSETP.GEU.FTZ.AND P0, PT, |R3|, 1.7687499523162841797, PT ;  /* 0x3fe266660300780b */ /* 0x023fe20003f1e200 */
[----:B------:R-:W-:-:S12]  /*1e40*/  BSSY B0, `(.L_x_1841) ;  /* 0x000003d000007945 */ /* 0x000fd80003800000 */
[----:B------:R-:W-:Y:S05]  /*1e50*/  @!P0 BRA `(.L_x_1842) ;  /* 0x000002a000008947 */ /* 0x000fea0003800000 */
[----:B------:R-:W-:Y:S02]  /*1e60*/  IMAD.MOV.U32 R4, RZ, RZ, 0x0 ;  /* 0x00000000ff047424 */ /* 0x000fe400078e00ff */
[----:B------:R-:W-:Y:S02]  /*1e70*/  IMAD.MOV.U32 R5, RZ, RZ, 0x3fe00000 ;  /* 0x3fe00000ff057424 */ /* 0x000fe400078e00ff */
[----:B------:R-:W-:Y:S02]  /*1e80*/  IMAD.MOV.U32 R8, RZ, RZ, -0x23e76a17 ;  /* 0xdc1895e9ff087424 */ /* 0x000fe400078e00ff */
[----:B------:R-:W-:Y:S02]  /*1e90*/  IMAD.MOV.U32 R9, RZ, RZ, 0x3fb0066b ;  /* 0x3fb0066bff097424 */ /* 0x000fe400078e00ff */
[----:B------:R-:W0:Y:S01]  /*1ea0*/  DFMA R4, |R2|, -R4, 0.5 ;  /* 0x3fe000000204742b */ /* 0x000e220000000a04 */
[----:B------:R-:W-:-:S05]  /*1eb0*/  IMAD.MOV.U32 R6, RZ, RZ, RZ ;  /* 0x000000ffff067224 */ /* 0x000fca00078e00ff */
[C---:B0-----:R-:W0:Y:S01]  /*1ec0*/  DFMA R8, R4.reuse, R8, c[0x2][0x0] ;  /* 0x008000000408762b */ /* 0x041e220000000008 */
[----:B------:R-:W1:Y:S03]  /*1ed0*/  MUFU.RSQ64H R7, R5 ;  /* 0x0000000500077308 */ /* 0x000e660000001c00 */
[----:B------:R-:W-:Y:S01]  /*1ee0*/  ISETP.GE.AND P1, PT, R5, RZ, PT ;  /* 0x000000ff0500720c */ /* 0x000fe20003f26270 */
[----:B------:R-:W-:-:S04]  /*1ef0*/  DSETP.NE.AND P0, PT, R4, RZ, PT ;  /* 0x000000ff0400722a */ /* 0x000fc80003f05000 */
[----:B0-----:R-:W0:-:S06]  /*1f00*/  DFMA R8, R4, R8, c[0x2][0x8] ;  /* 0x008002000408762b */ /* 0x001e0c0000000008 */
[----:B0-----:R-:W0:-:S04]  /*1f10*/  DFMA R8, R4, R8, c[0x2][0x10] ;  /* 0x008004000408762b */ /* 0x001e080000000008 */
[----:B-1----:R-:W1:-:S04]  /*1f20*/  DMUL R10, R4, R6 ;  /* 0x00000006040a7228 */ /* 0x002e480000000000 */
[----:B0-----:R-:W0:-:S04]  /*1f30*/  DFMA R8, R4, R8, c[0x2][0x18] ;  /* 0x008006000408762b */ /* 0x001e080000000008 */
[----:B-1----:R-:W-:-:S04]  /*1f40*/  DFMA R12, R10, -R10, R4 ;  /* 0x8000000a0a0c722b */ /* 0x002fc80000000004 */
[----:B0-----:R0:W1:Y:S02]  /*1f50*/  DFMA R14, R4, R8, c[0x2][0x20] ;  /* 0x00800800040e762b */ /* 0x0010640000000008 */
[----:B0-----:R-:W-:Y:S01]  /*1f60*/  IADD3 R9, R7, -0x100000, RZ ;  /* 0xfff0000007097810 */ /* 0x001fe20007ffe0ff */
[----:B------:R-:W-:-:S03]  /*1f70*/  IMAD.MOV.U32 R8, RZ, RZ, RZ ;  /* 0x000000ffff087224 */ /* 0x000fc600078e00ff */
[----:B-1----:R-:W0:-:S04]  /*1f80*/  DFMA R14, R4, R14, c[0x2][0x28] ;  /* 0x00800a00040e762b */ /* 0x002e08000000000e */
[----:B------:R-:W1:-:S04]  /*1f90*/  DFMA R10, R8, R12, R10 ;  /* 0x0000000c080a722b */ /* 0x000e48000000000a */
[----:B0-----:R-:W0:-:S04]  /*1fa0*/  DFMA R14, R4, R14, c[0x2][0x30] ;  /* 0x00800c00040e762b */ /* 0x001e08000000000e */
[----:B-1----:R-:W1:-:S04]  /*1fb0*/  DFMA R6, R6, -R10, 1 ;  /* 0x3ff000000606742b */ /* 0x002e48000000080a */
[----:B0-----:R-:W0:-:S04]  /*1fc0*/  DFMA R14, R4, R14, c[0x2][0x38] ;  /* 0x00800e00040e762b */ /* 0x001e08000000000e */
[----:B------:R-:W-:-:S04]  /*1fd0*/  DFMA R12, R10, -R10, R4 ;  /* 0x8000000a0a0c722b */ /* 0x000fc80000000004 */
[----:B-1----:R-:W1:-:S04]  /*1fe0*/  DFMA R6, R8, R6, R8 ;  /* 0x000000060806722b */ /* 0x002e480000000008 */
[----:B0-----:R-:W0:-:S04]  /*1ff0*/  DFMA R14, R4, R14, c[0x2][0x40] ;  /* 0x00801000040e762b */ /* 0x001e08000000000e */
[----:B-1----:R-:W-:-:S04]  /*2000*/  DFMA R6, R6, R12, R10 ;  /* 0x0000000c0606722b */ /* 0x002fc8000000000a */
[----:B0-----:R-:W0:-:S06]  /*2010*/  DFMA R14, R4, R14, c[0x2][0x48] ;  /* 0x00801200040e762b */ /* 0x001e0c000000000e */
[C---:B0-----:R-:W0:Y:S01]  /*2020*/  DFMA R14, R4.reuse, R14, c[0x2][0x50] ;  /* 0x00801400040e762b */ /* 0x041e22000000000e */
[----:B------:R-:W-:Y:S02]  /*2030*/  FSEL R9, R6, RZ, P1 ;  /* 0x000000ff06097208 */ /* 0x000fe40000800000 */
[----:B------:R-:W-:Y:S02]  /*2040*/  FSEL R7, R7, -QNAN , P1 ;  /* 0xfff8000007077808 */ /* 0x000fe40000800000 */
[----:B------:R-:W-:Y:S01]  /*2050*/  FSEL R6, R9, R4, P0 ;  /* 0x0000000409067208 */ /* 0x000fe20000000000 */
[----:B0-----:R-:W0:Y:S01]  /*2060*/  DFMA R14, R4, R14, c[0x2][0x58] ;  /* 0x00801600040e762b */ /* 0x001e22000000000e */
[----:B------:R-:W-:-:S05]  /*2070*/  FSEL R7, R7, R5, P0 ;  /* 0x0000000507077208 */ /* 0x000fca0000000000 */
[----:B0-----:R-:W-:-:S04]  /*2080*/  DMUL R14, R4, R14 ;  /* 0x0000000e040e7228 */ /* 0x001fc80000000000 */
[----:B------:R-:W0:-:S06]  /*2090*/  DMUL R6, R6, -2 ;  /* 0xc000000006067828 */ /* 0x000e0c0000000000 */
[----:B0-----:R-:W-:-:S04]  /*20a0*/  DADD R4, R6, c[0x2][0x68] ;  /* 0x00801a0006047629 */ /* 0x001fc80000000000 */
[----:B------:R-:W0:-:S06]  /*20b0*/  DFMA R14, R14, R6, c[0x2][0x60] ;  /* 0x008018000e0e762b */ /* 0x000e0c0000000006 */
[----:B0-----:R-:W0:-:S06]  /*20c0*/  DADD R4, R14, R4 ;  /* 0x000000000e047229 */ /* 0x001e0c0000000004 */
[----:B0-----:R-:W0:-:S10]  /*20d0*/  DADD R4, R4, c[0x2][0x68] ;  /* 0x00801a0004047629 */ /* 0x001e140000000000 */
[----:B0-----:R-:W-:Y:S01]  /*20e0*/  LOP3.LUT R5, R5, 0x80000000, R3, 0xb8, !PT ;  /* 0x8000000005057812 */ /* 0x001fe200078eb803 */
[----:B------:R-:W-:Y:S05]  /*20f0*/  BRA `(.L_x_1843) ;  /* 0x0000011000007947 */ /* 0x000fea0003800000 */
.L_x_1842:
[----:B------:R-:W0:Y:S01]  /*2100*/  DMUL R4, R2, R2 ;  /* 0x0000000202047228 */ /* 0x000e220000000000 */
[----:B------:R-:W-:Y:S02]  /*2110*/  IMAD.MOV.U32 R6, RZ, RZ, -0x23e76a17 ;  /* 0xdc1895e9ff067424 */ /* 0x000fe400078e00ff */
[----:B------:R-:W-:-:S06]  /*2120*/  IMAD.MOV.U32 R7, RZ, RZ, 0x3fb0066b ;  /* 0x3fb0066bff077424 */ /* 0x000fcc00078e00ff */
[----:B0-----:R-:W0:-:S06]  /*2130*/  DFMA R6, R4, R6, c[0x2][0x0] ;  /* 0x008000000406762b */ /* 0x001e0c0000000006 */
        /* <DEDUP_REMOVED lines=11> */
[----:B0-----:R-:W0:-:S06]  /*21f0*/  DMUL R4, R4, R6 ;  /* 0x0000000604047228 */ /* 0x001e0c0000000000 */
[----:B0-----:R0:W1:-:S06]  /*2200*/  DFMA R4, R4, R2, R2 ;  /* 0x000000020404722b */ /* 0x00104c0000000002 */
.L_x_1843:
[----:B------:R-:W-:Y:S05]  /*2210*/  BSYNC B0 ;  /* 0x0000000000007941 */ /* 0x000fea0003800000 */
.L_x_1841:
[----:B0-----:R-:W0:Y:S02]  /*2220*/  LDC.U8 R2, c[0x0][0x371] ;  /* 0x0000dc40ff027b82 */ /* 0x001e240000000000 */
        /* <DEDUP_REMOVED lines=11> */
[----:B-1----:R-:W0:Y:S02]  /*22e0*/  F2I.F64.TRUNC R5, R4 ;  /* 0x0000000400057311 */ /* 0x002e24000030d100 */
[----:B0-----:R0:W-:Y:S01]  /*22f0*/  STG.E.U8 [R16.64], R5 ;  /* 0x0000000510007986 */ /* 0x0011e2000c101124 */
[----:B------:R-:W-:Y:S05]  /*2300*/  BRA `(.L_x_1849) ;  /* 0x00000f1000007947 */ /* 0x000fea0003800000 */
.L_x_1847:
[----:B-1----:R-:W0:Y:S02]  /*2310*/  F2I.S64.F64.TRUNC R4, R4 ;  /* 0x0000000400047311 */ /* 0x002e24000030d900 */
[----:B0-----:R-:W-:-:S05]  /*2320*/  IMAD.MOV.U32 R3, RZ, RZ, R4 ;  /* 0x000000ffff037224 */ /* 0x001fca00078e0004 */
[----:B------:R0:W-:Y:S01]  /*2330*/  STG.E.U8 [R16.64], R3 ;  /* 0x0000000310007986 */ /* 0x0001e2000c101124 */
[----:B------:R-:W-:Y:S05]  /*2340*/  BRA `(.L_x_1849) ;  /* 0x00000ed000007947 */ /* 0x000fea0003800000 */
.L_x_1846:
[----:B------:R-:W-:-:S13]  /*2350*/  ISETP.NE.AND P0, PT, R0, 0x2, PT ;  /* 0x000000020000780c */ /* 0x000fda0003f05270 */
[----:B------:R-:W-:Y:S05]  /*2360*/  @!P0 BRA `(.L_x_1850) ;  /* 0x000000a000008947 */ /* 0x000fea0003800000 */
[----:B------:R-:W-:-:S13]  /*2370*/  ISETP.NE.AND P0, PT, R0, 0x3, PT ;  /* 0x000000030000780c */ /* 0x000fda0003f05270 */
[----:B------:R-:W-:Y:S05]  /*2380*/  @!P0 BRA `(.L_x_1851) ;  /* 0x0000005000008947 */ /* 0x000fea0003800000 */
[----:B------:R-:W-:-:S13]  /*2390*/  ISETP.NE.AND P0, PT, R0, 0x4, PT ;  /* 0x000000040000780c */ /* 0x000fda0003f05270 */
[----:B------:R-:W-:Y:S05]  /*23a0*/  @P0 BRA `(.L_x_1848) ;  /* 0x00000ce000000947 */ /* 0x000fea0003800000 */
[----:B-1----:R-:W0:Y:S02]  /*23b0*/  F2I.S64.F64.TRUNC R4, R4 ;  /* 0x0000000400047311 */ /* 0x002e24000030d900 */
[----:B0-----:R0:W-:Y:S01]  /*23c0*/  STG.E.64 [R16.64], R4 ;  /* 0x0000000410007986 */ /* 0x0011e2000c101b24 */
[----:B------:R-:W-:Y:S05]  /*23d0*/  BRA `(.L_x_1849) ;  /* 0x00000e4000007947 */ /* 0x000fea0003800000 */
.L_x_1851:
[----:B-1----:R-:W0:Y:S02]  /*23e0*/  F2I.F64.TRUNC R5, R4 ;  /* 0x0000000400057311 */ /* 0x002e24000030d100 */
[----:B0-----:R0:W-:Y:S01]  /*23f0*/  STG.E [R16.64], R5 ;  /* 0x0000000510007986 */ /* 0x0011e2000c101924 */
[----:B------:R-:W-:Y:S05]  /*2400*/  BRA `(.L_x_1849) ;  /* 0x00000e1000007947 */ /* 0x000fea0003800000 */
.L_x_1850:
[----:B-1----:R-:W0:Y:S02]  /*2410*/  F2I.F64.TRUNC R5, R4 ;  /* 0x0000000400057311 */ /* 0x002e24000030d100 */
[----:B0-----:R0:W-:Y:S01]  /*2420*/  STG.E.U16 [R16.64], R5 ;  /* 0x0000000510007986 */ /* 0x0011e2000c101524 */
[----:B------:R-:W-:Y:S05]  /*2430*/  BRA `(.L_x_1849) ;  /* 0x00000de000007947 */ /* 0x000fea0003800000 */
.L_x_1845:
[----:B------:R-:W-:-:S13]  /*2440*/  ISETP.GT.AND P0, PT, R0, 0x6, PT ;  /* 0x000000060000780c */ /* 0x000fda0003f04270 */
[----:B------:R-:W-:Y:S05]  /*2450*/  @P0 BRA `(.L_x_1852) ;  /* 0x000000f000000947 */ /* 0x000fea0003800000 */
[----:B------:R-:W-:-:S13]  /*2460*/  ISETP.NE.AND P0, PT, R0, 0x5, PT ;  /* 0x000000050000780c */ /* 0x000fda0003f05270 */
[----:B------:R-:W-:Y:S05]  /*2470*/  @!P0 BRA `(.L_x_1853) ;  /* 0x0000007000008947 */ /* 0x000fea0003800000 */
[----:B------:R-:W-:-:S13]  /*2480*/  ISETP.NE.AND P0, PT, R0, 0x6, PT ;  /* 0x000000060000780c */ /* 0x000fda0003f05270 */
[----:B------:R-:W-:Y:S05]  /*2490*/  @P0 BRA `(.L_x_1848) ;  /* 0x00000bf000000947 */ /* 0x000fea0003800000 */
[----:B-1----:R-:W0:Y:S01]  /*24a0*/  F2F.F32.F64 R3, R4 ;  /* 0x0000000400037310 */ /* 0x002e220000301000 */
[----:B------:R-:W0:-:S14]  /*24b0*/  DSETP.GEU.AND P0, PT, |R4|, c[0x2][0x70], PT ;  /* 0x00801c000400762a */ /* 0x000e1c0003f0e200 */
[----:B0-----:R-:W-:-:S05]  /*24c0*/  @!P0 FMUL R3, R3, 1.175494350822287508e-38 ;  /* 0x0080000003038820 */ /* 0x001fca0000400000 */
[----:B------:R0:W-:Y:S01]  /*24d0*/  STG.E [R16.64], R3 ;  /* 0x0000000310007986 */ /* 0x0001e2000c101924 */
[----:B------:R-:W-:Y:S05]  /*24e0*/  BRA `(.L_x_1849) ;  /* 0x00000d3000007947 */ /* 0x000fea0003800000 */
.L_x_1853:
[----:B-1----:R-:W0:Y:S01]  /*24f0*/  F2F.F32.F64 R0, R4 ;  /* 0x0000000400007310 */ /* 0x002e220000301000 */
[----:B------:R-:W0:-:S14]  /*2500*/  DSETP.GEU.AND P0, PT, |R4|, c[0x2][0x70], PT ;  /* 0x00801c000400762a */ /* 0x000e1c0003f0e200 */
[----:B0-----:R-:W-:-:S05]  /*2510*/  @!P0 FMUL R0, R0, 1.175494350822287508e-38 ;  /* 0x0080000000008820 */ /* 0x001fca0000400000 */
[----:B------:R-:W-:-:S05]  /*2520*/  F2FP.PACK_AB R0, RZ, R0 ;  /* 0x00000000ff00723e */ /* 0x000fca00000000ff */
[----:B------:R0:W-:Y:S01]  /*2530*/  STG.E.U16 [R16.64], R0 ;  /* 0x0000000010007986 */ /* 0x0001e2000c101524 */
[----:B------:R-:W-:Y:S05]  /*2540*/  BRA `(.L_x_1849) ;  /* 0x00000cd000007947 */ /* 0x000fea0003800000 */
.L_x_1852:
[----:B------:R-:W-:-:S13]  /*2550*/  ISETP.NE.AND P0, PT, R0, 0x7, PT ;  /* 0x000000070000780c */ /* 0x000fda0003f05270 */
[----:B------:R-:W-:Y:S05]  /*2560*/  @!P0 BRA `(.L_x_1854) ;  /* 0x0000011000008947 */ /* 0x000fea0003800000 */
[----:B------:R-:W-:-:S13]  /*2570*/  ISETP.NE.AND P0, PT, R0, 0x8, PT ;  /* 0x000000080000780c */ /* 0x000fda0003f05270 */
[----:B------:R-:W-:Y:S05]  /*2580*/  @!P0 BRA `(.L_x_1855) ;  /* 0x0000008000008947 */ /* 0x000fea0003800000 */
[----:B------:R-:W-:-:S13]  /*2590*/  ISETP.NE.AND P0, PT, R0, 0x9, PT ;  /* 0x000000090000780c */ /* 0x000fda0003f05270 */
[----:B------:R-:W-:Y:S05]  /*25a0*/  @P0 BRA `(.L_x_1848) ;  /* 0x00000ae000000947 */ /* 0x000fea0003800000 */
[----:B-1----:R-:W0:Y:S01]  /*25b0*/  F2F.F32.F64 R2, R4 ;  /* 0x0000000400027310 */ /* 0x002e220000301000 */
[----:B------:R-:W0:Y:S01]  /*25c0*/  DSETP.GEU.AND P0, PT, |R4|, c[0x2][0x70], PT ;  /* 0x00801c000400762a */ /* 0x000e220003f0e200 */
[----:B------:R-:W-:-:S13]  /*25d0*/  IMAD.MOV.U32 R3, RZ, RZ, RZ ;  /* 0x000000ffff037224 */ /* 0x000fda00078e00ff */
[----:B0-----:R-:W-:-:S05]  /*25e0*/  @!P0 FMUL R2, R2, 1.175494350822287508e-38 ;  /* 0x0080000002028820 */ /* 0x001fca0000400000 */
[----:B------:R0:W-:Y:S01]  /*25f0*/  STG.E.64 [R16.64], R2 ;  /* 0x0000000210007986 */ /* 0x0001e2000c101b24 */
[----:B------:R-:W-:Y:S05]  /*2600*/  BRA `(.L_x_1849) ;  /* 0x00000c1000007947 */ /* 0x000fea0003800000 */
.L_x_1855:
[----:B-1----:R-:W0:Y:S01]  /*2610*/  F2F.F32.F64 R0, R4 ;  /* 0x0000000400007310 */ /* 0x002e220000301000 */
[----:B------:R-:W0:-:S14]  /*2620*/  DSETP.GEU.AND P0, PT, |R4|, c[0x2][0x70], PT ;  /* 0x00801c000400762a */ /* 0x000e1c0003f0e200 */
[----:B0-----:R-:W-:-:S05]  /*2630*/  @!P0 FMUL R0, R0, 1.175494350822287508e-38 ;  /* 0x0080000000008820 */ /* 0x001fca0000400000 */
[----:B------:R-:W-:-:S04]  /*2640*/  F2FP.PACK_AB R3, RZ, R0 ;  /* 0x00000000ff03723e */ /* 0x000fc800000000ff */
[----:B------:R-:W-:-:S05]  /*2650*/  PRMT R3, R3, 0x5410, RZ ;  /* 0x0000541003037816 */ /* 0x000fca00000000ff */
[----:B------:R0:W-:Y:S01]  /*2660*/  STG.E [R16.64], R3 ;  /* 0x0000000310007986 */ /* 0x0001e2000c101924 */
[----:B------:R-:W-:Y:S05]  /*2670*/  BRA `(.L_x_1849) ;  /* 0x00000ba000007947 */ /* 0x000fea0003800000 */
.L_x_1854:
[----:B-1----:R0:W-:Y:S01]  /*2680*/  STG.E.64 [R16.64], R4 ;  /* 0x0000000410007986 */ /* 0x0021e2000c101b24 */
[----:B------:R-:W-:Y:S05]  /*2690*/  BRA `(.L_x_1849) ;  /* 0x00000b8000007947 */ /* 0x000fea0003800000 */
.L_x_1844:
        /* <DEDUP_REMOVED lines=8> */
[----:B-1----:R-:W0:-:S06]  /*2720*/  DSETP.NEU.AND P0, PT, R4, RZ, PT ;  /* 0x000000ff0400722a */ /* 0x002e0c0003f0d000 */
[----:B0-----:R-:W-:-:S05]  /*2730*/  SEL R3, RZ, 0x1, !P0 ;  /* 0x00000001ff037807 */ /* 0x001fca0004000000 */
[----:B------:R0:W-:Y:S01]  /*2740*/  STG.E.U8 [R16.64], R3 ;  /* 0x0000000310007986 */ /* 0x0001e2000c101124 */
[----:B------:R-:W-:Y:S05]  /*2750*/  BRA `(.L_x_1849) ;  /* 0x00000ac000007947 */ /* 0x000fea0003800000 */
.L_x_1858:
[----:B------:R-:W-:-:S05]  /*2760*/  CS2R R6, SRZ ;  /* 0x0000000000067805 */ /* 0x000fca000001ff00 */
[----:B-1----:R0:W-:Y:S01]  /*2770*/  STG.E.128 [R16.64], R4 ;  /* 0x0000000410007986 */ /* 0x0021e2000c101d24 */
[----:B------:R-:W-:Y:S05]  /*2780*/  BRA `(.L_x_1849) ;  /* 0x00000a9000007947 */ /* 0x000fea0003800000 */
.L_x_1857:
        /* <DEDUP_REMOVED lines=8> */
[----:B------:R-:W-:-:S13]  /*2810*/  BSSY B0, `(.L_x_1861) ;  /* 0x000000f000007945 */ /* 0x000fda0003800000 */
[----:B0-----:R-:W-:-:S05]  /*2820*/  @!P0 FMUL R7, R7, 1.175494350822287508e-38 ;  /* 0x0080000007078820 */ /* 0x001fca0000400000 */
        /* <DEDUP_REMOVED lines=13> */
.L_x_1862:
[----:B------:R-:W-:Y:S05]  /*2900*/  BSYNC B0 ;  /* 0x0000000000007941 */ /* 0x000fea0003800000 */
.L_x_1861:
[----:B------:R-:W-:-:S05]  /*2910*/  LOP3.LUT R3, R0, R3, RZ, 0xfc, !PT ;  /* 0x0000000300037212 */ /* 0x000fca00078efcff */
[----:B------:R0:W-:Y:S01]  /*2920*/  STG.E.U8 [R16.64], R3 ;  /* 0x0000000310007986 */ /* 0x0001e2000c101124 */
[----:B------:R-:W-:Y:S05]  /*2930*/  BRA `(.L_x_1849) ;  /* 0x000008e000007947 */ /* 0x000fea0003800000 */
.L_x_1860:
[----:B-1----:R-:W0:Y:S01]  /*2940*/  F2F.F32.F64 R3, R4 ;  /* 0x0000000400037310 */ /* 0x002e220000301000 */
[----:B------:R-:W0:Y:S01]  /*2950*/  DSETP.GEU.AND P0, PT, |R4|, c[0x2][0x70], PT ;  /* 0x00801c000400762a */ /* 0x000e220003f0e200 */
[----:B------:R-:W-:-:S13]  /*2960*/  BSSY B0, `(.L_x_1863) ;  /* 0x0000010000007945 */ /* 0x000fda0003800000 */
[----:B0-----:R-:W-:-:S05]  /*2970*/  @!P0 FMUL R3, R3, 1.175494350822287508e-38 ;  /* 0x0080000003038820 */ /* 0x001fca0000400000 */
        /* <DEDUP_REMOVED lines=11> */
.L_x_1864:
[----:B------:R-:W-:Y:S01]  /*2a30*/  IMAD.MOV.U32 R0, RZ, RZ, 0x7f ;  /* 0x0000007fff007424 */ /* 0x000fe200078e00ff */
[----:B------:R-:W-:-:S04]  /*2a40*/  ISETP.GT.U32.AND P0, PT, R2, 0x7f800000, PT ;  /* 0x7f8000000200780c */ /* 0x000fc80003f04070 */
[----:B------:R-:W-:-:S04]  /*2a50*/  SEL R0, R0, 0x7c, P0 ;  /* 0x0000007c00007807 */ /* 0x000fc80000000000 */
.L_x_1865:
[----:B------:R-:W-:Y:S05]  /*2a60*/  BSYNC B0 ;  /* 0x0000000000007941 */ /* 0x000fea0003800000 */
.L_x_1863:
[----:B------:R-:W-:-:S04]  /*2a70*/  LOP3.LUT R2, R3, 0x80000000, RZ, 0xc0, !PT ;  /* 0x8000000003027812 */ /* 0x000fc800078ec0ff */
[----:B------:R-:W-:-:S04]  /*2a80*/  SHF.R.U32.HI R3, RZ, 0x18, R2 ;  /* 0x00000018ff037819 */ /* 0x000fc80000011602 */
[----:B------:R-:W-:-:S05]  /*2a90*/  LOP3.LUT R3, R0, R3, RZ, 0xfc, !PT ;  /* 0x0000000300037212 */ /* 0x000fca00078efcff */
[----:B------:R0:W-:Y:S01]  /*2aa0*/  STG.E.U8 [R16.64], R3 ;  /* 0x0000000310007986 */ /* 0x0001e2000c101124 */
[----:B------:R-:W-:Y:S05]  /*2ab0*/  BRA `(.L_x_1849) ;  /* 0x0000076000007947 */ /* 0x000fea0003800000 */
.L_x_1859:
[----:B-1----:R-:W0:Y:S01]  /*2ac0*/  F2F.F32.F64 R0, R4 ;  /* 0x0000000400007310 */ /* 0x002e220000301000 */
[----:B------:R-:W0:-:S14]  /*2ad0*/  DSETP.GEU.AND P0, PT, |R4|, c[0x2][0x70], PT ;  /* 0x00801c000400762a */ /* 0x000e1c0003f0e200 */
[----:B0-----:R-:W-:-:S05]  /*2ae0*/  @!P0 FMUL R0, R0, 1.175494350822287508e-38 ;  /* 0x0080000000008820 */ /* 0x001fca0000400000 */
[----:B------:R-:W-:-:S05]  /*2af0*/  F2FP.BF16.PACK_AB R0, RZ, R0 ;  /* 0x00000000ff00723e */ /* 0x000fca00000010ff */
[----:B------:R0:W-:Y:S01]  /*2b00*/  STG.E.U16 [R16.64], R0 ;  /* 0x0000000010007986 */ /* 0x0001e2000c101524 */
[----:B------:R-:W-:Y:S05]  /*2b10*/  BRA `(.L_x_1849) ;  /* 0x0000070000007947 */ /* 0x000fea0003800000 */
.L_x_1856:
        /* <DEDUP_REMOVED lines=8> */
[----:B-1----:R-:W0:Y:S02]  /*2ba0*/  F2I.U32.F64.TRUNC R5, R4 ;  /* 0x0000000400057311 */ /* 0x002e24000030d000 */
[----:B0-----:R0:W-:Y:S01]  /*2bb0*/  STG.E.U16 [R16.64], R5 ;  /* 0x0000000510007986 */ /* 0x0011e2000c101524 */
[----:B------:R-:W-:Y:S05]  /*2bc0*/  BRA `(.L_x_1849) ;  /* 0x0000065000007947 */ /* 0x000fea0003800000 */
.L_x_1868:
[----:B-1----:R-:W0:Y:S01]  /*2bd0*/  F2F.F32.F64 R3, R4 ;  /* 0x0000000400037310 */ /* 0x002e220000301000 */
[----:B------:R-:W0:Y:S01]  /*2be0*/  DSETP.GEU.AND P0, PT, |R4|, c[0x2][0x70], PT ;  /* 0x00801c000400762a */ /* 0x000e220003f0e200 */
[----:B------:R-:W-:Y:S01]  /*2bf0*/  BSSY B0, `(.L_x_1869) ;  /* 0x0000015000007945 */ /* 0x000fe20003800000 */
[----:B------:R-:W-:-:S12]  /*2c00*/  IMAD.MOV.U32 R8, RZ, RZ, 0x80 ;  /* 0x00000080ff087424 */ /* 0x000fd800078e00ff */
[----:B0-----:R-:W-:-:S05]  /*2c10*/  @!P0 FMUL R3, R3, 1.175494350822287508e-38 ;  /* 0x0080000003038820 */ /* 0x001fca0000400000 */
        /* <DEDUP_REMOVED lines=14> */
.L_x_1871:
[----:B------:R-:W-:-:S04]  /*2d00*/  LOP3.LUT R2, R3, 0x80000000, RZ, 0xc0, !PT ;  /* 0x8000000003027812 */ /* 0x000fc800078ec0ff */
[----:B------:R-:W-:-:S04]  /*2d10*/  SHF.R.U32.HI R3, RZ, 0x18, R2 ;  /* 0x00000018ff037819 */ /* 0x000fc80000011602 */
[----:B------:R-:W-:-:S04]  /*2d20*/  LOP3.LUT R0, R0, R3, RZ, 0xfc, !PT ;  /* 0x0000000300007212 */ /* 0x000fc800078efcff */
[----:B------:R-:W-:Y:S02]  /*2d30*/  PRMT R8, R0, 0x7610, R8 ;  /* 0x0000761000087816 */ /* 0x000fe40000000008 */
.L_x_1870:
[----:B------:R-:W-:Y:S05]  /*2d40*/  BSYNC B0 ;  /* 0x0000000000007941 */ /* 0x000fea0003800000 */
.L_x_1869:
[----:B------:R0:W-:Y:S01]  /*2d50*/  STG.E.U8 [R16.64], R8 ;  /* 0x0000000810007986 */ /* 0x0001e2000c101124 */
[----:B------:R-:W-:Y:S05]  /*2d60*/  BRA `(.L_x_1849) ;  /* 0x000004b000007947 */ /* 0x000fea0003800000 */
.L_x_1867:
        /* <DEDUP_REMOVED lines=19> */
.L_x_1874:
[----:B------:R-:W-:-:S04]  /*2ea0*/  LOP3.LUT R2, R3, 0x80000000, RZ, 0xc0, !PT ;  /* 0x8000000003027812 */ /* 0x000fc800078ec0ff */
[----:B------:R-:W-:-:S04]  /*2eb0*/  SHF.R.U32.HI R3, RZ, 0x18, R2 ;  /* 0x00000018ff037819 */ /* 0x000fc80000011602 */
[----:B------:R-:W-:-:S04]  /*2ec0*/  LOP3.LUT R0, R0, R3, RZ, 0xfc, !PT ;  /* 0x0000000300007212 */ /* 0x000fc800078efcff */
[----:B------:R-:W-:Y:S02]  /*2ed0*/  PRMT R8, R0, 0x7610, R8 ;  /* 0x0000761000087816 */ /* 0x000fe40000000008 */
.L_x_1873:
[----:B------:R-:W-:Y:S05]  /*2ee0*/  BSYNC B0 ;  /* 0x0000000000007941 */ /* 0x000fea0003800000 */
.L_x_1872:
[----:B------:R0:W-:Y:S01]  /*2ef0*/  STG.E.U8 [R16.64], R8 ;  /* 0x0000000810007986 */ /* 0x0001e2000c101124 */
[----:B------:R-:W-:Y:S05]  /*2f00*/  BRA `(.L_x_1849) ;  /* 0x0000031000007947 */ /* 0x000fea0003800000 */
.L_x_1866:
[----:B------:R-:W-:-:S13]  /*2f10*/  ISETP.NE.AND P0, PT, R0, 0x1c, PT ;  /* 0x0000001c0000780c */ /* 0x000fda0003f05270 */
[----:B------:R-:W-:Y:S05]  /*2f20*/  @!P0 BRA `(.L_x_1875) ;  /* 0x000002d000008947 */ /* 0x000fea0003800000 */
[----:B------:R-:W-:-:S13]  /*2f30*/  ISETP.NE.AND P0, PT, R0, 0x1d, PT ;  /* 0x0000001d0000780c */ /* 0x000fda0003f05270 */
[----:B------:R-:W-:Y:S05]  /*2f40*/  @!P0 BRA `(.L_x_1876) ;  /* 0x0000028000008947 */ /* 0x000fea0003800000 */
[----:B------:R-:W-:-:S13]  /*2f50*/  ISETP.NE.AND P0, PT, R0, 0x2c, PT ;  /* 0x0000002c0000780c */ /* 0x000fda0003f05270 */
[----:B------:R-:W-:Y:S05]  /*2f60*/  @P0 BRA `(.L_x_1848) ;  /* 0x0000012000000947 */ /* 0x000fea0003800000 */
[----:B-1----:R-:W0:Y:S01]  /*2f70*/  F2F.F32.F64 R6, R4 ;  /* 0x0000000400067310 */ /* 0x002e220000301000 */
[----:B------:R-:W0:-:S14]  /*2f80*/  DSETP.GEU.AND P0, PT, |R4|, c[0x2][0x70], PT ;  /* 0x00801c000400762a */ /* 0x000e1c0003f0e200 */
[----:B0-----:R-:W-:Y:S01]  /*2f90*/  @!P0 FMUL R6, R6, 1.175494350822287508e-38 ;  /* 0x0080000006068820 */ /* 0x001fe20000400000 */
        /* <DEDUP_REMOVED lines=15> */
.L_x_1848:
[----:B------:R-:W-:Y:S01]  /*3090*/  MOV R2, 0x0 ;  /* 0x0000000000027802 */ /* 0x000fe20000000f00 */
[----:B-1----:R-:W-:Y:S02]  /*30a0*/  IMAD.MOV.U32 R4, RZ, RZ, c[0x4][0x158] ;  /* 0x01005600ff047624 */ /* 0x002fe400078e00ff */
        /* <DEDUP_REMOVED lines=18> */
.L_x_1876:
[----:B-1----:R-:W0:Y:S02]  /*31d0*/  F2I.U64.F64.TRUNC R4, R4 ;  /* 0x0000000400047311 */ /* 0x002e24000030d800 */
[----:B0-----:R0:W-:Y:S01]  /*31e0*/  STG.E.64 [R16.64], R4 ;  /* 0x0000000410007986 */ /* 0x0011e2000c101b24 */
[----:B------:R-:W-:Y:S05]  /*31f0*/  BRA `(.L_x_1849) ;  /* 0x0000002000007947 */ /* 0x000fea0003800000 */
.L_x_1875:
[----:B-1----:R-:W0:Y:S02]  /*3200*/  F2I.U32.F64.TRUNC R5, R4 ;  /* 0x0000000400057311 */ /* 0x002e24000030d000 */
[----:B0-----:R0:W-:Y:S02]  /*3210*/  STG.E [R16.64], R5 ;  /* 0x0000000510007986 */ /* 0x0011e4000c101924 */
.L_x_1849:
[----:B------:R-:W-:-:S05]  /*3220*/  IMAD R18, R18, 0x200, R23 ;  /* 0x0000020012127824 */ /* 0x000fca00078e0217 */
[----:B------:R-:W-:Y:S02]  /*3230*/  IADD3 R19, R18, 0x80, RZ ;  /* 0x0000008012137810 */ /* 0x000fe40007ffe0ff */
.L_x_1807:
[----:B------:R-:W-:Y:S05]  /*3240*/  BSYNC B6 ;  /* 0x0000000000067941 */ /* 0x000fea0003800000 */
.L_x_1806:
        /* <DEDUP_REMOVED lines=231> */
.L_x_1879:
        /* <DEDUP_REMOVED lines=19> */
.L_x_1883:
[----:B------:R-:W2:Y:S02]  /*41f0*/  LDG.E.U8 R2, [R4.64] ;  /* 0x0000002404027981 */ /* 0x000ea4000c1e1100 */
[----:B--2---:R-:W0:Y:S01]  /*4200*/  I2F.F64.U16 R2, R2 ;  /* 0x0000000200027312 */ /* 0x004e220000101800 */
[----:B------:R-:W-:Y:S05]  /*4210*/  BRA `(.L_x_1885) ;  /* 0x00000df000007947 */ /* 0x000fea0003800000 */
.L_x_1882:
        /* <DEDUP_REMOVED lines=9> */
.L_x_1887:
[----:B------:R-:W2:Y:S02]  /*42b0*/  LDG.E R2, [R4.64] ;  /* 0x0000002404027981 */ /* 0x000ea4000c1e1900 */
[----:B--2---:R-:W0:Y:S01]  /*42c0*/  I2F.F64 R2, R2 ;  /* 0x0000000200027312 */ /* 0x004e220000201c00 */
[----:B------:R-:W-:Y:S05]  /*42d0*/  BRA `(.L_x_1885) ;  /* 0x00000d3000007947 */ /* 0x000fea0003800000 */
.L_x_1886:
[----:B------:R-:W2:Y:S02]  /*42e0*/  LDG.E.U16 R2, [R4.64] ;  /* 0x0000002404027981 */ /* 0x000ea4000c1e1500 */
[----:B--2---:R-:W0:Y:S01]  /*42f0*/  I2F.F64.S16 R2, R2 ;  /* 0x0000000200027312 */ /* 0x004e220000101c00 */
[----:B------:R-:W-:Y:S05]  /*4300*/  BRA `(.L_x_1885) ;  /* 0x00000d0000007947 */ /* 0x000fea0003800000 */
.L_x_1881:
        /* <DEDUP_REMOVED lines=10> */
.L_x_1889:
[----:B------:R-:W2:Y:S02]  /*43b0*/  LDG.E.U16 R0, [R4.64] ;  /* 0x0000002404007981 */ /* 0x000ea4000c1e1500 */
[----:B--2---:R-:W-:-:S05]  /*43c0*/  HADD2.F32 R0, -RZ, R0.H0_H0 ;  /* 0x20000000ff007230 */ /* 0x004fca0000004100 */
[----:B------:R-:W-:-:S04]  /*43d0*/  FMUL.FTZ R0, R0, 1 ;  /* 0x3f80000000007820 */ /* 0x000fc80000410000 */
[----:B------:R0:W1:Y:S01]  /*43e0*/  F2F.F64.F32 R2, R0 ;  /* 0x0000000000027310 */ /* 0x0000620000201800 */
[----:B------:R-:W-:Y:S05]  /*43f0*/  BRA `(.L_x_1885) ;  /* 0x00000c1000007947 */ /* 0x000fea0003800000 */
.L_x_1888:
        /* <DEDUP_REMOVED lines=10> */
.L_x_1891:
[----:B------:R-:W2:Y:S02]  /*44a0*/  LDG.E.U16 R4, [R4.64] ;  /* 0x0000002404047981 */ /* 0x000ea4000c1e1500 */
[----:B--2---:R-:W-:-:S05]  /*44b0*/  HADD2.F32 R0, -RZ, R4.H0_H0 ;  /* 0x20000004ff007230 */ /* 0x004fca0000004100 */
[----:B------:R-:W-:-:S04]  /*44c0*/  FMUL.FTZ R0, R0, 1 ;  /* 0x3f80000000007820 */ /* 0x000fc80000410000 */
[----:B------:R0:W1:Y:S01]  /*44d0*/  F2F.F64.F32 R2, R0 ;  /* 0x0000000000027310 */ /* 0x0000620000201800 */
[----:B------:R-:W-:Y:S05]  /*44e0*/  BRA `(.L_x_1885) ;  /* 0x00000b2000007947 */ /* 0x000fea0003800000 */
.L_x_1890:
[----:B------:R0:W5:Y:S01]  /*44f0*/  LDG.E.64 R2, [R4.64] ;  /* 0x0000002404027981 */ /* 0x000162000c1e1b00 */
[----:B------:R-:W-:Y:S05]  /*4500*/  BRA `(.L_x_1885) ;  /* 0x00000b0000007947 */ /* 0x000fea0003800000 */
.L_x_1880:
        /* <DEDUP_REMOVED lines=13> */
.L_x_1894:
[----:B------:R0:W5:Y:S01]  /*45e0*/  LDG.E.64 R2, [R4.64] ;  /* 0x0000002404027981 */ /* 0x000162000c1e1b00 */
[----:B------:R-:W-:Y:S05]  /*45f0*/  BRA `(.L_x_1885) ;  /* 0x00000a1000007947 */ /* 0x000fea0003800000 */
.L_x_1893:
        /* <DEDUP_REMOVED lines=28> */
.L_x_1896:
        /* <DEDUP_REMOVED lines=15> */
.L_x_1895:
[----:B------:R-:W2:Y:S02]  /*48b0*/  LDG.E.U16 R0, [R4.64] ;  /* 0x0000002404007981 */ /* 0x000ea4000c1e1500 */
[----:B--2---:R-:W-:-:S05]  /*48c0*/  PRMT R0, RZ, 0x5410, R0 ;  /* 0x00005410ff007816 */ /* 0x004fca0000000000 */
[----:B------:R-:W-:-:S04]  /*48d0*/  FMUL.FTZ R0, R0, 1 ;  /* 0x3f80000000007820 */ /* 0x000fc80000410000 */
[----:B------:R0:W1:Y:S01]  /*48e0*/  F2F.F64.F32 R2, R0 ;  /* 0x0000000000027310 */ /* 0x0000620000201800 */
[----:B------:R-:W-:Y:S05]  /*48f0*/  BRA `(.L_x_1885) ;  /* 0x0000071000007947 */ /* 0x000fea0003800000 */
.L_x_1892:
        /* <DEDUP_REMOVED lines=11> */
.L_x_1899:
        /* <DEDUP_REMOVED lines=21> */
.L_x_1903:
[----:B------:R-:W-:Y:S05]  /*4b00*/  BSYNC B1 ;  /* 0x0000000000017941 */ /* 0x000fea0003800000 */
.L_x_1902:
[----:B------:R-:W-:Y:S01]  /*4b10*/  LEA R3, R0, 0x3b800000, 0x17 ;  /* 0x3b80000000037811 */ /* 0x000fe200078eb8ff */
[----:B------:R-:W-:-:S05]  /*4b20*/  IMAD.SHL.U32 R0, R2, 0x100000, RZ ;  /* 0x0010000002007824 */ /* 0x000fca00078e00ff */
[----:B------:R-:W-:Y:S02]  /*4b30*/  LOP3.LUT R0, R3, R0, R4, 0xfe, !PT ;  /* 0x0000000003007212 */ /* 0x000fe400078efe04 */
.L_x_1901:
[----:B------:R-:W-:Y:S05]  /*4b40*/  BSYNC B0 ;  /* 0x0000000000007941 */ /* 0x000fea0003800000 */
.L_x_1900:
[----:B------:R-:W-:-:S04]  /*4b50*/  FMUL.FTZ R0, R0, 1 ;  /* 0x3f80000000007820 */ /* 0x000fc80000410000 */
[----:B------:R0:W1:Y:S01]  /*4b60*/  F2F.F64.F32 R2, R0 ;  /* 0x0000000000027310 */ /* 0x0000620000201800 */
[----:B------:R-:W-:Y:S05]  /*4b70*/  BRA `(.L_x_1885) ;  /* 0x0000049000007947 */ /* 0x000fea0003800000 */
.L_x_1898:
        /* <DEDUP_REMOVED lines=21> */
.L_x_1907:
[----:B------:R-:W-:Y:S05]  /*4cd0*/  BSYNC B1 ;  /* 0x0000000000017941 */ /* 0x000fea0003800000 */
.L_x_1906:
[----:B------:R-:W-:Y:S01]  /*4ce0*/  LEA R3, R0, 0x37800000, 0x17 ;  /* 0x3780000000037811 */ /* 0x000fe200078eb8ff */
[----:B------:R-:W-:-:S05]  /*4cf0*/  IMAD.SHL.U32 R0, R2, 0x200000, RZ ;  /* 0x0020000002007824 */ /* 0x000fca00078e00ff */
[----:B------:R-:W-:Y:S02]  /*4d00*/  LOP3.LUT R0, R3, R0, R4, 0xfe, !PT ;  /* 0x0000000003007212 */ /* 0x000fe400078efe04 */
.L_x_1905:
[----:B------:R-:W-:Y:S05]  /*4d10*/  BSYNC B0 ;  /* 0x0000000000007941 */ /* 0x000fea0003800000 */
.L_x_1904:
[----:B------:R-:W-:-:S04]  /*4d20*/  FMUL.FTZ R0, R0, 1 ;  /* 0x3f80000000007820 */ /* 0x000fc80000410000 */
[----:B------:R0:W1:Y:S01]  /*4d30*/  F2F.F64.F32 R2, R0 ;  /* 0x0000000000027310 */ /* 0x0000620000201800 */
[----:B------:R-:W-:Y:S05]  /*4d40*/  BRA `(.L_x_1885) ;  /* 0x000002c000007947 */ /* 0x000fea0003800000 */
.L_x_1897:
        /* <DEDUP_REMOVED lines=14> */
.L_x_1911:
[----:B------:R-:W-:Y:S05]  /*4e30*/  BSYNC B0 ;  /* 0x0000000000007941 */ /* 0x000fea0003800000 */
.L_x_1910:
[----:B------:R-:W-:-:S04]  /*4e40*/  FMUL.FTZ R0, R0, 1 ;  /* 0x3f80000000007820 */ /* 0x000fc80000410000 */
[----:B------:R0:W1:Y:S01]  /*4e50*/  F2F.F64.F32 R2, R0 ;  /* 0x0000000000027310 */ /* 0x0000620000201800 */
[----:B------:R-:W-:Y:S05]  /*4e60*/  BRA `(.L_x_1885) ;  /* 0x000001a000007947 */ /* 0x000fea0003800000 */
.L_x_1884:
        /* <DEDUP_REMOVED lines=21> */
.L_x_1909:
[----:B------:R-:W2:Y:S02]  /*4fc0*/  LDG.E.64 R2, [R4.64] ;  /* 0x0000002404027981 */ /* 0x000ea4000c1e1b00 */
[----:B--2---:R-:W0:Y:S01]  /*4fd0*/  I2F.F64.U64 R2, R2 ;  /* 0x0000000200027312 */ /* 0x004e220000301800 */
[----:B------:R-:W-:Y:S05]  /*4fe0*/  BRA `(.L_x_1885) ;  /* 0x0000002000007947 */ /* 0x000fea0003800000 */
.L_x_1908:
[----:B------:R-:W2:Y:S02]  /*4ff0*/  LDG.E R2, [R4.64] ;  /* 0x0000002404027981 */ /* 0x000ea4000c1e1900 */
[----:B--2---:R-:W0:Y:S02]  /*5000*/  I2F.F64.U32 R2, R2 ;  /* 0x0000000200027312 */ /* 0x004e240000201800 */
.L_x_1885:
        /* <DEDUP_REMOVED lines=45> */
.L_x_1913:
        /* <DEDUP_REMOVED lines=17> */
.L_x_1914:
[----:B------:R-:W-:Y:S05]  /*53f0*/  BSYNC B0 ;  /* 0x0000000000007941 */ /* 0x000fea0003800000 */
.L_x_1912:
        /* <DEDUP_REMOVED lines=15> */
.L_x_1918:
[----:B-1----:R-:W0:Y:S02]  /*54f0*/  F2I.S64.F64.TRUNC R4, R4 ;  /* 0x0000000400047311 */ /* 0x002e24000030d900 */
[----:B0-----:R-:W-:-:S05]  /*5500*/  IMAD.MOV.U32 R3, RZ, RZ, R4 ;  /* 0x000000ffff037224 */ /* 0x001fca00078e0004 */
[----:B------:R0:W-:Y:S01]  /*5510*/  STG.E.U8 [R16.64], R3 ;  /* 0x0000000310007986 */ /* 0x0001e2000c101124 */
[----:B------:R-:W-:Y:S05]  /*5520*/  BRA `(.L_x_1920) ;  /* 0x00000ed000007947 */ /* 0x000fea0003800000 */
.L_x_1917:
        /* <DEDUP_REMOVED lines=9> */
.L_x_1922:
[----:B-1----:R-:W0:Y:S02]  /*55c0*/  F2I.F64.TRUNC R5, R4 ;  /* 0x0000000400057311 */ /* 0x002e24000030d100 */
[----:B0-----:R0:W-:Y:S01]  /*55d0*/  STG.E [R16.64], R5 ;  /* 0x0000000510007986 */ /* 0x0011e2000c101924 */
[----:B------:R-:W-:Y:S05]  /*55e0*/  BRA `(.L_x_1920) ;  /* 0x00000e1000007947 */ /* 0x000fea0003800000 */
.L_x_1921:
[----:B-1----:R-:W0:Y:S02]  /*55f0*/  F2I.F64.TRUNC R5, R4 ;  /* 0x0000000400057311 */ /* 0x002e24000030d100 */
[----:B0-----:R0:W-:Y:S01]  /*5600*/  STG.E.U16 [R16.64], R5 ;  /* 0x0000000510007986 */ /* 0x0011e2000c101524 */
[----:B------:R-:W-:Y:S05]  /*5610*/  BRA `(.L_x_1920) ;  /* 0x00000de000007947 */ /* 0x000fea0003800000 */
.L_x_1916:
        /* <DEDUP_REMOVED lines=11> */
.L_x_1924:
[----:B-1----:R-:W0:Y:S01]  /*56d0*/  F2F.F32.F64 R0, R4 ;  /* 0x0000000400007310 */ /* 0x002e220000301000 */
[----:B------:R-:W0:-:S14]  /*56e0*/  DSETP.GEU.AND P0, PT, |R4|, c[0x2][0x70], PT ;  /* 0x00801c000400762a */ /* 0x000e1c0003f0e200 */
[----:B0-----:R-:W-:-:S05]  /*56f0*/  @!P0 FMUL R0, R0, 1.175494350822287508e-38 ;  /* 0x0080000000008820 */ /* 0x001fca0000400000 */
[----:B------:R-:W-:-:S05]  /*5700*/  F2FP.PACK_AB R0, RZ, R0 ;  /* 0x00000000ff00723e */ /* 0x000fca00000000ff */
[----:B------:R0:W-:Y:S01]  /*5710*/  STG.E.U16 [R16.64], R0 ;  /* 0x0000000010007986 */ /* 0x0001e2000c101524 */
[----:B------:R-:W-:Y:S05]  /*5720*/  BRA `(.L_x_1920) ;  /* 0x00000cd000007947 */ /* 0x000fea0003800000 */
.L_x_1923:
        /* <DEDUP_REMOVED lines=12> */
.L_x_1926:
[----:B-1----:R-:W0:Y:S01]  /*57f0*/  F2F.F32.F64 R0, R4 ;  /* 0x0000000400007310 */ /* 0x002e220000301000 */
[----:B------:R-:W0:-:S14]  /*5800*/  DSETP.GEU.AND P0, PT, |R4|, c[0x2][0x70], PT ;  /* 0x00801c000400762a */ /* 0x000e1c0003f0e200 */
[----:B0-----:R-:W-:-:S05]  /*5810*/  @!P0 FMUL R0, R0, 1.175494350822287508e-38 ;  /* 0x0080000000008820 */ /* 0x001fca0000400000 */
[----:B------:R-:W-:-:S04]  /*5820*/  F2FP.PACK_AB R3, RZ, R0 ;  /* 0x00000000ff03723e */ /* 0x000fc800000000ff */
[----:B------:R-:W-:-:S05]  /*5830*/  PRMT R3, R3, 0x5410, RZ ;  /* 0x0000541003037816 */ /* 0x000fca00000000ff */
[----:B------:R0:W-:Y:S01]  /*5840*/  STG.E [R16.64], R3 ;  /* 0x0000000310007986 */ /* 0x0001e2000c101924 */
[----:B------:R-:W-:Y:S05]  /*5850*/  BRA `(.L_x_1920) ;  /* 0x00000ba000007947 */ /* 0x000fea0003800000 */
.L_x_1925:
[----:B-1----:R0:W-:Y:S01]  /*5860*/  STG.E.64 [R16.64], R4 ;  /* 0x0000000410007986 */ /* 0x0021e2000c101b24 */
[----:B------:R-:W-:Y:S05]  /*5870*/  BRA `(.L_x_1920) ;  /* 0x00000b8000007947 */ /* 0x000fea0003800000 */
.L_x_1915:
        /* <DEDUP_REMOVED lines=12> */
.L_x_1929:
[----:B------:R-:W-:-:S05]  /*5940*/  CS2R R6, SRZ ;  /* 0x0000000000067805 */ /* 0x000fca000001ff00 */
[----:B-1----:R0:W-:Y:S01]  /*5950*/  STG.E.128 [R16.64], R4 ;  /* 0x0000000410007986 */ /* 0x0021e2000c101d24 */
[----:B------:R-:W-:Y:S05]  /*5960*/  BRA `(.L_x_1920) ;  /* 0x00000a9000007947 */ /* 0x000fea0003800000 */
.L_x_1928:
        /* <DEDUP_REMOVED lines=23> */
.L_x_1933:
[----:B------:R-:W-:Y:S05]  /*5ae0*/  BSYNC B0 ;  /* 0x0000000000007941 */ /* 0x000fea0003800000 */
.L_x_1932:
[----:B------:R-:W-:-:S05]  /*5af0*/  LOP3.LUT R3, R0, R3, RZ, 0xfc, !PT ;  /* 0x0000000300037212 */ /* 0x000fca00078efcff */
[----:B------:R0:W-:Y:S01]  /*5b00*/  STG.E.U8 [R16.64], R3 ;  /* 0x0000000310007986 */ /* 0x0001e2000c101124 */
[----:B------:R-:W-:Y:S05]  /*5b10*/  BRA `(.L_x_1920) ;  /* 0x000008e000007947 */ /* 0x000fea0003800000 */
.L_x_1931:
        /* <DEDUP_REMOVED lines=15> */
.L_x_1935:
[----:B------:R-:W-:Y:S01]  /*5c10*/  IMAD.MOV.U32 R0, RZ, RZ, 0x7f ;  /* 0x0000007fff007424 */ /* 0x000fe200078e00ff */
[----:B------:R-:W-:-:S04]  /*5c20*/  ISETP.GT.U32.AND P0, PT, R2, 0x7f800000, PT ;  /* 0x7f8000000200780c */ /* 0x000fc80003f04070 */
[----:B------:R-:W-:-:S04]  /*5c30*/  SEL R0, R0, 0x7c, P0 ;  /* 0x0000007c00007807 */ /* 0x000fc80000000000 */
.L_x_1936:
[----:B------:R-:W-:Y:S05]  /*5c40*/  BSYNC B0 ;  /* 0x0000000000007941 */ /* 0x000fea0003800000 */
.L_x_1934:
[----:B------:R-:W-:-:S04]  /*5c50*/  LOP3.LUT R2, R3, 0x80000000, RZ, 0xc0, !PT ;  /* 0x8000000003027812 */ /* 0x000fc800078ec0ff */
[----:B------:R-:W-:-:S04]  /*5c60*/  SHF.R.U32.HI R3, RZ, 0x18, R2 ;  /* 0x00000018ff037819 */ /* 0x000fc80000011602 */
[----:B------:R-:W-:-:S05]  /*5c70*/  LOP3.LUT R3, R0, R3, RZ, 0xfc, !PT ;  /* 0x0000000300037212 */ /* 0x000fca00078efcff */
[----:B------:R0:W-:Y:S01]  /*5c80*/  STG.E.U8 [R16.64], R3 ;  /* 0x0000000310007986 */ /* 0x0001e2000c101124 */
[----:B------:R-:W-:Y:S05]  /*5c90*/  BRA `(.L_x_1920) ;  /* 0x0000076000007947 */ /* 0x000fea0003800000 */
.L_x_1930:
[----:B-1----:R-:W0:Y:S01]  /*5ca0*/  F2F.F32.F64 R0, R4 ;  /* 0x0000000400007310 */ /* 0x002e220000301000 */
[----:B------:R-:W0:-:S14]  /*5cb0*/  DSETP.GEU.AND P0, PT, |R4|, c[0x2][0x70], PT ;  /* 0x00801c000400762a */ /* 0x000e1c0003f0e200 */
[----:B0-----:R-:W-:-:S05]  /*5cc0*/  @!P0 FMUL R0, R0, 1.175494350822287508e-38 ;  /* 0x0080000000008820 */ /* 0x001fca0000400000 */
[----:B------:R-:W-:-:S05]  /*5cd0*/  F2FP.BF16.PACK_AB R0, RZ, R0 ;  /* 0x00000000ff00723e */ /* 0x000fca00000010ff */
[----:B------:R0:W-:Y:S01]  /*5ce0*/  STG.E.U16 [R16.64], R0 ;  /* 0x0000000010007986 */ /* 0x0001e2000c101524 */
[----:B------:R-:W-:Y:S05]  /*5cf0*/  BRA `(.L_x_1920) ;  /* 0x0000070000007947 */ /* 0x000fea0003800000 */
.L_x_1927:
        /* <DEDUP_REMOVED lines=11> */
.L_x_1939:
        /* <DEDUP_REMOVED lines=19> */
.L_x_1942:
[----:B------:R-:W-:-:S04]  /*5ee0*/  LOP3.LUT R2, R3, 0x80000000, RZ, 0xc0, !PT ;  /* 0x8000000003027812 */ /* 0x000fc800078ec0ff */
[----:B------:R-:W-:-:S04]  /*5ef0*/  SHF.R.U32.HI R3, RZ, 0x18, R2 ;  /* 0x00000018ff037819 */ /* 0x000fc80000011602 */
[----:B------:R-:W-:-:S04]  /*5f00*/  LOP3.LUT R0, R0, R3, RZ, 0xfc, !PT ;  /* 0x0000000300007212 */ /* 0x000fc800078efcff */
[----:B------:R-:W-:Y:S02]  /*5f10*/  PRMT R8, R0, 0x7610, R8 ;  /* 0x0000761000087816 */ /* 0x000fe40000000008 */
.L_x_1941:
[----:B------:R-:W-:Y:S05]  /*5f20*/  BSYNC B0 ;  /* 0x0000000000007941 */ /* 0x000fea0003800000 */
.L_x_1940:
[----:B------:R0:W-:Y:S01]  /*5f30*/  STG.E.U8 [R16.64], R8 ;  /* 0x0000000810007986 */ /* 0x0001e2000c101124 */
[----:B------:R-:W-:Y:S05]  /*5f40*/  BRA `(.L_x_1920) ;  /* 0x000004b000007947 */ /* 0x000fea0003800000 */
.L_x_1938:
        /* <DEDUP_REMOVED lines=19> */
.L_x_1945:
[----:B------:R-:W-:-:S04]  /*6080*/  LOP3.LUT R2, R3, 0x80000000, RZ, 0xc0, !PT ;  /* 0x8000000003027812 */ /* 0x000fc800078ec0ff */
[----:B------:R-:W-:-:S04]  /*6090*/  SHF.R.U32.HI R3, RZ, 0x18, R2 ;  /* 0x00000018ff037819 */ /* 0x000fc80000011602 */
[----:B------:R-:W-:-:S04]  /*60a0*/  LOP3.LUT R0, R0, R3, RZ, 0xfc, !PT ;  /* 0x0000000300007212 */ /* 0x000fc800078efcff */
[----:B------:R-:W-:Y:S02]  /*60b0*/  PRMT R8, R0, 0x7610, R8 ;  /* 0x0000761000087816 */ /* 0x000fe40000000008 */
.L_x_1944:
[----:B------:R-:W-:Y:S05]  /*60c0*/  BSYNC B0 ;  /* 0x0000000000007941 */ /* 0x000fea0003800000 */
.L_x_1943:
[----:B------:R0:W-:Y:S01]  /*60d0*/  STG.E.U8 [R16.64], R8 ;  /* 0x0000000810007986 */ /* 0x0001e2000c101124 */
[----:B------:R-:W-:Y:S05]  /*60e0*/  BRA `(.L_x_1920) ;  /* 0x0000031000007947 */ /* 0x000fea0003800000 */
.L_x_1937:
        /* <DEDUP_REMOVED lines=24> */
.L_x_1919:
        /* <DEDUP_REMOVED lines=20> */
.L_x_1947:
[----:B-1----:R-:W0:Y:S02]  /*63b0*/  F2I.U64.F64.TRUNC R4, R4 ;  /* 0x0000000400047311 */ /* 0x002e24000030d800 */
[----:B0-----:R0:W-:Y:S01]  /*63c0*/  STG.E.64 [R16.64], R4 ;  /* 0x0000000410007986 */ /* 0x0011e2000c101b24 */
[----:B------:R-:W-:Y:S05]  /*63d0*/  BRA `(.L_x_1920) ;  /* 0x0000002000007947 */ /* 0x000fea0003800000 */
.L_x_1946:
[----:B-1----:R-:W0:Y:S02]  /*63e0*/  F2I.U32.F64.TRUNC R5, R4 ;  /* 0x0000000400057311 */ /* 0x002e24000030d000 */
[----:B0-----:R0:W-:Y:S02]  /*63f0*/  STG.E [R16.64], R5 ;  /* 0x0000000510007986 */ /* 0x0011e4000c101924 */
.L_x_1920:
        /* <DEDUP_REMOVED lines=231> */
.L_x_1948:
        /* <DEDUP_REMOVED lines=19> */
.L_x_1952:
[----:B------:R-:W2:Y:S02]  /*73a0*/  LDG.E.U8 R2, [R4.64] ;  /* 0x0000002404027981 */ /* 0x000ea4000c1e1100 */
[----:B--2---:R-:W0:Y:S01]  /*73b0*/  I2F.F64.U16 R2, R2 ;  /* 0x0000000200027312 */ /* 0x004e220000101800 */
[----:B------:R-:W-:Y:S05]  /*73c0*/  BRA `(.L_x_1954) ;  /* 0x00000df000007947 */ /* 0x000fea0003800000 */
.L_x_1951:
        /* <DEDUP_REMOVED lines=9> */
.L_x_1956:
[----:B------:R-:W2:Y:S02]  /*7460*/  LDG.E R2, [R4.64] ;  /* 0x0000002404027981 */ /* 0x000ea4000c1e1900 */
[----:B--2---:R-:W0:Y:S01]  /*7470*/  I2F.F64 R2, R2 ;  /* 0x0000000200027312 */ /* 0x004e220000201c00 */
[----:B------:R-:W-:Y:S05]  /*7480*/  BRA `(.L_x_1954) ;  /* 0x00000d3000007947 */ /* 0x000fea0003800000 */
.L_x_1955:
[----:B------:R-:W2:Y:S02]  /*7490*/  LDG.E.U16 R2, [R4.64] ;  /* 0x0000002404027981 */ /* 0x000ea4000c1e1500 */
[----:B--2---:R-:W0:Y:S01]  /*74a0*/  I2F.F64.S16 R2, R2 ;  /* 0x0000000200027312 */ /* 0x004e220000101c00 */
[----:B------:R-:W-:Y:S05]  /*74b0*/  BRA `(.L_x_1954) ;  /* 0x00000d0000007947 */ /* 0x000fea0003800000 */
.L_x_1950:
        /* <DEDUP_REMOVED lines=10> */
.L_x_1958:
[----:B------:R-:W2:Y:S02]  /*7560*/  LDG.E.U16 R0, [R4.64] ;  /* 0x0000002404007981 */ /* 0x000ea4000c1e1500 */
[----:B--2---:R-:W-:-:S05]  /*7570*/  HADD2.F32 R0, -RZ, R0.H0_H0 ;  /* 0x20000000ff007230 */ /* 0x004fca0000004100 */
[----:B------:R-:W-:-:S04]  /*7580*/  FMUL.FTZ R0, R0, 1 ;  /* 0x3f80000000007820 */ /* 0x000fc80000410000 */
[----:B------:R0:W1:Y:S01]  /*7590*/  F2F.F64.F32 R2, R0 ;  /* 0x0000000000027310 */ /* 0x0000620000201800 */
[----:B------:R-:W-:Y:S05]  /*75a0*/  BRA `(.L_x_1954) ;  /* 0x00000c1000007947 */ /* 0x000fea0003800000 */
.L_x_1957:
        /* <DEDUP_REMOVED lines=10> */
.L_x_1960:
[----:B------:R-:W2:Y:S02]  /*7650*/  LDG.E.U16 R4, [R4.64] ;  /* 0x0000002404047981 */ /* 0x000ea4000c1e1500 */
[----:B--2---:R-:W-:-:S05]  /*7660*/  HADD2.F32 R0, -RZ, R4.H0_H0 ;  /* 0x20000004ff007230 */ /* 0x004fca0000004100 */
[----:B------:R-:W-:-:S04]  /*7670*/  FMUL.FTZ R0, R0, 1 ;  /* 0x3f80000000007820 */ /* 0x000fc80000410000 */
[----:B------:R0:W1:Y:S01]  /*7680*/  F2F.F64.F32 R2, R0 ;  /* 0x0000000000027310 */ /* 0x0000620000201800 */
[----:B------:R-:W-:Y:S05]  /*7690*/  BRA `(.L_x_1954) ;  /* 0x00000b2000007947 */ /* 0x000fea0003800000 */
.L_x_1959:
[----:B------:R0:W5:Y:S01]  /*76a0*/  LDG.E.64 R2, [R4.64] ;  /* 0x0000002404027981 */ /* 0x000162000c1e1b00 */
[----:B------:R-:W-:Y:S05]  /*76b0*/  BRA `(.L_x_1954) ;  /* 0x00000b0000007947 */ /* 0x000fea0003800000 */
.L_x_1949:
        /* <DEDUP_REMOVED lines=13> */
.L_x_1963:
[----:B------:R0:W5:Y:S01]  /*7790*/  LDG.E.64 R2, [R4.64] ;  /* 0x0000002404027981 */ /* 0x000162000c1e1b00 */
[----:B------:R-:W-:Y:S05]  /*77a0*/  BRA `(.L_x_1954) ;  /* 0x00000a1000007947 */ /* 0x000fea0003800000 */
.L_x_1962:
        /* <DEDUP_REMOVED lines=28> */
.L_x_1965:
        /* <DEDUP_REMOVED lines=15> */
.L_x_1964:
[----:B------:R-:W2:Y:S02]  /*7a60*/  LDG.E.U16 R0, [R4.64] ;  /* 0x0000002404007981 */ /* 0x000ea4000c1e1500 */
[----:B--2---:R-:W-:-:S05]  /*7a70*/  PRMT R0, RZ, 0x5410, R0 ;  /* 0x00005410ff007816 */ /* 0x004fca0000000000 */
[----:B------:R-:W-:-:S04]  /*7a80*/  FMUL.FTZ R0, R0, 1 ;  /* 0x3f80000000007820 */ /* 0x000fc80000410000 */
[----:B------:R0:W1:Y:S01]  /*7a90*/  F2F.F64.F32 R2, R0 ;  /* 0x0000000000027310 */ /* 0x0000620000201800 */
[----:B------:R-:W-:Y:S05]  /*7aa0*/  BRA `(.L_x_1954) ;  /* 0x0000071000007947 */ /* 0x000fea0003800000 */
.L_x_1961:
        /* <DEDUP_REMOVED lines=11> */
.L_x_1968:
        /* <DEDUP_REMOVED lines=21> */
.L_x_1972:
[----:B------:R-:W-:Y:S05]  /*7cb0*/  BSYNC B1 ;  /* 0x0000000000017941 */ /* 0x000fea0003800000 */
.L_x_1971:
[----:B------:R-:W-:Y:S01]  /*7cc0*/  LEA R3, R0, 0x3b800000, 0x17 ;  /* 0x3b80000000037811 */ /* 0x000fe200078eb8ff */
[----:B------:R-:W-:-:S05]  /*7cd0*/  IMAD.SHL.U32 R0, R2, 0x100000, RZ ;  /* 0x0010000002007824 */ /* 0x000fca00078e00ff */
[----:B------:R-:W-:Y:S02]  /*7ce0*/  LOP3.LUT R0, R3, R0, R4, 0xfe, !PT ;  /* 0x0000000003007212 */ /* 0x000fe400078efe04 */
.L_x_1970:
[----:B------:R-:W-:Y:S05]  /*7cf0*/  BSYNC B0 ;  /* 0x0000000000007941 */ /* 0x000fea0003800000 */
.L_x_1969:
[----:B------:R-:W-:-:S04]  /*7d00*/  FMUL.FTZ R0, R0, 1 ;  /* 0x3f80000000007820 */ /* 0x000fc80000410000 */
[----:B------:R0:W1:Y:S01]  /*7d10*/  F2F.F64.F32 R2, R0 ;  /* 0x0000000000027310 */ /* 0x0000620000201800 */
[----:B------:R-:W-:Y:S05]  /*7d20*/  BRA `(.L_x_1954) ;  /* 0x0000049000007947 */ /* 0x000fea0003800000 */
.L_x_1967:
        /* <DEDUP_REMOVED lines=21> */
.L_x_1976:
[----:B------:R-:W-:Y:S05]  /*7e80*/  BSYNC B1 ;  /* 0x0000000000017941 */ /* 0x000fea0003800000 */
.L_x_1975:
[----:B------:R-:W-:Y:S01]  /*7e90*/  LEA R3, R0, 0x37800000, 0x17 ;  /* 0x3780000000037811 */ /* 0x000fe200078eb8ff */
[----:B------:R-:W-:-:S05]  /*7ea0*/  IMAD.SHL.U32 R0, R2, 0x200000, RZ ;  /* 0x0020000002007824 */ /* 0x000fca00078e00ff */
[----:B------:R-:W-:Y:S02]  /*7eb0*/  LOP3.LUT R0, R3, R0, R4, 0xfe, !PT ;  /* 0x0000000003007212 */ /* 0x000fe400078efe04 */
.L_x_1974:
[----:B------:R-:W-:Y:S05]  /*7ec0*/  BSYNC B0 ;  /* 0x0000000000007941 */ /* 0x000fea0003800000 */
.L_x_1973:
[----:B------:R-:W-:-:S04]  /*7ed0*/  FMUL.FTZ R0, R0, 1 ;  /* 0x3f80000000007820 */ /* 0x000fc80000410000 */
[----:B------:R0:W1:Y:S01]  /*7ee0*/  F2F.F64.F32 R2, R0 ;  /* 0x0000000000027310 */ /* 0x0000620000201800 */
[----:B------:R-:W-:Y:S05]  /*7ef0*/  BRA `(.L_x_1954) ;  /* 0x000002c000007947 */ /* 0x000fea0003800000 */
.L_x_1966:
        /* <DEDUP_REMOVED lines=14> */
.L_x_1980:
[----:B------:R-:W-:Y:S05]  /*7fe0*/  BSYNC B0 ;  /* 0x0000000000007941 */ /* 0x000fea0003800000 */
.L_x_1979:
[----:B------:R-:W-:-:S04]  /*7ff0*/  FMUL.FTZ R0, R0, 1 ;  /* 0x3f80000000007820 */ /* 0x000fc80000410000 */
[----:B------:R0:W1:Y:S01]  /*8000*/  F2F.F64.F32 R2, R0 ;  /* 0x0000000000027310 */ /* 0x0000620000201800 */
[----:B------:R-:W-:Y:S05]  /*8010*/  BRA `(.L_x_1954) ;  /* 0x000001a000007947 */ /* 0x000fea0003800000 */
.L_x_1953:
        /* <DEDUP_REMOVED lines=21> */
.L_x_1978:
[----:B------:R-:W2:Y:S02]  /*8170*/  LDG.E.64 R2, [R4.64] ;  /* 0x0000002404027981 */ /* 0x000ea4000c1e1b00 */
[----:B--2---:R-:W0:Y:S01]  /*8180*/  I2F.F64.U64 R2, R2 ;  /* 0x0000000200027312 */ /* 0x004e220000301800 */
[----:B------:R-:W-:Y:S05]  /*8190*/  BRA `(.L_x_1954) ;  /* 0x0000002000007947 */ /* 0x000fea0003800000 */
.L_x_1977:
[----:B------:R-:W2:Y:S02]  /*81a0*/  LDG.E R2, [R4.64] ;  /* 0x0000002404027981 */ /* 0x000ea4000c1e1900 */
[----:B--2---:R-:W0:Y:S02]  /*81b0*/  I2F.F64.U32 R2, R2 ;  /* 0x0000000200027312 */ /* 0x004e240000201800 */
.L_x_1954:
        /* <DEDUP_REMOVED lines=45> */
.L_x_1982:
        /* <DEDUP_REMOVED lines=17> */
.L_x_1983:
[----:B------:R-:W-:Y:S05]  /*85a0*/  BSYNC B0 ;  /* 0x0000000000007941 */ /* 0x000fea0003800000 */
.L_x_1981:
        /* <DEDUP_REMOVED lines=15> */
.L_x_1987:
[----:B-1----:R-:W0:Y:S02]  /*86a0*/  F2I.S64.F64.TRUNC R4, R4 ;  /* 0x0000000400047311 */ /* 0x002e24000030d900 */
[----:B0-----:R-:W-:-:S05]  /*86b0*/  IMAD.MOV.U32 R3, RZ, RZ, R4 ;  /* 0x000000ffff037224 */ /* 0x001fca00078e0004 */
[----:B------:R0:W-:Y:S01]  /*86c0*/  STG.E.U8 [R16.64], R3 ;  /* 0x0000000310007986 */ /* 0x0001e2000c101124 */
[----:B------:R-:W-:Y:S05]  /*86d0*/  BRA `(.L_x_1989) ;  /* 0x00000ed000007947 */ /* 0x000fea0003800000 */
.L_x_1986:
        /* <DEDUP_REMOVED lines=9> */
.L_x_1991:
[----:B-1----:R-:W0:Y:S02]  /*8770*/  F2I.F64.TRUNC R5, R4 ;  /* 0x0000000400057311 */ /* 0x002e24000030d100 */
[----:B0-----:R0:W-:Y:S01]  /*8780*/  STG.E [R16.64], R5 ;  /* 0x0000000510007986 */ /* 0x0011e2000c101924 */
[----:B------:R-:W-:Y:S05]  /*8790*/  BRA `(.L_x_1989) ;  /* 0x00000e1000007947 */ /* 0x000fea0003800000 */
.L_x_1990:
[----:B-1----:R-:W0:Y:S02]  /*87a0*/  F2I.F64.TRUNC R5, R4 ;  /* 0x0000000400057311 */ /* 0x002e24000030d100 */
[----:B0-----:R0:W-:Y:S01]  /*87b0*/  STG.E.U16 [R16.64], R5 ;  /* 0x0000000510007986 */ /* 0x0011e2000c101524 */
[----:B------:R-:W-:Y:S05]  /*87c0*/  BRA `(.L_x_1989) ;  /* 0x00000de000007947 */ /* 0x000fea0003800000 */
.L_x_1985:
        /* <DEDUP_REMOVED lines=11> */
.L_x_1993:
[----:B-1----:R-:W0:Y:S01]  /*8880*/  F2F.F32.F64 R0, R4 ;  /* 0x0000000400007310 */ /* 0x002e220000301000 */
[----:B------:R-:W0:-:S14]  /*8890*/  DSETP.GEU.AND P0, PT, |R4|, c[0x2][0x70], PT ;  /* 0x00801c000400762a */ /* 0x000e1c0003f0e200 */
[----:B0-----:R-:W-:-:S05]  /*88a0*/  @!P0 FMUL R0, R0, 1.175494350822287508e-38 ;  /* 0x0080000000008820 */ /* 0x001fca0000400000 */
[----:B------:R-:W-:-:S05]  /*88b0*/  F2FP.PACK_AB R0, RZ, R0 ;  /* 0x00000000ff00723e */ /* 0x000fca00000000ff */
[----:B------:R0:W-:Y:S01]  /*88c0*/  STG.E.U16 [R16.64], R0 ;  /* 0x0000000010007986 */ /* 0x0001e2000c101524 */
[----:B------:R-:W-:Y:S05]  /*88d0*/  BRA `(.L_x_1989) ;  /* 0x00000cd000007947 */ /* 0x000fea0003800000 */
.L_x_1992:
        /* <DEDUP_REMOVED lines=12> */
.L_x_1995:
[----:B-1----:R-:W0:Y:S01]  /*89a0*/  F2F.F32.F64 R0, R4 ;  /* 0x0000000400007310 */ /* 0x002e220000301000 */
[----:B------:R-:W0:-:S14]  /*89b0*/  DSETP.GEU.AND P0, PT, |R4|, c[0x2][0x70], PT ;  /* 0x00801c000400762a */ /* 0x000e1c0003f0e200 */
[----:B0-----:R-:W-:-:S05]  /*89c0*/  @!P0 FMUL R0, R0, 1.175494350822287508e-38 ;  /* 0x0080000000008820 */ /* 0x001fca0000400000 */
[----:B------:R-:W-:-:S04]  /*89d0*/  F2FP.PACK_AB R3, RZ, R0 ;  /* 0x00000000ff03723e */ /* 0x000fc800000000ff */
[----:B------:R-:W-:-:S05]  /*89e0*/  PRMT R3, R3, 0x5410, RZ ;  /* 0x0000541003037816 */ /* 0x000fca00000000ff */
[----:B------:R0:W-:Y:S01]  /*89f0*/  STG.E [R16.64], R3 ;  /* 0x0000000310007986 */ /* 0x0001e2000c101924 */
[----:B------:R-:W-:Y:S05]  /*8a00*/  BRA `(.L_x_1989) ;  /* 0x00000ba000007947 */ /* 0x000fea0003800000 */
.L_x_1994:
[----:B-1----:R0:W-:Y:S01]  /*8a10*/  STG.E.64 [R16.64], R4 ;  /* 0x0000000410007986 */ /* 0x0021e2000c101b24 */
[----:B------:R-:W-:Y:S05]  /*8a20*/  BRA `(.L_x_1989) ;  /* 0x00000b8000007947 */ /* 0x000fea0003800000 */
.L_x_1984:
        /* <DEDUP_REMOVED lines=12> */
.L_x_1998:
[----:B------:R-:W-:-:S05]  /*8af0*/  CS2R R6, SRZ ;  /* 0x0000000000067805 */ /* 0x000fca000001ff00 */
[----:B-1----:R0:W-:Y:S01]  /*8b00*/  STG.E.128 [R16.64], R4 ;  /* 0x0000000410007986 */ /* 0x0021e2000c101d24 */
[----:B------:R-:W-:Y:S05]  /*8b10*/  BRA `(.L_x_1989) ;  /* 0x00000a9000007947 */ /* 0x000fea0003800000 */
.L_x_1997:
        /* <DEDUP_REMOVED lines=23> */
.L_x_2002:
[----:B------:R-:W-:Y:S05]  /*8c90*/  BSYNC B0 ;  /* 0x0000000000007941 */ /* 0x000fea0003800000 */
.L_x_2001:
[----:B------:R-:W-:-:S05]  /*8ca0*/  LOP3.LUT R3, R0, R3, RZ, 0xfc, !PT ;  /* 0x0000000300037212 */ /* 0x000fca00078efcff */
[----:B------:R0:W-:Y:S01]  /*8cb0*/  STG.E.U8 [R16.64], R3 ;  /* 0x0000000310007986 */ /* 0x0001e2000c101124 */
[----:B------:R-:W-:Y:S05]  /*8cc0*/  BRA `(.L_x_1989) ;  /* 0x000008e000007947 */ /* 0x000fea0003800000 */
.L_x_2000:
        /* <DEDUP_REMOVED lines=15> */
.L_x_2004:
[----:B------:R-:W-:Y:S01]  /*8dc0*/  IMAD.MOV.U32 R0, RZ, RZ, 0x7f ;  /* 0x0000007fff007424 */ /* 0x000fe200078e00ff */
[----:B------:R-:W-:-:S04]  /*8dd0*/  ISETP.GT.U32.AND P0, PT, R2, 0x7f800000, PT ;  /* 0x7f8000000200780c */ /* 0x000fc80003f04070 */
[----:B------:R-:W-:-:S04]  /*8de0*/  SEL R0, R0, 0x7c, P0 ;  /* 0x0000007c00007807 */ /* 0x000fc80000000000 */
.L_x_2005:
[----:B------:R-:W-:Y:S05]  /*8df0*/  BSYNC B0 ;  /* 0x0000000000007941 */ /* 0x000fea0003800000 */
.L_x_2003:
[----:B------:R-:W-:-:S04]  /*8e00*/  LOP3.LUT R2, R3, 0x80000000, RZ, 0xc0, !PT ;  /* 0x8000000003027812 */ /* 0x000fc800078ec0ff */
[----:B------:R-:W-:-:S04]  /*8e10*/  SHF.R.U32.HI R3, RZ, 0x18, R2 ;  /* 0x00000018ff037819 */ /* 0x000fc80000011602 */
[----:B------:R-:W-:-:S05]  /*8e20*/  LOP3.LUT R3, R0, R3, RZ, 0xfc, !PT ;  /* 0x0000000300037212 */ /* 0x000fca00078efcff */
[----:B------:R0:W-:Y:S01]  /*8e30*/  STG.E.U8 [R16.64], R3 ;  /* 0x0000000310007986 */ /* 0x0001e2000c101124 */
[----:B------:R-:W-:Y:S05]  /*8e40*/  BRA `(.L_x_1989) ;  /* 0x0000076000007947 */ /* 0x000fea0003800000 */
.L_x_1999:
[----:B-1----:R-:W0:Y:S01]  /*8e50*/  F2F.F32.F64 R0, R4 ;  /* 0x0000000400007310 */ /* 0x002e220000301000 */
[----:B------:R-:W0:-:S14]  /*8e60*/  DSETP.GEU.AND P0, PT, |R4|, c[0x2][0x70], PT ;  /* 0x00801c000400762a */ /* 0x000e1c0003f0e200 */
[----:B0-----:R-:W-:-:S05]  /*8e70*/  @!P0 FMUL R0, R0, 1.175494350822287508e-38 ;  /* 0x0080000000008820 */ /* 0x001fca0000400000 */
[----:B------:R-:W-:-:S05]  /*8e80*/  F2FP.BF16.PACK_AB R0, RZ, R0 ;  /* 0x00000000ff00723e */ /* 0x000fca00000010ff */
[----:B------:R0:W-:Y:S01]  /*8e90*/  STG.E.U16 [R16.64], R0 ;  /* 0x0000000010007986 */ /* 0x0001e2000c101524 */
[----:B------:R-:W-:Y:S05]  /*8ea0*/  BRA `(.L_x_1989) ;  /* 0x0000070000007947 */ /* 0x000fea0003800000 */
.L_x_1996:
        /* <DEDUP_REMOVED lines=11> */
.L_x_2008:
        /* <DEDUP_REMOVED lines=19> */
.L_x_2011:
[----:B------:R-:W-:-:S04]  /*9090*/  LOP3.LUT R2, R3, 0x80000000, RZ, 0xc0, !PT ;  /* 0x8000000003027812 */ /* 0x000fc800078ec0ff */
[----:B------:R-:W-:-:S04]  /*90a0*/  SHF.R.U32.HI R3, RZ, 0x18, R2 ;  /* 0x00000018ff037819 */ /* 0x000fc80000011602 */
[----:B------:R-:W-:-:S04]  /*90b0*/  LOP3.LUT R0, R0, R3, RZ, 0xfc, !PT ;  /* 0x0000000300007212 */ /* 0x000fc800078efcff */
[----:B------:R-:W-:Y:S02]  /*90c0*/  PRMT R8, R0, 0x7610, R8 ;  /* 0x0000761000087816 */ /* 0x000fe40000000008 */
.L_x_2010:
[----:B------:R-:W-:Y:S05]  /*90d0*/  BSYNC B0 ;  /* 0x0000000000007941 */ /* 0x000fea0003800000 */
.L_x_2009:
[----:B------:R0:W-:Y:S01]  /*90e0*/  STG.E.U8 [R16.64], R8 ;  /* 0x0000000810007986 */ /* 0x0001e2000c101124 */
[----:B------:R-:W-:Y:S05]  /*90f0*/  BRA `(.L_x_1989) ;  /* 0x000004b000007947 */ /* 0x000fea0003800000 */
.L_x_2007:
        /* <DEDUP_REMOVED lines=19> */
.L_x_2014:
[----:B------:R-:W-:-:S04]  /*9230*/  LOP3.LUT R2, R3, 0x80000000, RZ, 0xc0, !PT ;  /* 0x8000000003027812 */ /* 0x000fc800078ec0ff */
[----:B------:R-:W-:-:S04]  /*9240*/  SHF.R.U32.HI R3, RZ, 0x18, R2 ;  /* 0x00000018ff037819 */ /* 0x000fc80000011602 */
[----:B------:R-:W-:-:S04]  /*9250*/  LOP3.LUT R0, R0, R3, RZ, 0xfc, !PT ;  /* 0x0000000300007212 */ /* 0x000fc800078efcff */
[----:B------:R-:W-:Y:S02]  /*9260*/  PRMT R8, R0, 0x7610, R8 ;  /* 0x0000761000087816 */ /* 0x000fe40000000008 */
.L_x_2013:
[----:B------:R-:W-:Y:S05]  /*9270*/  BSYNC B0 ;  /* 0x0000000000007941 */ /* 0x000fea0003800000 */
.L_x_2012:
[----:B------:R0:W-:Y:S01]  /*9280*/  STG.E.U8 [R16.64], R8 ;  /* 0x0000000810007986 */ /* 0x0001e2000c101124 */
[----:B------:R-:W-:Y:S05]  /*9290*/  BRA `(.L_x_1989) ;  /* 0x0000031000007947 */ /* 0x000fea0003800000 */
.L_x_2006:
        /* <DEDUP_REMOVED lines=24> */
.L_x_1988:
        /* <DEDUP_REMOVED lines=20> */
.L_x_2016:
[----:B-1----:R-:W0:Y:S02]  /*9560*/  F2I.U64.F64.TRUNC R4, R4 ;  /* 0x0000000400047311 */ /* 0x002e24000030d800 */
[----:B0-----:R0:W-:Y:S01]  /*9570*/  STG.E.64 [R16.64], R4 ;  /* 0x0000000410007986 */ /* 0x0011e2000c101b24 */
[----:B------:R-:W-:Y:S05]  /*9580*/  BRA `(.L_x_1989) ;  /* 0x0000002000007947 */ /* 0x000fea0003800000 */
.L_x_2015:
[----:B-1----:R-:W0:Y:S02]  /*9590*/  F2I.U32.F64.TRUNC R5, R4 ;  /* 0x0000000400057311 */ /* 0x002e24000030d000 */
[----:B0-----:R0:W-:Y:S02]  /*95a0*/  STG.E [R16.64], R5 ;  /* 0x0000000510007986 */ /* 0x0011e4000c101924 */
.L_x_1989:
[----:B------:R-:W-:Y:S02]  /*95b0*/  IADD3 R19, R19, 0x80, RZ ;  /* 0x0000008013137810 */ /* 0x000fe40007ffe0ff */
.L_x_1878:
[----:B------:R-:W-:Y:S05]  /*95c0*/  BSYNC B6 ;  /* 0x0000000000067941 */ /* 0x000fea0003800000 */
.L_x_1877:
        /* <DEDUP_REMOVED lines=230> */
.L_x_2017:
        /* <DEDUP_REMOVED lines=19> */
.L_x_2021:
[----:B------:R-:W2:Y:S02]  /*a560*/  LDG.E.U8 R2, [R4.64] ;  /* 0x0000002404027981 */ /* 0x000ea4000c1e1100 */
[----:B--2---:R-:W0:Y:S01]  /*a570*/  I2F.F64.U16 R2, R2 ;  /* 0x0000000200027312 */ /* 0x004e220000101800 */
[----:B------:R-:W-:Y:S05]  /*a580*/  BRA `(.L_x_2023) ;  /* 0x00000df000007947 */ /* 0x000fea0003800000 */
.L_x_2020:
        /* <DEDUP_REMOVED lines=9> */
.L_x_2025:
[----:B------:R-:W2:Y:S02]  /*a620*/  LDG.E R2, [R4.64] ;  /* 0x0000002404027981 */ /* 0x000ea4000c1e1900 */
[----:B--2---:R-:W0:Y:S01]  /*a630*/  I2F.F64 R2, R2 ;  /* 0x0000000200027312 */ /* 0x004e220000201c00 */
[----:B------:R-:W-:Y:S05]  /*a640*/  BRA `(.L_x_2023) ;  /* 0x00000d3000007947 */ /* 0x000fea0003800000 */
.L_x_2024:
[----:B------:R-:W2:Y:S02]  /*a650*/  LDG.E.U16 R2, [R4.64] ;  /* 0x0000002404027981 */ /* 0x000ea4000c1e1500 */
[----:B--2---:R-:W0:Y:S01]  /*a660*/  I2F.F64.S16 R2, R2 ;  /* 0x0000000200027312 */ /* 0x004e220000101c00 */
[----:B------:R-:W-:Y:S05]  /*a670*/  BRA `(.L_x_2023) ;  /* 0x00000d0000007947 */ /* 0x000fea0003800000 */
.L_x_2019:
        /* <DEDUP_REMOVED lines=10> */
.L_x_2027:
[----:B------:R-:W2:Y:S02]  /*a720*/  LDG.E.U16 R0, [R4.64] ;  /* 0x0000002404007981 */ /* 0x000ea4000c1e1500 */
[----:B--2---:R-:W-:-:S05]  /*a730*/  HADD2.F32 R0, -RZ, R0.H0_H0 ;  /* 0x20000000ff007230 */ /* 0x004fca0000004100 */
[----:B------:R-:W-:-:S04]  /*a740*/  FMUL.FTZ R0, R0, 1 ;  /* 0x3f80000000007820 */ /* 0x000fc80000410000 */
[----:B------:R0:W1:Y:S01]  /*a750*/  F2F.F64.F32 R2, R0 ;  /* 0x0000000000027310 */ /* 0x0000620000201800 */
[----:B------:R-:W-:Y:S05]  /*a760*/  BRA `(.L_x_2023) ;  /* 0x00000c1000007947 */ /* 0x000fea0003800000 */
.L_x_2026:
        /* <DEDUP_REMOVED lines=10> */
.L_x_2029:
[----:B------:R-:W2:Y:S02]  /*a810*/  LDG.E.U16 R4, [R4.64] ;  /* 0x0000002404047981 */ /* 0x000ea4000c1e1500 */
[----:B--2---:R-:W-:-:S05]  /*a820*/  HADD2.F32 R0, -RZ, R4.H0_H0 ;  /* 0x20000004ff007230 */ /* 0x004fca0000004100 */
[----:B------:R-:W-:-:S04]  /*a830*/  FMUL.FTZ R0, R0, 1 ;  /* 0x3f80000000007820 */ /* 0x000fc80000410000 */
[----:B------:R0:W1:Y:S01]  /*a840*/  F2F.F64.F32 R2, R0 ;  /* 0x0000000000027310 */ /* 0x0000620000201800 */
[----:B------:R-:W-:Y:S05]  /*a850*/  BRA `(.L_x_2023) ;  /* 0x00000b2000007947 */ /* 0x000fea0003800000 */
.L_x_2028:
[----:B------:R0:W5:Y:S01]  /*a860*/  LDG.E.64 R2, [R4.64] ;  /* 0x0000002404027981 */ /* 0x000162000c1e1b00 */
[----:B------:R-:W-:Y:S05]  /*a870*/  BRA `(.L_x_2023) ;  /* 0x00000b0000007947 */ /* 0x000fea0003800000 */
.L_x_2018:
        /* <DEDUP_REMOVED lines=13> */
.L_x_2032:
[----:B------:R0:W5:Y:S01]  /*a950*/  LDG.E.64 R2, [R4.64] ;  /* 0x0000002404027981 */ /* 0x000162000c1e1b00 */
[----:B------:R-:W-:Y:S05]  /*a960*/  BRA `(.L_x_2023) ;  /* 0x00000a1000007947 */ /* 0x000fea0003800000 */
.L_x_2031:
        /* <DEDUP_REMOVED lines=28> */
.L_x_2034:
        /* <DEDUP_REMOVED lines=15> */
.L_x_2033:
[----:B------:R-:W2:Y:S02]  /*ac20*/  LDG.E.U16 R0, [R4.64] ;  /* 0x0000002404007981 */ /* 0x000ea4000c1e1500 */
[----:B--2---:R-:W-:-:S05]  /*ac30*/  PRMT R0, RZ, 0x5410, R0 ;  /* 0x00005410ff007816 */ /* 0x004fca0000000000 */
[----:B------:R-:W-:-:S04]  /*ac40*/  FMUL.FTZ R0, R0, 1 ;  /* 0x3f80000000007820 */ /* 0x000fc80000410000 */
[----:B------:R0:W1:Y:S01]  /*ac50*/  F2F.F64.F32 R2, R0 ;  /* 0x0000000000027310 */ /* 0x0000620000201800 */
[----:B------:R-:W-:Y:S05]  /*ac60*/  BRA `(.L_x_2023) ;  /* 0x0000071000007947 */ /* 0x000fea0003800000 */
.L_x_2030:
        /* <DEDUP_REMOVED lines=11> */
.L_x_2037:
        /* <DEDUP_REMOVED lines=21> */
.L_x_2041:
[----:B------:R-:W-:Y:S05]  /*ae70*/  BSYNC B1 ;  /* 0x0000000000017941 */ /* 0x000fea0003800000 */
.L_x_2040:
[----:B------:R-:W-:Y:S01]  /*ae80*/  LEA R3, R0, 0x3b800000, 0x17 ;  /* 0x3b80000000037811 */ /* 0x000fe200078eb8ff */
[----:B------:R-:W-:-:S05]  /*ae90*/  IMAD.SHL.U32 R0, R2, 0x100000, RZ ;  /* 0x0010000002007824 */ /* 0x000fca00078e00ff */
[----:B------:R-:W-:Y:S02]  /*aea0*/  LOP3.LUT R0, R3, R0, R4, 0xfe, !PT ;  /* 0x0000000003007212 */ /* 0x000fe400078efe04 */
.L_x_2039:
[----:B------:R-:W-:Y:S05]  /*aeb0*/  BSYNC B0 ;  /* 0x0000000000007941 */ /* 0x000fea0003800000 */
.L_x_2038:
[----:B------:R-:W-:-:S04]  /*aec0*/  FMUL.FTZ R0, R0, 1 ;  /* 0x3f80000000007820 */ /* 0x000fc80000410000 */
[----:B------:R0:W1:Y:S01]  /*aed0*/  F2F.F64.F32 R2, R0 ;  /* 0x0000000000027310 */ /* 0x0000620000201800 */
[----:B------:R-:W-:Y:S05]  /*aee0*/  BRA `(.L_x_2023) ;  /* 0x0000049000007947 */ /* 0x000fea0003800000 */
.L_x_2036:
        /* <DEDUP_REMOVED lines=21> */
.L_x_2045:
[----:B------:R-:W-:Y:S05]  /*b040*/  BSYNC B1 ;  /* 0x0000000000017941 */ /* 0x000fea0003800000 */
.L_x_2044:
[----:B------:R-:W-:Y:S01]  /*b050*/  LEA R3, R0, 0x37800000, 0x17 ;  /* 0x3780000000037811 */ /* 0x000fe200078eb8ff */
[----:B------:R-:W-:-:S05]  /*b060*/  IMAD.SHL.U32 R0, R2, 0x200000, RZ ;  /* 0x0020000002007824 */ /* 0x000fca00078e00ff */
[----:B------:R-:W-:Y:S02]  /*b070*/  LOP3.LUT R0, R3, R0, R4, 0xfe, !PT ;  /* 0x0000000003007212 */ /* 0x000fe400078efe04 */
.L_x_2043:
[----:B------:R-:W-:Y:S05]  /*b080*/  BSYNC B0 ;  /* 0x0000000000007941 */ /* 0x000fea0003800000 */
.L_x_2042:
[----:B------:R-:W-:-:S04]  /*b090*/  FMUL.FTZ R0, R0, 1 ;  /* 0x3f80000000007820 */ /* 0x000fc80000410000 */
[----:B------:R0:W1:Y:S01]  /*b0a0*/  F2F.F64.F32 R2, R0 ;  /* 0x0000000000027310 */ /* 0x0000620000201800 */
[----:B------:R-:W-:Y:S05]  /*b0b0*/  BRA `(.L_x_2023) ;  /* 0x000002c000007947 */ /* 0x000fea0003800000 */
.L_x_2035:
        /* <DEDUP_REMOVED lines=14> */
.L_x_2049:
[----:B------:R-:W-:Y:S05]  /*b1a0*/  BSYNC B0 ;  /* 0x0000000000007941 */ /* 0x000fea0003800000 */
.L_x_2048:
[----:B------:R-:W-:-:S04]  /*b1b0*/  FMUL.FTZ R0, R0, 1 ;  /* 0x3f80000000007820 */ /* 0x000fc80000410000 */
[----:B------:R0:W1:Y:S01]  /*b1c0*/  F2F.F64.F32 R2, R0 ;  /* 0x0000000000027310 */ /* 0x0000620000201800 */
[----:B------:R-:W-:Y:S05]  /*b1d0*/  BRA `(.L_x_2023) ;  /* 0x000001a000007947 */ /* 0x000fea0003800000 */
.L_x_2022:
        /* <DEDUP_REMOVED lines=21> */
.L_x_2047:
[----:B------:R-:W2:Y:S02]  /*b330*/  LDG.E.64 R2, [R4.64] ;  /* 0x0000002404027981 */ /* 0x000ea4000c1e1b00 */
[----:B--2---:R-:W0:Y:S01]  /*b340*/  I2F.F64.U64 R2, R2 ;  /* 0x0000000200027312 */ /* 0x004e220000301800 */
[----:B------:R-:W-:Y:S05]  /*b350*/  BRA `(.L_x_2023) ;  /* 0x0000002000007947 */ /* 0x000fea0003800000 */
.L_x_2046:
[----:B------:R-:W2:Y:S02]  /*b360*/  LDG.E R2, [R4.64] ;  /* 0x0000002404027981 */ /* 0x000ea4000c1e1900 */
[----:B--2---:R-:W0:Y:S02]  /*b370*/  I2F.F64.U32 R2, R2 ;  /* 0x0000000200027312 */ /* 0x004e240000201800 */
.L_x_2023:
        /* <DEDUP_REMOVED lines=45> */
.L_x_2051:
        /* <DEDUP_REMOVED lines=17> */
.L_x_2052:
[----:B------:R-:W-:Y:S05]  /*b760*/  BSYNC B0 ;  /* 0x0000000000007941 */ /* 0x000fea0003800000 */
.L_x_2050:
        /* <DEDUP_REMOVED lines=13> */
[----:B0-----:R-:W-:Y:S01]  /*b840*/  STG.E.U8 [R16.64], R5 ;  /* 0x0000000510007986 */ /* 0x001fe2000c101124 */
[----:B------:R-:W-:Y:S05]  /*b850*/  EXIT ;  /* 0x000000000000794d */ /* 0x000fea0003800000 */
.L_x_2056:
[----:B-1----:R-:W0:Y:S02]  /*b860*/  F2I.S64.F64.TRUNC R4, R4 ;  /* 0x0000000400047311 */ /* 0x002e24000030d900 */
[----:B0-----:R-:W-:-:S05]  /*b870*/  IMAD.MOV.U32 R3, RZ, RZ, R4 ;  /* 0x000000ffff037224 */ /* 0x001fca00078e0004 */
[----:B------:R-:W-:Y:S01]  /*b880*/  STG.E.U8 [R16.64], R3 ;  /* 0x0000000310007986 */ /* 0x000fe2000c101124 */
[----:B------:R-:W-:Y:S05]  /*b890*/  EXIT ;  /* 0x000000000000794d */ /* 0x000fea0003800000 */
.L_x_2055:
[----:B------:R-:W-:-:S13]  /*b8a0*/  ISETP.NE.AND P0, PT, R0, 0x2, PT ;  /* 0x000000020000780c */ /* 0x000fda0003f05270 */
[----:B------:R-:W-:Y:S05]  /*b8b0*/  @!P0 BRA `(.L_x_2058) ;  /* 0x000000a000008947 */ /* 0x000fea0003800000 */
[----:B------:R-:W-:-:S13]  /*b8c0*/  ISETP.NE.AND P0, PT, R0, 0x3, PT ;  /* 0x000000030000780c */ /* 0x000fda0003f05270 */
[----:B------:R-:W-:Y:S05]  /*b8d0*/  @!P0 BRA `(.L_x_2059) ;  /* 0x0000005000008947 */ /* 0x000fea0003800000 */
[----:B------:R-:W-:-:S13]  /*b8e0*/  ISETP.NE.AND P0, PT, R0, 0x4, PT ;  /* 0x000000040000780c */ /* 0x000fda0003f05270 */
[----:B------:R-:W-:Y:S05]  /*b8f0*/  @P0 BRA `(.L_x_2057) ;  /* 0x00000ce000000947 */ /* 0x000fea0003800000 */
[----:B-1----:R-:W0:Y:S02]  /*b900*/  F2I.S64.F64.TRUNC R4, R4 ;  /* 0x0000000400047311 */ /* 0x002e24000030d900 */
[----:B0-----:R-:W-:Y:S01]  /*b910*/  STG.E.64 [R16.64], R4 ;  /* 0x0000000410007986 */ /* 0x001fe2000c101b24 */
[----:B------:R-:W-:Y:S05]  /*b920*/  EXIT ;  /* 0x000000000000794d */ /* 0x000fea0003800000 */
.L_x_2059:
[----:B-1----:R-:W0:Y:S02]  /*b930*/  F2I.F64.TRUNC R5, R4 ;  /* 0x0000000400057311 */ /* 0x002e24000030d100 */
[----:B0-----:R-:W-:Y:S01]  /*b940*/  STG.E [R16.64], R5 ;  /* 0x0000000510007986 */ /* 0x001fe2000c101924 */
[----:B------:R-:W-:Y:S05]  /*b950*/  EXIT ;  /* 0x000000000000794d */ /* 0x000fea0003800000 */
.L_x_2058:
[----:B-1----:R-:W0:Y:S02]  /*b960*/  F2I.F64.TRUNC R5, R4 ;  /* 0x0000000400057311 */ /* 0x002e24000030d100 */
[----:B0-----:R-:W-:Y:S01]  /*b970*/  STG.E.U16 [R16.64], R5 ;  /* 0x0000000510007986 */ /* 0x001fe2000c101524 */
[----:B------:R-:W-:Y:S05]  /*b980*/  EXIT ;  /* 0x000000000000794d */ /* 0x000fea0003800000 */
.L_x_2054:
        /* <DEDUP_REMOVED lines=9> */
[----:B------:R-:W-:Y:S01]  /*ba20*/  STG.E [R16.64], R3 ;  /* 0x0000000310007986 */ /* 0x000fe2000c101924 */
[----:B------:R-:W-:Y:S05]  /*ba30*/  EXIT ;  /* 0x000000000000794d */ /* 0x000fea0003800000 */
.L_x_2061:
[----:B-1----:R-:W0:Y:S01]  /*ba40*/  F2F.F32.F64 R0, R4 ;  /* 0x0000000400007310 */ /* 0x002e220000301000 */
[----:B------:R-:W0:-:S14]  /*ba50*/  DSETP.GEU.AND P0, PT, |R4|, c[0x2][0x70], PT ;  /* 0x00801c000400762a */ /* 0x000e1c0003f0e200 */
[----:B0-----:R-:W-:-:S05]  /*ba60*/  @!P0 FMUL R0, R0, 1.175494350822287508e-38 ;  /* 0x0080000000008820 */ /* 0x001fca0000400000 */
[----:B------:R-:W-:-:S05]  /*ba70*/  F2FP.PACK_AB R0, RZ, R0 ;  /* 0x00000000ff00723e */ /* 0x000fca00000000ff */
[----:B------:R-:W-:Y:S01]  /*ba80*/  STG.E.U16 [R16.64], R0 ;  /* 0x0000000010007986 */ /* 0x000fe2000c101524 */
[----:B------:R-:W-:Y:S05]  /*ba90*/  EXIT ;  /* 0x000000000000794d */ /* 0x000fea0003800000 */
.L_x_2060:
        /* <DEDUP_REMOVED lines=10> */
[----:B------:R-:W-:Y:S01]  /*bb40*/  STG.E.64 [R16.64], R2 ;  /* 0x0000000210007986 */ /* 0x000fe2000c101b24 */
[----:B------:R-:W-:Y:S05]  /*bb50*/  EXIT ;  /* 0x000000000000794d */ /* 0x000fea0003800000 */
.L_x_2063:
[----:B-1----:R-:W0:Y:S01]  /*bb60*/  F2F.F32.F64 R0, R4 ;  /* 0x0000000400007310 */ /* 0x002e220000301000 */
[----:B------:R-:W0:-:S14]  /*bb70*/  DSETP.GEU.AND P0, PT, |R4|, c[0x2][0x70], PT ;  /* 0x00801c000400762a */ /* 0x000e1c0003f0e200 */
[----:B0-----:R-:W-:-:S05]  /*bb80*/  @!P0 FMUL R0, R0, 1.175494350822287508e-38 ;  /* 0x0080000000008820 */ /* 0x001fca0000400000 */
[----:B------:R-:W-:-:S04]  /*bb90*/  F2FP.PACK_AB R3, RZ, R0 ;  /* 0x00000000ff03723e */ /* 0x000fc800000000ff */
[----:B------:R-:W-:-:S05]  /*bba0*/  PRMT R3, R3, 0x5410, RZ ;  /* 0x0000541003037816 */ /* 0x000fca00000000ff */
[----:B------:R-:W-:Y:S01]  /*bbb0*/  STG.E [R16.64], R3 ;  /* 0x0000000310007986 */ /* 0x000fe2000c101924 */
[----:B------:R-:W-:Y:S05]  /*bbc0*/  EXIT ;  /* 0x000000000000794d */ /* 0x000fea0003800000 */
.L_x_2062:
[----:B-1----:R-:W-:Y:S01]  /*bbd0*/  STG.E.64 [R16.64], R4 ;  /* 0x0000000410007986 */ /* 0x002fe2000c101b24 */
[----:B------:R-:W-:Y:S05]  /*bbe0*/  EXIT ;  /* 0x000000000000794d */ /* 0x000fea0003800000 */
.L_x_2053:
        /* <DEDUP_REMOVED lines=10> */
[----:B------:R-:W-:Y:S01]  /*bc90*/  STG.E.U8 [R16.64], R3 ;  /* 0x0000000310007986 */ /* 0x000fe2000c101124 */
[----:B------:R-:W-:Y:S05]  /*bca0*/  EXIT ;  /* 0x000000000000794d */ /* 0x000fea0003800000 */
.L_x_2066:
[----:B------:R-:W-:-:S05]  /*bcb0*/  CS2R R6, SRZ ;  /* 0x0000000000067805 */ /* 0x000fca000001ff00 */
[----:B-1----:R-:W-:Y:S01]  /*bcc0*/  STG.E.128 [R16.64], R4 ;  /* 0x0000000410007986 */ /* 0x002fe2000c101d24 */
[----:B------:R-:W-:Y:S05]  /*bcd0*/  EXIT ;  /* 0x000000000000794d */ /* 0x000fea0003800000 */
.L_x_2065:
        /* <DEDUP_REMOVED lines=23> */
.L_x_2070:
[----:B------:R-:W-:Y:S05]  /*be50*/  BSYNC B0 ;  /* 0x0000000000007941 */ /* 0x000fea0003800000 */
.L_x_2069:
[----:B------:R-:W-:-:S05]  /*be60*/  LOP3.LUT R3, R0, R3, RZ, 0xfc, !PT ;  /* 0x0000000300037212 */ /* 0x000fca00078efcff */
[----:B------:R-:W-:Y:S01]  /*be70*/  STG.E.U8 [R16.64], R3 ;  /* 0x0000000310007986 */ /* 0x000fe2000c101124 */
[----:B------:R-:W-:Y:S05]  /*be80*/  EXIT ;  /* 0x000000000000794d */ /* 0x000fea0003800000 */
.L_x_2068:
        /* <DEDUP_REMOVED lines=15> */
.L_x_2072:
[----:B------:R-:W-:Y:S01]  /*bf80*/  IMAD.MOV.U32 R0, RZ, RZ, 0x7f ;  /* 0x0000007fff007424 */ /* 0x000fe200078e00ff */
[----:B------:R-:W-:-:S04]  /*bf90*/  ISETP.GT.U32.AND P0, PT, R2, 0x7f800000, PT ;  /* 0x7f8000000200780c */ /* 0x000fc80003f04070 */
[----:B------:R-:W-:-:S04]  /*bfa0*/  SEL R0, R0, 0x7c, P0 ;  /* 0x0000007c00007807 */ /* 0x000fc80000000000 */
.L_x_2073:
[----:B------:R-:W-:Y:S05]  /*bfb0*/  BSYNC B0 ;  /* 0x0000000000007941 */ /* 0x000fea0003800000 */
.L_x_2071:
[----:B------:R-:W-:-:S04]  /*bfc0*/  LOP3.LUT R2, R3, 0x80000000, RZ, 0xc0, !PT ;  /* 0x8000000003027812 */ /* 0x000fc800078ec0ff */
[----:B------:R-:W-:-:S04]  /*bfd0*/  SHF.R.U32.HI R3, RZ, 0x18, R2 ;  /* 0x00000018ff037819 */ /* 0x000fc80000011602 */
[----:B------:R-:W-:-:S05]  /*bfe0*/  LOP3.LUT R3, R0, R3, RZ, 0xfc, !PT ;  /* 0x0000000300037212 */ /* 0x000fca00078efcff */
[----:B------:R-:W-:Y:S01]  /*bff0*/  STG.E.U8 [R16.64], R3 ;  /* 0x0000000310007986 */ /* 0x000fe2000c101124 */
[----:B------:R-:W-:Y:S05]  /*c000*/  EXIT ;  /* 0x000000000000794d */ /* 0x000fea0003800000 */
.L_x_2067:
[----:B-1----:R-:W0:Y:S01]  /*c010*/  F2F.F32.F64 R0, R4 ;  /* 0x0000000400007310 */ /* 0x002e220000301000 */
[----:B------:R-:W0:-:S14]  /*c020*/  DSETP.GEU.AND P0, PT, |R4|, c[0x2][0x70], PT ;  /* 0x00801c000400762a */ /* 0x000e1c0003f0e200 */
[----:B0-----:R-:W-:-:S05]  /*c030*/  @!P0 FMUL R0, R0, 1.175494350822287508e-38 ;  /* 0x0080000000008820 */ /* 0x001fca0000400000 */
[----:B------:R-:W-:-:S05]  /*c040*/  F2FP.BF16.PACK_AB R0, RZ, R0 ;  /* 0x00000000ff00723e */ /* 0x000fca00000010ff */
[----:B------:R-:W-:Y:S01]  /*c050*/  STG.E.U16 [R16.64], R0 ;  /* 0x0000000010007986 */ /* 0x000fe2000c101524 */
[----:B------:R-:W-:Y:S05]  /*c060*/  EXIT ;  /* 0x000000000000794d */ /* 0x000fea0003800000 */
.L_x_2064:
        /* <DEDUP_REMOVED lines=9> */
[----:B0-----:R-:W-:Y:S01]  /*c100*/  STG.E.U16 [R16.64], R5 ;  /* 0x0000000510007986 */ /* 0x001fe2000c101524 */
[----:B------:R-:W-:Y:S05]  /*c110*/  EXIT ;  /* 0x000000000000794d */ /* 0x000fea0003800000 */
.L_x_2076:
        /* <DEDUP_REMOVED lines=19> */
.L_x_2079:
[----:B------:R-:W-:-:S04]  /*c250*/  LOP3.LUT R2, R3, 0x80000000, RZ, 0xc0, !PT ;  /* 0x8000000003027812 */ /* 0x000fc800078ec0ff */
[----:B------:R-:W-:-:S04]  /*c260*/  SHF.R.U32.HI R3, RZ, 0x18, R2 ;  /* 0x00000018ff037819 */ /* 0x000fc80000011602 */
[----:B------:R-:W-:-:S04]  /*c270*/  LOP3.LUT R0, R0, R3, RZ, 0xfc, !PT ;  /* 0x0000000300007212 */ /* 0x000fc800078efcff */
[----:B------:R-:W-:Y:S02]  /*c280*/  PRMT R8, R0, 0x7610, R8 ;  /* 0x0000761000087816 */ /* 0x000fe40000000008 */
.L_x_2078:
[----:B------:R-:W-:Y:S05]  /*c290*/  BSYNC B0 ;  /* 0x0000000000007941 */ /* 0x000fea0003800000 */
.L_x_2077:
[----:B------:R-:W-:Y:S01]  /*c2a0*/  STG.E.U8 [R16.64], R8 ;  /* 0x0000000810007986 */ /* 0x000fe2000c101124 */
[----:B------:R-:W-:Y:S05]  /*c2b0*/  EXIT ;  /* 0x000000000000794d */ /* 0x000fea0003800000 */
.L_x_2075:
        /* <DEDUP_REMOVED lines=19> */
.L_x_2082:
[----:B------:R-:W-:-:S04]  /*c3f0*/  LOP3.LUT R2, R3, 0x80000000, RZ, 0xc0, !PT ;  /* 0x8000000003027812 */ /* 0x000fc800078ec0ff */
[----:B------:R-:W-:-:S04]  /*c400*/  SHF.R.U32.HI R3, RZ, 0x18, R2 ;  /* 0x00000018ff037819 */ /* 0x000fc80000011602 */
[----:B------:R-:W-:-:S04]  /*c410*/  LOP3.LUT R0, R0, R3, RZ, 0xfc, !PT ;  /* 0x0000000300007212 */ /* 0x000fc800078efcff */
[----:B------:R-:W-:Y:S02]  /*c420*/  PRMT R8, R0, 0x7610, R8 ;  /* 0x0000761000087816 */ /* 0x000fe40000000008 */
.L_x_2081:
[----:B------:R-:W-:Y:S05]  /*c430*/  BSYNC B0 ;  /* 0x0000000000007941 */ /* 0x000fea0003800000 */
.L_x_2080:
[----:B------:R-:W-:Y:S01]  /*c440*/  STG.E.U8 [R16.64], R8 ;  /* 0x0000000810007986 */ /* 0x000fe2000c101124 */
[----:B------:R-:W-:Y:S05]  /*c450*/  EXIT ;  /* 0x000000000000794d */ /* 0x000fea0003800000 */
.L_x_2074:
        /* <DEDUP_REMOVED lines=24> */
.L_x_2057:
        /* <DEDUP_REMOVED lines=20> */
.L_x_2084:
[----:B-1----:R-:W0:Y:S02]  /*c720*/  F2I.U64.F64.TRUNC R4, R4 ;  /* 0x0000000400047311 */ /* 0x002e24000030d800 */
[----:B0-----:R-:W-:Y:S01]  /*c730*/  STG.E.64 [R16.64], R4 ;  /* 0x0000000410007986 */ /* 0x001fe2000c101b24 */
[----:B------:R-:W-:Y:S05]  /*c740*/  EXIT ;  /* 0x000000000000794d */ /* 0x000fea0003800000 */
.L_x_2083:
[----:B-1----:R-:W0:Y:S02]  /*c750*/  F2I.U32.F64.TRUNC R5, R4 ;  /* 0x0000000400057311 */ /* 0x002e24000030d000 */
[----:B0-----:R-:W-:Y:S01]  /*c760*/  STG.E [R16.64], R5 ;  /* 0x0000000510007986 */ /* 0x001fe2000c101924 */
[----:B------:R-:W-:Y:S05]  /*c770*/  EXIT ;  /* 0x000000000000794d */ /* 0x000fea0003800000 */
.L_x_2085:
        /* <DEDUP_REMOVED lines=16> */
.L_x_16372:


//--------------------- .text._ZN2at6native27unrolled_elementwise_kernelIZZZNS0_16asin_kernel_cudaERNS_18TensorIteratorBaseEENKUlvE0_clEvENKUlvE_clEvEUldE_St5arrayIPcLm2EELi4E23TrivialOffsetCalculatorILi1EjESB_NS0_6memory12LoadWithCastILi1EEENSC_13StoreWithCastILi1EEEEEviT_T0_T2_T3_T4_T5_ --------------------------
	.section	.text._ZN2at6native27unrolled_elementwise_kernelIZZZNS0_16asin_kernel_cudaERNS_18TensorIteratorBaseEENKUlvE0_clEvENKUlvE_clEvEUldE_St5arrayIPcLm2EELi4E23TrivialOffsetCalculatorILi1EjESB_NS0_6memory12LoadWithCastILi1EEENSC_13StoreWithCastILi1EEEEEviT_T0_T2_T3_T4_T5_,"ax",@progbits
	.sectioninfo	@"SHI_REGISTERS=34"
	.align	128
        .global         _ZN2at6native27unrolled_elementwise_kernelIZZZNS0_16asin_kernel_cudaERNS_18TensorIteratorBaseEENKUlvE0_clEvENKUlvE_clEvEUldE_St5arrayIPcLm2EELi4E23TrivialOffsetCalculatorILi1EjESB_NS0_6memory12LoadWithCastILi1EEENSC_13StoreWithCastILi1EEEEEviT_T0_T2_T3_T4_T5_
        .type           _ZN2at6native27unrolled_elementwise_kernelIZZZNS0_16asin_kernel_cudaERNS_18TensorIteratorBaseEENKUlvE0_clEvENKUlvE_clEvEUldE_St5arrayIPcLm2EELi4E23TrivialOffsetCalculatorILi1EjESB_NS0_6memory12LoadWithCastILi1EEENSC_13StoreWithCastILi1EEEEEviT_T0_T2_T3_T4_T5_,@function
        .size           _ZN2at6native27unrolled_elementwise_kernelIZZZNS0_16asin_kernel_cudaERNS_18TensorIteratorBaseEENKUlvE0_clEvENKUlvE_clEvEUldE_St5arrayIPcLm2EELi4E23TrivialOffsetCalculatorILi1EjESB_NS0_6memory12LoadWithCastILi1EEENSC_13StoreWithCastILi1EEEEEviT_T0_T2_T3_T4_T5_,(.L_x_16373 - _ZN2at6native27unrolled_elementwise_kernelIZZZNS0_16asin_kernel_cudaERNS_18TensorIteratorBaseEENKUlvE0_clEvENKUlvE_clEvEUldE_St5arrayIPcLm2EELi4E23TrivialOffsetCalculatorILi1EjESB_NS0_6memory12LoadWithCastILi1EEENSC_13StoreWithCastILi1EEEEEviT_T0_T2_T3_T4_T5_)
        .other          _ZN2at6native27unrolled_elementwise_kernelIZZZNS0_16asin_kernel_cudaERNS_18TensorIteratorBaseEENKUlvE0_clEvENKUlvE_clEvEUldE_St5arrayIPcLm2EELi4E23TrivialOffsetCalculatorILi1EjESB_NS0_6memory12LoadWithCastILi1EEENSC_13StoreWithCastILi1EEEEEviT_T0_T2_T3_T4_T5_,@"STO_CUDA_ENTRY STV_DEFAULT"
_ZN2at6native27unrolled_elementwise_kernelIZZZNS0_16asin_kernel_cudaERNS_18TensorIteratorBaseEENKUlvE0_clEvENKUlvE_clEvEUldE_St5arrayIPcLm2EELi4E23TrivialOffsetCalculatorILi1EjESB_NS0_6memory12LoadWithCastILi1EEENSC_13StoreWithCastILi1EEEEEviT_T0_T2_T3_T4_T5_:
.text._ZN2at6native27unrolled_elementwise_kernelIZZZNS0_16asin_kernel_cudaERNS_18TensorIteratorBaseEENKUlvE0_clEvENKUlvE_clEvEUldE_St5arrayIPcLm2EELi4E23TrivialOffsetCalculatorILi1EjESB_NS0_6memory12LoadWithCastILi1EEENSC_13StoreWithCastILi1EEEEEviT_T0_T2_T3_T4_T5_:
[----:B------:R-:W-:Y:S02]  /*0000*/  IMAD.MOV.U32 R1, RZ, RZ, c[0x0][0x28] ;  /* 0x00000a00ff017624 */ /* 0x000fe400078e00ff */
[----:B------:R-:W0:Y:S01]  /*0010*/  S2R R2, SR_CTAID.X ;  /* 0x0000000000027919 */ /* 0x000e220000002500 */
[----:B------:R-:W-:Y:S01]  /*0020*/  IMAD.MOV.U32 R19, RZ, RZ, -0x200 ;  /* 0xfffffe00ff137424 */ /* 0x000fe200078e00ff */
[----:B------:R-:W1:Y:S01]  /*0030*/  LDC.U8 R18, c[0x0][0x17c] ;  /* 0x00005f00ff127b82 */ /* 0x000e620000000000 */
[----:B------:R-:W-:Y:S01]  /*0040*/  ULDC.64 UR36, c[0x0][0x118] ;  /* 0x0000460000247ab9 */ /* 0x000fe20000000a00 */
[----:B------:R-:W2:Y:S01]  /*0050*/  S2R R22, SR_TID.X ;  /* 0x0000000000167919 */ /* 0x000ea20000002100 */
[----:B------:R-:W-:Y:S01]  /*0060*/  BSSY B6, `(.L_x_2086) ;  /* 0x00000fd000067945 */ /* 0x000fe20003800000 */
[----:B------:R-:W-:Y:S01]  /*0070*/  CS2R R28, SRZ ;  /* 0x00000000001c7805 */ /* 0x000fe2000001ff00 */
[----:B------:R-:W-:Y:S01]  /*0080*/  CS2R R26, SRZ ;  /* 0x00000000001a7805 */ /* 0x000fe2000001ff00 */
        /* <DEDUP_REMOVED lines=19> */
[----:B--2---:R0:W1:Y:S01]  /*01c0*/  I2F.F64.S16 R26, R4 ;  /* 0x00000004001a7312 */ /* 0x0040620000101c00 */
[----:B------:R-:W-:Y:S05]  /*01d0*/  BRA `(.L_x_2093) ;  /* 0x00000e3000007947 */ /* 0x000fea0003800000 */
.L_x_2091:
[----:B------:R-:W2:Y:S02]  /*01e0*/  LDG.E.U8 R4, [R4.64] ;  /* 0x0000002404047981 */ /* 0x000ea4000c1e1100 */
[----:B--2---:R0:W1:Y:S01]  /*01f0*/  I2F.F64.U16 R26, R4 ;  /* 0x00000004001a7312 */ /* 0x0040620000101800 */
[----:B------:R-:W-:Y:S05]  /*0200*/  BRA `(.L_x_2093) ;  /* 0x00000e0000007947 */ /* 0x000fea0003800000 */
.L_x_2090:
        /* <DEDUP_REMOVED lines=9> */
.L_x_2095:
[----:B------:R-:W2:Y:S02]  /*02a0*/  LDG.E R4, [R4.64] ;  /* 0x0000002404047981 */ /* 0x000ea4000c1e1900 */
[----:B--2---:R0:W1:Y:S01]  /*02b0*/  I2F.F64 R26, R4 ;  /* 0x00000004001a7312 */ /* 0x0040620000201c00 */
[----:B------:R-:W-:Y:S05]  /*02c0*/  BRA `(.L_x_2093) ;  /* 0x00000d4000007947 */ /* 0x000fea0003800000 */
.L_x_2094:
[----:B------:R-:W2:Y:S02]  /*02d0*/  LDG.E.U16 R4, [R4.64] ;  /* 0x0000002404047981 */ /* 0x000ea4000c1e1500 */
[----:B--2---:R0:W1:Y:S01]  /*02e0*/  I2F.F64.S16 R26, R4 ;  /* 0x00000004001a7312 */ /* 0x0040620000101c00 */
[----:B------:R-:W-:Y:S05]  /*02f0*/  BRA `(.L_x_2093) ;  /* 0x00000d1000007947 */ /* 0x000fea0003800000 */
.L_x_2089:
        /* <DEDUP_REMOVED lines=10> */
.L_x_2097:
[----:B------:R-:W2:Y:S02]  /*03a0*/  LDG.E.U16 R0, [R4.64] ;  /* 0x0000002404007981 */ /* 0x000ea4000c1e1500 */
[----:B--2---:R-:W-:-:S05]  /*03b0*/  HADD2.F32 R0, -RZ, R0.H0_H0 ;  /* 0x20000000ff007230 */ /* 0x004fca0000004100 */
[----:B------:R-:W-:-:S04]  /*03c0*/  FMUL.FTZ R0, R0, 1 ;  /* 0x3f80000000007820 */ /* 0x000fc80000410000 */
[----:B------:R0:W1:Y:S01]  /*03d0*/  F2F.F64.F32 R26, R0 ;  /* 0x00000000001a7310 */ /* 0x0000620000201800 */
[----:B------:R-:W-:Y:S05]  /*03e0*/  BRA `(.L_x_2093) ;  /* 0x00000c2000007947 */ /* 0x000fea0003800000 */
.L_x_2096:
        /* <DEDUP_REMOVED lines=10> */
.L_x_2099:
[----:B------:R-:W2:Y:S02]  /*0490*/  LDG.E.U16 R4, [R4.64] ;  /* 0x0000002404047981 */ /* 0x000ea4000c1e1500 */
[----:B--2---:R-:W-:-:S05]  /*04a0*/  HADD2.F32 R0, -RZ, R4.H0_H0 ;  /* 0x20000004ff007230 */ /* 0x004fca0000004100 */
[----:B------:R-:W-:-:S04]  /*04b0*/  FMUL.FTZ R0, R0, 1 ;  /* 0x3f80000000007820 */ /* 0x000fc80000410000 */
[----:B------:R0:W1:Y:S01]  /*04c0*/  F2F.F64.F32 R26, R0 ;  /* 0x00000000001a7310 */ /* 0x0000620000201800 */
[----:B------:R-:W-:Y:S05]  /*04d0*/  BRA `(.L_x_2093) ;  /* 0x00000b3000007947 */ /* 0x000fea0003800000 */
.L_x_2098:
[----:B------:R0:W5:Y:S01]  /*04e0*/  LDG.E.64 R26, [R4.64] ;  /* 0x00000024041a7981 */ /* 0x000162000c1e1b00 */
[----:B------:R-:W-:Y:S05]  /*04f0*/  BRA `(.L_x_2093) ;  /* 0x00000b1000007947 */ /* 0x000fea0003800000 */
.L_x_2088:
        /* <DEDUP_REMOVED lines=13> */
.L_x_2102:
[----:B------:R0:W5:Y:S01]  /*05d0*/  LDG.E.64 R26, [R4.64] ;  /* 0x00000024041a7981 */ /* 0x000162000c1e1b00 */
[----:B------:R-:W-:Y:S05]  /*05e0*/  BRA `(.L_x_2093) ;  /* 0x00000a2000007947 */ /* 0x000fea0003800000 */
.L_x_2101:
        /* <DEDUP_REMOVED lines=24> */
[----:B------:R-:W-:-:S05]  /*0770*/  LOP3.LUT R7, R7, 0x80000000, R0, 0xf8, !PT ;  /* 0x8000000007077812 */ /* 0x000fca00078ef800 */
[----:B------:R-:W-:-:S04]  /*0780*/  FMUL.FTZ R7, R7, 1 ;  /* 0x3f80000007077820 */ /* 0x000fc80000410000 */
[----:B------:R0:W1:Y:S01]  /*0790*/  F2F.F64.F32 R26, R7 ;  /* 0x00000007001a7310 */ /* 0x0000620000201800 */
[----:B------:R-:W-:Y:S05]  /*07a0*/  BRA `(.L_x_2093) ;  /* 0x0000086000007947 */ /* 0x000fea0003800000 */
.L_x_2104:
        /* <DEDUP_REMOVED lines=12> */
[----:B------:R-:W-:-:S05]  /*0870*/  LOP3.LUT R0, R3, 0x80000000, R0, 0xf8, !PT ;  /* 0x8000000003007812 */ /* 0x000fca00078ef800 */
[----:B------:R-:W-:-:S04]  /*0880*/  FMUL.FTZ R0, R0, 1 ;  /* 0x3f80000000007820 */ /* 0x000fc80000410000 */
[----:B------:R0:W1:Y:S01]  /*0890*/  F2F.F64.F32 R26, R0 ;  /* 0x00000000001a7310 */ /* 0x0000620000201800 */
[----:B------:R-:W-:Y:S05]  /*08a0*/  BRA `(.L_x_2093) ;  /* 0x0000076000007947 */ /* 0x000fea0003800000 */
.L_x_2103:
[----:B------:R-:W2:Y:S02]  /*08b0*/  LDG.E.U16 R0, [R4.64] ;  /* 0x0000002404007981 */ /* 0x000ea4000c1e1500 */
[----:B--2---:R-:W-:-:S05]  /*08c0*/  PRMT R0, RZ, 0x5410, R0 ;  /* 0x00005410ff007816 */ /* 0x004fca0000000000 */
[----:B------:R-:W-:-:S04]  /*08d0*/  FMUL.FTZ R0, R0, 1 ;  /* 0x3f80000000007820 */ /* 0x000fc80000410000 */
[----:B------:R0:W1:Y:S01]  /*08e0*/  F2F.F64.F32 R26, R0 ;  /* 0x00000000001a7310 */ /* 0x0000620000201800 */
[----:B------:R-:W-:Y:S05]  /*08f0*/  BRA `(.L_x_2093) ;  /* 0x0000071000007947 */ /* 0x000fea0003800000 */
.L_x_2100:
        /* <DEDUP_REMOVED lines=9> */
[----:B--2---:R0:W1:Y:S01]  /*0990*/  I2F.F64.U16 R26, R4 ;  /* 0x00000004001a7312 */ /* 0x0040620000101800 */
[----:B------:R-:W-:Y:S05]  /*09a0*/  BRA `(.L_x_2093) ;  /* 0x0000066000007947 */ /* 0x000fea0003800000 */
.L_x_2107:
        /* <DEDUP_REMOVED lines=21> */
.L_x_2111:
[----:B------:R-:W-:Y:S05]  /*0b00*/  BSYNC B1 ;  /* 0x0000000000017941 */ /* 0x000fea0003800000 */
.L_x_2110:
[----:B------:R-:W-:Y:S01]  /*0b10*/  LEA R5, R0, 0x3b800000, 0x17 ;  /* 0x3b80000000057811 */ /* 0x000fe200078eb8ff */
[----:B------:R-:W-:-:S05]  /*0b20*/  IMAD.SHL.U32 R0, R3, 0x100000, RZ ;  /* 0x0010000003007824 */ /* 0x000fca00078e00ff */
[----:B------:R-:W-:Y:S02]  /*0b30*/  LOP3.LUT R0, R5, R0, R6, 0xfe, !PT ;  /* 0x0000000005007212 */ /* 0x000fe400078efe06 */
.L_x_2109:
[----:B------:R-:W-:Y:S05]  /*0b40*/  BSYNC B0 ;  /* 0x0000000000007941 */ /* 0x000fea0003800000 */
.L_x_2108:
[----:B------:R-:W-:-:S04]  /*0b50*/  FMUL.FTZ R0, R0, 1 ;  /* 0x3f80000000007820 */ /* 0x000fc80000410000 */
[----:B------:R0:W1:Y:S01]  /*0b60*/  F2F.F64.F32 R26, R0 ;  /* 0x00000000001a7310 */ /* 0x0000620000201800 */
[----:B------:R-:W-:Y:S05]  /*0b70*/  BRA `(.L_x_2093) ;  /* 0x0000049000007947 */ /* 0x000fea0003800000 */
.L_x_2106:
        /* <DEDUP_REMOVED lines=21> */
.L_x_2115:
[----:B------:R-:W-:Y:S05]  /*0cd0*/  BSYNC B1 ;  /* 0x0000000000017941 */ /* 0x000fea0003800000 */
.L_x_2114:
[----:B------:R-:W-:Y:S01]  /*0ce0*/  LEA R5, R0, 0x37800000, 0x17 ;  /* 0x3780000000057811 */ /* 0x000fe200078eb8ff */
[----:B------:R-:W-:-:S05]  /*0cf0*/  IMAD.SHL.U32 R0, R3, 0x200000, RZ ;  /* 0x0020000003007824 */ /* 0x000fca00078e00ff */
[----:B------:R-:W-:Y:S02]  /*0d00*/  LOP3.LUT R0, R5, R0, R6, 0xfe, !PT ;  /* 0x0000000005007212 */ /* 0x000fe400078efe06 */
.L_x_2113:
[----:B------:R-:W-:Y:S05]  /*0d10*/  BSYNC B0 ;  /* 0x0000000000007941 */ /* 0x000fea0003800000 */
.L_x_2112:
[----:B------:R-:W-:-:S04]  /*0d20*/  FMUL.FTZ R0, R0, 1 ;  /* 0x3f80000000007820 */ /* 0x000fc80000410000 */
[----:B------:R0:W1:Y:S01]  /*0d30*/  F2F.F64.F32 R26, R0 ;  /* 0x00000000001a7310 */ /* 0x0000620000201800 */
[----:B------:R-:W-:Y:S05]  /*0d40*/  BRA `(.L_x_2093) ;  /* 0x000002c000007947 */ /* 0x000fea0003800000 */
.L_x_2105:
        /* <DEDUP_REMOVED lines=14> */
.L_x_2119:
[----:B------:R-:W-:Y:S05]  /*0e30*/  BSYNC B0 ;  /* 0x0000000000007941 */ /* 0x000fea0003800000 */
.L_x_2118:
[----:B------:R-:W-:-:S04]  /*0e40*/  FMUL.FTZ R0, R0, 1 ;  /* 0x3f80000000007820 */ /* 0x000fc80000410000 */
[----:B------:R0:W1:Y:S01]  /*0e50*/  F2F.F64.F32 R26, R0 ;  /* 0x00000000001a7310 */ /* 0x0000620000201800 */
[----:B------:R-:W-:Y:S05]  /*0e60*/  BRA `(.L_x_2093) ;  /* 0x000001a000007947 */ /* 0x000fea0003800000 */
.L_x_2092:
        /* <DEDUP_REMOVED lines=21> */
.L_x_2117:
[----:B------:R-:W2:Y:S02]  /*0fc0*/  LDG.E.64 R26, [R4.64] ;  /* 0x00000024041a7981 */ /* 0x000ea4000c1e1b00 */
[----:B--2---:R-:W0:Y:S01]  /*0fd0*/  I2F.F64.U64 R26, R26 ;  /* 0x0000001a001a7312 */ /* 0x004e220000301800 */
[----:B------:R-:W-:Y:S05]  /*0fe0*/  BRA `(.L_x_2093) ;  /* 0x0000002000007947 */ /* 0x000fea0003800000 */
.L_x_2116:
[----:B------:R-:W2:Y:S02]  /*0ff0*/  LDG.E R4, [R4.64] ;  /* 0x0000002404047981 */ /* 0x000ea4000c1e1900 */
[----:B--2---:R0:W1:Y:S02]  /*1000*/  I2F.F64.U32 R26, R4 ;  /* 0x00000004001a7312 */ /* 0x0040640000201800 */
.L_x_2093:
[----:B------:R-:W2:Y:S02]  /*1010*/  S2R R22, SR_TID.X ;  /* 0x0000000000167919 */ /* 0x000ea40000002100 */
[----:B--2---:R-:W-:Y:S02]  /*1020*/  IADD3 R22, R22, 0x80, RZ ;  /* 0x0000008016167810 */ /* 0x004fe40007ffe0ff */
.L_x_2087:
[----:B-1----:R-:W-:Y:S05]  /*1030*/  BSYNC B6 ;  /* 0x0000000000067941 */ /* 0x002fea0003800000 */
.L_x_2086:
        /* <DEDUP_REMOVED lines=22> */
.L_x_2125:
[----:B------:R-:W2:Y:S02]  /*11a0*/  LDG.E.U8 R4, [R4.64] ;  /* 0x0000002404047981 */ /* 0x000ea4000c1e1100 */
[----:B--2---:R0:W1:Y:S01]  /*11b0*/  I2F.F64.U16 R28, R4 ;  /* 0x00000004001c7312 */ /* 0x0040620000101800 */
[----:B------:R-:W-:Y:S05]  /*11c0*/  BRA `(.L_x_2127) ;  /* 0x00000df000007947 */ /* 0x000fea0003800000 */
.L_x_2124:
        /* <DEDUP_REMOVED lines=9> */
.L_x_2129:
[----:B------:R-:W2:Y:S02]  /*1260*/  LDG.E R4, [R4.64] ;  /* 0x0000002404047981 */ /* 0x000ea4000c1e1900 */
[----:B--2---:R0:W1:Y:S01]  /*1270*/  I2F.F64 R28, R4 ;  /* 0x00000004001c7312 */ /* 0x0040620000201c00 */
[----:B------:R-:W-:Y:S05]  /*1280*/  BRA `(.L_x_2127) ;  /* 0x00000d3000007947 */ /* 0x000fea0003800000 */
.L_x_2128:
[----:B------:R-:W2:Y:S02]  /*1290*/  LDG.E.U16 R4, [R4.64] ;  /* 0x0000002404047981 */ /* 0x000ea4000c1e1500 */
[----:B--2---:R0:W1:Y:S01]  /*12a0*/  I2F.F64.S16 R28, R4 ;  /* 0x00000004001c7312 */ /* 0x0040620000101c00 */
[----:B------:R-:W-:Y:S05]  /*12b0*/  BRA `(.L_x_2127) ;  /* 0x00000d0000007947 */ /* 0x000fea0003800000 */
.L_x_2123:
        /* <DEDUP_REMOVED lines=10> */
.L_x_2131:
[----:B------:R-:W2:Y:S02]  /*1360*/  LDG.E.U16 R0, [R4.64] ;  /* 0x0000002404007981 */ /* 0x000ea4000c1e1500 */
[----:B--2---:R-:W-:-:S05]  /*1370*/  HADD2.F32 R0, -RZ, R0.H0_H0 ;  /* 0x20000000ff007230 */ /* 0x004fca0000004100 */
[----:B------:R-:W-:-:S04]  /*1380*/  FMUL.FTZ R0, R0, 1 ;  /* 0x3f80000000007820 */ /* 0x000fc80000410000 */
[----:B------:R0:W1:Y:S01]  /*1390*/  F2F.F64.F32 R28, R0 ;  /* 0x00000000001c7310 */ /* 0x0000620000201800 */
[----:B------:R-:W-:Y:S05]  /*13a0*/  BRA `(.L_x_2127) ;  /* 0x00000c1000007947 */ /* 0x000fea0003800000 */
.L_x_2130:
        /* <DEDUP_REMOVED lines=10> */
.L_x_2133:
[----:B------:R-:W2:Y:S02]  /*1450*/  LDG.E.U16 R4, [R4.64] ;  /* 0x0000002404047981 */ /* 0x000ea4000c1e1500 */
[----:B--2---:R-:W-:-:S05]  /*1460*/  HADD2.F32 R0, -RZ, R4.H0_H0 ;  /* 0x20000004ff007230 */ /* 0x004fca0000004100 */
[----:B------:R-:W-:-:S04]  /*1470*/  FMUL.FTZ R0, R0, 1 ;  /* 0x3f80000000007820 */ /* 0x000fc80000410000 */
[----:B------:R0:W1:Y:S01]  /*1480*/  F2F.F64.F32 R28, R0 ;  /* 0x00000000001c7310 */ /* 0x0000620000201800 */
[----:B------:R-:W-:Y:S05]  /*1490*/  BRA `(.L_x_2127) ;  /* 0x00000b2000007947 */ /* 0x000fea0003800000 */
.L_x_2132:
[----:B------:R0:W5:Y:S01]  /*14a0*/  LDG.E.64 R28, [R4.64] ;  /* 0x00000024041c7981 */ /* 0x000162000c1e1b00 */
[----:B------:R-:W-:Y:S05]  /*14b0*/  BRA `(.L_x_2127) ;  /* 0x00000b0000007947 */ /* 0x000fea0003800000 */
.L_x_2122:
        /* <DEDUP_REMOVED lines=13> */
.L_x_2136:
[----:B------:R0:W5:Y:S01]  /*1590*/  LDG.E.64 R28, [R4.64] ;  /* 0x00000024041c7981 */ /* 0x000162000c1e1b00 */
[----:B------:R-:W-:Y:S05]  /*15a0*/  BRA `(.L_x_2127) ;  /* 0x00000a1000007947 */ /* 0x000fea0003800000 */
.L_x_2135:
        /* <DEDUP_REMOVED lines=28> */
.L_x_2138:
        /* <DEDUP_REMOVED lines=15> */
.L_x_2137:
[----:B------:R-:W2:Y:S02]  /*1860*/  LDG.E.U16 R0, [R4.64] ;  /* 0x0000002404007981 */ /* 0x000ea4000c1e1500 */
[----:B--2---:R-:W-:-:S05]  /*1870*/  PRMT R0, RZ, 0x5410, R0 ;  /* 0x00005410ff007816 */ /* 0x004fca0000000000 */
[----:B------:R-:W-:-:S04]  /*1880*/  FMUL.FTZ R0, R0, 1 ;  /* 0x3f80000000007820 */ /* 0x000fc80000410000 */
[----:B------:R0:W1:Y:S01]  /*1890*/  F2F.F64.F32 R28, R0 ;  /* 0x00000000001c7310 */ /* 0x0000620000201800 */
[----:B------:R-:W-:Y:S05]  /*18a0*/  BRA `(.L_x_2127) ;  /* 0x0000071000007947 */ /* 0x000fea0003800000 */
.L_x_2134:
        /* <DEDUP_REMOVED lines=11> */
.L_x_2141:
        /* <DEDUP_REMOVED lines=21> */
.L_x_2145:
[----:B------:R-:W-:Y:S05]  /*1ab0*/  BSYNC B1 ;  /* 0x0000000000017941 */ /* 0x000fea0003800000 */
.L_x_2144:
[----:B------:R-:W-:Y:S01]  /*1ac0*/  LEA R5, R0, 0x3b800000, 0x17 ;  /* 0x3b80000000057811 */ /* 0x000fe200078eb8ff */
[----:B------:R-:W-:-:S05]  /*1ad0*/  IMAD.SHL.U32 R0, R3, 0x100000, RZ ;  /* 0x0010000003007824 */ /* 0x000fca00078e00ff */
[----:B------:R-:W-:Y:S02]  /*1ae0*/  LOP3.LUT R0, R5, R0, R6, 0xfe, !PT ;  /* 0x0000000005007212 */ /* 0x000fe400078efe06 */
.L_x_2143:
[----:B------:R-:W-:Y:S05]  /*1af0*/  BSYNC B0 ;  /* 0x0000000000007941 */ /* 0x000fea0003800000 */
.L_x_2142:
[----:B------:R-:W-:-:S04]  /*1b00*/  FMUL.FTZ R0, R0, 1 ;  /* 0x3f80000000007820 */ /* 0x000fc80000410000 */
[----:B------:R0:W1:Y:S01]  /*1b10*/  F2F.F64.F32 R28, R0 ;  /* 0x00000000001c7310 */ /* 0x0000620000201800 */
[----:B------:R-:W-:Y:S05]  /*1b20*/  BRA `(.L_x_2127) ;  /* 0x0000049000007947 */ /* 0x000fea0003800000 */
.L_x_2140:
        /* <DEDUP_REMOVED lines=21> */
.L_x_2149:
[----:B------:R-:W-:Y:S05]  /*1c80*/  BSYNC B1 ;  /* 0x0000000000017941 */ /* 0x000fea0003800000 */
.L_x_2148:
[----:B------:R-:W-:Y:S01]  /*1c90*/  LEA R5, R0, 0x37800000, 0x17 ;  /* 0x3780000000057811 */ /* 0x000fe200078eb8ff */
[----:B------:R-:W-:-:S05]  /*1ca0*/  IMAD.SHL.U32 R0, R3, 0x200000, RZ ;  /* 0x0020000003007824 */ /* 0x000fca00078e00ff */
[----:B------:R-:W-:Y:S02]  /*1cb0*/  LOP3.LUT R0, R5, R0, R6, 0xfe, !PT ;  /* 0x0000000005007212 */ /* 0x000fe400078efe06 */
.L_x_2147:
[----:B------:R-:W-:Y:S05]  /*1cc0*/  BSYNC B0 ;  /* 0x0000000000007941 */ /* 0x000fea0003800000 */
.L_x_2146:
[----:B------:R-:W-:-:S04]  /*1cd0*/  FMUL.FTZ R0, R0, 1 ;  /* 0x3f80000000007820 */ /* 0x000fc80000410000 */
[----:B------:R0:W1:Y:S01]  /*1ce0*/  F2F.F64.F32 R28, R0 ;  /* 0x00000000001c7310 */ /* 0x0000620000201800 */
[----:B------:R-:W-:Y:S05]  /*1cf0*/  BRA `(.L_x_2127) ;  /* 0x000002c000007947 */ /* 0x000fea0003800000 */
.L_x_2139:
        /* <DEDUP_REMOVED lines=14> */
.L_x_2153:
[----:B------:R-:W-:Y:S05]  /*1de0*/  BSYNC B0 ;  /* 0x0000000000007941 */ /* 0x000fea0003800000 */
.L_x_2152:
[----:B------:R-:W-:-:S04]  /*1df0*/  FMUL.FTZ R0, R0, 1 ;  /* 0x3f80000000007820 */ /* 0x000fc80000410000 */
[----:B------:R0:W1:Y:S01]  /*1e00*/  F2F.F64.F32 R28, R0 ;  /* 0x00000000001c7310 */ /* 0x0000620000201800 */
[----:B------:R-:W-:Y:S05]  /*1e10*/  BRA `(.L_x_2127) ;  /* 0x000001a000007947 */ /* 0x000fea0003800000 */
.L_x_2126:
        /* <DEDUP_REMOVED lines=19> */
[----:B------:R-:W-:Y:S01]  /*1f50*/  CS2R R28, SRZ ;  /* 0x00000000001c7805 */ /* 0x000fe2000001ff00 */
[----:B------:R-:W-:Y:S05]  /*1f60*/  BRA `(.L_x_2127) ;  /* 0x0000005000007947 */ /* 0x000fea0003800000 */
.L_x_2151:
[----:B------:R-:W2:Y:S02]  /*1f70*/  LDG.E.64 R28, [R4.64] ;  /* 0x00000024041c7981 */ /* 0x000ea4000c1e1b00 */
[----:B--2---:R-:W0:Y:S01]  /*1f80*/  I2F.F64.U64 R28, R28 ;  /* 0x0000001c001c7312 */ /* 0x004e220000301800 */
[----:B------:R-:W-:Y:S05]  /*1f90*/  BRA `(.L_x_2127) ;  /* 0x0000002000007947 */ /* 0x000fea0003800000 */
.L_x_2150:
[----:B------:R-:W2:Y:S02]  /*1fa0*/  LDG.E R4, [R4.64] ;  /* 0x0000002404047981 */ /* 0x000ea4000c1e1900 */
[----:B--2---:R0:W1:Y:S02]  /*1fb0*/  I2F.F64.U32 R28, R4 ;  /* 0x00000004001c7312 */ /* 0x0040640000201800 */
.L_x_2127:
[----:B------:R-:W-:-:S03]  /*1fc0*/  IADD3 R22, R22, 0x80, RZ ;  /* 0x0000008016167810 */ /* 0x000fc60007ffe0ff */
.L_x_2121:
[----:B------:R-:W-:Y:S05]  /*1fd0*/  BSYNC B6 ;  /* 0x0000000000067941 */ /* 0x000fea0003800000 */
.L_x_2120:
[----:B------:R-:W-:Y:S01]  /*1fe0*/  ISETP.GE.AND P0, PT, R22, R19, PT ;  /* 0x000000131600720c */ /* 0x000fe20003f06270 */
[----:B------:R-:W-:Y:S01]  /*1ff0*/  BSSY B6, `(.L_x_2154) ;  /* 0x00000fa000067945 */ /* 0x000fe20003800000 */
[----:B------:R-:W-:Y:S01]  /*2000*/  CS2R R16, SRZ ;  /* 0x0000000000107805 */ /* 0x000fe2000001ff00 */
[----:B------:R-:W-:-:S10]  /*2010*/  CS2R R24, SRZ ;  /* 0x0000000000187805 */ /* 0x000fd4000001ff00 */
        /* <DEDUP_REMOVED lines=18> */
[----:B--2---:R0:W2:Y:S01]  /*2140*/  I2F.F64.S16 R24, R4 ;  /* 0x0000000400187312 */ /* 0x0040a20000101c00 */
[----:B------:R-:W-:Y:S05]  /*2150*/  BRA `(.L_x_2161) ;  /* 0x00000e2000007947 */ /* 0x000fea0003800000 */
.L_x_2159:
[----:B------:R-:W2:Y:S02]  /*2160*/  LDG.E.U8 R4, [R4.64] ;  /* 0x0000002404047981 */ /* 0x000ea4000c1e1100 */
[----:B--2---:R0:W2:Y:S01]  /*2170*/  I2F.F64.U16 R24, R4 ;  /* 0x0000000400187312 */ /* 0x0040a20000101800 */
[----:B------:R-:W-:Y:S05]  /*2180*/  BRA `(.L_x_2161) ;  /* 0x00000df000007947 */ /* 0x000fea0003800000 */
.L_x_2158:
        /* <DEDUP_REMOVED lines=9> */
.L_x_2163:
[----:B------:R-:W2:Y:S02]  /*2220*/  LDG.E R4, [R4.64] ;  /* 0x0000002404047981 */ /* 0x000ea4000c1e1900 */
[----:B--2---:R0:W2:Y:S01]  /*2230*/  I2F.F64 R24, R4 ;  /* 0x0000000400187312 */ /* 0x0040a20000201c00 */
[----:B------:R-:W-:Y:S05]  /*2240*/  BRA `(.L_x_2161) ;  /* 0x00000d3000007947 */ /* 0x000fea0003800000 */
.L_x_2162:
[----:B------:R-:W2:Y:S02]  /*2250*/  LDG.E.U16 R4, [R4.64] ;  /* 0x0000002404047981 */ /* 0x000ea4000c1e1500 */
[----:B--2---:R0:W2:Y:S01]  /*2260*/  I2F.F64.S16 R24, R4 ;  /* 0x0000000400187312 */ /* 0x0040a20000101c00 */
[----:B------:R-:W-:Y:S05]  /*2270*/  BRA `(.L_x_2161) ;  /* 0x00000d0000007947 */ /* 0x000fea0003800000 */
.L_x_2157:
        /* <DEDUP_REMOVED lines=10> */
.L_x_2165:
[----:B------:R-:W2:Y:S02]  /*2320*/  LDG.E.U16 R0, [R4.64] ;  /* 0x0000002404007981 */ /* 0x000ea4000c1e1500 */
[----:B--2---:R-:W-:-:S05]  /*2330*/  HADD2.F32 R0, -RZ, R0.H0_H0 ;  /* 0x20000000ff007230 */ /* 0x004fca0000004100 */
[----:B------:R-:W-:-:S04]  /*2340*/  FMUL.FTZ R0, R0, 1 ;  /* 0x3f80000000007820 */ /* 0x000fc80000410000 */
[----:B------:R0:W2:Y:S01]  /*2350*/  F2F.F64.F32 R24, R0 ;  /* 0x0000000000187310 */ /* 0x0000a20000201800 */
[----:B------:R-:W-:Y:S05]  /*2360*/  BRA `(.L_x_2161) ;  /* 0x00000c1000007947 */ /* 0x000fea0003800000 */
.L_x_2164:
        /* <DEDUP_REMOVED lines=10> */
.L_x_2167:
[----:B------:R-:W2:Y:S02]  /*2410*/  LDG.E.U16 R4, [R4.64] ;  /* 0x0000002404047981 */ /* 0x000ea4000c1e1500 */
[----:B--2---:R-:W-:-:S05]  /*2420*/  HADD2.F32 R0, -RZ, R4.H0_H0 ;  /* 0x20000004ff007230 */ /* 0x004fca0000004100 */
[----:B------:R-:W-:-:S04]  /*2430*/  FMUL.FTZ R0, R0, 1 ;  /* 0x3f80000000007820 */ /* 0x000fc80000410000 */
[----:B------:R0:W2:Y:S01]  /*2440*/  F2F.F64.F32 R24, R0 ;  /* 0x0000000000187310 */ /* 0x0000a20000201800 */
[----:B------:R-:W-:Y:S05]  /*2450*/  BRA `(.L_x_2161) ;  /* 0x00000b2000007947 */ /* 0x000fea0003800000 */
.L_x_2166:
[----:B------:R0:W5:Y:S01]  /*2460*/  LDG.E.64 R24, [R4.64] ;  /* 0x0000002404187981 */ /* 0x000162000c1e1b00 */
[----:B------:R-:W-:Y:S05]  /*2470*/  BRA `(.L_x_2161) ;  /* 0x00000b0000007947 */ /* 0x000fea0003800000 */
.L_x_2156:
        /* <DEDUP_REMOVED lines=13> */
.L_x_2170:
[----:B------:R0:W5:Y:S01]  /*2550*/  LDG.E.64 R24, [R4.64] ;  /* 0x0000002404187981 */ /* 0x000162000c1e1b00 */
[----:B------:R-:W-:Y:S05]  /*2560*/  BRA `(.L_x_2161) ;  /* 0x00000a1000007947 */ /* 0x000fea0003800000 */
.L_x_2169:
        /* <DEDUP_REMOVED lines=26> */
[----:B------:R0:W2:Y:S01]  /*2710*/  F2F.F64.F32 R24, R7 ;  /* 0x0000000700187310 */ /* 0x0000a20000201800 */
[----:B------:R-:W-:Y:S05]  /*2720*/  BRA `(.L_x_2161) ;  /* 0x0000085000007947 */ /* 0x000fea0003800000 */
.L_x_2172:
        /* <DEDUP_REMOVED lines=13> */
[----:B------:R0:W2:Y:S01]  /*2800*/  F2F.F64.F32 R24, R0 ;  /* 0x0000000000187310 */ /* 0x0000a20000201800 */
[----:B------:R-:W-:Y:S05]  /*2810*/  BRA `(.L_x_2161) ;  /* 0x0000076000007947 */ /* 0x000fea0003800000 */
.L_x_2171:
[----:B------:R-:W2:Y:S02]  /*2820*/  LDG.E.U16 R0, [R4.64] ;  /* 0x0000002404007981 */ /* 0x000ea4000c1e1500 */
[----:B--2---:R-:W-:-:S05]  /*2830*/  PRMT R0, RZ, 0x5410, R0 ;  /* 0x00005410ff007816 */ /* 0x004fca0000000000 */
[----:B------:R-:W-:-:S04]  /*2840*/  FMUL.FTZ R0, R0, 1 ;  /* 0x3f80000000007820 */ /* 0x000fc80000410000 */
[----:B------:R0:W2:Y:S01]  /*2850*/  F2F.F64.F32 R24, R0 ;  /* 0x0000000000187310 */ /* 0x0000a20000201800 */
[----:B------:R-:W-:Y:S05]  /*2860*/  BRA `(.L_x_2161) ;  /* 0x0000071000007947 */ /* 0x000fea0003800000 */
.L_x_2168:
        /* <DEDUP_REMOVED lines=9> */
[----:B--2---:R0:W2:Y:S01]  /*2900*/  I2F.F64.U16 R24, R4 ;  /* 0x0000000400187312 */ /* 0x0040a20000101800 */
[----:B------:R-:W-:Y:S05]  /*2910*/  BRA `(.L_x_2161) ;  /* 0x0000066000007947 */ /* 0x000fea0003800000 */
.L_x_2175:
        /* <DEDUP_REMOVED lines=21> */
.L_x_2179:
[----:B------:R-:W-:Y:S05]  /*2a70*/  BSYNC B1 ;  /* 0x0000000000017941 */ /* 0x000fea0003800000 */
.L_x_2178:
[----:B------:R-:W-:Y:S01]  /*2a80*/  LEA R5, R0, 0x3b800000, 0x17 ;  /* 0x3b80000000057811 */ /* 0x000fe200078eb8ff */
[----:B------:R-:W-:-:S05]  /*2a90*/  IMAD.SHL.U32 R0, R3, 0x100000, RZ ;  /* 0x0010000003007824 */ /* 0x000fca00078e00ff */
[----:B------:R-:W-:Y:S02]  /*2aa0*/  LOP3.LUT R0, R5, R0, R6, 0xfe, !PT ;  /* 0x0000000005007212 */ /* 0x000fe400078efe06 */
.L_x_2177:
[----:B------:R-:W-:Y:S05]  /*2ab0*/  BSYNC B0 ;  /* 0x0000000000007941 */ /* 0x000fea0003800000 */
.L_x_2176:
[----:B------:R-:W-:-:S04]  /*2ac0*/  FMUL.FTZ R0, R0, 1 ;  /* 0x3f80000000007820 */ /* 0x000fc80000410000 */
[----:B------:R0:W2:Y:S01]  /*2ad0*/  F2F.F64.F32 R24, R0 ;  /* 0x0000000000187310 */ /* 0x0000a20000201800 */
[----:B------:R-:W-:Y:S05]  /*2ae0*/  BRA `(.L_x_2161) ;  /* 0x0000049000007947 */ /* 0x000fea0003800000 */
.L_x_2174:
        /* <DEDUP_REMOVED lines=21> */
.L_x_2183:
[----:B------:R-:W-:Y:S05]  /*2c40*/  BSYNC B1 ;  /* 0x0000000000017941 */ /* 0x000fea0003800000 */
.L_x_2182:
[----:B------:R-:W-:Y:S01]  /*2c50*/  LEA R5, R0, 0x37800000, 0x17 ;  /* 0x3780000000057811 */ /* 0x000fe200078eb8ff */
[----:B------:R-:W-:-:S05]  /*2c60*/  IMAD.SHL.U32 R0, R3, 0x200000, RZ ;  /* 0x0020000003007824 */ /* 0x000fca00078e00ff */
[----:B------:R-:W-:Y:S02]  /*2c70*/  LOP3.LUT R0, R5, R0, R6, 0xfe, !PT ;  /* 0x0000000005007212 */ /* 0x000fe400078efe06 */
.L_x_2181:
[----:B------:R-:W-:Y:S05]  /*2c80*/  BSYNC B0 ;  /* 0x0000000000007941 */ /* 0x000fea0003800000 */
.L_x_2180:
[----:B------:R-:W-:-:S04]  /*2c90*/  FMUL.FTZ R0, R0, 1 ;  /* 0x3f80000000007820 */ /* 0x000fc80000410000 */
[----:B------:R0:W2:Y:S01]  /*2ca0*/  F2F.F64.F32 R24, R0 ;  /* 0x0000000000187310 */ /* 0x0000a20000201800 */
[----:B------:R-:W-:Y:S05]  /*2cb0*/  BRA `(.L_x_2161) ;  /* 0x000002c000007947 */ /* 0x000fea0003800000 */
.L_x_2173:
        /* <DEDUP_REMOVED lines=14> */
.L_x_2187:
[----:B------:R-:W-:Y:S05]  /*2da0*/  BSYNC B0 ;  /* 0x0000000000007941 */ /* 0x000fea0003800000 */
.L_x_2186:
[----:B------:R-:W-:-:S04]  /*2db0*/  FMUL.FTZ R0, R0, 1 ;  /* 0x3f80000000007820 */ /* 0x000fc80000410000 */
[----:B------:R0:W2:Y:S01]  /*2dc0*/  F2F.F64.F32 R24, R0 ;  /* 0x0000000000187310 */ /* 0x0000a20000201800 */
[----:B------:R-:W-:Y:S05]  /*2dd0*/  BRA `(.L_x_2161) ;  /* 0x000001a000007947 */ /* 0x000fea0003800000 */
.L_x_2160:
        /* <DEDUP_REMOVED lines=18> */
[----:B01---5:R-:W-:Y:S05]  /*2f00*/  CALL.ABS.NOINC R14 ;  /* 0x000000000e007343 */ /* 0x023fea0003c00000 */
[----:B------:R-:W-:Y:S01]  /*2f10*/  CS2R R24, SRZ ;  /* 0x0000000000187805 */ /* 0x000fe2000001ff00 */
[----:B------:R-:W-:Y:S05]  /*2f20*/  BRA `(.L_x_2161) ;  /* 0x0000005000007947 */ /* 0x000fea0003800000 */
.L_x_2185:
[----:B------:R-:W2:Y:S02]  /*2f30*/  LDG.E.64 R24, [R4.64] ;  /* 0x0000002404187981 */ /* 0x000ea4000c1e1b00 */
[----:B--2---:R-:W0:Y:S01]  /*2f40*/  I2F.F64.U64 R24, R24 ;  /* 0x0000001800187312 */ /* 0x004e220000301800 */
[----:B------:R-:W-:Y:S05]  /*2f50*/  BRA `(.L_x_2161) ;  /* 0x0000002000007947 */ /* 0x000fea0003800000 */
.L_x_2184:
[----:B------:R-:W2:Y:S02]  /*2f60*/  LDG.E R4, [R4.64] ;  /* 0x0000002404047981 */ /* 0x000ea4000c1e1900 */
[----:B--2---:R0:W2:Y:S02]  /*2f70*/  I2F.F64.U32 R24, R4 ;  /* 0x0000000400187312 */ /* 0x0040a40000201800 */
.L_x_2161:
[----:B------:R-:W-:-:S03]  /*2f80*/  IADD3 R22, R22, 0x80, RZ ;  /* 0x0000008016167810 */ /* 0x000fc60007ffe0ff */
.L_x_2155:
[----:B------:R-:W-:Y:S05]  /*2f90*/  BSYNC B6 ;  /* 0x0000000000067941 */ /* 0x000fea0003800000 */
.L_x_2154:
[----:B------:R-:W-:Y:S01]  /*2fa0*/  ISETP.GE.AND P0, PT, R22, R19, PT ;  /* 0x000000131600720c */ /* 0x000fe20003f06270 */
[----:B------:R-:W-:-:S12]  /*2fb0*/  BSSY B6, `(.L_x_2188) ;  /* 0x00000f5000067945 */ /* 0x000fd80003800000 */
[----:B------:R-:W-:Y:S05]  /*2fc0*/  @P0 BRA `(.L_x_2189) ;  /* 0x00000f3000000947 */ /* 0x000fea0003800000 */
        /* <DEDUP_REMOVED lines=16> */
[----:B---3--:R0:W3:Y:S01]  /*30d0*/  I2F.F64.S16 R16, R4 ;  /* 0x0000000400107312 */ /* 0x0080e20000101c00 */
[----:B------:R-:W-:Y:S05]  /*30e0*/  BRA `(.L_x_2189) ;  /* 0x00000e1000007947 */ /* 0x000fea0003800000 */
.L_x_2193:
[----:B------:R-:W3:Y:S02]  /*30f0*/  LDG.E.U8 R4, [R4.64] ;  /* 0x0000002404047981 */ /* 0x000ee4000c1e1100 */
[----:B---3--:R0:W3:Y:S01]  /*3100*/  I2F.F64.U16 R16, R4 ;  /* 0x0000000400107312 */ /* 0x0080e20000101800 */
[----:B------:R-:W-:Y:S05]  /*3110*/  BRA `(.L_x_2189) ;  /* 0x00000de000007947 */ /* 0x000fea0003800000 */
.L_x_2192:
[----:B------:R-:W-:-:S13]  /*3120*/  ISETP.NE.AND P0, PT, R0, 0x2, PT ;  /* 0x000000020000780c */ /* 0x000fda0003f05270 */
[----:B------:R-:W-:Y:S05]  /*3130*/  @!P0 BRA `(.L_x_2195) ;  /* 0x000000a000008947 */ /* 0x000fea0003800000 */
[----:B------:R-:W-:-:S13]  /*3140*/  ISETP.NE.AND P0, PT, R0, 0x3, PT ;  /* 0x000000030000780c */ /* 0x000fda0003f05270 */
[----:B------:R-:W-:Y:S05]  /*3150*/  @!P0 BRA `(.L_x_2196) ;  /* 0x0000005000008947 */ /* 0x000fea0003800000 */
[----:B------:R-:W-:-:S13]  /*3160*/  ISETP.NE.AND P0, PT, R0, 0x4, PT ;  /* 0x000000040000780c */ /* 0x000fda0003f05270 */
[----:B------:R-:W-:Y:S05]  /*3170*/  @P0 BRA `(.L_x_2194) ;  /* 0x00000bf000000947 */ /* 0x000fea0003800000 */
[----:B------:R-:W3:Y:S02]  /*3180*/  LDG.E.64 R16, [R4.64] ;  /* 0x0000002404107981 */ /* 0x000ee4000c1e1b00 */
[----:B---3--:R-:W0:Y:S01]  /*3190*/  I2F.F64.S64 R16, R16 ;  /* 0x0000001000107312 */ /* 0x008e220000301c00 */
[----:B------:R-:W-:Y:S05]  /*31a0*/  BRA `(.L_x_2189) ;  /* 0x00000d5000007947 */ /* 0x000fea0003800000 */
.L_x_2196:
[----:B------:R-:W3:Y:S02]  /*31b0*/  LDG.E R4, [R4.64] ;  /* 0x0000002404047981 */ /* 0x000ee4000c1e1900 */
[----:B---3--:R0:W3:Y:S01]  /*31c0*/  I2F.F64 R16, R4 ;  /* 0x0000000400107312 */ /* 0x0080e20000201c00 */
[----:B------:R-:W-:Y:S05]  /*31d0*/  BRA `(.L_x_2189) ;  /* 0x00000d2000007947 */ /* 0x000fea0003800000 */
.L_x_2195:
[----:B------:R-:W3:Y:S02]  /*31e0*/  LDG.E.U16 R4, [R4.64] ;  /* 0x0000002404047981 */ /* 0x000ee4000c1e1500 */
[----:B---3--:R0:W3:Y:S01]  /*31f0*/  I2F.F64.S16 R16, R4 ;  /* 0x0000000400107312 */ /* 0x0080e20000101c00 */
[----:B------:R-:W-:Y:S05]  /*3200*/  BRA `(.L_x_2189) ;  /* 0x00000cf000007947 */ /* 0x000fea0003800000 */
.L_x_2191:
[----:B------:R-:W-:-:S13]  /*3210*/  ISETP.GT.AND P0, PT, R0, 0x6, PT ;  /* 0x000000060000780c */ /* 0x000fda0003f04270 */
[----:B------:R-:W-:Y:S05]  /*3220*/  @P0 BRA `(.L_x_2197) ;  /* 0x000000d000000947 */ /* 0x000fea0003800000 */
[----:B------:R-:W-:-:S13]  /*3230*/  ISETP.NE.AND P0, PT, R0, 0x5, PT ;  /* 0x000000050000780c */ /* 0x000fda0003f05270 */
[----:B------:R-:W-:Y:S05]  /*3240*/  @!P0 BRA `(.L_x_2198) ;  /* 0x0000006000008947 */ /* 0x000fea0003800000 */
[----:B------:R-:W-:-:S13]  /*3250*/  ISETP.NE.AND P0, PT, R0, 0x6, PT ;  /* 0x000000060000780c */ /* 0x000fda0003f05270 */
[----:B------:R-:W-:Y:S05]  /*3260*/  @P0 BRA `(.L_x_2194) ;  /* 0x00000b0000000947 */ /* 0x000fea0003800000 */
[----:B------:R-:W3:Y:S02]  /*3270*/  LDG.E R16, [R4.64] ;  /* 0x0000002404107981 */ /* 0x000ee4000c1e1900 */
[----:B---3--:R-:W-:-:S06]  /*3280*/  FMUL.FTZ R16, R16, 1 ;  /* 0x3f80000010107820 */ /* 0x008fcc0000410000 */
[----:B------:R-:W0:Y:S01]  /*3290*/  F2F.F64.F32 R16, R16 ;  /* 0x0000001000107310 */ /* 0x000e220000201800 */
[----:B------:R-:W-:Y:S05]  /*32a0*/  BRA `(.L_x_2189) ;  /* 0x00000c5000007947 */ /* 0x000fea0003800000 */
.L_x_2198:
[----:B------:R-:W3:Y:S02]  /*32b0*/  LDG.E.U16 R0, [R4.64] ;  /* 0x0000002404007981 */ /* 0x000ee4000c1e1500 */
[----:B---3--:R-:W-:-:S05]  /*32c0*/  HADD2.F32 R0, -RZ, R0.H0_H0 ;  /* 0x20000000ff007230 */ /* 0x008fca0000004100 */
[----:B------:R-:W-:-:S04]  /*32d0*/  FMUL.FTZ R0, R0, 1 ;  /* 0x3f80000000007820 */ /* 0x000fc80000410000 */
[----:B------:R0:W3:Y:S01]  /*32e0*/  F2F.F64.F32 R16, R0 ;  /* 0x0000000000107310 */ /* 0x0000e20000201800 */
[----:B------:R-:W-:Y:S05]  /*32f0*/  BRA `(.L_x_2189) ;  /* 0x00000c0000007947 */ /* 0x000fea0003800000 */
.L_x_2197:
[----:B------:R-:W-:-:S13]  /*3300*/  ISETP.NE.AND P0, PT, R0, 0x7, PT ;  /* 0x000000070000780c */ /* 0x000fda0003f05270 */
[----:B------:R-:W-:Y:S05]  /*3310*/  @!P0 BRA `(.L_x_2199) ;  /* 0x000000d000008947 */ /* 0x000fea0003800000 */
        /* <DEDUP_REMOVED lines=8> */
.L_x_2200:
[----:B------:R-:W3:Y:S02]  /*33a0*/  LDG.E.U16 R4, [R4.64] ;  /* 0x0000002404047981 */ /* 0x000ee4000c1e1500 */
[----:B---3--:R-:W-:-:S05]  /*33b0*/  HADD2.F32 R0, -RZ, R4.H0_H0 ;  /* 0x20000004ff007230 */ /* 0x008fca0000004100 */
[----:B------:R-:W-:-:S04]  /*33c0*/  FMUL.FTZ R0, R0, 1 ;  /* 0x3f80000000007820 */ /* 0x000fc80000410000 */
[----:B------:R0:W3:Y:S01]  /*33d0*/  F2F.F64.F32 R16, R0 ;  /* 0x0000000000107310 */ /* 0x0000e20000201800 */
[----:B------:R-:W-:Y:S05]  /*33e0*/  BRA `(.L_x_2189) ;  /* 0x00000b1000007947 */ /* 0x000fea0003800000 */
.L_x_2199:
[----:B------:R0:W5:Y:S01]  /*33f0*/  LDG.E.64 R16, [R4.64] ;  /* 0x0000002404107981 */ /* 0x000162000c1e1b00 */
[----:B------:R-:W-:Y:S05]  /*3400*/  BRA `(.L_x_2189) ;  /* 0x00000af000007947 */ /* 0x000fea0003800000 */
.L_x_2190:
        /* <DEDUP_REMOVED lines=8> */
[----:B------:R-:W3:Y:S01]  /*3490*/  LDG.E.U8 R4, [R4.64] ;  /* 0x0000002404047981 */ /* 0x000ee2000c1e1100 */
[----:B------:R-:W-:Y:S01]  /*34a0*/  IMAD.MOV.U32 R16, RZ, RZ, RZ ;  /* 0x000000ffff107224 */ /* 0x000fe200078e00ff */
[----:B---3--:R-:W-:-:S04]  /*34b0*/  ISETP.NE.AND P0, PT, R4, RZ, PT ;  /* 0x000000ff0400720c */ /* 0x008fc80003f05270 */
[----:B------:R-:W-:Y:S01]  /*34c0*/  FSEL R17, RZ, 1.875, !P0 ;  /* 0x3ff00000ff117808 */ /* 0x000fe20004000000 */
[----:B------:R-:W-:Y:S05]  /*34d0*/  BRA `(.L_x_2189) ;  /* 0x00000a2000007947 */ /* 0x000fea0003800000 */
.L_x_2203:
[----:B------:R0:W5:Y:S01]  /*34e0*/  LDG.E.64 R16, [R4.64] ;  /* 0x0000002404107981 */ /* 0x000162000c1e1b00 */
[----:B------:R-:W-:Y:S05]  /*34f0*/  BRA `(.L_x_2189) ;  /* 0x00000a0000007947 */ /* 0x000fea0003800000 */
.L_x_2202:
        /* <DEDUP_REMOVED lines=26> */
[----:B------:R0:W3:Y:S01]  /*36a0*/  F2F.F64.F32 R16, R7 ;  /* 0x0000000700107310 */ /* 0x0000e20000201800 */
[----:B------:R-:W-:Y:S05]  /*36b0*/  BRA `(.L_x_2189) ;  /* 0x0000084000007947 */ /* 0x000fea0003800000 */
.L_x_2205:
        /* <DEDUP_REMOVED lines=13> */
[----:B------:R0:W3:Y:S01]  /*3790*/  F2F.F64.F32 R16, R0 ;  /* 0x0000000000107310 */ /* 0x0000e20000201800 */
[----:B------:R-:W-:Y:S05]  /*37a0*/  BRA `(.L_x_2189) ;  /* 0x0000075000007947 */ /* 0x000fea0003800000 */
.L_x_2204:
[----:B------:R-:W3:Y:S02]  /*37b0*/  LDG.E.U16 R0, [R4.64] ;  /* 0x0000002404007981 */ /* 0x000ee4000c1e1500 */
[----:B---3--:R-:W-:-:S05]  /*37c0*/  PRMT R0, RZ, 0x5410, R0 ;  /* 0x00005410ff007816 */ /* 0x008fca0000000000 */
[----:B------:R-:W-:-:S04]  /*37d0*/  FMUL.FTZ R0, R0, 1 ;  /* 0x3f80000000007820 */ /* 0x000fc80000410000 */
[----:B------:R0:W3:Y:S01]  /*37e0*/  F2F.F64.F32 R16, R0 ;  /* 0x0000000000107310 */ /* 0x0000e20000201800 */
[----:B------:R-:W-:Y:S05]  /*37f0*/  BRA `(.L_x_2189) ;  /* 0x0000070000007947 */ /* 0x000fea0003800000 */
.L_x_2201:
        /* <DEDUP_REMOVED lines=9> */
[----:B---3--:R0:W3:Y:S01]  /*3890*/  I2F.F64.U16 R16, R4 ;  /* 0x0000000400107312 */ /* 0x0080e20000101800 */
[----:B------:R-:W-:Y:S05]  /*38a0*/  BRA `(.L_x_2189) ;  /* 0x0000065000007947 */ /* 0x000fea0003800000 */
.L_x_2208:
[----:B------:R-:W3:Y:S01]  /*38b0*/  LDG.E.U8 R3, [R4.64] ;  /* 0x0000002404037981 */ /* 0x000ee2000c1e1100 */
[----:B------:R-:W-:Y:S01]  /*38c0*/  BSSY B0, `(.L_x_2209) ;  /* 0x0000018000007945 */ /* 0x000fe20003800000 */
[----:B------:R-:W-:Y:S01]  /*38d0*/  IMAD.MOV.U32 R0, RZ, RZ, RZ ;  /* 0x000000ffff007224 */ /* 0x000fe200078e00ff */
        /* <DEDUP_REMOVED lines=18> */
.L_x_2212:
[----:B------:R-:W-:Y:S05]  /*3a00*/  BSYNC B1 ;  /* 0x0000000000017941 */ /* 0x000fea0003800000 */
.L_x_2211:
[----:B------:R-:W-:Y:S01]  /*3a10*/  LEA R5, R0, 0x3b800000, 0x17 ;  /* 0x3b80000000057811 */ /* 0x000fe200078eb8ff */
[----:B------:R-:W-:-:S05]  /*3a20*/  IMAD.SHL.U32 R0, R3, 0x100000, RZ ;  /* 0x0010000003007824 */ /* 0x000fca00078e00ff */
[----:B------:R-:W-:Y:S02]  /*3a30*/  LOP3.LUT R0, R5, R0, R6, 0xfe, !PT ;  /* 0x0000000005007212 */ /* 0x000fe400078efe06 */
.L_x_2210:
[----:B------:R-:W-:Y:S05]  /*3a40*/  BSYNC B0 ;  /* 0x0000000000007941 */ /* 0x000fea0003800000 */
.L_x_2209:
[----:B------:R-:W-:-:S04]  /*3a50*/  FMUL.FTZ R0, R0, 1 ;  /* 0x3f80000000007820 */ /* 0x000fc80000410000 */
[----:B------:R0:W3:Y:S01]  /*3a60*/  F2F.F64.F32 R16, R0 ;  /* 0x0000000000107310 */ /* 0x0000e20000201800 */
[----:B------:R-:W-:Y:S05]  /*3a70*/  BRA `(.L_x_2189) ;  /* 0x0000048000007947 */ /* 0x000fea0003800000 */
.L_x_2207:
        /* <DEDUP_REMOVED lines=21> */
.L_x_2216:
[----:B------:R-:W-:Y:S05]  /*3bd0*/  BSYNC B1 ;  /* 0x0000000000017941 */ /* 0x000fea0003800000 */
.L_x_2215:
[----:B------:R-:W-:Y:S01]  /*3be0*/  LEA R5, R0, 0x37800000, 0x17 ;  /* 0x3780000000057811 */ /* 0x000fe200078eb8ff */
[----:B------:R-:W-:-:S05]  /*3bf0*/  IMAD.SHL.U32 R0, R3, 0x200000, RZ ;  /* 0x0020000003007824 */ /* 0x000fca00078e00ff */
[----:B------:R-:W-:Y:S02]  /*3c00*/  LOP3.LUT R0, R5, R0, R6, 0xfe, !PT ;  /* 0x0000000005007212 */ /* 0x000fe400078efe06 */
.L_x_2214:
[----:B------:R-:W-:Y:S05]  /*3c10*/  BSYNC B0 ;  /* 0x0000000000007941 */ /* 0x000fea0003800000 */
.L_x_2213:
[----:B------:R-:W-:-:S04]  /*3c20*/  FMUL.FTZ R0, R0, 1 ;  /* 0x3f80000000007820 */ /* 0x000fc80000410000 */
[----:B------:R0:W3:Y:S01]  /*3c30*/  F2F.F64.F32 R16, R0 ;  /* 0x0000000000107310 */ /* 0x0000e20000201800 */
[----:B------:R-:W-:Y:S05]  /*3c40*/  BRA `(.L_x_2189) ;  /* 0x000002b000007947 */ /* 0x000fea0003800000 */
.L_x_2206:
[----:B------:R-:W-:-:S13]  /*3c50*/  ISETP.NE.AND P0, PT, R0, 0x1c, PT ;  /* 0x0000001c0000780c */ /* 0x000fda0003f05270 */
[----:B------:R-:W-:Y:S05]  /*3c60*/  @!P0 BRA `(.L_x_2217) ;  /* 0x0000027000008947 */ /* 0x000fea0003800000 */
[----:B------:R-:W-:-:S13]  /*3c70*/  ISETP.NE.AND P0, PT, R0, 0x1d, PT ;  /* 0x0000001d0000780c */ /* 0x000fda0003f05270 */
[----:B------:R-:W-:Y:S05]  /*3c80*/  @!P0 BRA `(.L_x_2218) ;  /* 0x0000022000008947 */ /* 0x000fea0003800000 */
[----:B------:R-:W-:-:S13]  /*3c90*/  ISETP.NE.AND P0, PT, R0, 0x2c, PT ;  /* 0x0000002c0000780c */ /* 0x000fda0003f05270 */
[----:B------:R-:W-:Y:S05]  /*3ca0*/  @P0 BRA `(.L_x_2194) ;  /* 0x000000c000000947 */ /* 0x000fea0003800000 */
[----:B------:R-:W3:Y:S01]  /*3cb0*/  LDG.E.U8 R4, [R4.64] ;  /* 0x0000002404047981 */ /* 0x000ee2000c1e1100 */
[----:B------:R-:W-:Y:S01]  /*3cc0*/  BSSY B0, `(.L_x_2219) ;  /* 0x0000007000007945 */ /* 0x000fe20003800000 */
[----:B------:R-:W-:Y:S01]  /*3cd0*/  IMAD.MOV.U32 R0, RZ, RZ, 0x400000 ;  /* 0x00400000ff007424 */ /* 0x000fe200078e00ff */
[----:B---3--:R-:W-:-:S13]  /*3ce0*/  ISETP.NE.AND P0, PT, R4, RZ, PT ;  /* 0x000000ff0400720c */ /* 0x008fda0003f05270 */
[----:B------:R-:W-:Y:S05]  /*3cf0*/  @!P0 BRA `(.L_x_2220) ;  /* 0x0000003000008947 */ /* 0x000fea0003800000 */
[----:B------:R-:W-:-:S13]  /*3d00*/  ISETP.NE.AND P0, PT, R4, 0xff, PT ;  /* 0x000000ff0400780c */ /* 0x000fda0003f05270 */
[----:B------:R-:W-:Y:S02]  /*3d10*/  @!P0 IMAD.MOV.U32 R0, RZ, RZ, 0x7f800001 ;  /* 0x7f800001ff008424 */ /* 0x000fe400078e00ff */
[----:B------:R-:W-:Y:S02]  /*3d20*/  @P0 IMAD.SHL.U32 R0, R4, 0x800000, RZ ;  /* 0x0080000004000824 */ /* 0x000fe400078e00ff */
.L_x_2220:
[----:B------:R-:W-:Y:S05]  /*3d30*/  BSYNC B0 ;  /* 0x0000000000007941 */ /* 0x000fea0003800000 */
.L_x_2219:
[----:B------:R-:W-:-:S04]  /*3d40*/  FMUL.FTZ R0, R0, 1 ;  /* 0x3f80000000007820 */ /* 0x000fc80000410000 */
[----:B------:R0:W3:Y:S01]  /*3d50*/  F2F.F64.F32 R16, R0 ;  /* 0x0000000000107310 */ /* 0x0000e20000201800 */
[----:B------:R-:W-:Y:S05]  /*3d60*/  BRA `(.L_x_2189) ;  /* 0x0000019000007947 */ /* 0x000fea0003800000 */
.L_x_2194:
        /* <DEDUP_REMOVED lines=18> */
[----:B012--5:R-:W-:Y:S05]  /*3e90*/  CALL.ABS.NOINC R14 ;  /* 0x000000000e007343 */ /* 0x027fea0003c00000 */
[----:B------:R-:W-:Y:S05]  /*3ea0*/  BRA `(.L_x_2189) ;  /* 0x0000005000007947 */ /* 0x000fea0003800000 */
.L_x_2218:
[----:B------:R-:W3:Y:S02]  /*3eb0*/  LDG.E.64 R16, [R4.64] ;  /* 0x0000002404107981 */ /* 0x000ee4000c1e1b00 */
[----:B---3--:R-:W0:Y:S01]  /*3ec0*/  I2F.F64.U64 R16, R16 ;  /* 0x0000001000107312 */ /* 0x008e220000301800 */
[----:B------:R-:W-:Y:S05]  /*3ed0*/  BRA `(.L_x_2189) ;  /* 0x0000002000007947 */ /* 0x000fea0003800000 */
.L_x_2217:
[----:B------:R-:W3:Y:S02]  /*3ee0*/  LDG.E R4, [R4.64] ;  /* 0x0000002404047981 */ /* 0x000ee4000c1e1900 */
[----:B---3--:R0:W3:Y:S02]  /*3ef0*/  I2F.F64.U32 R16, R4 ;  /* 0x0000000400107312 */ /* 0x0080e40000201800 */
.L_x_2189:
[----:B------:R-:W-:Y:S05]  /*3f00*/  BSYNC B6 ;  /* 0x0000000000067941 */ /* 0x000fea0003800000 */
.L_x_2188:
[----:B------:R-:W4:Y:S01]  /*3f10*/  S2R R22, SR_TID.X ;  /* 0x0000000000167919 */ /* 0x000f220000002100 */
[----:B------:R-:W-:Y:S01]  /*3f20*/  BSSY B0, `(.L_x_2221) ;  /* 0x0000040000007945 */ /* 0x000fe20003800000 */
[----:B----4-:R-:W-:-:S13]  /*3f30*/  ISETP.GE.AND P0, PT, R22, R19, PT ;  /* 0x000000131600720c */ /* 0x010fda0003f06270 */
[----:B------:R-:W-:Y:S05]  /*3f40*/  @P0 BRA `(.L_x_2222) ;  /* 0x000003d000000947 */ /* 0x000fea0003800000 */
[----:B0----5:R-:W-:-:S13]  /*3f50*/  FSETP.GEU.FTZ.AND P1, PT, |R27|, 1.7687499523162841797, PT ;  /* 0x3fe266661b00780b */ /* 0x021fda0003f3e200 */
        /* <DEDUP_REMOVED lines=8> */
[----:B------:R-:W4:Y:S03]  /*3fe0*/  MUFU.RSQ64H R15, R5 ;  /* 0x00000005000f7308 */ /* 0x000f260000001c00 */
[----:B------:R-:W-:Y:S01]  /*3ff0*/  ISETP.GE.AND P2, PT, R5, RZ, PT ;  /* 0x000000ff0500720c */ /* 0x000fe20003f46270 */
[----:B------:R-:W-:-:S04]  /*4000*/  DSETP.NE.AND P1, PT, R4, RZ, PT ;  /* 0x000000ff0400722a */ /* 0x000fc80003f25000 */
[----:B0-----:R-:W0:-:S06]  /*4010*/  DFMA R6, R4, R6, c[0x2][0x8] ;  /* 0x008002000406762b */ /* 0x001e0c0000000006 */
[----:B0-----:R-:W0:-:S04]  /*4020*/  DFMA R6, R4, R6, c[0x2][0x10] ;  /* 0x008004000406762b */ /* 0x001e080000000006 */
[----:B----4-:R-:W4:-:S04]  /*4030*/  DMUL R8, R4, R14 ;  /* 0x0000000e04087228 */ /* 0x010f080000000000 */
[----:B0-----:R-:W0:-:S04]  /*4040*/  DFMA R6, R4, R6, c[0x2][0x18] ;  /* 0x008006000406762b */ /* 0x001e080000000006 */
[----:B----4-:R-:W-:-:S04]  /*4050*/  DFMA R12, R8, -R8, R4 ;  /* 0x80000008080c722b */ /* 0x010fc80000000004 */
[----:B0-----:R0:W4:Y:S02]  /*4060*/  DFMA R10, R4, R6, c[0x2][0x20] ;  /* 0x00800800040a762b */ /* 0x0011240000000006 */
[----:B0-----:R-:W-:Y:S01]  /*4070*/  IADD3 R7, R15, -0x100000, RZ ;  /* 0xfff000000f077810 */ /* 0x001fe20007ffe0ff */
[----:B------:R-:W-:-:S03]  /*4080*/  IMAD.MOV.U32 R6, RZ, RZ, RZ ;  /* 0x000000ffff067224 */ /* 0x000fc600078e00ff */
[----:B----4-:R-:W0:-:S04]  /*4090*/  DFMA R10, R4, R10, c[0x2][0x28] ;  /* 0x00800a00040a762b */ /* 0x010e08000000000a */
[----:B------:R-:W4:-:S04]  /*40a0*/  DFMA R8, R6, R12, R8 ;  /* 0x0000000c0608722b */ /* 0x000f080000000008 */
[----:B0-----:R-:W0:-:S04]  /*40b0*/  DFMA R10, R4, R10, c[0x2][0x30] ;  /* 0x00800c00040a762b */ /* 0x001e08000000000a */
[----:B----4-:R-:W4:-:S04]  /*40c0*/  DFMA R14, R14, -R8, 1 ;  /* 0x3ff000000e0e742b */ /* 0x010f080000000808 */
[----:B0-----:R-:W0:-:S04]  /*40d0*/  DFMA R10, R4, R10, c[0x2][0x38] ;  /* 0x00800e00040a762b */ /* 0x001e08000000000a */
[----:B------:R-:W-:-:S04]  /*40e0*/  DFMA R12, R8, -R8, R4 ;  /* 0x80000008080c722b */ /* 0x000fc80000000004 */
[----:B----4-:R-:W4:-:S04]  /*40f0*/  DFMA R14, R6, R14, R6 ;  /* 0x0000000e060e722b */ /* 0x010f080000000006 */
[----:B0-----:R-:W0:-:S04]  /*4100*/  DFMA R10, R4, R10, c[0x2][0x40] ;  /* 0x00801000040a762b */ /* 0x001e08000000000a */
[----:B----4-:R-:W-:-:S04]  /*4110*/  DFMA R12, R14, R12, R8 ;  /* 0x0000000c0e0c722b */ /* 0x010fc80000000008 */
        /* <DEDUP_REMOVED lines=15> */
.L_x_2223:
        /* <DEDUP_REMOVED lines=16> */
[----:B0-----:R0:W4:-:S06]  /*4310*/  DFMA R4, R4, R26, R26 ;  /* 0x0000001a0404722b */ /* 0x00110c000000001a */
.L_x_2222:
[----:B------:R-:W-:Y:S05]  /*4320*/  BSYNC B0 ;  /* 0x0000000000007941 */ /* 0x000fea0003800000 */
.L_x_2221:
[----:B0----5:R-:W-:Y:S01]  /*4330*/  IADD3 R26, R22, 0x80, RZ ;  /* 0x00000080161a7810 */ /* 0x021fe20007ffe0ff */
[----:B------:R-:W-:Y:S03]  /*4340*/  BSSY B0, `(.L_x_2224) ;  /* 0x0000041000007945 */ /* 0x000fe60003800000 */
[----:B------:R-:W-:-:S13]  /*4350*/  ISETP.GE.AND P1, PT, R26, R19, PT ;  /* 0x000000131a00720c */ /* 0x000fda0003f26270 */
[----:B------:R-:W-:Y:S05]  /*4360*/  @P1 BRA `(.L_x_2225) ;  /* 0x000003e000001947 */ /* 0x000fea0003800000 */
[----:B-1----:R-:W-:-:S13]  /*4370*/  FSETP.GEU.FTZ.AND P1, PT, |R29|, 1.7687499523162841797, PT ;  /* 0x3fe266661d00780b */ /* 0x002fda0003f3e200 */
[----:B------:R-:W-:Y:S05]  /*4380*/  @!P1 BRA `(.L_x_2226) ;  /* 0x000002b000009947 */ /* 0x000fea0003800000 */
[----:B------:R-:W-:Y:S02]  /*4390*/  IMAD.MOV.U32 R20, RZ, RZ, 0x0 ;  /* 0x00000000ff147424 */ /* 0x000fe400078e00ff */
[----:B------:R-:W-:Y:S02]  /*43a0*/  IMAD.MOV.U32 R21, RZ, RZ, 0x3fe00000 ;  /* 0x3fe00000ff157424 */ /* 0x000fe400078e00ff */
[----:B------:R-:W-:Y:S02]  /*43b0*/  IMAD.MOV.U32 R8, RZ, RZ, -0x23e76a17 ;  /* 0xdc1895e9ff087424 */ /* 0x000fe400078e00ff */
[----:B------:R-:W-:Y:S02]  /*43c0*/  IMAD.MOV.U32 R9, RZ, RZ, 0x3fb0066b ;  /* 0x3fb0066bff097424 */ /* 0x000fe400078e00ff */
[----:B------:R-:W0:Y:S01]  /*43d0*/  DFMA R20, |R28|, -R20, 0.5 ;  /* 0x3fe000001c14742b */ /* 0x000e220000000a14 */
[----:B------:R-:W-:Y:S02]  /*43e0*/  IMAD.MOV.U32 R6, RZ, RZ, RZ ;  /* 0x000000ffff067224 */ /* 0x000fe400078e00ff */
[----:B------:R-:W-:-:S03]  /*43f0*/  IMAD.MOV.U32 R12, RZ, RZ, RZ ;  /* 0x000000ffff0c7224 */ /* 0x000fc600078e00ff */
[C---:B0-----:R-:W0:Y:S01]  /*4400*/  DFMA R8, R20.reuse, R8, c[0x2][0x0] ;  /* 0x008000001408762b */ /* 0x041e220000000008 */
[----:B------:R-:W1:Y:S03]  /*4410*/  MUFU.RSQ64H R7, R21 ;  /* 0x0000001500077308 */ /* 0x000e660000001c00 */
[----:B------:R-:W-:Y:S01]  /*4420*/  ISETP.GE.AND P2, PT, R21, RZ, PT ;  /* 0x000000ff1500720c */ /* 0x000fe20003f46270 */
[----:B------:R-:W-:-:S04]  /*4430*/  DSETP.NE.AND P1, PT, R20, RZ, PT ;  /* 0x000000ff1400722a */ /* 0x000fc80003f25000 */
[----:B0-----:R-:W0:-:S06]  /*4440*/  DFMA R8, R20, R8, c[0x2][0x8] ;  /* 0x008002001408762b */ /* 0x001e0c0000000008 */
[----:B0-----:R-:W0:Y:S01]  /*4450*/  DFMA R14, R20, R8, c[0x2][0x10] ;  /* 0x00800400140e762b */ /* 0x001e220000000008 */
[----:B-1----:R-:W-:-:S03]  /*4460*/  IADD3 R13, R7, -0x100000, RZ ;  /* 0xfff00000070d7810 */ /* 0x002fc60007ffe0ff */
[----:B------:R-:W1:-:S04]  /*4470*/  DMUL R8, R20, R6 ;  /* 0x0000000614087228 */ /* 0x000e480000000000 */
[----:B0-----:R-:W0:-:S04]  /*4480*/  DFMA R14, R20, R14, c[0x2][0x18] ;  /* 0x00800600140e762b */ /* 0x001e08000000000e */
[----:B-1----:R-:W1:-:S04]  /*4490*/  DFMA R10, R8, -R8, R20 ;  /* 0x80000008080a722b */ /* 0x002e480000000014 */
[----:B0-----:R-:W0:-:S04]  /*44a0*/  DFMA R14, R20, R14, c[0x2][0x20] ;  /* 0x00800800140e762b */ /* 0x001e08000000000e */
[----:B-1----:R-:W1:-:S04]  /*44b0*/  DFMA R10, R12, R10, R8 ;  /* 0x0000000a0c0a722b */ /* 0x002e480000000008 */
[----:B0-----:R-:W0:-:S04]  /*44c0*/  DFMA R14, R20, R14, c[0x2][0x28] ;  /* 0x00800a00140e762b */ /* 0x001e08000000000e */
[----:B-1----:R-:W1:-:S04]  /*44d0*/  DFMA R6, R6, -R10, 1 ;  /* 0x3ff000000606742b */ /* 0x002e48000000080a */
[----:B0-----:R-:W0:-:S04]  /*44e0*/  DFMA R14, R20, R14, c[0x2][0x30] ;  /* 0x00800c00140e762b */ /* 0x001e08000000000e */
[----:B-1----:R-:W-:-:S04]  /*44f0*/  DFMA R6, R12, R6, R12 ;  /* 0x000000060c06722b */ /* 0x002fc8000000000c */
[----:B0-----:R-:W0:-:S04]  /*4500*/  DFMA R8, R20, R14, c[0x2][0x38] ;  /* 0x00800e001408762b */ /* 0x001e08000000000e */
[----:B------:R-:W1:-:S04]  /*4510*/  DFMA R12, R10, -R10, R20 ;  /* 0x8000000a0a0c722b */ /* 0x000e480000000014 */
        /* <DEDUP_REMOVED lines=16> */
[----:B------:R-:W-:Y:S01]  /*4620*/  IMAD.MOV.U32 R28, RZ, RZ, R8 ;  /* 0x000000ffff1c7224 */ /* 0x000fe200078e0008 */
[----:B------:R-:W-:Y:S05]  /*4630*/  BRA `(.L_x_2225) ;  /* 0x0000011000007947 */ /* 0x000fea0003800000 */
.L_x_2226:
        /* <DEDUP_REMOVED lines=17> */
.L_x_2225:
[----:B------:R-:W-:Y:S05]  /*4750*/  BSYNC B0 ;  /* 0x0000000000007941 */ /* 0x000fea0003800000 */
.L_x_2224:
[----:B------:R-:W-:Y:S01]  /*4760*/  IADD3 R0, R22, 0x100, RZ ;  /* 0x0000010016007810 */ /* 0x000fe20007ffe0ff */
[----:B------:R-:W-:Y:S03]  /*4770*/  BSSY B0, `(.L_x_2227) ;  /* 0x0000041000007945 */ /* 0x000fe60003800000 */
[----:B------:R-:W-:-:S13]  /*4780*/  ISETP.GE.AND P1, PT, R0, R19, PT ;  /* 0x000000130000720c */ /* 0x000fda0003f26270 */
[----:B------:R-:W-:Y:S05]  /*4790*/  @P1 BRA `(.L_x_2228) ;  /* 0x000003e000001947 */ /* 0x000fea0003800000 */
[----:B--2---:R-:W-:-:S13]  /*47a0*/  FSETP.GEU.FTZ.AND P1, PT, |R25|, 1.7687499523162841797, PT ;  /* 0x3fe266661900780b */ /* 0x004fda0003f3e200 */
[----:B------:R-:W-:Y:S05]  /*47b0*/  @!P1 BRA `(.L_x_2229) ;  /* 0x000002b000009947 */ /* 0x000fea0003800000 */
[----:B------:R-:W-:Y:S02]  /*47c0*/  IMAD.MOV.U32 R20, RZ, RZ, 0x0 ;  /* 0x00000000ff147424 */ /* 0x000fe400078e00ff */
[----:B------:R-:W-:Y:S02]  /*47d0*/  IMAD.MOV.U32 R21, RZ, RZ, 0x3fe00000 ;  /* 0x3fe00000ff157424 */ /* 0x000fe400078e00ff */
[----:B0-----:R-:W-:Y:S02]  /*47e0*/  IMAD.MOV.U32 R8, RZ, RZ, -0x23e76a17 ;  /* 0xdc1895e9ff087424 */ /* 0x001fe400078e00ff */
[----:B------:R-:W-:Y:S02]  /*47f0*/  IMAD.MOV.U32 R9, RZ, RZ, 0x3fb0066b ;  /* 0x3fb0066bff097424 */ /* 0x000fe400078e00ff */
[----:B------:R-:W0:Y:S01]  /*4800*/  DFMA R20, |R24|, -R20, 0.5 ;  /* 0x3fe000001814742b */ /* 0x000e220000000a14 */
[----:B------:R-:W-:Y:S02]  /*4810*/  IMAD.MOV.U32 R6, RZ, RZ, RZ ;  /* 0x000000ffff067224 */ /* 0x000fe400078e00ff */
[----:B------:R-:W-:-:S03]  /*4820*/  IMAD.MOV.U32 R12, RZ, RZ, RZ ;  /* 0x000000ffff0c7224 */ /* 0x000fc600078e00ff */
[C---:B0-----:R-:W0:Y:S01]  /*4830*/  DFMA R8, R20.reuse, R8, c[0x2][0x0] ;  /* 0x008000001408762b */ /* 0x041e220000000008 */
[----:B------:R-:W2:Y:S03]  /*4840*/  MUFU.RSQ64H R7, R21 ;  /* 0x0000001500077308 */ /* 0x000ea60000001c00 */
[----:B------:R-:W-:Y:S01]  /*4850*/  ISETP.GE.AND P2, PT, R21, RZ, PT ;  /* 0x000000ff1500720c */ /* 0x000fe20003f46270 */
[----:B------:R-:W-:-:S04]  /*4860*/  DSETP.NE.AND P1, PT, R20, RZ, PT ;  /* 0x000000ff1400722a */ /* 0x000fc80003f25000 */
[----:B0-----:R-:W0:-:S06]  /*4870*/  DFMA R8, R20, R8, c[0x2][0x8] ;  /* 0x008002001408762b */ /* 0x001e0c0000000008 */
[----:B0-----:R-:W0:Y:S01]  /*4880*/  DFMA R14, R20, R8, c[0x2][0x10] ;  /* 0x00800400140e762b */ /* 0x001e220000000008 */
[----:B--2---:R-:W-:-:S03]  /*4890*/  IADD3 R13, R7, -0x100000, RZ ;  /* 0xfff00000070d7810 */ /* 0x004fc60007ffe0ff */
[----:B------:R-:W2:-:S04]  /*48a0*/  DMUL R8, R20, R6 ;  /* 0x0000000614087228 */ /* 0x000e880000000000 */
[----:B0-----:R-:W0:-:S04]  /*48b0*/  DFMA R14, R20, R14, c[0x2][0x18] ;  /* 0x00800600140e762b */ /* 0x001e08000000000e */
[----:B--2---:R-:W2:-:S04]  /*48c0*/  DFMA R10, R8, -R8, R20 ;  /* 0x80000008080a722b */ /* 0x004e880000000014 */
[----:B0-----:R-:W0:-:S04]  /*48d0*/  DFMA R14, R20, R14, c[0x2][0x20] ;  /* 0x00800800140e762b */ /* 0x001e08000000000e */
[----:B--2---:R-:W2:-:S04]  /*48e0*/  DFMA R10, R12, R10, R8 ;  /* 0x0000000a0c0a722b */ /* 0x004e880000000008 */
[----:B0-----:R-:W0:-:S04]  /*48f0*/  DFMA R14, R20, R14, c[0x2][0x28] ;  /* 0x00800a00140e762b */ /* 0x001e08000000000e */
[----:B--2---:R-:W2:-:S04]  /*4900*/  DFMA R6, R6, -R10, 1 ;  /* 0x3ff000000606742b */ /* 0x004e88000000080a */
[----:B0-----:R-:W0:-:S04]  /*4910*/  DFMA R14, R20, R14, c[0x2][0x30] ;  /* 0x00800c00140e762b */ /* 0x001e08000000000e */
[----:B--2---:R-:W-:-:S04]  /*4920*/  DFMA R6, R12, R6, R12 ;  /* 0x000000060c06722b */ /* 0x004fc8000000000c */
[----:B0-----:R-:W0:-:S04]  /*4930*/  DFMA R8, R20, R14, c[0x2][0x38] ;  /* 0x00800e001408762b */ /* 0x001e08000000000e */
[----:B------:R-:W2:-:S04]  /*4940*/  DFMA R12, R10, -R10, R20 ;  /* 0x8000000a0a0c722b */ /* 0x000e880000000014 */
[----:B0-----:R-:W0:-:S04]  /*4950*/  DFMA R8, R20, R8, c[0x2][0x40] ;  /* 0x008010001408762b */ /* 0x001e080000000008 */
[----:B--2---:R-:W-:-:S04]  /*4960*/  DFMA R6, R6, R12, R10 ;  /* 0x0000000c0606722b */ /* 0x004fc8000000000a */
        /* <DEDUP_REMOVED lines=16> */
.L_x_2229:
[----:B------:R-:W2:Y:S01]  /*4a70*/  DMUL R6, R24, R24 ;  /* 0x0000001818067228 */ /* 0x000ea20000000000 */
[----:B0-----:R-:W-:Y:S02]  /*4a80*/  IMAD.MOV.U32 R8, RZ, RZ, -0x23e76a17 ;  /* 0xdc1895e9ff087424 */ /* 0x001fe400078e00ff */
[----:B------:R-:W-:-:S06]  /*4a90*/  IMAD.MOV.U32 R9, RZ, RZ, 0x3fb0066b ;  /* 0x3fb0066bff097424 */ /* 0x000fcc00078e00ff */
[----:B--2---:R-:W0:-:S06]  /*4aa0*/  DFMA R8, R6, R8, c[0x2][0x0] ;  /* 0x008000000608762b */ /* 0x004e0c0000000008 */
        /* <DEDUP_REMOVED lines=12> */
[----:B0-----:R0:W2:-:S06]  /*4b70*/  DFMA R24, R8, R24, R24 ;  /* 0x000000180818722b */ /* 0x00108c0000000018 */
.L_x_2228:
[----:B------:R-:W-:Y:S05]  /*4b80*/  BSYNC B0 ;  /* 0x0000000000007941 */ /* 0x000fea0003800000 */
.L_x_2227:
[----:B------:R-:W-:Y:S01]  /*4b90*/  IADD3 R0, R22, 0x180, RZ ;  /* 0x0000018016007810 */ /* 0x000fe20007ffe0ff */
[----:B------:R-:W-:Y:S03]  /*4ba0*/  BSSY B0, `(.L_x_2230) ;  /* 0x0000041000007945 */ /* 0x000fe60003800000 */
[----:B------:R-:W-:-:S13]  /*4bb0*/  ISETP.GE.AND P1, PT, R0, R19, PT ;  /* 0x000000130000720c */ /* 0x000fda0003f26270 */
[----:B------:R-:W-:Y:S05]  /*4bc0*/  @P1 BRA `(.L_x_2231) ;  /* 0x000003e000001947 */ /* 0x000fea0003800000 */
[----:B---3--:R-:W-:-:S13]  /*4bd0*/  FSETP.GEU.FTZ.AND P1, PT, |R17|, 1.7687499523162841797, PT ;  /* 0x3fe266661100780b */ /* 0x008fda0003f3e200 */
        /* <DEDUP_REMOVED lines=9> */
[----:B------:R-:W3:Y:S03]  /*4c70*/  MUFU.RSQ64H R7, R21 ;  /* 0x0000001500077308 */ /* 0x000ee60000001c00 */
[----:B------:R-:W-:Y:S01]  /*4c80*/  ISETP.GE.AND P2, PT, R21, RZ, PT ;  /* 0x000000ff1500720c */ /* 0x000fe20003f46270 */
[----:B------:R-:W-:-:S04]  /*4c90*/  DSETP.NE.AND P1, PT, R20, RZ, PT ;  /* 0x000000ff1400722a */ /* 0x000fc80003f25000 */
[----:B0-----:R-:W0:-:S06]  /*4ca0*/  DFMA R8, R20, R8, c[0x2][0x8] ;  /* 0x008002001408762b */ /* 0x001e0c0000000008 */
[----:B0-----:R-:W0:Y:S01]  /*4cb0*/  DFMA R14, R20, R8, c[0x2][0x10] ;  /* 0x00800400140e762b */ /* 0x001e220000000008 */
[----:B---3--:R-:W-:-:S03]  /*4cc0*/  IADD3 R13, R7, -0x100000, RZ ;  /* 0xfff00000070d7810 */ /* 0x008fc60007ffe0ff */
[----:B------:R-:W3:-:S04]  /*4cd0*/  DMUL R8, R20, R6 ;  /* 0x0000000614087228 */ /* 0x000ec80000000000 */
[----:B0-----:R-:W0:-:S04]  /*4ce0*/  DFMA R14, R20, R14, c[0x2][0x18] ;  /* 0x00800600140e762b */ /* 0x001e08000000000e */
[----:B---3--:R-:W3:-:S04]  /*4cf0*/  DFMA R10, R8, -R8, R20 ;  /* 0x80000008080a722b */ /* 0x008ec80000000014 */
[----:B0-----:R-:W0:-:S04]  /*4d00*/  DFMA R14, R20, R14, c[0x2][0x20] ;  /* 0x00800800140e762b */ /* 0x001e08000000000e */
[----:B---3--:R-:W3:-:S04]  /*4d10*/  DFMA R10, R12, R10, R8 ;  /* 0x0000000a0c0a722b */ /* 0x008ec80000000008 */
[----:B0-----:R-:W0:-:S04]  /*4d20*/  DFMA R14, R20, R14, c[0x2][0x28] ;  /* 0x00800a00140e762b */ /* 0x001e08000000000e */
[----:B---3--:R-:W3:-:S04]  /*4d30*/  DFMA R6, R6, -R10, 1 ;  /* 0x3ff000000606742b */ /* 0x008ec8000000080a */
[----:B0-----:R-:W0:-:S04]  /*4d40*/  DFMA R14, R20, R14, c[0x2][0x30] ;  /* 0x00800c00140e762b */ /* 0x001e08000000000e */
[----:B---3--:R-:W-:-:S04]  /*4d50*/  DFMA R6, R12, R6, R12 ;  /* 0x000000060c06722b */ /* 0x008fc8000000000c */
[----:B0-----:R-:W0:-:S04]  /*4d60*/  DFMA R8, R20, R14, c[0x2][0x38] ;  /* 0x00800e001408762b */ /* 0x001e08000000000e */
[----:B------:R-:W3:-:S04]  /*4d70*/  DFMA R12, R10, -R10, R20 ;  /* 0x8000000a0a0c722b */ /* 0x000ec80000000014 */
[----:B0-----:R-:W0:-:S04]  /*4d80*/  DFMA R8, R20, R8, c[0x2][0x40] ;  /* 0x008010001408762b */ /* 0x001e080000000008 */
[----:B---3--:R-:W-:-:S04]  /*4d90*/  DFMA R6, R6, R12, R10 ;  /* 0x0000000c0606722b */ /* 0x008fc8000000000a */
        /* <DEDUP_REMOVED lines=16> */
.L_x_2232:
[----:B------:R-:W3:Y:S01]  /*4ea0*/  DMUL R6, R16, R16 ;  /* 0x0000001010067228 */ /* 0x000ee20000000000 */
[----:B0-----:R-:W-:Y:S02]  /*4eb0*/  IMAD.MOV.U32 R8, RZ, RZ, -0x23e76a17 ;  /* 0xdc1895e9ff087424 */ /* 0x001fe400078e00ff */
[----:B------:R-:W-:-:S06]  /*4ec0*/  IMAD.MOV.U32 R9, RZ, RZ, 0x3fb0066b ;  /* 0x3fb0066bff097424 */ /* 0x000fcc00078e00ff */
[----:B---3--:R-:W0:-:S06]  /*4ed0*/  DFMA R8, R6, R8, c[0x2][0x0] ;  /* 0x008000000608762b */ /* 0x008e0c0000000008 */
        /* <DEDUP_REMOVED lines=12> */
[----:B0-----:R0:W3:-:S06]  /*4fa0*/  DFMA R16, R8, R16, R16 ;  /* 0x000000100810722b */ /* 0x0010cc0000000010 */
.L_x_2231:
[----:B------:R-:W-:Y:S05]  /*4fb0*/  BSYNC B0 ;  /* 0x0000000000007941 */ /* 0x000fea0003800000 */
.L_x_2230:
[----:B------:R-:W0:Y:S01]  /*4fc0*/  LDC.U8 R18, c[0x0][0x184] ;  /* 0x00006100ff127b82 */ /* 0x000e220000000000 */
[----:B------:R-:W-:Y:S01]  /*4fd0*/  BSSY B6, `(.L_x_2233) ;  /* 0x0000119000067945 */ /* 0x000fe20003800000 */
        /* <DEDUP_REMOVED lines=16> */
[----:B----4-:R-:W0:Y:S01]  /*50e0*/  F2I.F64.TRUNC R5, R4 ;  /* 0x0000000400057311 */ /* 0x010e22000030d100 */
[----:B------:R-:W-:Y:S01]  /*50f0*/  IMAD.MOV.U32 R22, RZ, RZ, R26 ;  /* 0x000000ffff167224 */ /* 0x000fe200078e001a */
[----:B0-----:R0:W-:Y:S01]  /*5100*/  STG.E.U8 [R8.64], R5 ;  /* 0x0000000508007986 */ /* 0x0011e2000c101124 */
[----:B------:R-:W-:Y:S05]  /*5110*/  BRA `(.L_x_2234) ;  /* 0x0000104000007947 */ /* 0x000fea0003800000 */
.L_x_2238:
[----:B----4-:R-:W0:Y:S01]  /*5120*/  F2I.S64.F64.TRUNC R4, R4 ;  /* 0x0000000400047311 */ /* 0x010e22000030d900 */
[----:B------:R-:W-:Y:S02]  /*5130*/  IMAD.MOV.U32 R22, RZ, RZ, R26 ;  /* 0x000000ffff167224 */ /* 0x000fe400078e001a */
[----:B0-----:R-:W-:-:S05]  /*5140*/  IMAD.MOV.U32 R3, RZ, RZ, R4 ;  /* 0x000000ffff037224 */ /* 0x001fca00078e0004 */
[----:B------:R0:W-:Y:S01]  /*5150*/  STG.E.U8 [R8.64], R3 ;  /* 0x0000000308007986 */ /* 0x0001e2000c101124 */
[----:B------:R-:W-:Y:S05]  /*5160*/  BRA `(.L_x_2234) ;  /* 0x00000ff000007947 */ /* 0x000fea0003800000 */
.L_x_2237:
[----:B------:R-:W-:-:S13]  /*5170*/  ISETP.NE.AND P0, PT, R0, 0x2, PT ;  /* 0x000000020000780c */ /* 0x000fda0003f05270 */
[----:B------:R-:W-:Y:S05]  /*5180*/  @!P0 BRA `(.L_x_2240) ;  /* 0x000000c000008947 */ /* 0x000fea0003800000 */
[----:B------:R-:W-:-:S13]  /*5190*/  ISETP.NE.AND P0, PT, R0, 0x3, PT ;  /* 0x000000030000780c */ /* 0x000fda0003f05270 */
[----:B------:R-:W-:Y:S05]  /*51a0*/  @!P0 BRA `(.L_x_2241) ;  /* 0x0000006000008947 */ /* 0x000fea0003800000 */
[----:B------:R-:W-:-:S13]  /*51b0*/  ISETP.NE.AND P0, PT, R0, 0x4, PT ;  /* 0x000000040000780c */ /* 0x000fda0003f05270 */
[----:B------:R-:W-:Y:S05]  /*51c0*/  @P0 BRA `(.L_x_2239) ;  /* 0x00000dd000000947 */ /* 0x000fea0003800000 */
[----:B----4-:R-:W0:Y:S01]  /*51d0*/  F2I.S64.F64.TRUNC R4, R4 ;  /* 0x0000000400047311 */ /* 0x010e22000030d900 */
[----:B------:R-:W-:Y:S01]  /*51e0*/  IMAD.MOV.U32 R22, RZ, RZ, R26 ;  /* 0x000000ffff167224 */ /* 0x000fe200078e001a */
[----:B0-----:R0:W-:Y:S01]  /*51f0*/  STG.E.64 [R8.64], R4 ;  /* 0x0000000408007986 */ /* 0x0011e2000c101b24 */
[----:B------:R-:W-:Y:S05]  /*5200*/  BRA `(.L_x_2234) ;  /* 0x00000f5000007947 */ /* 0x000fea0003800000 */
.L_x_2241:
[----:B----4-:R-:W0:Y:S01]  /*5210*/  F2I.F64.TRUNC R5, R4 ;  /* 0x0000000400057311 */ /* 0x010e22000030d100 */
[----:B------:R-:W-:Y:S01]  /*5220*/  IMAD.MOV.U32 R22, RZ, RZ, R26 ;  /* 0x000000ffff167224 */ /* 0x000fe200078e001a */
[----:B0-----:R0:W-:Y:S01]  /*5230*/  STG.E [R8.64], R5 ;  /* 0x0000000508007986 */ /* 0x0011e2000c101924 */
[----:B------:R-:W-:Y:S05]  /*5240*/  BRA `(.L_x_2234) ;  /* 0x00000f1000007947 */ /* 0x000fea0003800000 */
.L_x_2240:
[----:B----4-:R-:W0:Y:S01]  /*5250*/  F2I.F64.TRUNC R5, R4 ;  /* 0x0000000400057311 */ /* 0x010e22000030d100 */
[----:B------:R-:W-:Y:S01]  /*5260*/  IMAD.MOV.U32 R22, RZ, RZ, R26 ;  /* 0x000000ffff167224 */ /* 0x000fe200078e001a */
[----:B0-----:R0:W-:Y:S01]  /*5270*/  STG.E.U16 [R8.64], R5 ;  /* 0x0000000508007986 */ /* 0x0011e2000c101524 */
[----:B------:R-:W-:Y:S05]  /*5280*/  BRA `(.L_x_2234) ;  /* 0x00000ed000007947 */ /* 0x000fea0003800000 */
.L_x_2236:
[----:B------:R-:W-:-:S13]  /*5290*/  ISETP.GT.AND P0, PT, R0, 0x6, PT ;  /* 0x000000060000780c */ /* 0x000fda0003f04270 */
[----:B------:R-:W-:Y:S05]  /*52a0*/  @P0 BRA `(.L_x_2242) ;  /* 0x0000011000000947 */ /* 0x000fea0003800000 */
[----:B------:R-:W-:-:S13]  /*52b0*/  ISETP.NE.AND P0, PT, R0, 0x5, PT ;  /* 0x000000050000780c */ /* 0x000fda0003f05270 */
[----:B------:R-:W-:Y:S05]  /*52c0*/  @!P0 BRA `(.L_x_2243) ;  /* 0x0000008000008947 */ /* 0x000fea0003800000 */
[----:B------:R-:W-:-:S13]  /*52d0*/  ISETP.NE.AND P0, PT, R0, 0x6, PT ;  /* 0x000000060000780c */ /* 0x000fda0003f05270 */
[----:B------:R-:W-:Y:S05]  /*52e0*/  @P0 BRA `(.L_x_2239) ;  /* 0x00000cb000000947 */ /* 0x000fea0003800000 */
[----:B----4-:R-:W0:Y:S01]  /*52f0*/  F2F.F32.F64 R3, R4 ;  /* 0x0000000400037310 */ /* 0x010e220000301000 */
[----:B------:R-:W0:Y:S01]  /*5300*/  DSETP.GEU.AND P0, PT, |R4|, c[0x2][0x70], PT ;  /* 0x00801c000400762a */ /* 0x000e220003f0e200 */
[----:B------:R-:W-:-:S13]  /*5310*/  IMAD.MOV.U32 R22, RZ, RZ, R26 ;  /* 0x000000ffff167224 */ /* 0x000fda00078e001a */
[----:B0-----:R-:W-:-:S05]  /*5320*/  @!P0 FMUL R3, R3, 1.175494350822287508e-38 ;  /* 0x0080000003038820 */ /* 0x001fca0000400000 */
[----:B------:R0:W-:Y:S01]  /*5330*/  STG.E [R8.64], R3 ;  /* 0x0000000308007986 */ /* 0x0001e2000c101924 */
[----:B------:R-:W-:Y:S05]  /*5340*/  BRA `(.L_x_2234) ;  /* 0x00000e1000007947 */ /* 0x000fea0003800000 */
.L_x_2243:
[----:B----4-:R-:W0:Y:S01]  /*5350*/  F2F.F32.F64 R0, R4 ;  /* 0x0000000400007310 */ /* 0x010e220000301000 */
[----:B------:R-:W0:Y:S01]  /*5360*/  DSETP.GEU.AND P0, PT, |R4|, c[0x2][0x70], PT ;  /* 0x00801c000400762a */ /* 0x000e220003f0e200 */
[----:B------:R-:W-:-:S13]  /*5370*/  IMAD.MOV.U32 R22, RZ, RZ, R26 ;  /* 0x000000ffff167224 */ /* 0x000fda00078e001a */
[----:B0-----:R-:W-:-:S05]  /*5380*/  @!P0 FMUL R0, R0, 1.175494350822287508e-38 ;  /* 0x0080000000008820 */ /* 0x001fca0000400000 */
[----:B------:R-:W-:-:S05]  /*5390*/  F2FP.PACK_AB R0, RZ, R0 ;  /* 0x00000000ff00723e */ /* 0x000fca00000000ff */
[----:B------:R0:W-:Y:S01]  /*53a0*/  STG.E.U16 [R8.64], R0 ;  /* 0x0000000008007986 */ /* 0x0001e2000c101524 */
[----:B------:R-:W-:Y:S05]  /*53b0*/  BRA `(.L_x_2234) ;  /* 0x00000da000007947 */ /* 0x000fea0003800000 */
.L_x_2242:
[----:B------:R-:W-:-:S13]  /*53c0*/  ISETP.NE.AND P0, PT, R0, 0x7, PT ;  /* 0x000000070000780c */ /* 0x000fda0003f05270 */
[----:B------:R-:W-:Y:S05]  /*53d0*/  @!P0 BRA `(.L_x_2244) ;  /* 0x0000013000008947 */ /* 0x000fea0003800000 */
[----:B------:R-:W-:-:S13]  /*53e0*/  ISETP.NE.AND P0, PT, R0, 0x8, PT ;  /* 0x000000080000780c */ /* 0x000fda0003f05270 */
[----:B------:R-:W-:Y:S05]  /*53f0*/  @!P0 BRA `(.L_x_2245) ;  /* 0x0000009000008947 */ /* 0x000fea0003800000 */
[----:B------:R-:W-:-:S13]  /*5400*/  ISETP.NE.AND P0, PT, R0, 0x9, PT ;  /* 0x000000090000780c */ /* 0x000fda0003f05270 */
[----:B------:R-:W-:Y:S05]  /*5410*/  @P0 BRA `(.L_x_2239) ;  /* 0x00000b8000000947 */ /* 0x000fea0003800000 */
[----:B----4-:R-:W0:Y:S01]  /*5420*/  F2F.F32.F64 R6, R4 ;  /* 0x0000000400067310 */ /* 0x010e220000301000 */
[----:B------:R-:W0:Y:S01]  /*5430*/  DSETP.GEU.AND P0, PT, |R4|, c[0x2][0x70], PT ;  /* 0x00801c000400762a */ /* 0x000e220003f0e200 */
[----:B------:R-:W-:Y:S02]  /*5440*/  IMAD.MOV.U32 R7, RZ, RZ, RZ ;  /* 0x000000ffff077224 */ /* 0x000fe400078e00ff */
[----:B------:R-:W-:-:S11]  /*5450*/  IMAD.MOV.U32 R22, RZ, RZ, R26 ;  /* 0x000000ffff167224 */ /* 0x000fd600078e001a */
[----:B0-----:R-:W-:-:S05]  /*5460*/  @!P0 FMUL R6, R6, 1.175494350822287508e-38 ;  /* 0x0080000006068820 */ /* 0x001fca0000400000 */
[----:B------:R0:W-:Y:S01]  /*5470*/  STG.E.64 [R8.64], R6 ;  /* 0x0000000608007986 */ /* 0x0001e2000c101b24 */
[----:B------:R-:W-:Y:S05]  /*5480*/  BRA `(.L_x_2234) ;  /* 0x00000cd000007947 */ /* 0x000fea0003800000 */
.L_x_2245:
[----:B----4-:R-:W0:Y:S01]  /*5490*/  F2F.F32.F64 R0, R4 ;  /* 0x0000000400007310 */ /* 0x010e220000301000 */
[----:B------:R-:W0:Y:S01]  /*54a0*/  DSETP.GEU.AND P0, PT, |R4|, c[0x2][0x70], PT ;  /* 0x00801c000400762a */ /* 0x000e220003f0e200 */
[----:B------:R-:W-:-:S13]  /*54b0*/  IMAD.MOV.U32 R22, RZ, RZ, R26 ;  /* 0x000000ffff167224 */ /* 0x000fda00078e001a */
[----:B0-----:R-:W-:-:S05]  /*54c0*/  @!P0 FMUL R0, R0, 1.175494350822287508e-38 ;  /* 0x0080000000008820 */ /* 0x001fca0000400000 */
[----:B------:R-:W-:-:S04]  /*54d0*/  F2FP.PACK_AB R3, RZ, R0 ;  /* 0x00000000ff03723e */ /* 0x000fc800000000ff */
[----:B------:R-:W-:-:S05]  /*54e0*/  PRMT R3, R3, 0x5410, RZ ;  /* 0x0000541003037816 */ /* 0x000fca00000000ff */
[----:B------:R0:W-:Y:S01]  /*54f0*/  STG.E [R8.64], R3 ;  /* 0x0000000308007986 */ /* 0x0001e2000c101924 */
[----:B------:R-:W-:Y:S05]  /*5500*/  BRA `(.L_x_2234) ;  /* 0x00000c5000007947 */ /* 0x000fea0003800000 */
.L_x_2244:
[----:B----4-:R0:W-:Y:S01]  /*5510*/  STG.E.64 [R8.64], R4 ;  /* 0x0000000408007986 */ /* 0x0101e2000c101b24 */
[----:B------:R-:W-:Y:S01]  /*5520*/  IMAD.MOV.U32 R22, RZ, RZ, R26 ;  /* 0x000000ffff167224 */ /* 0x000fe200078e001a */
[----:B------:R-:W-:Y:S05]  /*5530*/  BRA `(.L_x_2234) ;  /* 0x00000c2000007947 */ /* 0x000fea0003800000 */
.L_x_2235:
        /* <DEDUP_REMOVED lines=8> */
[----:B----4-:R-:W0:Y:S01]  /*55c0*/  DSETP.NEU.AND P0, PT, R4, RZ, PT ;  /* 0x000000ff0400722a */ /* 0x010e220003f0d000 */
[----:B------:R-:W-:-:S05]  /*55d0*/  IMAD.MOV.U32 R22, RZ, RZ, R26 ;  /* 0x000000ffff167224 */ /* 0x000fca00078e001a */
[----:B0-----:R-:W-:-:S05]  /*55e0*/  SEL R3, RZ, 0x1, !P0 ;  /* 0x00000001ff037807 */ /* 0x001fca0004000000 */
[----:B------:R0:W-:Y:S01]  /*55f0*/  STG.E.U8 [R8.64], R3 ;  /* 0x0000000308007986 */ /* 0x0001e2000c101124 */
[----:B------:R-:W-:Y:S05]  /*5600*/  BRA `(.L_x_2234) ;  /* 0x00000b5000007947 */ /* 0x000fea0003800000 */
.L_x_2248:
[----:B------:R-:W-:Y:S01]  /*5610*/  CS2R R6, SRZ ;  /* 0x0000000000067805 */ /* 0x000fe2000001ff00 */
[----:B------:R-:W-:-:S04]  /*5620*/  IMAD.MOV.U32 R22, RZ, RZ, R26 ;  /* 0x000000ffff167224 */ /* 0x000fc800078e001a */
[----:B----4-:R0:W-:Y:S01]  /*5630*/  STG.E.128 [R8.64], R4 ;  /* 0x0000000408007986 */ /* 0x0101e2000c101d24 */
[----:B------:R-:W-:Y:S05]  /*5640*/  BRA `(.L_x_2234) ;  /* 0x00000b1000007947 */ /* 0x000fea0003800000 */
.L_x_2247:
        /* <DEDUP_REMOVED lines=23> */
.L_x_2252:
[----:B------:R-:W-:Y:S05]  /*57c0*/  BSYNC B0 ;  /* 0x0000000000007941 */ /* 0x000fea0003800000 */
.L_x_2251:
[----:B------:R-:W-:Y:S01]  /*57d0*/  LOP3.LUT R7, R0, R7, RZ, 0xfc, !PT ;  /* 0x0000000700077212 */ /* 0x000fe200078efcff */
[----:B------:R-:W-:-:S04]  /*57e0*/  IMAD.MOV.U32 R22, RZ, RZ, R26 ;  /* 0x000000ffff167224 */ /* 0x000fc800078e001a */
[----:B------:R0:W-:Y:S01]  /*57f0*/  STG.E.U8 [R8.64], R7 ;  /* 0x0000000708007986 */ /* 0x0001e2000c101124 */
[----:B------:R-:W-:Y:S05]  /*5800*/  BRA `(.L_x_2234) ;  /* 0x0000095000007947 */ /* 0x000fea0003800000 */
.L_x_2250:
[----:B----4-:R-:W0:Y:S01]  /*5810*/  F2F.F32.F64 R7, R4 ;  /* 0x0000000400077310 */ /* 0x010e220000301000 */
        /* <DEDUP_REMOVED lines=14> */
.L_x_2254:
[----:B------:R-:W-:Y:S01]  /*5900*/  IMAD.MOV.U32 R0, RZ, RZ, 0x7f ;  /* 0x0000007fff007424 */ /* 0x000fe200078e00ff */
[----:B------:R-:W-:-:S04]  /*5910*/  ISETP.GT.U32.AND P0, PT, R3, 0x7f800000, PT ;  /* 0x7f8000000300780c */ /* 0x000fc80003f04070 */
[----:B------:R-:W-:-:S04]  /*5920*/  SEL R0, R0, 0x7c, P0 ;  /* 0x0000007c00007807 */ /* 0x000fc80000000000 */
.L_x_2255:
[----:B------:R-:W-:Y:S05]  /*5930*/  BSYNC B0 ;  /* 0x0000000000007941 */ /* 0x000fea0003800000 */
.L_x_2253:
[----:B------:R-:W-:Y:S01]  /*5940*/  LOP3.LUT R3, R7, 0x80000000, RZ, 0xc0, !PT ;  /* 0x8000000007037812 */ /* 0x000fe200078ec0ff */
[----:B------:R-:W-:-:S03]  /*5950*/  IMAD.MOV.U32 R22, RZ, RZ, R26 ;  /* 0x000000ffff167224 */ /* 0x000fc600078e001a */
[----:B------:R-:W-:-:S04]  /*5960*/  SHF.R.U32.HI R3, RZ, 0x18, R3 ;  /* 0x00000018ff037819 */ /* 0x000fc80000011603 */
[----:B------:R-:W-:-:S05]  /*5970*/  LOP3.LUT R3, R0, R3, RZ, 0xfc, !PT ;  /* 0x0000000300037212 */ /* 0x000fca00078efcff */
[----:B------:R0:W-:Y:S01]  /*5980*/  STG.E.U8 [R8.64], R3 ;  /* 0x0000000308007986 */ /* 0x0001e2000c101124 */
[----:B------:R-:W-:Y:S05]  /*5990*/  BRA `(.L_x_2234) ;  /* 0x000007c000007947 */ /* 0x000fea0003800000 */
.L_x_2249:
[----:B----4-:R-:W0:Y:S01]  /*59a0*/  F2F.F32.F64 R0, R4 ;  /* 0x0000000400007310 */ /* 0x010e220000301000 */
[----:B------:R-:W0:Y:S01]  /*59b0*/  DSETP.GEU.AND P0, PT, |R4|, c[0x2][0x70], PT ;  /* 0x00801c000400762a */ /* 0x000e220003f0e200 */
[----:B------:R-:W-:-:S13]  /*59c0*/  IMAD.MOV.U32 R22, RZ, RZ, R26 ;  /* 0x000000ffff167224 */ /* 0x000fda00078e001a */
[----:B0-----:R-:W-:-:S05]  /*59d0*/  @!P0 FMUL R0, R0, 1.175494350822287508e-38 ;  /* 0x0080000000008820 */ /* 0x001fca0000400000 */
[----:B------:R-:W-:-:S05]  /*59e0*/  F2FP.BF16.PACK_AB R0, RZ, R0 ;  /* 0x00000000ff00723e */ /* 0x000fca00000010ff */
[----:B------:R0:W-:Y:S01]  /*59f0*/  STG.E.U16 [R8.64], R0 ;  /* 0x0000000008007986 */ /* 0x0001e2000c101524 */
[----:B------:R-:W-:Y:S05]  /*5a00*/  BRA `(.L_x_2234) ;  /* 0x0000075000007947 */ /* 0x000fea0003800000 */
.L_x_2246:
        /* <DEDUP_REMOVED lines=8> */
[----:B----4-:R-:W0:Y:S01]  /*5a90*/  F2I.U32.F64.TRUNC R5, R4 ;  /* 0x0000000400057311 */ /* 0x010e22000030d000 */
[----:B------:R-:W-:Y:S01]  /*5aa0*/  IMAD.MOV.U32 R22, RZ, RZ, R26 ;  /* 0x000000ffff167224 */ /* 0x000fe200078e001a */
[----:B0-----:R0:W-:Y:S01]  /*5ab0*/  STG.E.U16 [R8.64], R5 ;  /* 0x0000000508007986 */ /* 0x0011e2000c101524 */
[----:B------:R-:W-:Y:S05]  /*5ac0*/  BRA `(.L_x_2234) ;  /* 0x0000069000007947 */ /* 0x000fea0003800000 */
.L_x_2258:
[----:B----4-:R-:W0:Y:S01]  /*5ad0*/  F2F.F32.F64 R7, R4 ;  /* 0x0000000400077310 */ /* 0x010e220000301000 */
        /* <DEDUP_REMOVED lines=18> */
.L_x_2261:
[----:B------:R-:W-:-:S04]  /*5c00*/  LOP3.LUT R0, R7, 0x80000000, RZ, 0xc0, !PT ;  /* 0x8000000007007812 */ /* 0x000fc800078ec0ff */
[----:B------:R-:W-:-:S04]  /*5c10*/  SHF.R.U32.HI R0, RZ, 0x18, R0 ;  /* 0x00000018ff007819 */ /* 0x000fc80000011600 */
[----:B------:R-:W-:Y:S02]  /*5c20*/  LOP3.LUT R0, R3, R0, RZ, 0xfc, !PT ;  /* 0x0000000003007212 */ /* 0x000fe400078efcff */
.L_x_2260:
[----:B------:R-:W-:Y:S05]  /*5c30*/  BSYNC B0 ;  /* 0x0000000000007941 */ /* 0x000fea0003800000 */
.L_x_2259:
[----:B------:R0:W-:Y:S01]  /*5c40*/  STG.E.U8 [R8.64], R0 ;  /* 0x0000000008007986 */ /* 0x0001e2000c101124 */
[----:B------:R-:W-:Y:S01]  /*5c50*/  IMAD.MOV.U32 R22, RZ, RZ, R26 ;  /* 0x000000ffff167224 */ /* 0x000fe200078e001a */
[----:B------:R-:W-:Y:S05]  /*5c60*/  BRA `(.L_x_2234) ;  /* 0x000004f000007947 */ /* 0x000fea0003800000 */
.L_x_2257:
        /* <DEDUP_REMOVED lines=19> */
.L_x_2264:
[----:B------:R-:W-:-:S04]  /*5da0*/  LOP3.LUT R0, R7, 0x80000000, RZ, 0xc0, !PT ;  /* 0x8000000007007812 */ /* 0x000fc800078ec0ff */
[----:B------:R-:W-:-:S04]  /*5db0*/  SHF.R.U32.HI R0, RZ, 0x18, R0 ;  /* 0x00000018ff007819 */ /* 0x000fc80000011600 */
[----:B------:R-:W-:Y:S02]  /*5dc0*/  LOP3.LUT R0, R3, R0, RZ, 0xfc, !PT ;  /* 0x0000000003007212 */ /* 0x000fe400078efcff */
.L_x_2263:
[----:B------:R-:W-:Y:S05]  /*5dd0*/  BSYNC B0 ;  /* 0x0000000000007941 */ /* 0x000fea0003800000 */
.L_x_2262:
[----:B------:R0:W-:Y:S01]  /*5de0*/  STG.E.U8 [R8.64], R0 ;  /* 0x0000000008007986 */ /* 0x0001e2000c101124 */
[----:B------:R-:W-:Y:S01]  /*5df0*/  IMAD.MOV.U32 R22, RZ, RZ, R26 ;  /* 0x000000ffff167224 */ /* 0x000fe200078e001a */
[----:B------:R-:W-:Y:S05]  /*5e00*/  BRA `(.L_x_2234) ;  /* 0x0000035000007947 */ /* 0x000fea0003800000 */
.L_x_2256:
        /* <DEDUP_REMOVED lines=8> */
[----:B------:R-:W-:-:S13]  /*5e90*/  IMAD.MOV.U32 R22, RZ, RZ, R26 ;  /* 0x000000ffff167224 */ /* 0x000fda00078e001a */
        /* <DEDUP_REMOVED lines=16> */
.L_x_2239:
[----:B------:R-:W-:Y:S01]  /*5fa0*/  MOV R14, 0x0 ;  /* 0x00000000000e7802 */ /* 0x000fe20000000f00 */
[----:B----4-:R-:W-:Y:S02]  /*5fb0*/  IMAD.MOV.U32 R4, RZ, RZ, c[0x4][0x158] ;  /* 0x01005600ff047624 */ /* 0x010fe400078e00ff */
        /* <DEDUP_REMOVED lines=16> */
[----:B0123--:R-:W-:Y:S05]  /*60c0*/  CALL.ABS.NOINC R14 ;  /* 0x000000000e007343 */ /* 0x00ffea0003c00000 */
[----:B------:R-:W-:Y:S01]  /*60d0*/  IMAD.MOV.U32 R22, RZ, RZ, R26 ;  /* 0x000000ffff167224 */ /* 0x000fe200078e001a */
[----:B------:R-:W-:Y:S05]  /*60e0*/  BRA `(.L_x_2234) ;  /* 0x0000007000007947 */ /* 0x000fea0003800000 */
.L_x_2266:
[----:B----4-:R-:W0:Y:S01]  /*60f0*/  F2I.U64.F64.TRUNC R4, R4 ;  /* 0x0000000400047311 */ /* 0x010e22000030d800 */
[----:B------:R-:W-:Y:S01]  /*6100*/  IMAD.MOV.U32 R22, RZ, RZ, R26 ;  /* 0x000000ffff167224 */ /* 0x000fe200078e001a */
[----:B0-----:R0:W-:Y:S01]  /*6110*/  STG.E.64 [R8.64], R4 ;  /* 0x0000000408007986 */ /* 0x0011e2000c101b24 */
[----:B------:R-:W-:Y:S05]  /*6120*/  BRA `(.L_x_2234) ;  /* 0x0000003000007947 */ /* 0x000fea0003800000 */
.L_x_2265:
[----:B----4-:R-:W0:Y:S01]  /*6130*/  F2I.U32.F64.TRUNC R5, R4 ;  /* 0x0000000400057311 */ /* 0x010e22000030d000 */
[----:B------:R-:W-:Y:S01]  /*6140*/  IMAD.MOV.U32 R22, RZ, RZ, R26 ;  /* 0x000000ffff167224 */ /* 0x000fe200078e001a */
[----:B0-----:R0:W-:Y:S06]  /*6150*/  STG.E [R8.64], R5 ;  /* 0x0000000508007986 */ /* 0x0011ec000c101924 */
.L_x_2234:
[----:B------:R-:W-:Y:S05]  /*6160*/  BSYNC B6 ;  /* 0x0000000000067941 */ /* 0x000fea0003800000 */
.L_x_2233:
[----:B------:R-:W-:Y:S01]  /*6170*/  ISETP.GE.AND P0, PT, R22, R19, PT ;  /* 0x000000131600720c */ /* 0x000fe20003f06270 */
[----:B------:R-:W-:-:S12]  /*6180*/  BSSY B6, `(.L_x_2267) ;  /* 0x000020a000067945 */ /* 0x000fd80003800000 */
[----:B------:R-:W-:Y:S05]  /*6190*/  @P0 BRA `(.L_x_2268) ;  /* 0x0000208000000947 */ /* 0x000fea0003800000 */
[----:B0-----:R-:W-:Y:S01]  /*61a0*/  IMAD R0, R2, 0x200, R22 ;  /* 0x0000020002007824 */ /* 0x001fe200078e0216 */
[----:B------:R-:W-:-:S03]  /*61b0*/  PRMT R3, R18, 0x9910, RZ ;  /* 0x0000991012037816 */ /* 0x000fc600000000ff */
[----:B----4-:R-:W-:Y:S02]  /*61c0*/  IMAD R4, R0, c[0x0][0x188], RZ ;  /* 0x0000620000047a24 */ /* 0x010fe400078e02ff */
        /* <DEDUP_REMOVED lines=16> */
.L_x_2272:
[----:B-1----:R-:W0:Y:S02]  /*62d0*/  F2I.S64.F64.TRUNC R28, R28 ;  /* 0x0000001c001c7311 */ /* 0x002e24000030d900 */
[----:B0-----:R-:W-:-:S05]  /*62e0*/  IMAD.MOV.U32 R3, RZ, RZ, R28 ;  /* 0x000000ffff037224 */ /* 0x001fca00078e001c */
[----:B------:R0:W-:Y:S01]  /*62f0*/  STG.E.U8 [R4.64], R3 ;  /* 0x0000000304007986 */ /* 0x0001e2000c101124 */
[----:B------:R-:W-:Y:S05]  /*6300*/  BRA `(.L_x_2274) ;  /* 0x00000eb000007947 */ /* 0x000fea0003800000 */
.L_x_2271:
        /* <DEDUP_REMOVED lines=9> */
.L_x_2276:
[----:B-1----:R-:W0:Y:S02]  /*63a0*/  F2I.F64.TRUNC R29, R28 ;  /* 0x0000001c001d7311 */ /* 0x002e24000030d100 */
[----:B0-----:R0:W-:Y:S01]  /*63b0*/  STG.E [R4.64], R29 ;  /* 0x0000001d04007986 */ /* 0x0011e2000c101924 */
[----:B------:R-:W-:Y:S05]  /*63c0*/  BRA `(.L_x_2274) ;  /* 0x00000df000007947 */ /* 0x000fea0003800000 */
.L_x_2275:
[----:B-1----:R-:W0:Y:S02]  /*63d0*/  F2I.F64.TRUNC R29, R28 ;  /* 0x0000001c001d7311 */ /* 0x002e24000030d100 */
[----:B0-----:R0:W-:Y:S01]  /*63e0*/  STG.E.U16 [R4.64], R29 ;  /* 0x0000001d04007986 */ /* 0x0011e2000c101524 */
[----:B------:R-:W-:Y:S05]  /*63f0*/  BRA `(.L_x_2274) ;  /* 0x00000dc000007947 */ /* 0x000fea0003800000 */
.L_x_2270:
        /* <DEDUP_REMOVED lines=11> */
.L_x_2278:
[----:B-1----:R-:W0:Y:S01]  /*64b0*/  F2F.F32.F64 R0, R28 ;  /* 0x0000001c00007310 */ /* 0x002e220000301000 */
[----:B------:R-:W0:-:S14]  /*64c0*/  DSETP.GEU.AND P0, PT, |R28|, c[0x2][0x70], PT ;  /* 0x00801c001c00762a */ /* 0x000e1c0003f0e200 */
[----:B0-----:R-:W-:-:S05]  /*64d0*/  @!P0 FMUL R0, R0, 1.175494350822287508e-38 ;  /* 0x0080000000008820 */ /* 0x001fca0000400000 */
[----:B------:R-:W-:-:S05]  /*64e0*/  F2FP.PACK_AB R0, RZ, R0 ;  /* 0x00000000ff00723e */ /* 0x000fca00000000ff */
[----:B------:R0:W-:Y:S01]  /*64f0*/  STG.E.U16 [R4.64], R0 ;  /* 0x0000000004007986 */ /* 0x0001e2000c101524 */
[----:B------:R-:W-:Y:S05]  /*6500*/  BRA `(.L_x_2274) ;  /* 0x00000cb000007947 */ /* 0x000fea0003800000 */
.L_x_2277:
        /* <DEDUP_REMOVED lines=12> */
.L_x_2280:
[----:B-1----:R-:W0:Y:S01]  /*65d0*/  F2F.F32.F64 R0, R28 ;  /* 0x0000001c00007310 */ /* 0x002e220000301000 */
[----:B------:R-:W0:-:S14]  /*65e0*/  DSETP.GEU.AND P0, PT, |R28|, c[0x2][0x70], PT ;  /* 0x00801c001c00762a */ /* 0x000e1c0003f0e200 */
[----:B0-----:R-:W-:-:S05]  /*65f0*/  @!P0 FMUL R0, R0, 1.175494350822287508e-38 ;  /* 0x0080000000008820 */ /* 0x001fca0000400000 */
[----:B------:R-:W-:-:S04]  /*6600*/  F2FP.PACK_AB R3, RZ, R0 ;  /* 0x00000000ff03723e */ /* 0x000fc800000000ff */
[----:B------:R-:W-:-:S05]  /*6610*/  PRMT R3, R3, 0x5410, RZ ;  /* 0x0000541003037816 */ /* 0x000fca00000000ff */
[----:B------:R0:W-:Y:S01]  /*6620*/  STG.E [R4.64], R3 ;  /* 0x0000000304007986 */ /* 0x0001e2000c101924 */
[----:B------:R-:W-:Y:S05]  /*6630*/  BRA `(.L_x_2274) ;  /* 0x00000b8000007947 */ /* 0x000fea0003800000 */
.L_x_2279:
[----:B-1----:R0:W-:Y:S01]  /*6640*/  STG.E.64 [R4.64], R28 ;  /* 0x0000001c04007986 */ /* 0x0021e2000c101b24 */
[----:B------:R-:W-:Y:S05]  /*6650*/  BRA `(.L_x_2274) ;  /* 0x00000b6000007947 */ /* 0x000fea0003800000 */
.L_x_2269:
        /* <DEDUP_REMOVED lines=12> */
.L_x_2283:
[----:B------:R-:W-:-:S05]  /*6720*/  CS2R R30, SRZ ;  /* 0x00000000001e7805 */ /* 0x000fca000001ff00 */
[----:B-1----:R0:W-:Y:S01]  /*6730*/  STG.E.128 [R4.64], R28 ;  /* 0x0000001c04007986 */ /* 0x0021e2000c101d24 */
[----:B------:R-:W-:Y:S05]  /*6740*/  BRA `(.L_x_2274) ;  /* 0x00000a7000007947 */ /* 0x000fea0003800000 */
.L_x_2282:
        /* <DEDUP_REMOVED lines=23> */
.L_x_2287:
[----:B------:R-:W-:Y:S05]  /*68c0*/  BSYNC B0 ;  /* 0x0000000000007941 */ /* 0x000fea0003800000 */
.L_x_2286:
[----:B------:R-:W-:-:S05]  /*68d0*/  LOP3.LUT R7, R0, R7, RZ, 0xfc, !PT ;  /* 0x0000000700077212 */ /* 0x000fca00078efcff */
[----:B------:R0:W-:Y:S01]  /*68e0*/  STG.E.U8 [R4.64], R7 ;  /* 0x0000000704007986 */ /* 0x0001e2000c101124 */
[----:B------:R-:W-:Y:S05]  /*68f0*/  BRA `(.L_x_2274) ;  /* 0x000008c000007947 */ /* 0x000fea0003800000 */
.L_x_2285:
        /* <DEDUP_REMOVED lines=15> */
.L_x_2289:
[----:B------:R-:W-:Y:S01]  /*69f0*/  IMAD.MOV.U32 R0, RZ, RZ, 0x7f ;  /* 0x0000007fff007424 */ /* 0x000fe200078e00ff */
[----:B------:R-:W-:-:S04]  /*6a00*/  ISETP.GT.U32.AND P0, PT, R3, 0x7f800000, PT ;  /* 0x7f8000000300780c */ /* 0x000fc80003f04070 */
[----:B------:R-:W-:-:S04]  /*6a10*/  SEL R0, R0, 0x7c, P0 ;  /* 0x0000007c00007807 */ /* 0x000fc80000000000 */
.L_x_2290:
[----:B------:R-:W-:Y:S05]  /*6a20*/  BSYNC B0 ;  /* 0x0000000000007941 */ /* 0x000fea0003800000 */
.L_x_2288:
[----:B------:R-:W-:-:S04]  /*6a30*/  LOP3.LUT R3, R7, 0x80000000, RZ, 0xc0, !PT ;  /* 0x8000000007037812 */ /* 0x000fc800078ec0ff */
[----:B------:R-:W-:-:S04]  /*6a40*/  SHF.R.U32.HI R3, RZ, 0x18, R3 ;  /* 0x00000018ff037819 */ /* 0x000fc80000011603 */
[----:B------:R-:W-:-:S05]  /*6a50*/  LOP3.LUT R3, R0, R3, RZ, 0xfc, !PT ;  /* 0x0000000300037212 */ /* 0x000fca00078efcff */
[----:B------:R0:W-:Y:S01]  /*6a60*/  STG.E.U8 [R4.64], R3 ;  /* 0x0000000304007986 */ /* 0x0001e2000c101124 */
[----:B------:R-:W-:Y:S05]  /*6a70*/  BRA `(.L_x_2274) ;  /* 0x0000074000007947 */ /* 0x000fea0003800000 */
.L_x_2284:
[----:B-1----:R-:W0:Y:S01]  /*6a80*/  F2F.F32.F64 R0, R28 ;  /* 0x0000001c00007310 */ /* 0x002e220000301000 */
[----:B------:R-:W0:-:S14]  /*6a90*/  DSETP.GEU.AND P0, PT, |R28|, c[0x2][0x70], PT ;  /* 0x00801c001c00762a */ /* 0x000e1c0003f0e200 */
[----:B0-----:R-:W-:-:S05]  /*6aa0*/  @!P0 FMUL R0, R0, 1.175494350822287508e-38 ;  /* 0x0080000000008820 */ /* 0x001fca0000400000 */
[----:B------:R-:W-:-:S05]  /*6ab0*/  F2FP.BF16.PACK_AB R0, RZ, R0 ;  /* 0x00000000ff00723e */ /* 0x000fca00000010ff */
[----:B------:R0:W-:Y:S01]  /*6ac0*/  STG.E.U16 [R4.64], R0 ;  /* 0x0000000004007986 */ /* 0x0001e2000c101524 */
[----:B------:R-:W-:Y:S05]  /*6ad0*/  BRA `(.L_x_2274) ;  /* 0x000006e000007947 */ /* 0x000fea0003800000 */
.L_x_2281:
        /* <DEDUP_REMOVED lines=11> */
.L_x_2293:
        /* <DEDUP_REMOVED lines=19> */
.L_x_2296:
[----:B------:R-:W-:-:S04]  /*6cc0*/  LOP3.LUT R0, R7, 0x80000000, RZ, 0xc0, !PT ;  /* 0x8000000007007812 */ /* 0x000fc800078ec0ff */
[----:B------:R-:W-:-:S04]  /*6cd0*/  SHF.R.U32.HI R0, RZ, 0x18, R0 ;  /* 0x00000018ff007819 */ /* 0x000fc80000011600 */
[----:B------:R-:W-:Y:S02]  /*6ce0*/  LOP3.LUT R0, R3, R0, RZ, 0xfc, !PT ;  /* 0x0000000003007212 */ /* 0x000fe400078efcff */
.L_x_2295:
[----:B------:R-:W-:Y:S05]  /*6cf0*/  BSYNC B0 ;  /* 0x0000000000007941 */ /* 0x000fea0003800000 */
.L_x_2294:
[----:B------:R0:W-:Y:S01]  /*6d00*/  STG.E.U8 [R4.64], R0 ;  /* 0x0000000004007986 */ /* 0x0001e2000c101124 */
[----:B------:R-:W-:Y:S05]  /*6d10*/  BRA `(.L_x_2274) ;  /* 0x000004a000007947 */ /* 0x000fea0003800000 */
.L_x_2292:
        /* <DEDUP_REMOVED lines=19> */
.L_x_2299:
[----:B------:R-:W-:-:S04]  /*6e50*/  LOP3.LUT R0, R7, 0x80000000, RZ, 0xc0, !PT ;  /* 0x8000000007007812 */ /* 0x000fc800078ec0ff */
[----:B------:R-:W-:-:S04]  /*6e60*/  SHF.R.U32.HI R0, RZ, 0x18, R0 ;  /* 0x00000018ff007819 */ /* 0x000fc80000011600 */
[----:B------:R-:W-:Y:S02]  /*6e70*/  LOP3.LUT R0, R3, R0, RZ, 0xfc, !PT ;  /* 0x0000000003007212 */ /* 0x000fe400078efcff */
.L_x_2298:
[----:B------:R-:W-:Y:S05]  /*6e80*/  BSYNC B0 ;  /* 0x0000000000007941 */ /* 0x000fea0003800000 */
.L_x_2297:
[----:B------:R0:W-:Y:S01]  /*6e90*/  STG.E.U8 [R4.64], R0 ;  /* 0x0000000004007986 */ /* 0x0001e2000c101124 */
[----:B------:R-:W-:Y:S05]  /*6ea0*/  BRA `(.L_x_2274) ;  /* 0x0000031000007947 */ /* 0x000fea0003800000 */
.L_x_2291:
        /* <DEDUP_REMOVED lines=24> */
.L_x_2273:
        /* <DEDUP_REMOVED lines=19> */
[----:B------:R-:W-:Y:S05]  /*7160*/  BRA `(.L_x_2274) ;  /* 0x0000005000007947 */ /* 0x000fea0003800000 */
.L_x_2301:
[----:B-1----:R-:W0:Y:S02]  /*7170*/  F2I.U64.F64.TRUNC R28, R28 ;  /* 0x0000001c001c7311 */ /* 0x002e24000030d800 */
[----:B0-----:R0:W-:Y:S01]  /*7180*/  STG.E.64 [R4.64], R28 ;  /* 0x0000001c04007986 */ /* 0x0011e2000c101b24 */
[----:B------:R-:W-:Y:S05]  /*7190*/  BRA `(.L_x_2274) ;  /* 0x0000002000007947 */ /* 0x000fea0003800000 */
.L_x_2300:
[----:B-1----:R-:W0:Y:S02]  /*71a0*/  F2I.U32.F64.TRUNC R29, R28 ;  /* 0x0000001c001d7311 */ /* 0x002e24000030d000 */
[----:B0-----:R0:W-:Y:S02]  /*71b0*/  STG.E [R4.64], R29 ;  /* 0x0000001d04007986 */ /* 0x0011e4000c101924 */
.L_x_2274:
        /* <DEDUP_REMOVED lines=19> */
[----:B--2---:R-:W0:Y:S02]  /*72f0*/  F2I.F64.TRUNC R25, R24 ;  /* 0x0000001800197311 */ /* 0x004e24000030d100 */
[----:B0-----:R0:W-:Y:S01]  /*7300*/  STG.E.U8 [R4.64], R25 ;  /* 0x0000001904007986 */ /* 0x0011e2000c101124 */
[----:B------:R-:W-:Y:S05]  /*7310*/  BRA `(.L_x_2307) ;  /* 0x00000ef000007947 */ /* 0x000fea0003800000 */
.L_x_2305:
[----:B--2---:R-:W0:Y:S02]  /*7320*/  F2I.S64.F64.TRUNC R24, R24 ;  /* 0x0000001800187311 */ /* 0x004e24000030d900 */
[----:B0-----:R-:W-:-:S05]  /*7330*/  IMAD.MOV.U32 R3, RZ, RZ, R24 ;  /* 0x000000ffff037224 */ /* 0x001fca00078e0018 */
[----:B------:R0:W-:Y:S01]  /*7340*/  STG.E.U8 [R4.64], R3 ;  /* 0x0000000304007986 */ /* 0x0001e2000c101124 */
[----:B------:R-:W-:Y:S05]  /*7350*/  BRA `(.L_x_2307) ;  /* 0x00000eb000007947 */ /* 0x000fea0003800000 */
.L_x_2304:
[----:B------:R-:W-:-:S13]  /*7360*/  ISETP.NE.AND P0, PT, R0, 0x2, PT ;  /* 0x000000020000780c */ /* 0x000fda0003f05270 */
[----:B------:R-:W-:Y:S05]  /*7370*/  @!P0 BRA `(.L_x_2308) ;  /* 0x000000a000008947 */ /* 0x000fea0003800000 */
[----:B------:R-:W-:-:S13]  /*7380*/  ISETP.NE.AND P0, PT, R0, 0x3, PT ;  /* 0x000000030000780c */ /* 0x000fda0003f05270 */
[----:B------:R-:W-:Y:S05]  /*7390*/  @!P0 BRA `(.L_x_2309) ;  /* 0x0000005000008947 */ /* 0x000fea0003800000 */
[----:B------:R-:W-:-:S13]  /*73a0*/  ISETP.NE.AND P0, PT, R0, 0x4, PT ;  /* 0x000000040000780c */ /* 0x000fda0003f05270 */
[----:B------:R-:W-:Y:S05]  /*73b0*/  @P0 BRA `(.L_x_2306) ;  /* 0x00000cc000000947 */ /* 0x000fea0003800000 */
[----:B--2---:R-:W0:Y:S02]  /*73c0*/  F2I.S64.F64.TRUNC R24, R24 ;  /* 0x0000001800187311 */ /* 0x004e24000030d900 */
[----:B0-----:R0:W-:Y:S01]  /*73d0*/  STG.E.64 [R4.64], R24 ;  /* 0x0000001804007986 */ /* 0x0011e2000c101b24 */
[----:B------:R-:W-:Y:S05]  /*73e0*/  BRA `(.L_x_2307) ;  /* 0x00000e2000007947 */ /* 0x000fea0003800000 */
.L_x_2309:
[----:B--2---:R-:W0:Y:S02]  /*73f0*/  F2I.F64.TRUNC R25, R24 ;  /* 0x0000001800197311 */ /* 0x004e24000030d100 */
[----:B0-----:R0:W-:Y:S01]  /*7400*/  STG.E [R4.64], R25 ;  /* 0x0000001904007986 */ /* 0x0011e2000c101924 */
[----:B------:R-:W-:Y:S05]  /*7410*/  BRA `(.L_x_2307) ;  /* 0x00000df000007947 */ /* 0x000fea0003800000 */
.L_x_2308:
[----:B--2---:R-:W0:Y:S02]  /*7420*/  F2I.F64.TRUNC R25, R24 ;  /* 0x0000001800197311 */ /* 0x004e24000030d100 */
[----:B0-----:R0:W-:Y:S01]  /*7430*/  STG.E.U16 [R4.64], R25 ;  /* 0x0000001904007986 */ /* 0x0011e2000c101524 */
[----:B------:R-:W-:Y:S05]  /*7440*/  BRA `(.L_x_2307) ;  /* 0x00000dc000007947 */ /* 0x000fea0003800000 */
.L_x_2303:
[----:B------:R-:W-:-:S13]  /*7450*/  ISETP.GT.AND P0, PT, R0, 0x6, PT ;  /* 0x000000060000780c */ /* 0x000fda0003f04270 */
[----:B------:R-:W-:Y:S05]  /*7460*/  @P0 BRA `(.L_x_2310) ;  /* 0x000000f000000947 */ /* 0x000fea0003800000 */
[----:B------:R-:W-:-:S13]  /*7470*/  ISETP.NE.AND P0, PT, R0, 0x5, PT ;  /* 0x000000050000780c */ /* 0x000fda0003f05270 */
[----:B------:R-:W-:Y:S05]  /*7480*/  @!P0 BRA `(.L_x_2311) ;  /* 0x0000007000008947 */ /* 0x000fea0003800000 */
[----:B------:R-:W-:-:S13]  /*7490*/  ISETP.NE.AND P0, PT, R0, 0x6, PT ;  /* 0x000000060000780c */ /* 0x000fda0003f05270 */
[----:B------:R-:W-:Y:S05]  /*74a0*/  @P0 BRA `(.L_x_2306) ;  /* 0x00000bd000000947 */ /* 0x000fea0003800000 */
[----:B--2---:R-:W0:Y:S01]  /*74b0*/  F2F.F32.F64 R3, R24 ;  /* 0x0000001800037310 */ /* 0x004e220000301000 */
[----:B------:R-:W0:-:S14]  /*74c0*/  DSETP.GEU.AND P0, PT, |R24|, c[0x2][0x70], PT ;  /* 0x00801c001800762a */ /* 0x000e1c0003f0e200 */
[----:B0-----:R-:W-:-:S05]  /*74d0*/  @!P0 FMUL R3, R3, 1.175494350822287508e-38 ;  /* 0x0080000003038820 */ /* 0x001fca0000400000 */
[----:B------:R0:W-:Y:S01]  /*74e0*/  STG.E [R4.64], R3 ;  /* 0x0000000304007986 */ /* 0x0001e2000c101924 */
[----:B------:R-:W-:Y:S05]  /*74f0*/  BRA `(.L_x_2307) ;  /* 0x00000d1000007947 */ /* 0x000fea0003800000 */
.L_x_2311:
[----:B--2---:R-:W0:Y:S01]  /*7500*/  F2F.F32.F64 R0, R24 ;  /* 0x0000001800007310 */ /* 0x004e220000301000 */
[----:B------:R-:W0:-:S14]  /*7510*/  DSETP.GEU.AND P0, PT, |R24|, c[0x2][0x70], PT ;  /* 0x00801c001800762a */ /* 0x000e1c0003f0e200 */
[----:B0-----:R-:W-:-:S05]  /*7520*/  @!P0 FMUL R0, R0, 1.175494350822287508e-38 ;  /* 0x0080000000008820 */ /* 0x001fca0000400000 */
[----:B------:R-:W-:-:S05]  /*7530*/  F2FP.PACK_AB R0, RZ, R0 ;  /* 0x00000000ff00723e */ /* 0x000fca00000000ff */
[----:B------:R0:W-:Y:S01]  /*7540*/  STG.E.U16 [R4.64], R0 ;  /* 0x0000000004007986 */ /* 0x0001e2000c101524 */
[----:B------:R-:W-:Y:S05]  /*7550*/  BRA `(.L_x_2307) ;  /* 0x00000cb000007947 */ /* 0x000fea0003800000 */
.L_x_2310:
[----:B------:R-:W-:-:S13]  /*7560*/  ISETP.NE.AND P0, PT, R0, 0x7, PT ;  /* 0x000000070000780c */ /* 0x000fda0003f05270 */
[----:B------:R-:W-:Y:S05]  /*7570*/  @!P0 BRA `(.L_x_2312) ;  /* 0x0000011000008947 */ /* 0x000fea0003800000 */
[----:B------:R-:W-:-:S13]  /*7580*/  ISETP.NE.AND P0, PT, R0, 0x8, PT ;  /* 0x000000080000780c */ /* 0x000fda0003f05270 */
[----:B------:R-:W-:Y:S05]  /*7590*/  @!P0 BRA `(.L_x_2313) ;  /* 0x0000008000008947 */ /* 0x000fea0003800000 */
[----:B------:R-:W-:-:S13]  /*75a0*/  ISETP.NE.AND P0, PT, R0, 0x9, PT ;  /* 0x000000090000780c */ /* 0x000fda0003f05270 */
[----:B------:R-:W-:Y:S05]  /*75b0*/  @P0 BRA `(.L_x_2306) ;  /* 0x00000ac000000947 */ /* 0x000fea0003800000 */
[----:B--2---:R-:W0:Y:S01]  /*75c0*/  F2F.F32.F64 R6, R24 ;  /* 0x0000001800067310 */ /* 0x004e220000301000 */
[----:B------:R-:W0:Y:S01]  /*75d0*/  DSETP.GEU.AND P0, PT, |R24|, c[0x2][0x70], PT ;  /* 0x00801c001800762a */ /* 0x000e220003f0e200 */
[----:B------:R-:W-:-:S13]  /*75e0*/  IMAD.MOV.U32 R7, RZ, RZ, RZ ;  /* 0x000000ffff077224 */ /* 0x000fda00078e00ff */
[----:B0-----:R-:W-:-:S05]  /*75f0*/  @!P0 FMUL R6, R6, 1.175494350822287508e-38 ;  /* 0x0080000006068820 */ /* 0x001fca0000400000 */
[----:B------:R0:W-:Y:S01]  /*7600*/  STG.E.64 [R4.64], R6 ;  /* 0x0000000604007986 */ /* 0x0001e2000c101b24 */
[----:B------:R-:W-:Y:S05]  /*7610*/  BRA `(.L_x_2307) ;  /* 0x00000bf000007947 */ /* 0x000fea0003800000 */
.L_x_2313:
[----:B--2---:R-:W0:Y:S01]  /*7620*/  F2F.F32.F64 R0, R24 ;  /* 0x0000001800007310 */ /* 0x004e220000301000 */
[----:B------:R-:W0:-:S14]  /*7630*/  DSETP.GEU.AND P0, PT, |R24|, c[0x2][0x70], PT ;  /* 0x00801c001800762a */ /* 0x000e1c0003f0e200 */
[----:B0-----:R-:W-:-:S05]  /*7640*/  @!P0 FMUL R0, R0, 1.175494350822287508e-38 ;  /* 0x0080000000008820 */ /* 0x001fca0000400000 */
[----:B------:R-:W-:-:S04]  /*7650*/  F2FP.PACK_AB R3, RZ, R0 ;  /* 0x00000000ff03723e */ /* 0x000fc800000000ff */
[----:B------:R-:W-:-:S05]  /*7660*/  PRMT R3, R3, 0x5410, RZ ;  /* 0x0000541003037816 */ /* 0x000fca00000000ff */
[----:B------:R0:W-:Y:S01]  /*7670*/  STG.E [R4.64], R3 ;  /* 0x0000000304007986 */ /* 0x0001e2000c101924 */
[----:B------:R-:W-:Y:S05]  /*7680*/  BRA `(.L_x_2307) ;  /* 0x00000b8000007947 */ /* 0x000fea0003800000 */
.L_x_2312:
[----:B--2---:R0:W-:Y:S01]  /*7690*/  STG.E.64 [R4.64], R24 ;  /* 0x0000001804007986 */ /* 0x0041e2000c101b24 */
[----:B------:R-:W-:Y:S05]  /*76a0*/  BRA `(.L_x_2307) ;  /* 0x00000b6000007947 */ /* 0x000fea0003800000 */
.L_x_2302:
        /* <DEDUP_REMOVED lines=8> */
[----:B--2---:R-:W0:-:S06]  /*7730*/  DSETP.NEU.AND P0, PT, R24, RZ, PT ;  /* 0x000000ff1800722a */ /* 0x004e0c0003f0d000 */
[----:B0-----:R-:W-:-:S05]  /*7740*/  SEL R3, RZ, 0x1, !P0 ;  /* 0x00000001ff037807 */ /* 0x001fca0004000000 */
[----:B------:R0:W-:Y:S01]  /*7750*/  STG.E.U8 [R4.64], R3 ;  /* 0x0000000304007986 */ /* 0x0001e2000c101124 */
[----:B------:R-:W-:Y:S05]  /*7760*/  BRA `(.L_x_2307) ;  /* 0x00000aa000007947 */ /* 0x000fea0003800000 */
.L_x_2316:
[----:B------:R-:W-:-:S05]  /*7770*/  CS2R R26, SRZ ;  /* 0x00000000001a7805 */ /* 0x000fca000001ff00 */
[----:B--2---:R0:W-:Y:S01]  /*7780*/  STG.E.128 [R4.64], R24 ;  /* 0x0000001804007986 */ /* 0x0041e2000c101d24 */
[----:B------:R-:W-:Y:S05]  /*7790*/  BRA `(.L_x_2307) ;  /* 0x00000a7000007947 */ /* 0x000fea0003800000 */
.L_x_2315:
        /* <DEDUP_REMOVED lines=23> */
.L_x_2320:
[----:B------:R-:W-:Y:S05]  /*7910*/  BSYNC B0 ;  /* 0x0000000000007941 */ /* 0x000fea0003800000 */
.L_x_2319:
[----:B------:R-:W-:-:S05]  /*7920*/  LOP3.LUT R7, R0, R7, RZ, 0xfc, !PT ;  /* 0x0000000700077212 */ /* 0x000fca00078efcff */
[----:B------:R0:W-:Y:S01]  /*7930*/  STG.E.U8 [R4.64], R7 ;  /* 0x0000000704007986 */ /* 0x0001e2000c101124 */
[----:B------:R-:W-:Y:S05]  /*7940*/  BRA `(.L_x_2307) ;  /* 0x000008c000007947 */ /* 0x000fea0003800000 */
.L_x_2318:
[----:B--2---:R-:W0:Y:S01]  /*7950*/  F2F.F32.F64 R7, R24 ;  /* 0x0000001800077310 */ /* 0x004e220000301000 */
        /* <DEDUP_REMOVED lines=14> */
.L_x_2322:
[----:B------:R-:W-:Y:S01]  /*7a40*/  IMAD.MOV.U32 R0, RZ, RZ, 0x7f ;  /* 0x0000007fff007424 */ /* 0x000fe200078e00ff */
[----:B------:R-:W-:-:S04]  /*7a50*/  ISETP.GT.U32.AND P0, PT, R3, 0x7f800000, PT ;  /* 0x7f8000000300780c */ /* 0x000fc80003f04070 */
[----:B------:R-:W-:-:S04]  /*7a60*/  SEL R0, R0, 0x7c, P0 ;  /* 0x0000007c00007807 */ /* 0x000fc80000000000 */
.L_x_2323:
[----:B------:R-:W-:Y:S05]  /*7a70*/  BSYNC B0 ;  /* 0x0000000000007941 */ /* 0x000fea0003800000 */
.L_x_2321:
[----:B------:R-:W-:-:S04]  /*7a80*/  LOP3.LUT R3, R7, 0x80000000, RZ, 0xc0, !PT ;  /* 0x8000000007037812 */ /* 0x000fc800078ec0ff */
[----:B------:R-:W-:-:S04]  /*7a90*/  SHF.R.U32.HI R3, RZ, 0x18, R3 ;  /* 0x00000018ff037819 */ /* 0x000fc80000011603 */
[----:B------:R-:W-:-:S05]  /*7aa0*/  LOP3.LUT R3, R0, R3, RZ, 0xfc, !PT ;  /* 0x0000000300037212 */ /* 0x000fca00078efcff */
[----:B------:R0:W-:Y:S01]  /*7ab0*/  STG.E.U8 [R4.64], R3 ;  /* 0x0000000304007986 */ /* 0x0001e2000c101124 */
[----:B------:R-:W-:Y:S05]  /*7ac0*/  BRA `(.L_x_2307) ;  /* 0x0000074000007947 */ /* 0x000fea0003800000 */
.L_x_2317:
[----:B--2---:R-:W0:Y:S01]  /*7ad0*/  F2F.F32.F64 R0, R24 ;  /* 0x0000001800007310 */ /* 0x004e220000301000 */
[----:B------:R-:W0:-:S14]  /*7ae0*/  DSETP.GEU.AND P0, PT, |R24|, c[0x2][0x70], PT ;  /* 0x00801c001800762a */ /* 0x000e1c0003f0e200 */
[----:B0-----:R-:W-:-:S05]  /*7af0*/  @!P0 FMUL R0, R0, 1.175494350822287508e-38 ;  /* 0x0080000000008820 */ /* 0x001fca0000400000 */
[----:B------:R-:W-:-:S05]  /*7b00*/  F2FP.BF16.PACK_AB R0, RZ, R0 ;  /* 0x00000000ff00723e */ /* 0x000fca00000010ff */
[----:B------:R0:W-:Y:S01]  /*7b10*/  STG.E.U16 [R4.64], R0 ;  /* 0x0000000004007986 */ /* 0x0001e2000c101524 */
[----:B------:R-:W-:Y:S05]  /*7b20*/  BRA `(.L_x_2307) ;  /* 0x000006e000007947 */ /* 0x000fea0003800000 */
.L_x_2314:
        /* <DEDUP_REMOVED lines=8> */
[----:B--2---:R-:W0:Y:S02]  /*7bb0*/  F2I.U32.F64.TRUNC R25, R24 ;  /* 0x0000001800197311 */ /* 0x004e24000030d000 */
[----:B0-----:R0:W-:Y:S01]  /*7bc0*/  STG.E.U16 [R4.64], R25 ;  /* 0x0000001904007986 */ /* 0x0011e2000c101524 */
[----:B------:R-:W-:Y:S05]  /*7bd0*/  BRA `(.L_x_2307) ;  /* 0x0000063000007947 */ /* 0x000fea0003800000 */
.L_x_2326:
[----:B--2---:R-:W0:Y:S01]  /*7be0*/  F2F.F32.F64 R7, R24 ;  /* 0x0000001800077310 */ /* 0x004e220000301000 */
        /* <DEDUP_REMOVED lines=18> */
.L_x_2329:
[----:B------:R-:W-:-:S04]  /*7d10*/  LOP3.LUT R0, R7, 0x80000000, RZ, 0xc0, !PT ;  /* 0x8000000007007812 */ /* 0x000fc800078ec0ff */
[----:B------:R-:W-:-:S04]  /*7d20*/  SHF.R.U32.HI R0, RZ, 0x18, R0 ;  /* 0x00000018ff007819 */ /* 0x000fc80000011600 */
[----:B------:R-:W-:Y:S02]  /*7d30*/  LOP3.LUT R0, R3, R0, RZ, 0xfc, !PT ;  /* 0x0000000003007212 */ /* 0x000fe400078efcff */
.L_x_2328:
[----:B------:R-:W-:Y:S05]  /*7d40*/  BSYNC B0 ;  /* 0x0000000000007941 */ /* 0x000fea0003800000 */
.L_x_2327:
[----:B------:R0:W-:Y:S01]  /*7d50*/  STG.E.U8 [R4.64], R0 ;  /* 0x0000000004007986 */ /* 0x0001e2000c101124 */
[----:B------:R-:W-:Y:S05]  /*7d60*/  BRA `(.L_x_2307) ;  /* 0x000004a000007947 */ /* 0x000fea0003800000 */
.L_x_2325:
        /* <DEDUP_REMOVED lines=19> */
.L_x_2332:
[----:B------:R-:W-:-:S04]  /*7ea0*/  LOP3.LUT R0, R7, 0x80000000, RZ, 0xc0, !PT ;  /* 0x8000000007007812 */ /* 0x000fc800078ec0ff */
[----:B------:R-:W-:-:S04]  /*7eb0*/  SHF.R.U32.HI R0, RZ, 0x18, R0 ;  /* 0x00000018ff007819 */ /* 0x000fc80000011600 */
[----:B------:R-:W-:Y:S02]  /*7ec0*/  LOP3.LUT R0, R3, R0, RZ, 0xfc, !PT ;  /* 0x0000000003007212 */ /* 0x000fe400078efcff */
.L_x_2331:
[----:B------:R-:W-:Y:S05]  /*7ed0*/  BSYNC B0 ;  /* 0x0000000000007941 */ /* 0x000fea0003800000 */
.L_x_2330:
[----:B------:R0:W-:Y:S01]  /*7ee0*/  STG.E.U8 [R4.64], R0 ;  /* 0x0000000004007986 */ /* 0x0001e2000c101124 */
[----:B------:R-:W-:Y:S05]  /*7ef0*/  BRA `(.L_x_2307) ;  /* 0x0000031000007947 */ /* 0x000fea0003800000 */
.L_x_2324:
[----:B------:R-:W-:-:S13]  /*7f00*/  ISETP.NE.AND P0, PT, R0, 0x1c, PT ;  /* 0x0000001c0000780c */ /* 0x000fda0003f05270 */
[----:B------:R-:W-:Y:S05]  /*7f10*/  @!P0 BRA `(.L_x_2333) ;  /* 0x000002d000008947 */ /* 0x000fea0003800000 */
[----:B------:R-:W-:-:S13]  /*7f20*/  ISETP.NE.AND P0, PT, R0, 0x1d, PT ;  /* 0x0000001d0000780c */ /* 0x000fda0003f05270 */
[----:B------:R-:W-:Y:S05]  /*7f30*/  @!P0 BRA `(.L_x_2334) ;  /* 0x0000028000008947 */ /* 0x000fea0003800000 */
[----:B------:R-:W-:-:S13]  /*7f40*/  ISETP.NE.AND P0, PT, R0, 0x2c, PT ;  /* 0x0000002c0000780c */ /* 0x000fda0003f05270 */
[----:B------:R-:W-:Y:S05]  /*7f50*/  @P0 BRA `(.L_x_2306) ;  /* 0x0000012000000947 */ /* 0x000fea0003800000 */
[----:B--2---:R-:W0:Y:S01]  /*7f60*/  F2F.F32.F64 R8, R24 ;  /* 0x0000001800087310 */ /* 0x004e220000301000 */
        /* <DEDUP_REMOVED lines=17> */
.L_x_2306:
        /* <DEDUP_REMOVED lines=20> */
.L_x_2334:
[----:B--2---:R-:W0:Y:S02]  /*81c0*/  F2I.U64.F64.TRUNC R24, R24 ;  /* 0x0000001800187311 */ /* 0x004e24000030d800 */
[----:B0-----:R0:W-:Y:S01]  /*81d0*/  STG.E.64 [R4.64], R24 ;  /* 0x0000001804007986 */ /* 0x0011e2000c101b24 */
[----:B------:R-:W-:Y:S05]  /*81e0*/  BRA `(.L_x_2307) ;  /* 0x0000002000007947 */ /* 0x000fea0003800000 */
.L_x_2333:
[----:B--2---:R-:W0:Y:S02]  /*81f0*/  F2I.U32.F64.TRUNC R25, R24 ;  /* 0x0000001800197311 */ /* 0x004e24000030d000 */
[----:B0-----:R0:W-:Y:S02]  /*8200*/  STG.E [R4.64], R25 ;  /* 0x0000001904007986 */ /* 0x0011e4000c101924 */
.L_x_2307:
[----:B------:R-:W-:Y:S02]  /*8210*/  IADD3 R22, R22, 0x80, RZ ;  /* 0x0000008016167810 */ /* 0x000fe40007ffe0ff */
.L_x_2268:
[----:B------:R-:W-:Y:S05]  /*8220*/  BSYNC B6 ;  /* 0x0000000000067941 */ /* 0x000fea0003800000 */
.L_x_2267:
        /* <DEDUP_REMOVED lines=17> */
[----:B---3--:R-:W0:Y:S02]  /*8340*/  F2I.F64.TRUNC R17, R16 ;  /* 0x0000001000117311 */ /* 0x008e24000030d100 */
[----:B0-----:R-:W-:Y:S01]  /*8350*/  STG.E.U8 [R2.64], R17 ;  /* 0x0000001102007986 */ /* 0x001fe2000c101124 */
[----:B------:R-:W-:Y:S05]  /*8360*/  EXIT ;  /* 0x000000000000794d */ /* 0x000fea0003800000 */
.L_x_2338:
[----:B---3--:R-:W0:Y:S02]  /*8370*/  F2I.S64.F64.TRUNC R16, R16 ;  /* 0x0000001000107311 */ /* 0x008e24000030d900 */
[----:B0---4-:R-:W-:-:S05]  /*8380*/  IMAD.MOV.U32 R5, RZ, RZ, R16 ;  /* 0x000000ffff057224 */ /* 0x011fca00078e0010 */
[----:B------:R-:W-:Y:S01]  /*8390*/  STG.E.U8 [R2.64], R5 ;  /* 0x0000000502007986 */ /* 0x000fe2000c101124 */
[----:B------:R-:W-:Y:S05]  /*83a0*/  EXIT ;  /* 0x000000000000794d */ /* 0x000fea0003800000 */
.L_x_2337:
[----:B------:R-:W-:-:S13]  /*83b0*/  ISETP.NE.AND P0, PT, R0, 0x2, PT ;  /* 0x000000020000780c */ /* 0x000fda0003f05270 */
[----:B------:R-:W-:Y:S05]  /*83c0*/  @!P0 BRA `(.L_x_2340) ;  /* 0x000000a000008947 */ /* 0x000fea0003800000 */
[----:B------:R-:W-:-:S13]  /*83d0*/  ISETP.NE.AND P0, PT, R0, 0x3, PT ;  /* 0x000000030000780c */ /* 0x000fda0003f05270 */
[----:B------:R-:W-:Y:S05]  /*83e0*/  @!P0 BRA `(.L_x_2341) ;  /* 0x0000005000008947 */ /* 0x000fea0003800000 */
[----:B------:R-:W-:-:S13]  /*83f0*/  ISETP.NE.AND P0, PT, R0, 0x4, PT ;  /* 0x000000040000780c */ /* 0x000fda0003f05270 */
[----:B------:R-:W-:Y:S05]  /*8400*/  @P0 BRA `(.L_x_2339) ;  /* 0x00000ce000000947 */ /* 0x000fea0003800000 */
[----:B---3--:R-:W0:Y:S02]  /*8410*/  F2I.S64.F64.TRUNC R16, R16 ;  /* 0x0000001000107311 */ /* 0x008e24000030d900 */
[----:B0-----:R-:W-:Y:S01]  /*8420*/  STG.E.64 [R2.64], R16 ;  /* 0x0000001002007986 */ /* 0x001fe2000c101b24 */
[----:B------:R-:W-:Y:S05]  /*8430*/  EXIT ;  /* 0x000000000000794d */ /* 0x000fea0003800000 */
.L_x_2341:
[----:B---3--:R-:W0:Y:S02]  /*8440*/  F2I.F64.TRUNC R17, R16 ;  /* 0x0000001000117311 */ /* 0x008e24000030d100 */
[----:B0-----:R-:W-:Y:S01]  /*8450*/  STG.E [R2.64], R17 ;  /* 0x0000001102007986 */ /* 0x001fe2000c101924 */
[----:B------:R-:W-:Y:S05]  /*8460*/  EXIT ;  /* 0x000000000000794d */ /* 0x000fea0003800000 */
.L_x_2340:
[----:B---3--:R-:W0:Y:S02]  /*8470*/  F2I.F64.TRUNC R17, R16 ;  /* 0x0000001000117311 */ /* 0x008e24000030d100 */
[----:B0-----:R-:W-:Y:S01]  /*8480*/  STG.E.U16 [R2.64], R17 ;  /* 0x0000001102007986 */ /* 0x001fe2000c101524 */
[----:B------:R-:W-:Y:S05]  /*8490*/  EXIT ;  /* 0x000000000000794d */ /* 0x000fea0003800000 */
.L_x_2336:
[----:B------:R-:W-:-:S13]  /*84a0*/  ISETP.GT.AND P0, PT, R0, 0x6, PT ;  /* 0x000000060000780c */ /* 0x000fda0003f04270 */
[----:B------:R-:W-:Y:S05]  /*84b0*/  @P0 BRA `(.L_x_2342) ;  /* 0x000000f000000947 */ /* 0x000fea0003800000 */
[----:B------:R-:W-:-:S13]  /*84c0*/  ISETP.NE.AND P0, PT, R0, 0x5, PT ;  /* 0x000000050000780c */ /* 0x000fda0003f05270 */
[----:B------:R-:W-:Y:S05]  /*84d0*/  @!P0 BRA `(.L_x_2343) ;  /* 0x0000007000008947 */ /* 0x000fea0003800000 */
[----:B------:R-:W-:-:S13]  /*84e0*/  ISETP.NE.AND P0, PT, R0, 0x6, PT ;  /* 0x000000060000780c */ /* 0x000fda0003f05270 */
[----:B------:R-:W-:Y:S05]  /*84f0*/  @P0 BRA `(.L_x_2339) ;  /* 0x00000bf000000947 */ /* 0x000fea0003800000 */
[----:B---34-:R-:W0:Y:S01]  /*8500*/  F2F.F32.F64 R5, R16 ;  /* 0x0000001000057310 */ /* 0x018e220000301000 */
[----:B------:R-:W0:-:S14]  /*8510*/  DSETP.GEU.AND P0, PT, |R16|, c[0x2][0x70], PT ;  /* 0x00801c001000762a */ /* 0x000e1c0003f0e200 */
[----:B0-----:R-:W-:-:S05]  /*8520*/  @!P0 FMUL R5, R5, 1.175494350822287508e-38 ;  /* 0x0080000005058820 */ /* 0x001fca0000400000 */
[----:B------:R-:W-:Y:S01]  /*8530*/  STG.E [R2.64], R5 ;  /* 0x0000000502007986 */ /* 0x000fe2000c101924 */
[----:B------:R-:W-:Y:S05]  /*8540*/  EXIT ;  /* 0x000000000000794d */ /* 0x000fea0003800000 */
.L_x_2343:
[----:B---3--:R-:W0:Y:S01]  /*8550*/  F2F.F32.F64 R0, R16 ;  /* 0x0000001000007310 */ /* 0x008e220000301000 */
[----:B------:R-:W0:-:S14]  /*8560*/  DSETP.GEU.AND P0, PT, |R16|, c[0x2][0x70], PT ;  /* 0x00801c001000762a */ /* 0x000e1c0003f0e200 */
[----:B0-----:R-:W-:-:S05]  /*8570*/  @!P0 FMUL R0, R0, 1.175494350822287508e-38 ;  /* 0x0080000000008820 */ /* 0x001fca0000400000 */
[----:B------:R-:W-:-:S05]  /*8580*/  F2FP.PACK_AB R0, RZ, R0 ;  /* 0x00000000ff00723e */ /* 0x000fca00000000ff */
[----:B------:R-:W-:Y:S01]  /*8590*/  STG.E.U16 [R2.64], R0 ;  /* 0x0000000002007986 */ /* 0x000fe2000c101524 */
[----:B------:R-:W-:Y:S05]  /*85a0*/  EXIT ;  /* 0x000000000000794d */ /* 0x000fea0003800000 */
.L_x_2342:
[----:B------:R-:W-:-:S13]  /*85b0*/  ISETP.NE.AND P0, PT, R0, 0x7, PT ;  /* 0x000000070000780c */ /* 0x000fda0003f05270 */
[----:B------:R-:W-:Y:S05]  /*85c0*/  @!P0 BRA `(.L_x_2344) ;  /* 0x0000011000008947 */ /* 0x000fea0003800000 */
[----:B------:R-:W-:-:S13]  /*85d0*/  ISETP.NE.AND P0, PT, R0, 0x8, PT ;  /* 0x000000080000780c */ /* 0x000fda0003f05270 */
[----:B------:R-:W-:Y:S05]  /*85e0*/  @!P0 BRA `(.L_x_2345) ;  /* 0x0000008000008947 */ /* 0x000fea0003800000 */
[----:B------:R-:W-:-:S13]  /*85f0*/  ISETP.NE.AND P0, PT, R0, 0x9, PT ;  /* 0x000000090000780c */ /* 0x000fda0003f05270 */
[----:B------:R-:W-:Y:S05]  /*8600*/  @P0 BRA `(.L_x_2339) ;  /* 0x00000ae000000947 */ /* 0x000fea0003800000 */
[----:B---34-:R-:W0:Y:S01]  /*8610*/  F2F.F32.F64 R4, R16 ;  /* 0x0000001000047310 */ /* 0x018e220000301000 */
[----:B------:R-:W0:Y:S01]  /*8620*/  DSETP.GEU.AND P0, PT, |R16|, c[0x2][0x70], PT ;  /* 0x00801c001000762a */ /* 0x000e220003f0e200 */
[----:B------:R-:W-:-:S13]  /*8630*/  IMAD.MOV.U32 R5, RZ, RZ, RZ ;  /* 0x000000ffff057224 */ /* 0x000fda00078e00ff */
[----:B0-----:R-:W-:-:S05]  /*8640*/  @!P0 FMUL R4, R4, 1.175494350822287508e-38 ;  /* 0x0080000004048820 */ /* 0x001fca0000400000 */
[----:B------:R-:W-:Y:S01]  /*8650*/  STG.E.64 [R2.64], R4 ;  /* 0x0000000402007986 */ /* 0x000fe2000c101b24 */
[----:B------:R-:W-:Y:S05]  /*8660*/  EXIT ;  /* 0x000000000000794d */ /* 0x000fea0003800000 */
.L_x_2345:
[----:B---3--:R-:W0:Y:S01]  /*8670*/  F2F.F32.F64 R0, R16 ;  /* 0x0000001000007310 */ /* 0x008e220000301000 */
[----:B------:R-:W0:-:S14]  /*8680*/  DSETP.GEU.AND P0, PT, |R16|, c[0x2][0x70], PT ;  /* 0x00801c001000762a */ /* 0x000e1c0003f0e200 */
[----:B0-----:R-:W-:-:S05]  /*8690*/  @!P0 FMUL R0, R0, 1.175494350822287508e-38 ;  /* 0x0080000000008820 */ /* 0x001fca0000400000 */
[----:B----4-:R-:W-:-:S04]  /*86a0*/  F2FP.PACK_AB R5, RZ, R0 ;  /* 0x00000000ff05723e */ /* 0x010fc800000000ff */
[----:B------:R-:W-:-:S05]  /*86b0*/  PRMT R5, R5, 0x5410, RZ ;  /* 0x0000541005057816 */ /* 0x000fca00000000ff */
[----:B------:R-:W-:Y:S01]  /*86c0*/  STG.E [R2.64], R5 ;  /* 0x0000000502007986 */ /* 0x000fe2000c101924 */
[----:B------:R-:W-:Y:S05]  /*86d0*/  EXIT ;  /* 0x000000000000794d */ /* 0x000fea0003800000 */
.L_x_2344:
[----:B---3--:R-:W-:Y:S01]  /*86e0*/  STG.E.64 [R2.64], R16 ;  /* 0x0000001002007986 */ /* 0x008fe2000c101b24 */
[----:B------:R-:W-:Y:S05]  /*86f0*/  EXIT ;  /* 0x000000000000794d */ /* 0x000fea0003800000 */
.L_x_2335:
        /* <DEDUP_REMOVED lines=8> */
[----:B---3--:R-:W0:-:S06]  /*8780*/  DSETP.NEU.AND P0, PT, R16, RZ, PT ;  /* 0x000000ff1000722a */ /* 0x008e0c0003f0d000 */
[----:B0---4-:R-:W-:-:S05]  /*8790*/  SEL R5, RZ, 0x1, !P0 ;  /* 0x00000001ff057807 */ /* 0x011fca0004000000 */
[----:B------:R-:W-:Y:S01]  /*87a0*/  STG.E.U8 [R2.64], R5 ;  /* 0x0000000502007986 */ /* 0x000fe2000c101124 */
[----:B------:R-:W-:Y:S05]  /*87b0*/  EXIT ;  /* 0x000000000000794d */ /* 0x000fea0003800000 */
.L_x_2348:
[----:B------:R-:W-:-:S05]  /*87c0*/  CS2R R18, SRZ ;  /* 0x0000000000127805 */ /* 0x000fca000001ff00 */
[----:B---3--:R-:W-:Y:S01]  /*87d0*/  STG.E.128 [R2.64], R16 ;  /* 0x0000001002007986 */ /* 0x008fe2000c101d24 */
[----:B------:R-:W-:Y:S05]  /*87e0*/  EXIT ;  /* 0x000000000000794d */ /* 0x000fea0003800000 */
.L_x_2347:
[----:B------:R-:W-:-:S13]  /*87f0*/  ISETP.NE.AND P0, PT, R0, 0xf, PT ;  /* 0x0000000f0000780c */ /* 0x000fda0003f05270 */
[----:B------:R-:W-:Y:S05]  /*8800*/  @!P0 BRA `(.L_x_2349) ;  /* 0x0000031000008947 */ /* 0x000fea0003800000 */
[----:B------:R-:W-:-:S13]  /*8810*/  ISETP.NE.AND P0, PT, R0, 0x17, PT ;  /* 0x000000170000780c */ /* 0x000fda0003f05270 */
[----:B------:R-:W-:Y:S05]  /*8820*/  @!P0 BRA `(.L_x_2350) ;  /* 0x0000017000008947 */ /* 0x000fea0003800000 */
[----:B------:R-:W-:-:S13]  /*8830*/  ISETP.NE.AND P0, PT, R0, 0x18, PT ;  /* 0x000000180000780c */ /* 0x000fda0003f05270 */
[----:B------:R-:W-:Y:S05]  /*8840*/  @P0 BRA `(.L_x_2339) ;  /* 0x000008a000000947 */ /* 0x000fea0003800000 */
[----:B---3--:R-:W0:Y:S01]  /*8850*/  F2F.F32.F64 R7, R16 ;  /* 0x0000001000077310 */ /* 0x008e220000301000 */
[----:B------:R-:W0:Y:S01]  /*8860*/  DSETP.GEU.AND P0, PT, |R16|, c[0x2][0x70], PT ;  /* 0x00801c001000762a */ /* 0x000e220003f0e200 */
[----:B------:R-:W-:-:S13]  /*8870*/  BSSY B0, `(.L_x_2351) ;  /* 0x000000f000007945 */ /* 0x000fda0003800000 */
[----:B0-----:R-:W-:-:S05]  /*8880*/  @!P0 FMUL R7, R7, 1.175494350822287508e-38 ;  /* 0x0080000007078820 */ /* 0x001fca0000400000 */
[C---:B----4-:R-:W-:Y:S02]  /*8890*/  LOP3.LUT R4, R7.reuse, 0x7fffffff, RZ, 0xc0, !PT ;  /* 0x7fffffff07047812 */ /* 0x050fe400078ec0ff */
        /* <DEDUP_REMOVED lines=12> */
.L_x_2352:
[----:B------:R-:W-:Y:S05]  /*8960*/  BSYNC B0 ;  /* 0x0000000000007941 */ /* 0x000fea0003800000 */
.L_x_2351:
[----:B------:R-:W-:-:S05]  /*8970*/  LOP3.LUT R5, R0, R5, RZ, 0xfc, !PT ;  /* 0x0000000500057212 */ /* 0x000fca00078efcff */
[----:B------:R-:W-:Y:S01]  /*8980*/  STG.E.U8 [R2.64], R5 ;  /* 0x0000000502007986 */ /* 0x000fe2000c101124 */
[----:B------:R-:W-:Y:S05]  /*8990*/  EXIT ;  /* 0x000000000000794d */ /* 0x000fea0003800000 */
.L_x_2350:
[----:B---34-:R-:W0:Y:S01]  /*89a0*/  F2F.F32.F64 R5, R16 ;  /* 0x0000001000057310 */ /* 0x018e220000301000 */
        /* <DEDUP_REMOVED lines=14> */
.L_x_2354:
[----:B------:R-:W-:Y:S01]  /*8a90*/  IMAD.MOV.U32 R0, RZ, RZ, 0x7f ;  /* 0x0000007fff007424 */ /* 0x000fe200078e00ff */
[----:B------:R-:W-:-:S04]  /*8aa0*/  ISETP.GT.U32.AND P0, PT, R4, 0x7f800000, PT ;  /* 0x7f8000000400780c */ /* 0x000fc80003f04070 */
[----:B------:R-:W-:-:S04]  /*8ab0*/  SEL R0, R0, 0x7c, P0 ;  /* 0x0000007c00007807 */ /* 0x000fc80000000000 */
.L_x_2355:
[----:B------:R-:W-:Y:S05]  /*8ac0*/  BSYNC B0 ;  /* 0x0000000000007941 */ /* 0x000fea0003800000 */
.L_x_2353:
[----:B------:R-:W-:-:S04]  /*8ad0*/  LOP3.LUT R4, R5, 0x80000000, RZ, 0xc0, !PT ;  /* 0x8000000005047812 */ /* 0x000fc800078ec0ff */
[----:B------:R-:W-:-:S04]  /*8ae0*/  SHF.R.U32.HI R5, RZ, 0x18, R4 ;  /* 0x00000018ff057819 */ /* 0x000fc80000011604 */
[----:B------:R-:W-:-:S05]  /*8af0*/  LOP3.LUT R5, R0, R5, RZ, 0xfc, !PT ;  /* 0x0000000500057212 */ /* 0x000fca00078efcff */
[----:B------:R-:W-:Y:S01]  /*8b00*/  STG.E.U8 [R2.64], R5 ;  /* 0x0000000502007986 */ /* 0x000fe2000c101124 */
[----:B------:R-:W-:Y:S05]  /*8b10*/  EXIT ;  /* 0x000000000000794d */ /* 0x000fea0003800000 */
.L_x_2349:
[----:B---3--:R-:W0:Y:S01]  /*8b20*/  F2F.F32.F64 R0, R16 ;  /* 0x0000001000007310 */ /* 0x008e220000301000 */
[----:B------:R-:W0:-:S14]  /*8b30*/  DSETP.GEU.AND P0, PT, |R16|, c[0x2][0x70], PT ;  /* 0x00801c001000762a */ /* 0x000e1c0003f0e200 */
[----:B0-----:R-:W-:-:S05]  /*8b40*/  @!P0 FMUL R0, R0, 1.175494350822287508e-38 ;  /* 0x0080000000008820 */ /* 0x001fca0000400000 */
[----:B------:R-:W-:-:S05]  /*8b50*/  F2FP.BF16.PACK_AB R0, RZ, R0 ;  /* 0x00000000ff00723e */ /* 0x000fca00000010ff */
[----:B------:R-:W-:Y:S01]  /*8b60*/  STG.E.U16 [R2.64], R0 ;  /* 0x0000000002007986 */ /* 0x000fe2000c101524 */
[----:B------:R-:W-:Y:S05]  /*8b70*/  EXIT ;  /* 0x000000000000794d */ /* 0x000fea0003800000 */
.L_x_2346:
        /* <DEDUP_REMOVED lines=8> */
[----:B---3--:R-:W0:Y:S02]  /*8c00*/  F2I.U32.F64.TRUNC R17, R16 ;  /* 0x0000001000117311 */ /* 0x008e24000030d000 */
[----:B0-----:R-:W-:Y:S01]  /*8c10*/  STG.E.U16 [R2.64], R17 ;  /* 0x0000001102007986 */ /* 0x001fe2000c101524 */
[----:B------:R-:W-:Y:S05]  /*8c20*/  EXIT ;  /* 0x000000000000794d */ /* 0x000fea0003800000 */
.L_x_2358:
[----:B---3--:R-:W0:Y:S01]  /*8c30*/  F2F.F32.F64 R7, R16 ;  /* 0x0000001000077310 */ /* 0x008e220000301000 */
[----:B------:R-:W0:Y:S01]  /*8c40*/  DSETP.GEU.AND P0, PT, |R16|, c[0x2][0x70], PT ;  /* 0x00801c001000762a */ /* 0x000e220003f0e200 */
[----:B------:R-:W-:Y:S01]  /*8c50*/  BSSY B0, `(.L_x_2359) ;  /* 0x0000015000007945 */ /* 0x000fe20003800000 */
[----:B------:R-:W-:-:S12]  /*8c60*/  IMAD.MOV.U32 R0, RZ, RZ, 0x80 ;  /* 0x00000080ff007424 */ /* 0x000fd800078e00ff */
[----:B0-----:R-:W-:-:S05]  /*8c70*/  @!P0 FMUL R7, R7, 1.175494350822287508e-38 ;  /* 0x0080000007078820 */ /* 0x001fca0000400000 */
[----:B----4-:R-:W-:-:S04]  /*8c80*/  LOP3.LUT R5, R7, 0x7fffffff, RZ, 0xc0, !PT ;  /* 0x7fffffff07057812 */ /* 0x010fc800078ec0ff */
        /* <DEDUP_REMOVED lines=13> */
.L_x_2361:
[----:B------:R-:W-:-:S04]  /*8d60*/  LOP3.LUT R0, R7, 0x80000000, RZ, 0xc0, !PT ;  /* 0x8000000007007812 */ /* 0x000fc800078ec0ff */
[----:B------:R-:W-:-:S04]  /*8d70*/  SHF.R.U32.HI R5, RZ, 0x18, R0 ;  /* 0x00000018ff057819 */ /* 0x000fc80000011600 */
[----:B------:R-:W-:-:S04]  /*8d80*/  LOP3.LUT R4, R4, R5, RZ, 0xfc, !PT ;  /* 0x0000000504047212 */ /* 0x000fc800078efcff */
[----:B------:R-:W-:Y:S02]  /*8d90*/  PRMT R0, R4, 0x7610, R0 ;  /* 0x0000761004007816 */ /* 0x000fe40000000000 */
.L_x_2360:
[----:B------:R-:W-:Y:S05]  /*8da0*/  BSYNC B0 ;  /* 0x0000000000007941 */ /* 0x000fea0003800000 */
.L_x_2359:
[----:B------:R-:W-:Y:S01]  /*8db0*/  STG.E.U8 [R2.64], R0 ;  /* 0x0000000002007986 */ /* 0x000fe2000c101124 */
[----:B------:R-:W-:Y:S05]  /*8dc0*/  EXIT ;  /* 0x000000000000794d */ /* 0x000fea0003800000 */
.L_x_2357:
        /* <DEDUP_REMOVED lines=19> */
.L_x_2364:
[----:B------:R-:W-:-:S04]  /*8f00*/  LOP3.LUT R0, R7, 0x80000000, RZ, 0xc0, !PT ;  /* 0x8000000007007812 */ /* 0x000fc800078ec0ff */
[----:B------:R-:W-:-:S04]  /*8f10*/  SHF.R.U32.HI R5, RZ, 0x18, R0 ;  /* 0x00000018ff057819 */ /* 0x000fc80000011600 */
[----:B------:R-:W-:-:S04]  /*8f20*/  LOP3.LUT R4, R4, R5, RZ, 0xfc, !PT ;  /* 0x0000000504047212 */ /* 0x000fc800078efcff */
[----:B------:R-:W-:Y:S02]  /*8f30*/  PRMT R0, R4, 0x7610, R0 ;  /* 0x0000761004007816 */ /* 0x000fe40000000000 */
.L_x_2363:
[----:B------:R-:W-:Y:S05]  /*8f40*/  BSYNC B0 ;  /* 0x0000000000007941 */ /* 0x000fea0003800000 */
.L_x_2362:
[----:B------:R-:W-:Y:S01]  /*8f50*/  STG.E.U8 [R2.64], R0 ;  /* 0x0000000002007986 */ /* 0x000fe2000c101124 */
[----:B------:R-:W-:Y:S05]  /*8f60*/  EXIT ;  /* 0x000000000000794d */ /* 0x000fea0003800000 */
.L_x_2356:
[----:B------:R-:W-:-:S13]  /*8f70*/  ISETP.NE.AND P0, PT, R0, 0x1c, PT ;  /* 0x0000001c0000780c */ /* 0x000fda0003f05270 */
[----:B------:R-:W-:Y:S05]  /*8f80*/  @!P0 BRA `(.L_x_2365) ;  /* 0x000002d000008947 */ /* 0x000fea0003800000 */
[----:B------:R-:W-:-:S13]  /*8f90*/  ISETP.NE.AND P0, PT, R0, 0x1d, PT ;  /* 0x0000001d0000780c */ /* 0x000fda0003f05270 */
[----:B------:R-:W-:Y:S05]  /*8fa0*/  @!P0 BRA `(.L_x_2366) ;  /* 0x0000028000008947 */ /* 0x000fea0003800000 */
[----:B------:R-:W-:-:S13]  /*8fb0*/  ISETP.NE.AND P0, PT, R0, 0x2c, PT ;  /* 0x0000002c0000780c */ /* 0x000fda0003f05270 */
[----:B------:R-:W-:Y:S05]  /*8fc0*/  @P0 BRA `(.L_x_2339) ;  /* 0x0000012000000947 */ /* 0x000fea0003800000 */
[----:B---3--:R-:W0:Y:S01]  /*8fd0*/  F2F.F32.F64 R6, R16 ;  /* 0x0000001000067310 */ /* 0x008e220000301000 */
[----:B------:R-:W0:-:S14]  /*8fe0*/  DSETP.GEU.AND P0, PT, |R16|, c[0x2][0x70], PT ;  /* 0x00801c001000762a */ /* 0x000e1c0003f0e200 */
[----:B0-----:R-:W-:Y:S01]  /*8ff0*/  @!P0 FMUL R6, R6, 1.175494350822287508e-38 ;  /* 0x0080000006068820 */ /* 0x001fe20000400000 */
[----:B------:R-:W-:-:S04]  /*9000*/  PLOP3.LUT P0, PT, PT, PT, PT, 0x80, 0x0 ;  /* 0x000000000000781c */ /* 0x000fc80003f0f070 */
[----:B----4-:R-:W-:-:S04]  /*9010*/  SHF.R.U32.HI R4, RZ, 0x17, R6 ;  /* 0x00000017ff047819 */ /* 0x010fc80000011606 */
        /* <DEDUP_REMOVED lines=13> */
.L_x_2339:
        /* <DEDUP_REMOVED lines=19> */
[----:B------:R-:W-:Y:S05]  /*9220*/  EXIT ;  /* 0x000000000000794d */ /* 0x000fea0003800000 */
.L_x_2366:
[----:B---3--:R-:W0:Y:S02]  /*9230*/  F2I.U64.F64.TRUNC R16, R16 ;  /* 0x0000001000107311 */ /* 0x008e24000030d800 */
[----:B0-----:R-:W-:Y:S01]  /*9240*/  STG.E.64 [R2.64], R16 ;  /* 0x0000001002007986 */ /* 0x001fe2000c101b24 */
[----:B------:R-:W-:Y:S05]  /*9250*/  EXIT ;  /* 0x000000000000794d */ /* 0x000fea0003800000 */
.L_x_2365:
[----:B---3--:R-:W0:Y:S02]  /*9260*/  F2I.U32.F64.TRUNC R17, R16 ;  /* 0x0000001000117311 */ /* 0x008e24000030d000 */
[----:B0-----:R-:W-:Y:S01]  /*9270*/  STG.E [R2.64], R17 ;  /* 0x0000001102007986 */ /* 0x001fe2000c101924 */
[----:B------:R-:W-:Y:S05]  /*9280*/  EXIT ;  /* 0x000000000000794d */ /* 0x000fea0003800000 */
.L_x_2367:
        /* <DEDUP_REMOVED lines=15> */
.L_x_16373:


//--------------------- .text._ZN2at6native18elementwise_kernelILi128ELi2EZNS0_22gpu_kernel_impl_nocastIZZZNS0_16asin_kernel_cudaERNS_18TensorIteratorBaseEENKUlvE0_clEvENKUlvE_clEvEUldE_EEvS4_RKT_EUliE_EEviT1_ --------------------------
	.section	.text._ZN2at6native18elementwise_kernelILi128ELi2EZNS0_22gpu_kernel_impl_nocastIZZZNS0_16asin_kernel_cudaERNS_18TensorIteratorBaseEENKUlvE0_clEvENKUlvE_clEvEUldE_EEvS4_RKT_EUliE_EEviT1_,"ax",@progbits
	.sectioninfo	@"SHI_REGISTERS=20"
	.align	128
        .global         _ZN2at6native18elementwise_kernelILi128ELi2EZNS0_22gpu_kernel_impl_nocastIZZZNS0_16asin_kernel_cudaERNS_18TensorIteratorBaseEENKUlvE0_clEvENKUlvE_clEvEUldE_EEvS4_RKT_EUliE_EEviT1_
        .type           _ZN2at6native18elementwise_kernelILi128ELi2EZNS0_22gpu_kernel_impl_nocastIZZZNS0_16asin_kernel_cudaERNS_18TensorIteratorBaseEENKUlvE0_clEvENKUlvE_clEvEUldE_EEvS4_RKT_EUliE_EEviT1_,@function
        .size           _ZN2at6native18elementwise_kernelILi128ELi2EZNS0_22gpu_kernel_impl_nocastIZZZNS0_16asin_kernel_cudaERNS_18TensorIteratorBaseEENKUlvE0_clEvENKUlvE_clEvEUldE_EEvS4_RKT_EUliE_EEviT1_,(.L_x_16374 - _ZN2at6native18elementwise_kernelILi128ELi2EZNS0_22gpu_kernel_impl_nocastIZZZNS0_16asin_kernel_cudaERNS_18TensorIteratorBaseEENKUlvE0_clEvENKUlvE_clEvEUldE_EEvS4_RKT_EUliE_EEviT1_)
        .other          _ZN2at6native18elementwise_kernelILi128ELi2EZNS0_22gpu_kernel_impl_nocastIZZZNS0_16asin_kernel_cudaERNS_18TensorIteratorBaseEENKUlvE0_clEvENKUlvE_clEvEUldE_EEvS4_RKT_EUliE_EEviT1_,@"STO_CUDA_ENTRY STV_DEFAULT"
_ZN2at6native18elementwise_kernelILi128ELi2EZNS0_22gpu_kernel_impl_nocastIZZZNS0_16asin_kernel_cudaERNS_18TensorIteratorBaseEENKUlvE0_clEvENKUlvE_clEvEUldE_EEvS4_RKT_EUliE_EEviT1_:
.text._ZN2at6native18elementwise_kernelILi128ELi2EZNS0_22gpu_kernel_impl_nocastIZZZNS0_16asin_kernel_cudaERNS_18TensorIteratorBaseEENKUlvE0_clEvENKUlvE_clEvEUldE_EEvS4_RKT_EUliE_EEviT1_:
        /* <DEDUP_REMOVED lines=10> */
[----:B------:R-:W-:Y:S01]  /*00a0*/  HFMA2.MMA R4, -RZ, RZ, 0, 0 ;  /* 0x00000000ff047435 */ /* 0x000fe200000001ff */
[----:B------:R-:W-:-:S11]  /*00b0*/  IMAD.MOV.U32 R2, RZ, RZ, RZ ;  /* 0x000000ffff027224 */ /* 0x000fd600078e00ff */
[----:B------:R-:W-:Y:S05]  /*00c0*/  @!P0 BRA `(.L_x_2370) ;  /* 0x00000e0000008947 */ /* 0x000fea0003800000 */
[----:B------:R-:W-:Y:S02]  /*00d0*/  MOV R2, RZ ;  /* 0x000000ff00027202 */ /* 0x000fe40000000f00 */
[----:B------:R-:W-:-:S05]  /*00e0*/  MOV R3, R9 ;  /* 0x0000000900037202 */ /* 0x000fca0000000f00 */
[----:B------:R-:W-:-:S04]  /*00f0*/  IMAD.HI.U32 R6, R9, c[0x0][0x170], R2 ;  /* 0x00005c0009067a27 */ /* 0x000fc800078e0002 */
[----:B------:R-:W-:Y:S01]  /*0100*/  IMAD.MOV.U32 R3, RZ, RZ, c[0x0][0x168] ;  /* 0x00005a00ff037624 */ /* 0x000fe200078e00ff */
[----:B------:R-:W-:-:S04]  /*0110*/  SHF.R.U32.HI R7, RZ, c[0x0][0x174], R6 ;  /* 0x00005d00ff077a19 */ /* 0x000fc80000011606 */
[----:B------:R-:W-:Y:S02]  /*0120*/  ISETP.NE.AND P0, PT, R3, 0x1, PT ;  /* 0x000000010300780c */ /* 0x000fe40003f05270 */
        /* <DEDUP_REMOVED lines=218> */
.L_x_2370:
[----:B------:R-:W-:-:S04]  /*0ed0*/  IADD3 R2, P0, R2, c[0x0][0x368], RZ ;  /* 0x0000da0002027a10 */ /* 0x000fc80007f1e0ff */
[----:B------:R-:W-:-:S06]  /*0ee0*/  IADD3.X R3, RZ, c[0x0][0x36c], RZ, P0, !PT ;  /* 0x0000db00ff037a10 */ /* 0x000fcc00007fe4ff */
[----:B------:R-:W2:Y:S01]  /*0ef0*/  LDG.E.64 R2, [R2.64] ;  /* 0x0000000402027981 */ /* 0x000ea2000c1e1b00 */
[----:B------:R-:W-:Y:S01]  /*0f00*/  IADD3 R4, P1, R4, c[0x0][0x360], RZ ;  /* 0x0000d80004047a10 */ /* 0x000fe20007f3e0ff */
[----:B------:R-:W-:Y:S04]  /*0f10*/  BSSY B1, `(.L_x_2371) ;  /* 0x0000040000017945 */ /* 0x000fe80003800000 */
[----:B------:R-:W-:Y:S01]  /*0f20*/  IMAD.X R5, RZ, RZ, c[0x0][0x364], P1 ;  /* 0x0000d900ff057624 */ /* 0x000fe200008e06ff */
[----:B--2---:R-:W-:-:S13]  /*0f30*/  FSETP.GEU.FTZ.AND P0, PT, |R3|, 1.7687499523162841797, PT ;  /* 0x3fe266660300780b */ /* 0x004fda0003f1e200 */
[----:B------:R-:W-:Y:S05]  /*0f40*/  @!P0 BRA `(.L_x_2372) ;  /* 0x000002b000008947 */ /* 0x000fea0003800000 */
[----:B------:R-:W-:Y:S01]  /*0f50*/  MOV R6, 0x0 ;  /* 0x0000000000067802 */ /* 0x000fe20000000f00 */
[----:B------:R-:W-:Y:S01]  /*0f60*/  HFMA2.MMA R7, -RZ, RZ, 1.96875, 0 ;  /* 0x3fe00000ff077435 */ /* 0x000fe200000001ff */
[----:B------:R-:W-:Y:S01]  /*0f70*/  MOV R10, 0xdc1895e9 ;  /* 0xdc1895e9000a7802 */ /* 0x000fe20000000f00 */
[----:B------:R-:W-:Y:S01]  /*0f80*/  HFMA2.MMA R11, -RZ, RZ, 1.921875, 9.7930431365966796875e-05 ;  /* 0x3fb0066bff0b7435 */ /* 0x000fe200000001ff */
[----:B------:R-:W-:-:S03]  /*0f90*/  IMAD.MOV.U32 R8, RZ, RZ, RZ ;  /* 0x000000ffff087224 */ /* 0x000fc600078e00ff */
[----:B------:R-:W0:-:S06]  /*0fa0*/  DFMA R6, |R2|, -R6, 0.5 ;  /* 0x3fe000000206742b */ /* 0x000e0c0000000a06 */
        /* <DEDUP_REMOVED lines=9> */
[C---:B0-----:R0:W1:Y:S02]  /*1040*/  DFMA R16, R6.reuse, R10, c[0x2][0x20] ;  /* 0x008008000610762b */ /* 0x041064000000000a */
[----:B0-----:R-:W-:Y:S02]  /*1050*/  IADD3 R11, R9, -0x100000, RZ ;  /* 0xfff00000090b7810 */ /* 0x001fe40007ffe0ff */
[----:B------:R-:W-:Y:S02]  /*1060*/  MOV R10, RZ ;  /* 0x000000ff000a7202 */ /* 0x000fe40000000f00 */
        /* <DEDUP_REMOVED lines=22> */
[----:B0-----:R-:W-:Y:S02]  /*11d0*/  LOP3.LUT R3, R7, 0x80000000, R3, 0xb8, !PT ;  /* 0x8000000007037812 */ /* 0x001fe400078eb803 */
[----:B------:R-:W-:Y:S01]  /*11e0*/  MOV R2, R6 ;  /* 0x0000000600027202 */ /* 0x000fe20000000f00 */
[----:B------:R-:W-:Y:S05]  /*11f0*/  BRA `(.L_x_2373) ;  /* 0x0000011000007947 */ /* 0x000fea0003800000 */
.L_x_2372:
[----:B------:R-:W0:Y:S01]  /*1200*/  DMUL R6, R2, R2 ;  /* 0x0000000202067228 */ /* 0x000e220000000000 */
[----:B------:R-:W-:Y:S01]  /*1210*/  MOV R8, 0xdc1895e9 ;  /* 0xdc1895e900087802 */ /* 0x000fe20000000f00 */
[----:B------:R-:W-:-:S06]  /*1220*/  HFMA2.MMA R9, -RZ, RZ, 1.921875, 9.7930431365966796875e-05 ;  /* 0x3fb0066bff097435 */ /* 0x000fcc00000001ff */
        /* <DEDUP_REMOVED lines=14> */
.L_x_2373:
[----:B------:R-:W-:Y:S05]  /*1310*/  BSYNC B1 ;  /* 0x0000000000017941 */ /* 0x000fea0003800000 */
.L_x_2371:
[----:B-1----:R1:W-:Y:S01]  /*1320*/  STG.E.64 [R4.64], R2 ;  /* 0x0000000204007986 */ /* 0x0023e2000c101b04 */
[----:B0-----:R-:W-:-:S03]  /*1330*/  IADD3 R9, R0, 0x80, RZ ;  /* 0x0000008000097810 */ /* 0x001fc60007ffe0ff */
.L_x_2369:
[----:B------:R-:W-:Y:S05]  /*1340*/  BSYNC B0 ;  /* 0x0000000000007941 */ /* 0x000fea0003800000 */
.L_x_2368:
[----:B------:R-:W-:-:S13]  /*1350*/  ISETP.GE.AND P0, PT, R9, c[0x0][0x160], PT ;  /* 0x0000580009007a0c */ /* 0x000fda0003f06270 */
[----:B------:R-:W-:Y:S05]  /*1360*/  @P0 EXIT ;  /* 0x000000000000094d */ /* 0x000fea0003800000 */
[----:B------:R-:W-:Y:S01]  /*1370*/  ISETP.NE.AND P0, PT, RZ, c[0x0][0x168], PT ;  /* 0x00005a00ff007a0c */ /* 0x000fe20003f05270 */
[----:B------:R-:W-:Y:S01]  /*1380*/  IMAD.MOV.U32 R0, RZ, RZ, RZ ;  /* 0x000000ffff007224 */ /* 0x000fe200078e00ff */
[----:B-1----:R-:W-:-:S11]  /*1390*/  MOV R4, RZ ;  /* 0x000000ff00047202 */ /* 0x002fd60000000f00 */
[----:B------:R-:W-:Y:S05]  /*13a0*/  @!P0 BRA `(.L_x_2374) ;  /* 0x00000e0000008947 */ /* 0x000fea0003800000 */
[----:B------:R-:W-:Y:S01]  /*13b0*/  HFMA2.MMA R2, -RZ, RZ, 0, 0 ;  /* 0x00000000ff027435 */ /* 0x000fe200000001ff */
[----:B------:R-:W-:Y:S02]  /*13c0*/  MOV R3, R9 ;  /* 0x0000000900037202 */ /* 0x000fe40000000f00 */
[----:B------:R-:W-:-:S04]  /*13d0*/  MOV R5, c[0x0][0x168] ;  /* 0x00005a0000057a02 */ /* 0x000fc80000000f00 */
[----:B------:R-:W-:-:S03]  /*13e0*/  ISETP.NE.AND P0, PT, R5, 0x1, PT ;  /* 0x000000010500780c */ /* 0x000fc60003f05270 */
[----:B------:R-:W-:-:S05]  /*13f0*/  IMAD.HI.U32 R2, R9, c[0x0][0x170], R2 ;  /* 0x00005c0009027a27 */ /* 0x000fca00078e0002 */
[----:B------:R-:W-:-:S05]  /*1400*/  SHF.R.U32.HI R3, RZ, c[0x0][0x174], R2 ;  /* 0x00005d00ff037a19 */ /* 0x000fca0000011602 */
[----:B------:R-:W-:-:S04]  /*1410*/  IMAD.MOV R0, RZ, RZ, -R3 ;  /* 0x000000ffff007224 */ /* 0x000fc800078e0a03 */
        /* <DEDUP_REMOVED lines=211> */
[C---:B------:R-:W-:Y:S01]  /*2150*/  IMAD R4, R3.reuse, c[0x0][0x350], R4 ;  /* 0x0000d40003047a24 */ /* 0x040fe200078e0204 */
[----:B------:R-:W-:Y:S01]  /*2160*/  @P0 IADD3 R5, -R2, RZ, RZ ;  /* 0x000000ff02050210 */ /* 0x000fe20007ffe1ff */
[----:B------:R-:W-:-:S04]  /*2170*/  IMAD R0, R3, c[0x0][0x354], R0 ;  /* 0x0000d50003007a24 */ /* 0x000fc800078e0200 */
[----:B------:R-:W-:-:S04]  /*2180*/  @P0 IMAD R7, R5, c[0x0][0x28c], R7 ;  /* 0x0000a30005070a24 */ /* 0x000fc800078e0207 */
[C---:B------:R-:W-:Y:S02]  /*2190*/  @P0 IMAD R4, R7.reuse, c[0x0][0x358], R4 ;  /* 0x0000d60007040a24 */ /* 0x040fe400078e0204 */
[----:B------:R-:W-:-:S05]  /*21a0*/  @P0 IMAD R0, R7, c[0x0][0x35c], R0 ;  /* 0x0000d70007000a24 */ /* 0x000fca00078e0200 */
.L_x_2374:
        /* <DEDUP_REMOVED lines=51> */
.L_x_2376:
        /* <DEDUP_REMOVED lines=17> */
.L_x_2377:
[----:B------:R-:W-:Y:S05]  /*25f0*/  BSYNC B0 ;  /* 0x0000000000007941 */ /* 0x000fea0003800000 */
.L_x_2375:
[----:B-1----:R-:W-:Y:S01]  /*2600*/  STG.E.64 [R4.64], R2 ;  /* 0x0000000204007986 */ /* 0x002fe2000c101b04 */
[----:B------:R-:W-:Y:S05]  /*2610*/  EXIT ;  /* 0x000000000000794d */ /* 0x000fea0003800000 */
.L_x_2378:
        /* <DEDUP_REMOVED lines=14> */
.L_x_16374:


//--------------------- .text._ZN2at6native27unrolled_elementwise_kernelIZZZNS0_16asin_kernel_cudaERNS_18TensorIteratorBaseEENKUlvE0_clEvENKUlvE_clEvEUldE_St5arrayIPcLm2EELi4E23TrivialOffsetCalculatorILi1EjESB_NS0_6memory15LoadWithoutCastENSC_16StoreWithoutCastEEEviT_T0_T2_T3_T4_T5_ --------------------------
	.section	.text._ZN2at6native27unrolled_elementwise_kernelIZZZNS0_16asin_kernel_cudaERNS_18TensorIteratorBaseEENKUlvE0_clEvENKUlvE_clEvEUldE_St5arrayIPcLm2EELi4E23TrivialOffsetCalculatorILi1EjESB_NS0_6memory15LoadWithoutCastENSC_16StoreWithoutCastEEEviT_T0_T2_T3_T4_T5_,"ax",@progbits
	.sectioninfo	@"SHI_REGISTERS=30"
	.align	128
        .global         _ZN2at6native27unrolled_elementwise_kernelIZZZNS0_16asin_kernel_cudaERNS_18TensorIteratorBaseEENKUlvE0_clEvENKUlvE_clEvEUldE_St5arrayIPcLm2EELi4E23TrivialOffsetCalculatorILi1EjESB_NS0_6memory15LoadWithoutCastENSC_16StoreWithoutCastEEEviT_T0_T2_T3_T4_T5_
        .type           _ZN2at6native27unrolled_elementwise_kernelIZZZNS0_16asin_kernel_cudaERNS_18TensorIteratorBaseEENKUlvE0_clEvENKUlvE_clEvEUldE_St5arrayIPcLm2EELi4E23TrivialOffsetCalculatorILi1EjESB_NS0_6memory15LoadWithoutCastENSC_16StoreWithoutCastEEEviT_T0_T2_T3_T4_T5_,@function
        .size           _ZN2at6native27unrolled_elementwise_kernelIZZZNS0_16asin_kernel_cudaERNS_18TensorIteratorBaseEENKUlvE0_clEvENKUlvE_clEvEUldE_St5arrayIPcLm2EELi4E23TrivialOffsetCalculatorILi1EjESB_NS0_6memory15LoadWithoutCastENSC_16StoreWithoutCastEEEviT_T0_T2_T3_T4_T5_,(.L_x_16375 - _ZN2at6native27unrolled_elementwise_kernelIZZZNS0_16asin_kernel_cudaERNS_18TensorIteratorBaseEENKUlvE0_clEvENKUlvE_clEvEUldE_St5arrayIPcLm2EELi4E23TrivialOffsetCalculatorILi1EjESB_NS0_6memory15LoadWithoutCastENSC_16StoreWithoutCastEEEviT_T0_T2_T3_T4_T5_)
        .other          _ZN2at6native27unrolled_elementwise_kernelIZZZNS0_16asin_kernel_cudaERNS_18TensorIteratorBaseEENKUlvE0_clEvENKUlvE_clEvEUldE_St5arrayIPcLm2EELi4E23TrivialOffsetCalculatorILi1EjESB_NS0_6memory15LoadWithoutCastENSC_16StoreWithoutCastEEEviT_T0_T2_T3_T4_T5_,@"STO_CUDA_ENTRY STV_DEFAULT"
_ZN2at6native27unrolled_elementwise_kernelIZZZNS0_16asin_kernel_cudaERNS_18TensorIteratorBaseEENKUlvE0_clEvENKUlvE_clEvEUldE_St5arrayIPcLm2EELi4E23TrivialOffsetCalculatorILi1EjESB_NS0_6memory15LoadWithoutCastENSC_16StoreWithoutCastEEEviT_T0_T2_T3_T4_T5_:
.text._ZN2at6native27unrolled_elementwise_kernelIZZZNS0_16asin_kernel_cudaERNS_18TensorIteratorBaseEENKUlvE0_clEvENKUlvE_clEvEUldE_St5arrayIPcLm2EELi4E23TrivialOffsetCalculatorILi1EjESB_NS0_6memory15LoadWithoutCastENSC_16StoreWithoutCastEEEviT_T0_T2_T3_T4_T5_:
[----:B------:R-:W-:Y:S02]  /*0000*/  IMAD.MOV.U32 R1, RZ, RZ, c[0x0][0x28] ;  /* 0x00000a00ff017624 */ /* 0x000fe400078e00ff */
[----:B------:R-:W0:Y:S01]  /*0010*/  S2R R0, SR_CTAID.X ;  /* 0x0000000000007919 */ /* 0x000e220000002500 */
[----:B------:R-:W-:Y:S01]  /*0020*/  IMAD.MOV.U32 R5, RZ, RZ, -0x200 ;  /* 0xfffffe00ff057424 */ /* 0x000fe200078e00ff */
[----:B------:R-:W-:Y:S01]  /*0030*/  CS2R R8, SRZ ;  /* 0x0000000000087805 */ /* 0x000fe2000001ff00 */
[----:B------:R-:W-:Y:S01]  /*0040*/  CS2R R22, SRZ ;  /* 0x0000000000167805 */ /* 0x000fe2000001ff00 */
[----:B------:R-:W1:Y:S01]  /*0050*/  S2R R3, SR_TID.X ;  /* 0x0000000000037919 */ /* 0x000e620000002100 */
[----:B------:R-:W-:Y:S01]  /*0060*/  CS2R R24, SRZ ;  /* 0x0000000000187805 */ /* 0x000fe2000001ff00 */
[----:B------:R-:W-:Y:S01]  /*0070*/  CS2R R14, SRZ ;  /* 0x00000000000e7805 */ /* 0x000fe2000001ff00 */
[----:B------:R-:W-:Y:S01]  /*0080*/  ULDC.64 UR4, c[0x0][0x118] ;  /* 0x0000460000047ab9 */ /* 0x000fe20000000a00 */
[----:B0-----:R-:W-:Y:S02]  /*0090*/  IMAD R2, R0, R5, c[0x0][0x160] ;  /* 0x0000580000027624 */ /* 0x001fe400078e0205 */
[----:B-1----:R-:W-:-:S03]  /*00a0*/  IMAD.MOV.U32 R5, RZ, RZ, R3 ;  /* 0x000000ffff057224 */ /* 0x002fc600078e0003 */
[----:B------:R-:W-:-:S13]  /*00b0*/  ISETP.GE.AND P0, PT, R3, R2, PT ;  /* 0x000000020300720c */ /* 0x000fda0003f06270 */
[----:B------:R-:W-:Y:S01]  /*00c0*/  @!P0 IMAD R6, R0, 0x200, R5 ;  /* 0x0000020000068824 */ /* 0x000fe200078e0205 */
[----:B------:R-:W-:Y:S02]  /*00d0*/  @!P0 IADD3 R5, R5, 0x80, RZ ;  /* 0x0000008005058810 */ /* 0x000fe40007ffe0ff */
[----:B------:R-:W-:Y:S02]  /*00e0*/  @!P0 MOV R7, 0x8 ;  /* 0x0000000800078802 */ /* 0x000fe40000000f00 */
[----:B------:R-:W-:-:S03]  /*00f0*/  ISETP.GE.AND P1, PT, R5, R2, PT ;  /* 0x000000020500720c */ /* 0x000fc60003f26270 */
[----:B------:R-:W-:-:S05]  /*0100*/  @!P0 IMAD.WIDE.U32 R6, R6, R7, c[0x0][0x170] ;  /* 0x00005c0006068625 */ /* 0x000fca00078e0007 */
[----:B------:R0:W5:Y:S05]  /*0110*/  @!P0 LDG.E.64 R8, [R6.64] ;  /* 0x0000000406088981 */ /* 0x00016a000c1e1b00 */
[----:B------:R-:W-:Y:S01]  /*0120*/  @!P1 IMAD R10, R0, 0x200, R5 ;  /* 0x00000200000a9824 */ /* 0x000fe200078e0205 */
[----:B------:R-:W-:Y:S01]  /*0130*/  @!P1 IADD3 R5, R5, 0x80, RZ ;  /* 0x0000008005059810 */ /* 0x000fe20007ffe0ff */
[----:B------:R-:W-:-:S03]  /*0140*/  @!P1 IMAD.MOV.U32 R11, RZ, RZ, 0x8 ;  /* 0x00000008ff0b9424 */ /* 0x000fc600078e00ff */
[----:B------:R-:W-:Y:S01]  /*0150*/  ISETP.GE.AND P3, PT, R5, R2, PT ;  /* 0x000000020500720c */ /* 0x000fe20003f66270 */
[----:B------:R-:W-:-:S05]  /*0160*/  @!P1 IMAD.WIDE.U32 R10, R10, R11, c[0x0][0x170] ;  /* 0x00005c000a0a9625 */ /* 0x000fca00078e000b */
[----:B------:R0:W5:Y:S07]  /*0170*/  @!P1 LDG.E.64 R22, [R10.64] ;  /* 0x000000040a169981 */ /* 0x00016e000c1e1b00 */
[----:B------:R-:W-:Y:S01]  /*0180*/  @!P3 IMAD R16, R0, 0x200, R5 ;  /* 0x000002000010b824 */ /* 0x000fe200078e0205 */
[----:B------:R-:W-:Y:S01]  /*0190*/  @!P3 IADD3 R5, R5, 0x80, RZ ;  /* 0x000000800505b810 */ /* 0x000fe20007ffe0ff */
[----:B------:R-:W-:-:S03]  /*01a0*/  @!P3 IMAD.MOV.U32 R17, RZ, RZ, 0x8 ;  /* 0x00000008ff11b424 */ /* 0x000fc600078e00ff */
[----:B------:R-:W-:Y:S01]  /*01b0*/  ISETP.GE.AND P2, PT, R5, R2, PT ;  /* 0x000000020500720c */ /* 0x000fe20003f46270 */
[----:B------:R-:W-:-:S05]  /*01c0*/  @!P3 IMAD.WIDE.U32 R16, R16, R17, c[0x0][0x170] ;  /* 0x00005c001010b625 */ /* 0x000fca00078e0011 */
[----:B------:R0:W5:Y:S07]  /*01d0*/  @!P3 LDG.E.64 R24, [R16.64] ;  /* 0x000000041018b981 */ /* 0x00016e000c1e1b00 */
[----:B------:R-:W-:Y:S02]  /*01e0*/  @!P2 IMAD R12, R0, 0x200, R5 ;  /* 0x00000200000ca824 */ /* 0x000fe400078e0205 */
[----:B------:R-:W-:-:S04]  /*01f0*/  @!P2 IMAD.MOV.U32 R13, RZ, RZ, 0x8 ;  /* 0x00000008ff0da424 */ /* 0x000fc800078e00ff */
[----:B------:R-:W-:-:S05]  /*0200*/  @!P2 IMAD.WIDE.U32 R12, R12, R13, c[0x0][0x170] ;  /* 0x00005c000c0ca625 */ /* 0x000fca00078e000d */
[----:B------:R0:W5:Y:S01]  /*0210*/  @!P2 LDG.E.64 R14, [R12.64] ;  /* 0x000000040c0ea981 */ /* 0x000162000c1e1b00 */
[----:B------:R-:W-:Y:S01]  /*0220*/  BSSY B0, `(.L_x_2379) ;  /* 0x0000041000007945 */ /* 0x000fe20003800000 */
[----:B------:R-:W-:Y:S01]  /*0230*/  IMAD.MOV.U32 R5, RZ, RZ, R3 ;  /* 0x000000ffff057224 */ /* 0x000fe200078e0003 */
[----:B------:R-:W-:Y:S05]  /*0240*/  @P0 BRA `(.L_x_2380) ;  /* 0x000003e000000947 */ /* 0x000fea0003800000 */
[----:B-----5:R-:W-:-:S13]  /*0250*/  FSETP.GEU.FTZ.AND P1, PT, |R9|, 1.7687499523162841797, PT ;  /* 0x3fe266660900780b */ /* 0x020fda0003f3e200 */
[----:B------:R-:W-:Y:S05]  /*0260*/  @!P1 BRA `(.L_x_2381) ;  /* 0x000002b000009947 */ /* 0x000fea0003800000 */
[----:B0-----:R-:W-:Y:S01]  /*0270*/  IMAD.MOV.U32 R6, RZ, RZ, 0x0 ;  /* 0x00000000ff067424 */ /* 0x001fe200078e00ff */
[----:B------:R-:W-:Y:S01]  /*0280*/  HFMA2.MMA R7, -RZ, RZ, 1.96875, 0 ;  /* 0x3fe00000ff077435 */ /* 0x000fe200000001ff */
[----:B------:R-:W-:Y:S02]  /*0290*/  IMAD.MOV.U32 R10, RZ, RZ, -0x23e76a17 ;  /* 0xdc1895e9ff0a7424 */ /* 0x000fe400078e00ff */
[----:B------:R-:W-:Y:S02]  /*02a0*/  IMAD.MOV.U32 R11, RZ, RZ, 0x3fb0066b ;  /* 0x3fb0066bff0b7424 */ /* 0x000fe400078e00ff */
[----:B------:R-:W-:Y:S01]  /*02b0*/  IMAD.MOV.U32 R20, RZ, RZ, RZ ;  /* 0x000000ffff147224 */ /* 0x000fe200078e00ff */
        /* <DEDUP_REMOVED lines=38> */
.L_x_2381:
[----:B0-----:R-:W0:Y:S01]  /*0520*/  DMUL R6, R8, R8 ;  /* 0x0000000808067228 */ /* 0x001e220000000000 */
[----:B------:R-:W-:Y:S01]  /*0530*/  MOV R10, 0xdc1895e9 ;  /* 0xdc1895e9000a7802 */ /* 0x000fe20000000f00 */
        /* <DEDUP_REMOVED lines=15> */
.L_x_2380:
[----:B------:R-:W-:Y:S05]  /*0630*/  BSYNC B0 ;  /* 0x0000000000007941 */ /* 0x000fea0003800000 */
.L_x_2379:
[----:B------:R-:W-:Y:S01]  /*0640*/  IADD3 R27, R5, 0x80, RZ ;  /* 0x00000080051b7810 */ /* 0x000fe20007ffe0ff */
[----:B------:R-:W-:Y:S03]  /*0650*/  BSSY B0, `(.L_x_2382) ;  /* 0x0000040000007945 */ /* 0x000fe60003800000 */
[----:B------:R-:W-:-:S13]  /*0660*/  ISETP.GE.AND P1, PT, R27, R2, PT ;  /* 0x000000021b00720c */ /* 0x000fda0003f26270 */
[----:B------:R-:W-:Y:S05]  /*0670*/  @P1 BRA `(.L_x_2383) ;  /* 0x000003d000001947 */ /* 0x000fea0003800000 */
[----:B-----5:R-:W-:-:S13]  /*0680*/  FSETP.GEU.FTZ.AND P1, PT, |R23|, 1.7687499523162841797, PT ;  /* 0x3fe266661700780b */ /* 0x020fda0003f3e200 */
[----:B------:R-:W-:Y:S05]  /*0690*/  @!P1 BRA `(.L_x_2384) ;  /* 0x000002a000009947 */ /* 0x000fea0003800000 */
[----:B0-----:R-:W-:Y:S01]  /*06a0*/  IMAD.MOV.U32 R6, RZ, RZ, 0x0 ;  /* 0x00000000ff067424 */ /* 0x001fe200078e00ff */
[----:B------:R-:W-:Y:S01]  /*06b0*/  MOV R10, RZ ;  /* 0x000000ff000a7202 */ /* 0x000fe20000000f00 */
[----:B------:R-:W-:Y:S02]  /*06c0*/  IMAD.MOV.U32 R7, RZ, RZ, 0x3fe00000 ;  /* 0x3fe00000ff077424 */ /* 0x000fe400078e00ff */
[----:B------:R-:W-:Y:S02]  /*06d0*/  IMAD.MOV.U32 R12, RZ, RZ, -0x23e76a17 ;  /* 0xdc1895e9ff0c7424 */ /* 0x000fe400078e00ff */
[----:B------:R-:W-:Y:S02]  /*06e0*/  IMAD.MOV.U32 R13, RZ, RZ, 0x3fb0066b ;  /* 0x3fb0066bff0d7424 */ /* 0x000fe400078e00ff */
[----:B------:R-:W0:Y:S01]  /*06f0*/  DFMA R6, |R22|, -R6, 0.5 ;  /* 0x3fe000001606742b */ /* 0x000e220000000a06 */
[----:B------:R-:W-:-:S05]  /*0700*/  IMAD.MOV.U32 R18, RZ, RZ, RZ ;  /* 0x000000ffff127224 */ /* 0x000fca00078e00ff */
        /* <DEDUP_REMOVED lines=35> */
.L_x_2384:
[----:B0-----:R-:W0:Y:S01]  /*0940*/  DMUL R6, R22, R22 ;  /* 0x0000001616067228 */ /* 0x001e220000000000 */
        /* <DEDUP_REMOVED lines=16> */
.L_x_2383:
[----:B------:R-:W-:Y:S05]  /*0a50*/  BSYNC B0 ;  /* 0x0000000000007941 */ /* 0x000fea0003800000 */
.L_x_2382:
[----:B0-----:R-:W-:Y:S01]  /*0a60*/  IADD3 R7, R5, 0x100, RZ ;  /* 0x0000010005077810 */ /* 0x001fe20007ffe0ff */
[----:B------:R-:W-:Y:S03]  /*0a70*/  BSSY B0, `(.L_x_2385) ;  /* 0x0000040000007945 */ /* 0x000fe60003800000 */
[----:B------:R-:W-:-:S13]  /*0a80*/  ISETP.GE.AND P1, PT, R7, R2, PT ;  /* 0x000000020700720c */ /* 0x000fda0003f26270 */
[----:B------:R-:W-:Y:S05]  /*0a90*/  @P1 BRA `(.L_x_2386) ;  /* 0x000003d000001947 */ /* 0x000fea0003800000 */
[----:B-----5:R-:W-:-:S13]  /*0aa0*/  FSETP.GEU.FTZ.AND P1, PT, |R25|, 1.7687499523162841797, PT ;  /* 0x3fe266661900780b */ /* 0x020fda0003f3e200 */
[----:B------:R-:W-:Y:S05]  /*0ab0*/  @!P1 BRA `(.L_x_2387) ;  /* 0x000002a000009947 */ /* 0x000fea0003800000 */
[----:B------:R-:W-:Y:S01]  /*0ac0*/  IMAD.MOV.U32 R6, RZ, RZ, 0x0 ;  /* 0x00000000ff067424 */ /* 0x000fe200078e00ff */
[----:B------:R-:W-:Y:S01]  /*0ad0*/  MOV R16, 0xdc1895e9 ;  /* 0xdc1895e900107802 */ /* 0x000fe20000000f00 */
[----:B------:R-:W-:Y:S02]  /*0ae0*/  IMAD.MOV.U32 R7, RZ, RZ, 0x3fe00000 ;  /* 0x3fe00000ff077424 */ /* 0x000fe400078e00ff */
[----:B------:R-:W-:Y:S02]  /*0af0*/  IMAD.MOV.U32 R17, RZ, RZ, 0x3fb0066b ;  /* 0x3fb0066bff117424 */ /* 0x000fe400078e00ff */
[----:B------:R-:W-:Y:S02]  /*0b00*/  IMAD.MOV.U32 R12, RZ, RZ, RZ ;  /* 0x000000ffff0c7224 */ /* 0x000fe400078e00ff */
[----:B------:R-:W0:Y:S01]  /*0b10*/  DFMA R6, |R24|, -R6, 0.5 ;  /* 0x3fe000001806742b */ /* 0x000e220000000a06 */
[----:B------:R-:W-:-:S05]  /*0b20*/  IMAD.MOV.U32 R20, RZ, RZ, RZ ;  /* 0x000000ffff147224 */ /* 0x000fca00078e00ff */
        /* <DEDUP_REMOVED lines=35> */
.L_x_2387:
        /* <DEDUP_REMOVED lines=17> */
.L_x_2386:
[----:B------:R-:W-:Y:S05]  /*0e70*/  BSYNC B0 ;  /* 0x0000000000007941 */ /* 0x000fea0003800000 */
.L_x_2385:
[----:B------:R-:W-:Y:S01]  /*0e80*/  IADD3 R7, R5, 0x180, RZ ;  /* 0x0000018005077810 */ /* 0x000fe20007ffe0ff */
[----:B------:R-:W-:Y:S03]  /*0e90*/  BSSY B0, `(.L_x_2388) ;  /* 0x0000041000007945 */ /* 0x000fe60003800000 */
[----:B------:R-:W-:-:S13]  /*0ea0*/  ISETP.GE.AND P1, PT, R7, R2, PT ;  /* 0x000000020700720c */ /* 0x000fda0003f26270 */
[----:B------:R-:W-:Y:S05]  /*0eb0*/  @P1 BRA `(.L_x_2389) ;  /* 0x000003e000001947 */ /* 0x000fea0003800000 */
[----:B-----5:R-:W-:-:S13]  /*0ec0*/  FSETP.GEU.FTZ.AND P1, PT, |R15|, 1.7687499523162841797, PT ;  /* 0x3fe266660f00780b */ /* 0x020fda0003f3e200 */
[----:B------:R-:W-:Y:S05]  /*0ed0*/  @!P1 BRA `(.L_x_2390) ;  /* 0x000002b000009947 */ /* 0x000fea0003800000 */
[----:B------:R-:W-:Y:S01]  /*0ee0*/  MOV R16, 0x0 ;  /* 0x0000000000107802 */ /* 0x000fe20000000f00 */
[----:B------:R-:W-:Y:S02]  /*0ef0*/  IMAD.MOV.U32 R17, RZ, RZ, 0x3fe00000 ;  /* 0x3fe00000ff117424 */ /* 0x000fe400078e00ff */
[----:B------:R-:W-:Y:S02]  /*0f00*/  IMAD.MOV.U32 R6, RZ, RZ, -0x23e76a17 ;  /* 0xdc1895e9ff067424 */ /* 0x000fe400078e00ff */
[----:B------:R-:W-:Y:S02]  /*0f10*/  IMAD.MOV.U32 R7, RZ, RZ, 0x3fb0066b ;  /* 0x3fb0066bff077424 */ /* 0x000fe400078e00ff */
[----:B------:R-:W4:Y:S01]  /*0f20*/  DFMA R16, |R14|, -R16, 0.5 ;  /* 0x3fe000000e10742b */ /* 0x000f220000000a10 */
[----:B------:R-:W-:-:S05]  /*0f30*/  IMAD.MOV.U32 R18, RZ, RZ, RZ ;  /* 0x000000ffff127224 */ /* 0x000fca00078e00ff */
[C---:B----4-:R-:W4:Y:S01]  /*0f40*/  DFMA R6, R16.reuse, R6, c[0x2][0x0] ;  /* 0x008000001006762b */ /* 0x050f220000000006 */
[----:B------:R-:W5:Y:S03]  /*0f50*/  MUFU.RSQ64H R19, R17 ;  /* 0x0000001100137308 */ /* 0x000f660000001c00 */
[----:B------:R-:W-:Y:S01]  /*0f60*/  ISETP.GE.AND P2, PT, R17, RZ, PT ;  /* 0x000000ff1100720c */ /* 0x000fe20003f46270 */
[----:B------:R-:W-:-:S04]  /*0f70*/  DSETP.NE.AND P1, PT, R16, RZ, PT ;  /* 0x000000ff1000722a */ /* 0x000fc80003f25000 */
[----:B----4-:R-:W4:-:S06]  /*0f80*/  DFMA R6, R16, R6, c[0x2][0x8] ;  /* 0x008002001006762b */ /* 0x010f0c0000000006 */
[----:B----4-:R-:W4:-:S04]  /*0f90*/  DFMA R6, R16, R6, c[0x2][0x10] ;  /* 0x008004001006762b */ /* 0x010f080000000006 */
[----:B-----5:R-:W5:-:S04]  /*0fa0*/  DMUL R20, R16, R18 ;  /* 0x0000001210147228 */ /* 0x020f480000000000 */
[----:B0---4-:R0:W4:Y:S02]  /*0fb0*/  DFMA R24, R16, R6, c[0x2][0x18] ;  /* 0x008006001018762b */ /* 0x0111240000000006 */
[----:B0-----:R-:W-:Y:S01]  /*0fc0*/  IADD3 R7, R19, -0x100000, RZ ;  /* 0xfff0000013077810 */ /* 0x001fe20007ffe0ff */
[----:B------:R-:W-:Y:S01]  /*0fd0*/  IMAD.MOV.U32 R6, RZ, RZ, RZ ;  /* 0x000000ffff067224 */ /* 0x000fe200078e00ff */
[----:B-----5:R-:W0:-:S04]  /*0fe0*/  DFMA R22, R20, -R20, R16 ;  /* 0x800000141416722b */ /* 0x020e080000000010 */
[----:B----4-:R-:W4:-:S04]  /*0ff0*/  DFMA R24, R16, R24, c[0x2][0x20] ;  /* 0x008008001018762b */ /* 0x010f080000000018 */
[----:B0-----:R-:W0:-:S04]  /*1000*/  DFMA R22, R6, R22, R20 ;  /* 0x000000160616722b */ /* 0x001e080000000014 */
[----:B----4-:R-:W4:-:S04]  /*1010*/  DFMA R24, R16, R24, c[0x2][0x28] ;  /* 0x00800a001018762b */ /* 0x010f080000000018 */
[----:B0-----:R-:W0:-:S04]  /*1020*/  DFMA R18, R18, -R22, 1 ;  /* 0x3ff000001212742b */ /* 0x001e080000000816 */
[----:B----4-:R-:W4:-:S04]  /*1030*/  DFMA R24, R16, R24, c[0x2][0x30] ;  /* 0x00800c001018762b */ /* 0x010f080000000018 */
[----:B0-----:R-:W-:-:S04]  /*1040*/  DFMA R18, R6, R18, R6 ;  /* 0x000000120612722b */ /* 0x001fc80000000006 */
[----:B----4-:R-:W0:-:S04]  /*1050*/  DFMA R6, R16, R24, c[0x2][0x38] ;  /* 0x00800e001006762b */ /* 0x010e080000000018 */
[----:B------:R-:W4:-:S04]  /*1060*/  DFMA R20, R22, -R22, R16 ;  /* 0x800000161614722b */ /* 0x000f080000000010 */
        /* <DEDUP_REMOVED lines=18> */
.L_x_2390:
[----:B------:R-:W4:Y:S01]  /*1190*/  DMUL R6, R14, R14 ;  /* 0x0000000e0e067228 */ /* 0x000f220000000000 */
[----:B------:R-:W-:Y:S02]  /*11a0*/  IMAD.MOV.U32 R16, RZ, RZ, -0x23e76a17 ;  /* 0xdc1895e9ff107424 */ /* 0x000fe400078e00ff */
[----:B------:R-:W-:-:S06]  /*11b0*/  IMAD.MOV.U32 R17, RZ, RZ, 0x3fb0066b ;  /* 0x3fb0066bff117424 */ /* 0x000fcc00078e00ff */
[----:B----4-:R-:W4:-:S06]  /*11c0*/  DFMA R16, R6, R16, c[0x2][0x0] ;  /* 0x008000000610762b */ /* 0x010f0c0000000010 */
        /* <DEDUP_REMOVED lines=11> */
[----:B----4-:R-:W4:-:S06]  /*1280*/  DMUL R16, R6, R16 ;  /* 0x0000001006107228 */ /* 0x010f0c0000000000 */
[----:B----4-:R4:W0:-:S06]  /*1290*/  DFMA R14, R16, R14, R14 ;  /* 0x0000000e100e722b */ /* 0x01080c000000000e */
.L_x_2389:
[----:B------:R-:W-:Y:S05]  /*12a0*/  BSYNC B0 ;  /* 0x0000000000007941 */ /* 0x000fea0003800000 */
.L_x_2388:
[----:B------:R-:W-:Y:S01]  /*12b0*/  @!P0 IMAD R6, R0, 0x200, R3 ;  /* 0x0000020000068824 */ /* 0x000fe200078e0203 */
[----:B------:R-:W-:Y:S01]  /*12c0*/  BSSY B0, `(.L_x_2391) ;  /* 0x0000011000007945 */ /* 0x000fe20003800000 */
[----:B------:R-:W-:Y:S02]  /*12d0*/  @!P0 IMAD.MOV.U32 R7, RZ, RZ, 0x8 ;  /* 0x00000008ff078424 */ /* 0x000fe400078e00ff */
[----:B------:R-:W-:Y:S02]  /*12e0*/  @!P0 IMAD.MOV.U32 R5, RZ, RZ, R27 ;  /* 0x000000ffff058224 */ /* 0x000fe400078e001b */
[----:B------:R-:W-:-:S03]  /*12f0*/  @!P0 IMAD.WIDE.U32 R6, R6, R7, c[0x0][0x168] ;  /* 0x00005a0006068625 */ /* 0x000fc600078e0007 */
[----:B------:R-:W-:Y:S02]  /*1300*/  ISETP.GE.AND P1, PT, R5, R2, PT ;  /* 0x000000020500720c */ /* 0x000fe40003f26270 */
[----:B-1---5:R1:W-:Y:S11]  /*1310*/  @!P0 STG.E.64 [R6.64], R8 ;  /* 0x0000000806008986 */ /* 0x0223f6000c101b04 */
[----:B------:R-:W-:Y:S05]  /*1320*/  @P1 BRA `(.L_x_2392) ;  /* 0x000000a000001947 */ /* 0x000fea0003800000 */
[----:B-1----:R-:W-:Y:S01]  /*1330*/  LEA R6, R0, R5, 0x9 ;  /* 0x0000000500067211 */ /* 0x002fe200078e48ff */
[----:B------:R-:W-:Y:S01]  /*1340*/  IMAD.MOV.U32 R9, RZ, RZ, 0x8 ;  /* 0x00000008ff097424 */ /* 0x000fe200078e00ff */
[----:B------:R-:W-:-:S03]  /*1350*/  IADD3 R5, R5, 0x80, RZ ;  /* 0x0000008005057810 */ /* 0x000fc60007ffe0ff */
[----:B------:R-:W-:Y:S01]  /*1360*/  IMAD.WIDE.U32 R6, R6, R9, c[0x0][0x168] ;  /* 0x00005a0006067625 */ /* 0x000fe200078e0009 */
[----:B------:R-:W-:-:S04]  /*1370*/  ISETP.GE.AND P0, PT, R5, R2, PT ;  /* 0x000000020500720c */ /* 0x000fc80003f06270 */
[----:B--2---:R1:W-:Y:S09]  /*1380*/  STG.E.64 [R6.64], R10 ;  /* 0x0000000a06007986 */ /* 0x0043f2000c101b04 */
[----:B------:R-:W-:Y:S01]  /*1390*/  @!P0 IMAD R8, R0, 0x200, R5 ;  /* 0x0000020000088824 */ /* 0x000fe200078e0205 */
[----:B------:R-:W-:-:S03]  /*13a0*/  @!P0 IADD3 R5, R5, 0x80, RZ ;  /* 0x0000008005058810 */ /* 0x000fc60007ffe0ff */
[----:B------:R-:W-:-:S05]  /*13b0*/  @!P0 IMAD.WIDE.U32 R8, R8, R9, c[0x0][0x168] ;  /* 0x00005a0008088625 */ /* 0x000fca00078e0009 */
[----:B---3--:R1:W-:Y:S02]  /*13c0*/  @!P0 STG.E.64 [R8.64], R12 ;  /* 0x0000000c08008986 */ /* 0x0083e4000c101b04 */
.L_x_2392:
[----:B------:R-:W-:Y:S05]  /*13d0*/  BSYNC B0 ;  /* 0x0000000000007941 */ /* 0x000fea0003800000 */
.L_x_2391:
[----:B------:R-:W-:-:S13]  /*13e0*/  ISETP.GE.AND P0, PT, R5, R2, PT ;  /* 0x000000020500720c */ /* 0x000fda0003f06270 */
[----:B------:R-:W-:Y:S05]  /*13f0*/  @P0 EXIT ;  /* 0x000000000000094d */ /* 0x000fea0003800000 */
[----:B------:R-:W-:Y:S02]  /*1400*/  IMAD R2, R0, 0x200, R5 ;  /* 0x0000020000027824 */ /* 0x000fe400078e0205 */
[----:B------:R-:W-:-:S04]  /*1410*/  IMAD.MOV.U32 R3, RZ, RZ, 0x8 ;  /* 0x00000008ff037424 */ /* 0x000fc800078e00ff */
[----:B------:R-:W-:-:S05]  /*1420*/  IMAD.WIDE.U32 R2, R2, R3, c[0x0][0x168] ;  /* 0x00005a0002027625 */ /* 0x000fca00078e0003 */
[----:B0-----:R-:W-:Y:S01]  /*1430*/  STG.E.64 [R2.64], R14 ;  /* 0x0000000e02007986 */ /* 0x001fe2000c101b04 */
[----:B------:R-:W-:Y:S05]  /*1440*/  EXIT ;  /* 0x000000000000794d */ /* 0x000fea0003800000 */
.L_x_2393:
        /* <DEDUP_REMOVED lines=11> */
.L_x_16375:


//--------------------- .text._ZN2at6native29vectorized_elementwise_kernelILi2EZZZNS0_16asin_kernel_cudaERNS_18TensorIteratorBaseEENKUlvE0_clEvENKUlvE_clEvEUldE_St5arrayIPcLm2EEEEviT0_T1_ --------------------------
	.section	.text._ZN2at6native29vectorized_elementwise_kernelILi2EZZZNS0_16asin_kernel_cudaERNS_18TensorIteratorBaseEENKUlvE0_clEvENKUlvE_clEvEUldE_St5arrayIPcLm2EEEEviT0_T1_,"ax",@progbits
	.sectioninfo	@"SHI_REGISTERS=36"
	.align	128
        .global         _ZN2at6native29vectorized_elementwise_kernelILi2EZZZNS0_16asin_kernel_cudaERNS_18TensorIteratorBaseEENKUlvE0_clEvENKUlvE_clEvEUldE_St5arrayIPcLm2EEEEviT0_T1_
        .type           _ZN2at6native29vectorized_elementwise_kernelILi2EZZZNS0_16asin_kernel_cudaERNS_18TensorIteratorBaseEENKUlvE0_clEvENKUlvE_clEvEUldE_St5arrayIPcLm2EEEEviT0_T1_,@function
        .size           _ZN2at6native29vectorized_elementwise_kernelILi2EZZZNS0_16asin_kernel_cudaERNS_18TensorIteratorBaseEENKUlvE0_clEvENKUlvE_clEvEUldE_St5arrayIPcLm2EEEEviT0_T1_,(.L_x_16376 - _ZN2at6native29vectorized_elementwise_kernelILi2EZZZNS0_16asin_kernel_cudaERNS_18TensorIteratorBaseEENKUlvE0_clEvENKUlvE_clEvEUldE_St5arrayIPcLm2EEEEviT0_T1_)
        .other          _ZN2at6native29vectorized_elementwise_kernelILi2EZZZNS0_16asin_kernel_cudaERNS_18TensorIteratorBaseEENKUlvE0_clEvENKUlvE_clEvEUldE_St5arrayIPcLm2EEEEviT0_T1_,@"STO_CUDA_ENTRY STV_DEFAULT"
_ZN2at6native29vectorized_elementwise_kernelILi2EZZZNS0_16asin_kernel_cudaERNS_18TensorIteratorBaseEENKUlvE0_clEvENKUlvE_clEvEUldE_St5arrayIPcLm2EEEEviT0_T1_:
.text._ZN2at6native29vectorized_elementwise_kernelILi2EZZZNS0_16asin_kernel_cudaERNS_18TensorIteratorBaseEENKUlvE0_clEvENKUlvE_clEvEUldE_St5arrayIPcLm2EEEEviT0_T1_:
[----:B------:R-:W-:Y:S02]  /*0000*/  IMAD.MOV.U32 R1, RZ, RZ, c[0x0][0x28] ;  /* 0x00000a00ff017624 */ /* 0x000fe400078e00ff */
[----:B------:R-:W0:Y:S01]  /*0010*/  S2R R0, SR_CTAID.X ;  /* 0x0000000000007919 */ /* 0x000e220000002500 */
[----:B------:R-:W-:Y:S01]  /*0020*/  ULDC.64 UR4, c[0x0][0x118] ;  /* 0x0000460000047ab9 */ /* 0x000fe20000000a00 */
[----:B0-----:R-:W-:-:S05]  /*0030*/  IMAD.SHL.U32 R0, R0, 0x400, RZ ;  /* 0x0000040000007824 */ /* 0x001fca00078e00ff */
[----:B------:R-:W-:-:S04]  /*0040*/  IADD3 R12, -R0, c[0x0][0x160], RZ ;  /* 0x00005800000c7a10 */ /* 0x000fc80007ffe1ff */
[----:B------:R-:W-:-:S13]  /*0050*/  ISETP.GE.U32.AND P0, PT, R12, 0x400, PT ;  /* 0x000004000c00780c */ /* 0x000fda0003f06070 */
[----:B------:R-:W-:Y:S05]  /*0060*/  @!P0 BRA `(.L_x_2394) ;  /* 0x00001f3000008947 */ /* 0x000fea0003800000 */
[----:B------:R-:W0:Y:S01]  /*0070*/  S2R R20, SR_TID.X ;  /* 0x0000000000147919 */ /* 0x000e220000002100 */
[----:B------:R-:W-:-:S04]  /*0080*/  IMAD.MOV.U32 R21, RZ, RZ, 0x8 ;  /* 0x00000008ff157424 */ /* 0x000fc800078e00ff */
[----:B------:R-:W-:-:S06]  /*0090*/  IMAD.WIDE R2, R0, R21, c[0x0][0x170] ;  /* 0x00005c0000027625 */ /* 0x000fcc00078e0215 */
[----:B0-----:R-:W-:-:S05]  /*00a0*/  IMAD.WIDE.U32 R2, R20, 0x10, R2 ;  /* 0x0000001014027825 */ /* 0x001fca00078e0002 */
[----:B------:R-:W2:Y:S04]  /*00b0*/  LDG.E.128 R8, [R2.64] ;  /* 0x0000000402087981 */ /* 0x000ea8000c1e1d00 */
[----:B------:R0:W5:Y:S04]  /*00c0*/  LDG.E.128 R16, [R2.64+0x800] ;  /* 0x0008000402107981 */ /* 0x000168000c1e1d00 */
[----:B------:R0:W5:Y:S04]  /*00d0*/  LDG.E.128 R12, [R2.64+0x1000] ;  /* 0x00100004020c7981 */ /* 0x000168000c1e1d00 */
[----:B------:R0:W5:Y:S01]  /*00e0*/  LDG.E.128 R4, [R2.64+0x1800] ;  /* 0x0018000402047981 */ /* 0x000162000c1e1d00 */
[----:B------:R-:W-:Y:S01]  /*00f0*/  BSSY B0, `(.L_x_2395) ;  /* 0x000003f000007945 */ /* 0x000fe20003800000 */
[----:B--2---:R-:W-:-:S13]  /*0100*/  FSETP.GEU.FTZ.AND P0, PT, |R9|, 1.7687499523162841797, PT ;  /* 0x3fe266660900780b */ /* 0x004fda0003f1e200 */
[----:B------:R-:W-:Y:S05]  /*0110*/  @!P0 BRA `(.L_x_2396) ;  /* 0x000002b000008947 */ /* 0x000fea0003800000 */
[----:B0-----:R-:W-:Y:S02]  /*0120*/  IMAD.MOV.U32 R22, RZ, RZ, 0x0 ;  /* 0x00000000ff167424 */ /* 0x001fe400078e00ff */
[----:B------:R-:W-:Y:S02]  /*0130*/  IMAD.MOV.U32 R23, RZ, RZ, 0x3fe00000 ;  /* 0x3fe00000ff177424 */ /* 0x000fe400078e00ff */
[----:B------:R-:W-:Y:S02]  /*0140*/  IMAD.MOV.U32 R28, RZ, RZ, RZ ;  /* 0x000000ffff1c7224 */ /* 0x000fe400078e00ff */
[----:B------:R-:W-:Y:S02]  /*0150*/  IMAD.MOV.U32 R24, RZ, RZ, RZ ;  /* 0x000000ffff187224 */ /* 0x000fe400078e00ff */
[----:B------:R-:W0:Y:S01]  /*0160*/  DFMA R22, |R8|, -R22, 0.5 ;  /* 0x3fe000000816742b */ /* 0x000e220000000a16 */
[----:B------:R-:W-:Y:S02]  /*0170*/  IMAD.MOV.U32 R2, RZ, RZ, -0x23e76a17 ;  /* 0xdc1895e9ff027424 */ /* 0x000fe400078e00ff */
[----:B------:R-:W-:-:S03]  /*0180*/  IMAD.MOV.U32 R3, RZ, RZ, 0x3fb0066b ;  /* 0x3fb0066bff037424 */ /* 0x000fc600078e00ff */
[----:B0-----:R-:W0:Y:S01]  /*0190*/  MUFU.RSQ64H R29, R23 ;  /* 0x00000017001d7308 */ /* 0x001e220000001c00 */
[----:B------:R-:W-:-:S03]  /*01a0*/  DSETP.NE.AND P0, PT, R22, RZ, PT ;  /* 0x000000ff1600722a */ /* 0x000fc60003f05000 */
[----:B------:R-:W-:Y:S01]  /*01b0*/  ISETP.GE.AND P1, PT, R23, RZ, PT ;  /* 0x000000ff1700720c */ /* 0x000fe20003f26270 */
[----:B0-----:R-:W0:Y:S01]  /*01c0*/  DMUL R26, R22, R28 ;  /* 0x0000001c161a7228 */ /* 0x001e220000000000 */
[----:B------:R-:W-:-:S05]  /*01d0*/  IADD3 R25, R29, -0x100000, RZ ;  /* 0xfff000001d197810 */ /* 0x000fca0007ffe0ff */
[----:B0-----:R-:W0:-:S06]  /*01e0*/  DFMA R30, R26, -R26, R22 ;  /* 0x8000001a1a1e722b */ /* 0x001e0c0000000016 */
[----:B0-----:R-:W0:-:S04]  /*01f0*/  DFMA R26, R24, R30, R26 ;  /* 0x0000001e181a722b */ /* 0x001e08000000001a */
[----:B------:R-:W1:-:S04]  /*0200*/  DFMA R30, R22, R2, c[0x2][0x0] ;  /* 0x00800000161e762b */ /* 0x000e480000000002 */
[----:B0-----:R-:W0:-:S04]  /*0210*/  DFMA R28, R28, -R26, 1 ;  /* 0x3ff000001c1c742b */ /* 0x001e08000000081a */
[----:B-1----:R-:W1:-:S04]  /*0220*/  DFMA R30, R22, R30, c[0x2][0x8] ;  /* 0x00800200161e762b */ /* 0x002e48000000001e */
[----:B0-----:R-:W-:-:S04]  /*0230*/  DFMA R24, R24, R28, R24 ;  /* 0x0000001c1818722b */ /* 0x001fc80000000018 */
[----:B-1----:R-:W0:-:S04]  /*0240*/  DFMA R30, R22, R30, c[0x2][0x10] ;  /* 0x00800400161e762b */ /* 0x002e08000000001e */
        /* <DEDUP_REMOVED lines=10> */
[----:B0-----:R-:W0:-:S04]  /*02f0*/  DFMA R30, R22, R30, c[0x2][0x38] ;  /* 0x00800e00161e762b */ /* 0x001e08000000001e */
[----:B------:R-:W-:-:S04]  /*0300*/  DMUL R24, R24, -2 ;  /* 0xc000000018187828 */ /* 0x000fc80000000000 */
[----:B0-----:R-:W0:-:S06]  /*0310*/  DFMA R30, R22, R30, c[0x2][0x40] ;  /* 0x00801000161e762b */ /* 0x001e0c000000001e */
[----:B0-----:R-:W0:-:S06]  /*0320*/  DFMA R30, R22, R30, c[0x2][0x48] ;  /* 0x00801200161e762b */ /* 0x001e0c000000001e */
[----:B0-----:R-:W0:-:S06]  /*0330*/  DFMA R30, R22, R30, c[0x2][0x50] ;  /* 0x00801400161e762b */ /* 0x001e0c000000001e */
[----:B0-----:R-:W0:-:S06]  /*0340*/  DFMA R30, R22, R30, c[0x2][0x58] ;  /* 0x00801600161e762b */ /* 0x001e0c000000001e */
[----:B0-----:R-:W0:-:S04]  /*0350*/  DMUL R30, R22, R30 ;  /* 0x0000001e161e7228 */ /* 0x001e080000000000 */
[----:B------:R-:W-:-:S04]  /*0360*/  DADD R22, R24, c[0x2][0x68] ;  /* 0x00801a0018167629 */ /* 0x000fc80000000000 */
[----:B0-----:R-:W0:-:S06]  /*0370*/  DFMA R30, R30, R24, c[0x2][0x60] ;  /* 0x008018001e1e762b */ /* 0x001e0c0000000018 */
[----:B0-----:R-:W0:-:S06]  /*0380*/  DADD R22, R30, R22 ;  /* 0x000000001e167229 */ /* 0x001e0c0000000016 */
[----:B0-----:R-:W0:-:S10]  /*0390*/  DADD R22, R22, c[0x2][0x68] ;  /* 0x00801a0016167629 */ /* 0x001e140000000000 */
[----:B0-----:R-:W-:Y:S01]  /*03a0*/  LOP3.LUT R9, R23, 0x80000000, R9, 0xb8, !PT ;  /* 0x8000000017097812 */ /* 0x001fe200078eb809 */
[----:B------:R-:W-:Y:S01]  /*03b0*/  IMAD.MOV.U32 R8, RZ, RZ, R22 ;  /* 0x000000ffff087224 */ /* 0x000fe200078e0016 */
[----:B------:R-:W-:Y:S05]  /*03c0*/  BRA `(.L_x_2397) ;  /* 0x0000011000007947 */ /* 0x000fea0003800000 */
.L_x_2396:
        /* <DEDUP_REMOVED lines=17> */
.L_x_2397:
[----:B------:R-:W-:Y:S05]  /*04e0*/  BSYNC B0 ;  /* 0x0000000000007941 */ /* 0x000fea0003800000 */
.L_x_2395:
[----:B------:R-:W-:Y:S01]  /*04f0*/  FSETP.GEU.FTZ.AND P0, PT, |R11|, 1.7687499523162841797, PT ;  /* 0x3fe266660b00780b */ /* 0x000fe20003f1e200 */
[----:B------:R-:W-:-:S12]  /*0500*/  BSSY B0, `(.L_x_2398) ;  /* 0x000003a000007945 */ /* 0x000fd80003800000 */
[----:B------:R-:W-:Y:S05]  /*0510*/  @!P0 BRA `(.L_x_2399) ;  /* 0x0000029000008947 */ /* 0x000fea0003800000 */
[----:B------:R-:W-:Y:S02]  /*0520*/  IMAD.MOV.U32 R22, RZ, RZ, 0x0 ;  /* 0x00000000ff167424 */ /* 0x000fe400078e00ff */
[----:B------:R-:W-:Y:S02]  /*0530*/  IMAD.MOV.U32 R23, RZ, RZ, 0x3fe00000 ;  /* 0x3fe00000ff177424 */ /* 0x000fe400078e00ff */
[----:B------:R-:W-:Y:S02]  /*0540*/  IMAD.MOV.U32 R28, RZ, RZ, RZ ;  /* 0x000000ffff1c7224 */ /* 0x000fe400078e00ff */
[----:B0-----:R-:W-:Y:S02]  /*0550*/  IMAD.MOV.U32 R24, RZ, RZ, RZ ;  /* 0x000000ffff187224 */ /* 0x001fe400078e00ff */
[----:B------:R-:W0:-:S06]  /*0560*/  DFMA R22, |R10|, -R22, 0.5 ;  /* 0x3fe000000a16742b */ /* 0x000e0c0000000a16 */
[----:B0-----:R-:W0:Y:S01]  /*0570*/  MUFU.RSQ64H R29, R23 ;  /* 0x00000017001d7308 */ /* 0x001e220000001c00 */
[----:B------:R-:W-:-:S03]  /*0580*/  DSETP.NE.AND P0, PT, R22, RZ, PT ;  /* 0x000000ff1600722a */ /* 0x000fc60003f05000 */
[----:B------:R-:W-:Y:S01]  /*0590*/  ISETP.GE.AND P1, PT, R23, RZ, PT ;  /* 0x000000ff1700720c */ /* 0x000fe20003f26270 */
[----:B0-----:R-:W0:Y:S01]  /*05a0*/  DMUL R26, R22, R28 ;  /* 0x0000001c161a7228 */ /* 0x001e220000000000 */
[----:B------:R-:W-:-:S05]  /*05b0*/  IADD3 R25, R29, -0x100000, RZ ;  /* 0xfff000001d197810 */ /* 0x000fca0007ffe0ff */
[----:B0-----:R-:W0:-:S06]  /*05c0*/  DFMA R30, R26, -R26, R22 ;  /* 0x8000001a1a1e722b */ /* 0x001e0c0000000016 */
[----:B0-----:R-:W0:-:S04]  /*05d0*/  DFMA R26, R24, R30, R26 ;  /* 0x0000001e181a722b */ /* 0x001e08000000001a */
[----:B------:R-:W2:-:S04]  /*05e0*/  DFMA R30, R22, R2, c[0x2][0x0] ;  /* 0x00800000161e762b */ /* 0x000e880000000002 */
[----:B0-----:R-:W0:-:S04]  /*05f0*/  DFMA R28, R28, -R26, 1 ;  /* 0x3ff000001c1c742b */ /* 0x001e08000000081a */
[----:B--2---:R-:W2:-:S04]  /*0600*/  DFMA R30, R22, R30, c[0x2][0x8] ;  /* 0x00800200161e762b */ /* 0x004e88000000001e */
[----:B0-----:R-:W-:-:S04]  /*0610*/  DFMA R24, R24, R28, R24 ;  /* 0x0000001c1818722b */ /* 0x001fc80000000018 */
[----:B--2---:R-:W0:-:S04]  /*0620*/  DFMA R30, R22, R30, c[0x2][0x10] ;  /* 0x00800400161e762b */ /* 0x004e08000000001e */
        /* <DEDUP_REMOVED lines=24> */
.L_x_2399:
[----:B------:R-:W2:-:S06]  /*07b0*/  DMUL R22, R10, R10 ;  /* 0x0000000a0a167228 */ /* 0x000e8c0000000000 */
[----:B0-2---:R-:W0:-:S06]  /*07c0*/  DFMA R24, R22, R2, c[0x2][0x0] ;  /* 0x008000001618762b */ /* 0x005e0c0000000002 */
        /* <DEDUP_REMOVED lines=13> */
.L_x_2400:
[----:B------:R-:W-:Y:S05]  /*08a0*/  BSYNC B0 ;  /* 0x0000000000007941 */ /* 0x000fea0003800000 */
.L_x_2398:
[----:B-----5:R-:W-:Y:S01]  /*08b0*/  FSETP.GEU.FTZ.AND P0, PT, |R17|, 1.7687499523162841797, PT ;  /* 0x3fe266661100780b */ /* 0x020fe20003f1e200 */
        /* <DEDUP_REMOVED lines=14> */
[----:B------:R-:W3:-:S04]  /*09a0*/  DFMA R30, R22, R2, c[0x2][0x0] ;  /* 0x00800000161e762b */ /* 0x000ec80000000002 */
[----:B0-----:R-:W0:-:S04]  /*09b0*/  DFMA R28, R28, -R26, 1 ;  /* 0x3ff000001c1c742b */ /* 0x001e08000000081a */
[----:B---3--:R-:W3:-:S04]  /*09c0*/  DFMA R30, R22, R30, c[0x2][0x8] ;  /* 0x00800200161e762b */ /* 0x008ec8000000001e */
[----:B0-----:R-:W-:-:S04]  /*09d0*/  DFMA R24, R24, R28, R24 ;  /* 0x0000001c1818722b */ /* 0x001fc80000000018 */
[----:B---3--:R-:W0:-:S04]  /*09e0*/  DFMA R30, R22, R30, c[0x2][0x10] ;  /* 0x00800400161e762b */ /* 0x008e08000000001e */
        /* <DEDUP_REMOVED lines=24> */
.L_x_2402:
[----:B------:R-:W3:-:S06]  /*0b70*/  DMUL R22, R16, R16 ;  /* 0x0000001010167228 */ /* 0x000ecc0000000000 */
[----:B0--3--:R-:W0:-:S06]  /*0b80*/  DFMA R24, R22, R2, c[0x2][0x0] ;  /* 0x008000001618762b */ /* 0x009e0c0000000002 */
        /* <DEDUP_REMOVED lines=13> */
.L_x_2403:
[----:B------:R-:W-:Y:S05]  /*0c60*/  BSYNC B0 ;  /* 0x0000000000007941 */ /* 0x000fea0003800000 */
.L_x_2401:
        /* <DEDUP_REMOVED lines=15> */
[----:B------:R-:W4:-:S04]  /*0d60*/  DFMA R30, R22, R2, c[0x2][0x0] ;  /* 0x00800000161e762b */ /* 0x000f080000000002 */
        /* <DEDUP_REMOVED lines=28> */
.L_x_2405:
[----:B------:R-:W4:-:S06]  /*0f30*/  DMUL R22, R18, R18 ;  /* 0x0000001212167228 */ /* 0x000f0c0000000000 */
[----:B0---4-:R-:W0:-:S06]  /*0f40*/  DFMA R24, R22, R2, c[0x2][0x0] ;  /* 0x008000001618762b */ /* 0x011e0c0000000002 */
        /* <DEDUP_REMOVED lines=13> */
.L_x_2406:
[----:B------:R-:W-:Y:S05]  /*1020*/  BSYNC B0 ;  /* 0x0000000000007941 */ /* 0x000fea0003800000 */
.L_x_2404:
        /* <DEDUP_REMOVED lines=15> */
[----:B------:R-:W5:-:S04]  /*1120*/  DFMA R30, R22, R2, c[0x2][0x0] ;  /* 0x00800000161e762b */ /* 0x000f480000000002 */
[----:B0-----:R-:W0:-:S04]  /*1130*/  DFMA R28, R28, -R26, 1 ;  /* 0x3ff000001c1c742b */ /* 0x001e08000000081a */
[----:B-----5:R-:W5:-:S04]  /*1140*/  DFMA R30, R22, R30, c[0x2][0x8] ;  /* 0x00800200161e762b */ /* 0x020f48000000001e */
[----:B0-----:R-:W-:-:S04]  /*1150*/  DFMA R24, R24, R28, R24 ;  /* 0x0000001c1818722b */ /* 0x001fc80000000018 */
[----:B-----5:R-:W0:-:S04]  /*1160*/  DFMA R30, R22, R30, c[0x2][0x10] ;  /* 0x00800400161e762b */ /* 0x020e08000000001e */
[----:B------:R-:W5:-:S04]  /*1170*/  DFMA R28, R26, -R26, R22 ;  /* 0x8000001a1a1c722b */ /* 0x000f480000000016 */
[----:B0-----:R-:W0:-:S04]  /*1180*/  DFMA R30, R22, R30, c[0x2][0x18] ;  /* 0x00800600161e762b */ /* 0x001e08000000001e */
[----:B-----5:R-:W-:-:S04]  /*1190*/  DFMA R24, R24, R28, R26 ;  /* 0x0000001c1818722b */ /* 0x020fc8000000001a */
        /* <DEDUP_REMOVED lines=21> */
.L_x_2408:
[----:B------:R-:W5:-:S06]  /*12f0*/  DMUL R22, R12, R12 ;  /* 0x0000000c0c167228 */ /* 0x000f4c0000000000 */
[----:B0----5:R-:W0:-:S06]  /*1300*/  DFMA R24, R22, R2, c[0x2][0x0] ;  /* 0x008000001618762b */ /* 0x021e0c0000000002 */
        /* <DEDUP_REMOVED lines=13> */
.L_x_2409:
[----:B------:R-:W-:Y:S05]  /*13e0*/  BSYNC B0 ;  /* 0x0000000000007941 */ /* 0x000fea0003800000 */
.L_x_2407:
        /* <DEDUP_REMOVED lines=44> */
.L_x_2411:
        /* <DEDUP_REMOVED lines=15> */
.L_x_2412:
[----:B------:R-:W-:Y:S05]  /*17a0*/  BSYNC B0 ;  /* 0x0000000000007941 */ /* 0x000fea0003800000 */
.L_x_2410:
        /* <DEDUP_REMOVED lines=44> */
.L_x_2414:
        /* <DEDUP_REMOVED lines=15> */
.L_x_2415:
[----:B------:R-:W-:Y:S05]  /*1b60*/  BSYNC B0 ;  /* 0x0000000000007941 */ /* 0x000fea0003800000 */
.L_x_2413:
[----:B------:R-:W-:Y:S01]  /*1b70*/  FSETP.GEU.FTZ.AND P0, PT, |R7|, 1.7687499523162841797, PT ;  /* 0x3fe266660700780b */ /* 0x000fe20003f1e200 */
[----:B------:R-:W-:-:S12]  /*1b80*/  BSSY B0, `(.L_x_2416) ;  /* 0x000003a000007945 */ /* 0x000fd80003800000 */
[----:B------:R-:W-:Y:S05]  /*1b90*/  @!P0 BRA `(.L_x_2417) ;  /* 0x0000029000008947 */ /* 0x000fea0003800000 */
[----:B------:R-:W-:Y:S02]  /*1ba0*/  IMAD.MOV.U32 R22, RZ, RZ, 0x0 ;  /* 0x00000000ff167424 */ /* 0x000fe400078e00ff */
[----:B------:R-:W-:Y:S02]  /*1bb0*/  IMAD.MOV.U32 R23, RZ, RZ, 0x3fe00000 ;  /* 0x3fe00000ff177424 */ /* 0x000fe400078e00ff */
[----:B0-----:R-:W-:-:S04]  /*1bc0*/  IMAD.MOV.U32 R24, RZ, RZ, RZ ;  /* 0x000000ffff187224 */ /* 0x001fc800078e00ff */
[----:B------:R-:W0:-:S06]  /*1bd0*/  DFMA R22, |R6|, -R22, 0.5 ;  /* 0x3fe000000616742b */ /* 0x000e0c0000000a16 */
[C---:B0-----:R-:W0:Y:S01]  /*1be0*/  DFMA R2, R22.reuse, R2, c[0x2][0x0] ;  /* 0x008000001602762b */ /* 0x041e220000000002 */
[----:B------:R-:W5:Y:S03]  /*1bf0*/  MUFU.RSQ64H R25, R23 ;  /* 0x0000001700197308 */ /* 0x000f660000001c00 */
[----:B------:R-:W-:Y:S01]  /*1c00*/  ISETP.GE.AND P1, PT, R23, RZ, PT ;  /* 0x000000ff1700720c */ /* 0x000fe20003f26270 */
[----:B------:R-:W-:-:S04]  /*1c10*/  DSETP.NE.AND P0, PT, R22, RZ, PT ;  /* 0x000000ff1600722a */ /* 0x000fc80003f05000 */
[----:B0-----:R-:W0:-:S06]  /*1c20*/  DFMA R2, R22, R2, c[0x2][0x8] ;  /* 0x008002001602762b */ /* 0x001e0c0000000002 */
[----:B0-----:R-:W0:-:S04]  /*1c30*/  DFMA R2, R22, R2, c[0x2][0x10] ;  /* 0x008004001602762b */ /* 0x001e080000000002 */
[----:B-----5:R-:W5:-:S04]  /*1c40*/  DMUL R26, R22, R24 ;  /* 0x00000018161a7228 */ /* 0x020f480000000000 */
[----:B0-----:R-:W0:-:S04]  /*1c50*/  DFMA R2, R22, R2, c[0x2][0x18] ;  /* 0x008006001602762b */ /* 0x001e080000000002 */
[----:B-----5:R-:W-:-:S04]  /*1c60*/  DFMA R28, R26, -R26, R22 ;  /* 0x8000001a1a1c722b */ /* 0x020fc80000000016 */
[----:B0-----:R0:W5:Y:S02]  /*1c70*/  DFMA R30, R22, R2, c[0x2][0x20] ;  /* 0x00800800161e762b */ /* 0x0011640000000002 */
[----:B0-----:R-:W-:Y:S01]  /*1c80*/  IADD3 R3, R25, -0x100000, RZ ;  /* 0xfff0000019037810 */ /* 0x001fe20007ffe0ff */
[----:B------:R-:W-:-:S03]  /*1c90*/  IMAD.MOV.U32 R2, RZ, RZ, RZ ;  /* 0x000000ffff027224 */ /* 0x000fc600078e00ff */
[----:B-----5:R-:W0:-:S04]  /*1ca0*/  DFMA R30, R22, R30, c[0x2][0x28] ;  /* 0x00800a00161e762b */ /* 0x020e08000000001e */
[----:B------:R-:W5:-:S04]  /*1cb0*/  DFMA R26, R2, R28, R26 ;  /* 0x0000001c021a722b */ /* 0x000f48000000001a */
[----:B0-----:R-:W0:-:S04]  /*1cc0*/  DFMA R30, R22, R30, c[0x2][0x30] ;  /* 0x00800c00161e762b */ /* 0x001e08000000001e */
[----:B-----5:R-:W5:-:S04]  /*1cd0*/  DFMA R28, R24, -R26, 1 ;  /* 0x3ff00000181c742b */ /* 0x020f48000000081a */
[----:B0-----:R-:W0:-:S04]  /*1ce0*/  DFMA R30, R22, R30, c[0x2][0x38] ;  /* 0x00800e00161e762b */ /* 0x001e08000000001e */
[----:B------:R-:W-:-:S04]  /*1cf0*/  DFMA R24, R26, -R26, R22 ;  /* 0x8000001a1a18722b */ /* 0x000fc80000000016 */
[----:B-----5:R-:W5:-:S04]  /*1d00*/  DFMA R28, R2, R28, R2 ;  /* 0x0000001c021c722b */ /* 0x020f480000000002 */
        /* <DEDUP_REMOVED lines=18> */
.L_x_2417:
[----:B------:R-:W5:-:S06]  /*1e30*/  DMUL R22, R6, R6 ;  /* 0x0000000606167228 */ /* 0x000f4c0000000000 */
[----:B-----5:R-:W5:-:S06]  /*1e40*/  DFMA R2, R22, R2, c[0x2][0x0] ;  /* 0x008000001602762b */ /* 0x020f4c0000000002 */
        /* <DEDUP_REMOVED lines=11> */
[----:B-----5:R-:W5:-:S06]  /*1f00*/  DMUL R2, R22, R2 ;  /* 0x0000000216027228 */ /* 0x020f4c0000000000 */
[----:B-----5:R0:W4:-:S06]  /*1f10*/  DFMA R6, R6, R2, R6 ;  /* 0x000000020606722b */ /* 0x02010c0000000006 */
.L_x_2418:
[----:B------:R-:W-:Y:S05]  /*1f20*/  BSYNC B0 ;  /* 0x0000000000007941 */ /* 0x000fea0003800000 */
.L_x_2416:
[----:B0-----:R-:W-:-:S06]  /*1f30*/  IMAD.WIDE.U32 R2, R0, R21, c[0x0][0x168] ;  /* 0x00005a0000027625 */ /* 0x001fcc00078e0015 */
[----:B------:R-:W-:-:S05]  /*1f40*/  IMAD.WIDE R2, R20, 0x10, R2 ;  /* 0x0000001014027825 */ /* 0x000fca00078e0202 */
[----:B-12---:R-:W-:Y:S04]  /*1f50*/  STG.E.128 [R2.64], R8 ;  /* 0x0000000802007986 */ /* 0x006fe8000c101d04 */
[----:B---34-:R-:W-:Y:S04]  /*1f60*/  STG.E.128 [R2.64+0x800], R16 ;  /* 0x0008001002007986 */ /* 0x018fe8000c101d04 */
[----:B------:R-:W-:Y:S04]  /*1f70*/  STG.E.128 [R2.64+0x1000], R12 ;  /* 0x0010000c02007986 */ /* 0x000fe8000c101d04 */
[----:B------:R-:W-:Y:S01]  /*1f80*/  STG.E.128 [R2.64+0x1800], R4 ;  /* 0x0018000402007986 */ /* 0x000fe2000c101d04 */
[----:B------:R-:W-:Y:S05]  /*1f90*/  EXIT ;  /* 0x000000000000794d */ /* 0x000fea0003800000 */
.L_x_2394:
[----:B------:R-:W0:Y:S01]  /*1fa0*/  S2R R13, SR_TID.X ;  /* 0x00000000000d7919 */ /* 0x000e220000002100 */
[----:B------:R-:W-:Y:S01]  /*1fb0*/  CS2R R20, SRZ ;  /* 0x0000000000147805 */ /* 0x000fe2000001ff00 */
[----:B------:R-:W-:Y:S01]  /*1fc0*/  CS2R R18, SRZ ;  /* 0x0000000000127805 */ /* 0x000fe2000001ff00 */
[----:B------:R-:W-:Y:S01]  /*1fd0*/  CS2R R6, SRZ ;  /* 0x0000000000067805 */ /* 0x000fe2000001ff00 */
[----:B0-----:R-:W-:Y:S01]  /*1fe0*/  ISETP.GE.AND P0, PT, R13, R12, PT ;  /* 0x0000000c0d00720c */ /* 0x001fe20003f06270 */
[----:B------:R-:W-:-:S12]  /*1ff0*/  IMAD.MOV.U32 R17, RZ, RZ, R13 ;  /* 0x000000ffff117224 */ /* 0x000fd800078e000d */
[----:B------:R-:W-:Y:S01]  /*2000*/  @!P0 IMAD.IADD R26, R0, 0x1, R17 ;  /* 0x00000001001a8824 */ /* 0x000fe200078e0211 */
[----:B------:R-:W-:Y:S01]  /*2010*/  @!P0 IADD3 R17, R17, 0x80, RZ ;  /* 0x0000008011118810 */ /* 0x000fe20007ffe0ff */
[----:B------:R-:W-:-:S03]  /*2020*/  @!P0 IMAD.MOV.U32 R27, RZ, RZ, 0x8 ;  /* 0x00000008ff1b8424 */ /* 0x000fc600078e00ff */
[C---:B------:R-:W-:Y:S01]  /*2030*/  ISETP.GE.AND P6, PT, R17.reuse, R12, PT ;  /* 0x0000000c1100720c */ /* 0x040fe20003fc6270 */
[----:B------:R-:W-:Y:S01]  /*2040*/  @!P0 IMAD.WIDE.U32 R26, R26, R27, c[0x0][0x170] ;  /* 0x00005c001a1a8625 */ /* 0x000fe200078e001b */
[----:B------:R-:W-:Y:S01]  /*2050*/  CS2R R14, SRZ ;  /* 0x00000000000e7805 */ /* 0x000fe2000001ff00 */
[----:B------:R-:W-:Y:S01]  /*2060*/  CS2R R10, SRZ ;  /* 0x00000000000a7805 */ /* 0x000fe2000001ff00 */
[----:B------:R-:W-:Y:S02]  /*2070*/  CS2R R8, SRZ ;  /* 0x0000000000087805 */ /* 0x000fe4000001ff00 */
[----:B------:R0:W5:Y:S07]  /*2080*/  @!P0 LDG.E.64 R6, [R26.64] ;  /* 0x000000041a068981 */ /* 0x00016e000c1e1b00 */
[----:B------:R-:W-:Y:S01]  /*2090*/  @!P6 IMAD.IADD R28, R0, 0x1, R17 ;  /* 0x00000001001ce824 */ /* 0x000fe200078e0211 */
[----:B------:R-:W-:Y:S01]  /*20a0*/  @!P6 IADD3 R17, R17, 0x80, RZ ;  /* 0x000000801111e810 */ /* 0x000fe20007ffe0ff */
[----:B------:R-:W-:-:S03]  /*20b0*/  @!P6 IMAD.MOV.U32 R29, RZ, RZ, 0x8 ;  /* 0x00000008ff1de424 */ /* 0x000fc600078e00ff */
[----:B------:R-:W-:Y:S01]  /*20c0*/  ISETP.GE.AND P5, PT, R17, R12, PT ;  /* 0x0000000c1100720c */ /* 0x000fe20003fa6270 */
[----:B------:R-:W-:-:S05]  /*20d0*/  @!P6 IMAD.WIDE.U32 R28, R28, R29, c[0x0][0x170] ;  /* 0x00005c001c1ce625 */ /* 0x000fca00078e001d */
[----:B------:R1:W5:Y:S07]  /*20e0*/  @!P6 LDG.E.64 R20, [R28.64] ;  /* 0x000000041c14e981 */ /* 0x00036e000c1e1b00 */
[----:B------:R-:W-:Y:S01]  /*20f0*/  @!P5 IMAD.IADD R30, R0, 0x1, R17 ;  /* 0x00000001001ed824 */ /* 0x000fe200078e0211 */
[----:B------:R-:W-:Y:S01]  /*2100*/  @!P5 IADD3 R17, R17, 0x80, RZ ;  /* 0x000000801111d810 */ /* 0x000fe20007ffe0ff */
[----:B------:R-:W-:-:S03]  /*2110*/  @!P5 IMAD.MOV.U32 R31, RZ, RZ, 0x8 ;  /* 0x00000008ff1fd424 */ /* 0x000fc600078e00ff */
[----:B------:R-:W-:Y:S01]  /*2120*/  ISETP.GE.AND P4, PT, R17, R12, PT ;  /* 0x0000000c1100720c */ /* 0x000fe20003f86270 */
[----:B------:R-:W-:Y:S01]  /*2130*/  @!P5 IMAD.WIDE.U32 R30, R30, R31, c[0x0][0x170] ;  /* 0x00005c001e1ed625 */ /* 0x000fe200078e001f */
[----:B------:R-:W-:-:S04]  /*2140*/  CS2R R2, SRZ ;  /* 0x0000000000027805 */ /* 0x000fc8000001ff00 */
[----:B------:R2:W5:Y:S07]  /*2150*/  @!P5 LDG.E.64 R18, [R30.64] ;  /* 0x000000041e12d981 */ /* 0x00056e000c1e1b00 */
[----:B------:R-:W-:Y:S01]  /*2160*/  @!P4 IMAD.IADD R16, R0, 0x1, R17 ;  /* 0x000000010010c824 */ /* 0x000fe200078e0211 */
[----:B------:R-:W-:-:S04]  /*2170*/  @!P4 IADD3 R17, R17, 0x80, RZ ;  /* 0x000000801111c810 */ /* 0x000fc80007ffe0ff */
[----:B------:R-:W-:-:S13]  /*2180*/  ISETP.GE.AND P3, PT, R17, R12, PT ;  /* 0x0000000c1100720c */ /* 0x000fda0003f66270 */
        /* <DEDUP_REMOVED lines=8> */
[----:B------:R-:W-:Y:S01]  /*2210*/  ISETP.GE.AND P6, PT, R17, R12, PT ;  /* 0x0000000c1100720c */ /* 0x000fe20003fc6270 */
[----:B-1----:R-:W-:Y:S02]  /*2220*/  @!P2 IMAD.MOV.U32 R28, RZ, RZ, 0x8 ;  /* 0x00000008ff1ca424 */ /* 0x002fe400078e00ff */
[----:B------:R-:W-:Y:S02]  /*2230*/  @!P4 IMAD.MOV.U32 R25, RZ, RZ, 0x8 ;  /* 0x00000008ff19c424 */ /* 0x000fe400078e00ff */
[----:B------:R-:W-:Y:S02]  /*2240*/  @!P1 IMAD.MOV.U32 R29, RZ, RZ, 0x8 ;  /* 0x00000008ff1d9424 */ /* 0x000fe400078e00ff */
[----:B------:R-:W-:Y:S01]  /*2250*/  @!P3 IMAD.MOV.U32 R33, RZ, RZ, 0x8 ;  /* 0x00000008ff21b424 */ /* 0x000fe200078e00ff */
[----:B------:R-:W-:Y:S01]  /*2260*/  CS2R R4, SRZ ;  /* 0x0000000000047805 */ /* 0x000fe2000001ff00 */
[----:B0-----:R-:W-:-:S04]  /*2270*/  @!P2 IMAD.WIDE.U32 R26, R23, R28, c[0x0][0x170] ;  /* 0x00005c00171aa625 */ /* 0x001fc800078e001c */
[----:B------:R-:W-:Y:S01]  /*2280*/  @!P6 IMAD.IADD R32, R0, 0x1, R17 ;  /* 0x000000010020e824 */ /* 0x000fe200078e0211 */
[----:B------:R0:W5:Y:S01]  /*2290*/  @!P2 LDG.E.64 R8, [R26.64] ;  /* 0x000000041a08a981 */ /* 0x000162000c1e1b00 */
[----:B--2---:R-:W-:Y:S02]  /*22a0*/  @!P6 IMAD.MOV.U32 R31, RZ, RZ, 0x8 ;  /* 0x00000008ff1fe424 */ /* 0x004fe400078e00ff */
[----:B------:R-:W-:-:S04]  /*22b0*/  @!P4 IMAD.WIDE.U32 R16, R16, R25, c[0x0][0x170] ;  /* 0x00005c001010c625 */ /* 0x000fc800078e0019 */
[----:B------:R-:W-:Y:S01]  /*22c0*/  @!P1 IMAD.WIDE.U32 R28, R22, R29, c[0x0][0x170] ;  /* 0x00005c00161c9625 */ /* 0x000fe200078e001d */
[----:B------:R0:W5:Y:S03]  /*22d0*/  @!P4 LDG.E.64 R14, [R16.64] ;  /* 0x00000004100ec981 */ /* 0x000166000c1e1b00 */
[----:B------:R-:W-:Y:S01]  /*22e0*/  @!P3 IMAD.WIDE.U32 R24, R24, R33, c[0x0][0x170] ;  /* 0x00005c001818b625 */ /* 0x000fe200078e0021 */
[----:B------:R0:W5:Y:S03]  /*22f0*/  @!P1 LDG.E.64 R2, [R28.64] ;  /* 0x000000041c029981 */ /* 0x000166000c1e1b00 */
[----:B------:R-:W-:Y:S01]  /*2300*/  @!P6 IMAD.WIDE.U32 R22, R32, R31, c[0x0][0x170] ;  /* 0x00005c002016e625 */ /* 0x000fe200078e001f */
[----:B------:R0:W5:Y:S04]  /*2310*/  @!P3 LDG.E.64 R10, [R24.64] ;  /* 0x00000004180ab981 */ /* 0x000168000c1e1b00 */
[----:B------:R0:W5:Y:S01]  /*2320*/  @!P6 LDG.E.64 R4, [R22.64] ;  /* 0x000000041604e981 */ /* 0x000162000c1e1b00 */
[----:B------:R-:W-:Y:S01]  /*2330*/  BSSY B0, `(.L_x_2419) ;  /* 0x0000040000007945 */ /* 0x000fe20003800000 */
[----:B------:R-:W-:Y:S05]  /*2340*/  @P0 BRA `(.L_x_2420) ;  /* 0x000003e000000947 */ /* 0x000fea0003800000 */
[----:B-----5:R-:W-:-:S13]  /*2350*/  FSETP.GEU.FTZ.AND P1, PT, |R7|, 1.7687499523162841797, PT ;  /* 0x3fe266660700780b */ /* 0x020fda0003f3e200 */
[----:B------:R-:W-:Y:S05]  /*2360*/  @!P1 BRA `(.L_x_2421) ;  /* 0x000002b000009947 */ /* 0x000fea0003800000 */
[----:B0-----:R-:W-:Y:S02]  /*2370*/  IMAD.MOV.U32 R16, RZ, RZ, 0x0 ;  /* 0x00000000ff107424 */ /* 0x001fe400078e00ff */
        /* <DEDUP_REMOVED lines=12> */
[----:B0-----:R0:W2:Y:S02]  /*2440*/  DFMA R26, R16, R24, c[0x2][0x18] ;  /* 0x00800600101a762b */ /* 0x0010a40000000018 */
[----:B0-----:R-:W-:Y:S01]  /*2450*/  IADD3 R25, R23, -0x100000, RZ ;  /* 0xfff0000017197810 */ /* 0x001fe20007ffe0ff */
[----:B------:R-:W-:Y:S01]  /*2460*/  IMAD.MOV.U32 R24, RZ, RZ, RZ ;  /* 0x000000ffff187224 */ /* 0x000fe200078e00ff */
[----:B-1----:R-:W0:-:S04]  /*2470*/  DFMA R30, R28, -R28, R16 ;  /* 0x8000001c1c1e722b */ /* 0x002e080000000010 */
[----:B--2---:R-:W1:-:S04]  /*2480*/  DFMA R26, R16, R26, c[0x2][0x20] ;  /* 0x00800800101a762b */ /* 0x004e48000000001a */
[----:B0-----:R-:W0:-:S04]  /*2490*/  DFMA R28, R24, R30, R28 ;  /* 0x0000001e181c722b */ /* 0x001e08000000001c */
[----:B-1----:R-:W1:-:S04]  /*24a0*/  DFMA R26, R16, R26, c[0x2][0x28] ;  /* 0x00800a00101a762b */ /* 0x002e48000000001a */
        /* <DEDUP_REMOVED lines=23> */
.L_x_2421:
        /* <DEDUP_REMOVED lines=17> */
.L_x_2420:
[----:B------:R-:W-:Y:S05]  /*2730*/  BSYNC B0 ;  /* 0x0000000000007941 */ /* 0x000fea0003800000 */
.L_x_2419:
[----:B0-----:R-:W-:Y:S01]  /*2740*/  IADD3 R17, R13, 0x80, RZ ;  /* 0x000000800d117810 */ /* 0x001fe20007ffe0ff */
[----:B------:R-:W-:Y:S03]  /*2750*/  BSSY B0, `(.L_x_2422) ;  /* 0x0000041000007945 */ /* 0x000fe60003800000 */
[----:B------:R-:W-:-:S13]  /*2760*/  ISETP.GE.AND P1, PT, R17, R12, PT ;  /* 0x0000000c1100720c */ /* 0x000fda0003f26270 */
[----:B------:R-:W-:Y:S05]  /*2770*/  @P1 BRA `(.L_x_2423) ;  /* 0x000003e000001947 */ /* 0x000fea0003800000 */
[----:B-----5:R-:W-:-:S13]  /*2780*/  FSETP.GEU.FTZ.AND P1, PT, |R21|, 1.7687499523162841797, PT ;  /* 0x3fe266661500780b */ /* 0x020fda0003f3e200 */
[----:B------:R-:W-:Y:S05]  /*2790*/  @!P1 BRA `(.L_x_2424) ;  /* 0x000002b000009947 */ /* 0x000fea0003800000 */
[----:B------:R-:W-:Y:S01]  /*27a0*/  IMAD.MOV.U32 R24, RZ, RZ, 0x0 ;  /* 0x00000000ff187424 */ /* 0x000fe200078e00ff */
[----:B------:R-:W-:Y:S01]  /*27b0*/  MOV R26, RZ ;  /* 0x000000ff001a7202 */ /* 0x000fe20000000f00 */
[----:B------:R-:W-:Y:S02]  /*27c0*/  IMAD.MOV.U32 R25, RZ, RZ, 0x3fe00000 ;  /* 0x3fe00000ff197424 */ /* 0x000fe400078e00ff */
[----:B------:R-:W-:-:S04]  /*27d0*/  IMAD.MOV.U32 R28, RZ, RZ, RZ ;  /* 0x000000ffff1c7224 */ /* 0x000fc800078e00ff */
[----:B------:R-:W0:-:S06]  /*27e0*/  DFMA R24, |R20|, -R24, 0.5 ;  /* 0x3fe000001418742b */ /* 0x000e0c0000000a18 */
[----:B0-----:R-:W0:Y:S01]  /*27f0*/  MUFU.RSQ64H R29, R25 ;  /* 0x00000019001d7308 */ /* 0x001e220000001c00 */
[----:B------:R-:W-:-:S03]  /*2800*/  DSETP.NE.AND P1, PT, R24, RZ, PT ;  /* 0x000000ff1800722a */ /* 0x000fc60003f25000 */
[----:B------:R-:W-:Y:S01]  /*2810*/  ISETP.GE.AND P2, PT, R25, RZ, PT ;  /* 0x000000ff1900720c */ /* 0x000fe20003f46270 */
[----:B0-----:R-:W0:Y:S01]  /*2820*/  DMUL R22, R24, R28 ;  /* 0x0000001c18167228 */ /* 0x001e220000000000 */
[----:B------:R-:W-:-:S05]  /*2830*/  IADD3 R27, R29, -0x100000, RZ ;  /* 0xfff000001d1b7810 */ /* 0x000fca0007ffe0ff */
[----:B0-----:R-:W0:-:S06]  /*2840*/  DFMA R30, R22, -R22, R24 ;  /* 0x80000016161e722b */ /* 0x001e0c0000000018 */
[----:B0-----:R0:W2:Y:S02]  /*2850*/  DFMA R22, R26, R30, R22 ;  /* 0x0000001e1a16722b */ /* 0x0010a40000000016 */
[----:B0-----:R-:W-:Y:S02]  /*2860*/  IMAD.MOV.U32 R30, RZ, RZ, -0x23e76a17 ;  /* 0xdc1895e9ff1e7424 */ /* 0x001fe400078e00ff */
[----:B------:R-:W-:Y:S02]  /*2870*/  IMAD.MOV.U32 R31, RZ, RZ, 0x3fb0066b ;  /* 0x3fb0066bff1f7424 */ /* 0x000fe400078e00ff */
[----:B--2---:R-:W0:-:S04]  /*2880*/  DFMA R28, R28, -R22, 1 ;  /* 0x3ff000001c1c742b */ /* 0x004e080000000816 */
[----:B------:R-:W2:-:S04]  /*2890*/  DFMA R30, R24, R30, c[0x2][0x0] ;  /* 0x00800000181e762b */ /* 0x000e88000000001e */
[----:B0-----:R-:W-:-:S04]  /*28a0*/  DFMA R28, R26, R28, R26 ;  /* 0x0000001c1a1c722b */ /* 0x001fc8000000001a */
[----:B--2---:R-:W0:-:S06]  /*28b0*/  DFMA R30, R24, R30, c[0x2][0x8] ;  /* 0x00800200181e762b */ /* 0x004e0c000000001e */
[----:B0-----:R-:W0:-:S06]  /*28c0*/  DFMA R30, R24, R30, c[0x2][0x10] ;  /* 0x00800400181e762b */ /* 0x001e0c000000001e */
[----:B0-----:R-:W0:-:S06]  /*28d0*/  DFMA R30, R24, R30, c[0x2][0x18] ;  /* 0x00800600181e762b */ /* 0x001e0c000000001e */
[----:B0-----:R-:W0:-:S06]  /*28e0*/  DFMA R30, R24, R30, c[0x2][0x20] ;  /* 0x00800800181e762b */ /* 0x001e0c000000001e */
[----:B0-----:R-:W0:-:S06]  /*28f0*/  DFMA R30, R24, R30, c[0x2][0x28] ;  /* 0x00800a00181e762b */ /* 0x001e0c000000001e */
[----:B0-----:R-:W0:-:S06]  /*2900*/  DFMA R30, R24, R30, c[0x2][0x30] ;  /* 0x00800c00181e762b */ /* 0x001e0c000000001e */
        /* <DEDUP_REMOVED lines=20> */
.L_x_2424:
        /* <DEDUP_REMOVED lines=17> */
.L_x_2423:
[----:B------:R-:W-:Y:S05]  /*2b60*/  BSYNC B0 ;  /* 0x0000000000007941 */ /* 0x000fea0003800000 */
.L_x_2422:
[----:B------:R-:W-:Y:S01]  /*2b70*/  IADD3 R23, R13, 0x100, RZ ;  /* 0x000001000d177810 */ /* 0x000fe20007ffe0ff */
[----:B------:R-:W-:Y:S03]  /*2b80*/  BSSY B0, `(.L_x_2425) ;  /* 0x0000041000007945 */ /* 0x000fe60003800000 */
[----:B------:R-:W-:-:S13]  /*2b90*/  ISETP.GE.AND P1, PT, R23, R12, PT ;  /* 0x0000000c1700720c */ /* 0x000fda0003f26270 */
[----:B------:R-:W-:Y:S05]  /*2ba0*/  @P1 BRA `(.L_x_2426) ;  /* 0x000003e000001947 */ /* 0x000fea0003800000 */
[----:B-----5:R-:W-:-:S13]  /*2bb0*/  FSETP.GEU.FTZ.AND P1, PT, |R19|, 1.7687499523162841797, PT ;  /* 0x3fe266661300780b */ /* 0x020fda0003f3e200 */
[----:B------:R-:W-:Y:S05]  /*2bc0*/  @!P1 BRA `(.L_x_2427) ;  /* 0x000002b000009947 */ /* 0x000fea0003800000 */
[----:B0-----:R-:W-:Y:S02]  /*2bd0*/  IMAD.MOV.U32 R24, RZ, RZ, 0x0 ;  /* 0x00000000ff187424 */ /* 0x001fe400078e00ff */
[----:B------:R-:W-:Y:S02]  /*2be0*/  IMAD.MOV.U32 R25, RZ, RZ, 0x3fe00000 ;  /* 0x3fe00000ff197424 */ /* 0x000fe400078e00ff */
[----:B------:R-:W-:Y:S02]  /*2bf0*/  IMAD.MOV.U32 R28, RZ, RZ, RZ ;  /* 0x000000ffff1c7224 */ /* 0x000fe400078e00ff */
[----:B------:R-:W-:Y:S02]  /*2c00*/  IMAD.MOV.U32 R26, RZ, RZ, RZ ;  /* 0x000000ffff1a7224 */ /* 0x000fe400078e00ff */
[----:B------:R-:W0:-:S06]  /*2c10*/  DFMA R24, |R18|, -R24, 0.5 ;  /* 0x3fe000001218742b */ /* 0x000e0c0000000a18 */
[----:B0-----:R-:W0:Y:S01]  /*2c20*/  MUFU.RSQ64H R29, R25 ;  /* 0x00000019001d7308 */ /* 0x001e220000001c00 */
[----:B------:R-:W-:-:S03]  /*2c30*/  DSETP.NE.AND P1, PT, R24, RZ, PT ;  /* 0x000000ff1800722a */ /* 0x000fc60003f25000 */
[----:B------:R-:W-:Y:S01]  /*2c40*/  ISETP.GE.AND P2, PT, R25, RZ, PT ;  /* 0x000000ff1900720c */ /* 0x000fe20003f46270 */
[----:B0-----:R-:W0:Y:S01]  /*2c50*/  DMUL R22, R24, R28 ;  /* 0x0000001c18167228 */ /* 0x001e220000000000 */
[----:B------:R-:W-:-:S05]  /*2c60*/  IADD3 R27, R29, -0x100000, RZ ;  /* 0xfff000001d1b7810 */ /* 0x000fca0007ffe0ff */
[----:B0-----:R-:W0:-:S06]  /*2c70*/  DFMA R30, R22, -R22, R24 ;  /* 0x80000016161e722b */ /* 0x001e0c0000000018 */
[----:B0-----:R0:W3:Y:S02]  /*2c80*/  DFMA R22, R26, R30, R22 ;  /* 0x0000001e1a16722b */ /* 0x0010e40000000016 */
[----:B0-----:R-:W-:Y:S02]  /*2c90*/  IMAD.MOV.U32 R30, RZ, RZ, -0x23e76a17 ;  /* 0xdc1895e9ff1e7424 */ /* 0x001fe400078e00ff */
[----:B------:R-:W-:Y:S02]  /*2ca0*/  IMAD.MOV.U32 R31, RZ, RZ, 0x3fb0066b ;  /* 0x3fb0066bff1f7424 */ /* 0x000fe400078e00ff */
[----:B---3--:R-:W0:-:S04]  /*2cb0*/  DFMA R28, R28, -R22, 1 ;  /* 0x3ff000001c1c742b */ /* 0x008e080000000816 */
[----:B------:R-:W3:-:S04]  /*2cc0*/  DFMA R30, R24, R30, c[0x2][0x0] ;  /* 0x00800000181e762b */ /* 0x000ec8000000001e */
[----:B0-----:R-:W-:-:S04]  /*2cd0*/  DFMA R28, R26, R28, R26 ;  /* 0x0000001c1a1c722b */ /* 0x001fc8000000001a */
[----:B---3--:R-:W0:-:S06]  /*2ce0*/  DFMA R30, R24, R30, c[0x2][0x8] ;  /* 0x00800200181e762b */ /* 0x008e0c000000001e */
[----:B0-----:R-:W0:-:S06]  /*2cf0*/  DFMA R30, R24, R30, c[0x2][0x10] ;  /* 0x00800400181e762b */ /* 0x001e0c000000001e */
[----:B0-----:R-:W0:-:S06]  /*2d00*/  DFMA R30, R24, R30, c[0x2][0x18] ;  /* 0x00800600181e762b */ /* 0x001e0c000000001e */
[----:B0-----:R-:W0:-:S06]  /*2d10*/  DFMA R30, R24, R30, c[0x2][0x20] ;  /* 0x00800800181e762b */ /* 0x001e0c000000001e */
[----:B0-----:R-:W0:-:S06]  /*2d20*/  DFMA R30, R24, R30, c[0x2][0x28] ;  /* 0x00800a00181e762b */ /* 0x001e0c000000001e */
[----:B0-----:R-:W0:-:S06]  /*2d30*/  DFMA R30, R24, R30, c[0x2][0x30] ;  /* 0x00800c00181e762b */ /* 0x001e0c000000001e */
        /* <DEDUP_REMOVED lines=20> */
.L_x_2427:
        /* <DEDUP_REMOVED lines=17> */
.L_x_2426:
[----:B------:R-:W-:Y:S05]  /*2f90*/  BSYNC B0 ;  /* 0x0000000000007941 */ /* 0x000fea0003800000 */
.L_x_2425:
        /* <DEDUP_REMOVED lines=17> */
[----:B0-----:R0:W4:Y:S02]  /*30b0*/  DFMA R22, R26, R30, R22 ;  /* 0x0000001e1a16722b */ /* 0x0011240000000016 */
[----:B0-----:R-:W-:Y:S02]  /*30c0*/  IMAD.MOV.U32 R30, RZ, RZ, -0x23e76a17 ;  /* 0xdc1895e9ff1e7424 */ /* 0x001fe400078e00ff */
[----:B------:R-:W-:Y:S02]  /*30d0*/  IMAD.MOV.U32 R31, RZ, RZ, 0x3fb0066b ;  /* 0x3fb0066bff1f7424 */ /* 0x000fe400078e00ff */
[----:B----4-:R-:W0:-:S04]  /*30e0*/  DFMA R28, R28, -R22, 1 ;  /* 0x3ff000001c1c742b */ /* 0x010e080000000816 */
[----:B------:R-:W4:-:S04]  /*30f0*/  DFMA R30, R24, R30, c[0x2][0x0] ;  /* 0x00800000181e762b */ /* 0x000f08000000001e */
[----:B0-----:R-:W-:-:S04]  /*3100*/  DFMA R28, R26, R28, R26 ;  /* 0x0000001c1a1c722b */ /* 0x001fc8000000001a */
[----:B----4-:R-:W0:-:S06]  /*3110*/  DFMA R30, R24, R30, c[0x2][0x8] ;  /* 0x00800200181e762b */ /* 0x010e0c000000001e */
[----:B0-----:R-:W0:-:S06]  /*3120*/  DFMA R30, R24, R30, c[0x2][0x10] ;  /* 0x00800400181e762b */ /* 0x001e0c000000001e */
[----:B0-----:R-:W0:-:S06]  /*3130*/  DFMA R30, R24, R30, c[0x2][0x18] ;  /* 0x00800600181e762b */ /* 0x001e0c000000001e */
[----:B0-----:R-:W0:-:S06]  /*3140*/  DFMA R30, R24, R30, c[0x2][0x20] ;  /* 0x00800800181e762b */ /* 0x001e0c000000001e */
[----:B0-----:R-:W0:-:S06]  /*3150*/  DFMA R30, R24, R30, c[0x2][0x28] ;  /* 0x00800a00181e762b */ /* 0x001e0c000000001e */
[----:B0-----:R-:W0:-:S06]  /*3160*/  DFMA R30, R24, R30, c[0x2][0x30] ;  /* 0x00800c00181e762b */ /* 0x001e0c000000001e */
[----:B0-----:R-:W0:-:S04]  /*3170*/  DFMA R26, R24, R30, c[0x2][0x38] ;  /* 0x00800e00181a762b */ /* 0x001e08000000001e */
        /* <DEDUP_REMOVED lines=19> */
.L_x_2430:
[----:B------:R-:W4:Y:S01]  /*32b0*/  DMUL R22, R14, R14 ;  /* 0x0000000e0e167228 */ /* 0x000f220000000000 */
[----:B0-----:R-:W-:Y:S02]  /*32c0*/  IMAD.MOV.U32 R24, RZ, RZ, -0x23e76a17 ;  /* 0xdc1895e9ff187424 */ /* 0x001fe400078e00ff */
[----:B------:R-:W-:-:S06]  /*32d0*/  IMAD.MOV.U32 R25, RZ, RZ, 0x3fb0066b ;  /* 0x3fb0066bff197424 */ /* 0x000fcc00078e00ff */
[----:B----4-:R-:W0:-:S06]  /*32e0*/  DFMA R24, R22, R24, c[0x2][0x0] ;  /* 0x008000001618762b */ /* 0x010e0c0000000018 */
        /* <DEDUP_REMOVED lines=13> */
.L_x_2429:
[----:B------:R-:W-:Y:S05]  /*33c0*/  BSYNC B0 ;  /* 0x0000000000007941 */ /* 0x000fea0003800000 */
.L_x_2428:
        /* <DEDUP_REMOVED lines=17> */
[----:B0-----:R0:W5:Y:S02]  /*34e0*/  DFMA R22, R26, R30, R22 ;  /* 0x0000001e1a16722b */ /* 0x0011640000000016 */
[----:B0-----:R-:W-:Y:S02]  /*34f0*/  IMAD.MOV.U32 R30, RZ, RZ, -0x23e76a17 ;  /* 0xdc1895e9ff1e7424 */ /* 0x001fe400078e00ff */
[----:B------:R-:W-:Y:S02]  /*3500*/  IMAD.MOV.U32 R31, RZ, RZ, 0x3fb0066b ;  /* 0x3fb0066bff1f7424 */ /* 0x000fe400078e00ff */
[----:B-----5:R-:W0:-:S04]  /*3510*/  DFMA R28, R28, -R22, 1 ;  /* 0x3ff000001c1c742b */ /* 0x020e080000000816 */
[----:B------:R-:W5:-:S04]  /*3520*/  DFMA R30, R24, R30, c[0x2][0x0] ;  /* 0x00800000181e762b */ /* 0x000f48000000001e */
[----:B0-----:R-:W-:-:S04]  /*3530*/  DFMA R28, R26, R28, R26 ;  /* 0x0000001c1a1c722b */ /* 0x001fc8000000001a */
[----:B-----5:R-:W0:-:S06]  /*3540*/  DFMA R30, R24, R30, c[0x2][0x8] ;  /* 0x00800200181e762b */ /* 0x020e0c000000001e */
[----:B0-----:R-:W0:-:S06]  /*3550*/  DFMA R30, R24, R30, c[0x2][0x10] ;  /* 0x00800400181e762b */ /* 0x001e0c000000001e */
[----:B0-----:R-:W0:-:S06]  /*3560*/  DFMA R30, R24, R30, c[0x2][0x18] ;  /* 0x00800600181e762b */ /* 0x001e0c000000001e */
[----:B0-----:R-:W0:-:S06]  /*3570*/  DFMA R30, R24, R30, c[0x2][0x20] ;  /* 0x00800800181e762b */ /* 0x001e0c000000001e */
[----:B0-----:R-:W0:-:S06]  /*3580*/  DFMA R30, R24, R30, c[0x2][0x28] ;  /* 0x00800a00181e762b */ /* 0x001e0c000000001e */
[----:B0-----:R-:W0:-:S06]  /*3590*/  DFMA R30, R24, R30, c[0x2][0x30] ;  /* 0x00800c00181e762b */ /* 0x001e0c000000001e */
[----:B0-----:R-:W0:-:S04]  /*35a0*/  DFMA R26, R24, R30, c[0x2][0x38] ;  /* 0x00800e00181a762b */ /* 0x001e08000000001e */
        /* <DEDUP_REMOVED lines=19> */
.L_x_2433:
[----:B------:R-:W5:Y:S01]  /*36e0*/  DMUL R22, R10, R10 ;  /* 0x0000000a0a167228 */ /* 0x000f620000000000 */
[----:B0-----:R-:W-:Y:S02]  /*36f0*/  IMAD.MOV.U32 R24, RZ, RZ, -0x23e76a17 ;  /* 0xdc1895e9ff187424 */ /* 0x001fe400078e00ff */
[----:B------:R-:W-:-:S06]  /*3700*/  IMAD.MOV.U32 R25, RZ, RZ, 0x3fb0066b ;  /* 0x3fb0066bff197424 */ /* 0x000fcc00078e00ff */
[----:B-----5:R-:W0:-:S06]  /*3710*/  DFMA R24, R22, R24, c[0x2][0x0] ;  /* 0x008000001618762b */ /* 0x020e0c0000000018 */
        /* <DEDUP_REMOVED lines=13> */
.L_x_2432:
[----:B------:R-:W-:Y:S05]  /*37f0*/  BSYNC B0 ;  /* 0x0000000000007941 */ /* 0x000fea0003800000 */
.L_x_2431:
        /* <DEDUP_REMOVED lines=49> */
.L_x_2436:
        /* <DEDUP_REMOVED lines=17> */
.L_x_2435:
[----:B------:R-:W-:Y:S05]  /*3c20*/  BSYNC B0 ;  /* 0x0000000000007941 */ /* 0x000fea0003800000 */
.L_x_2434:
        /* <DEDUP_REMOVED lines=49> */
.L_x_2439:
        /* <DEDUP_REMOVED lines=17> */
.L_x_2438:
[----:B------:R-:W-:Y:S05]  /*4050*/  BSYNC B0 ;  /* 0x0000000000007941 */ /* 0x000fea0003800000 */
.L_x_2437:
        /* <DEDUP_REMOVED lines=49> */
.L_x_2442:
        /* <DEDUP_REMOVED lines=17> */
.L_x_2441:
[----:B------:R-:W-:Y:S05]  /*4480*/  BSYNC B0 ;  /* 0x0000000000007941 */ /* 0x000fea0003800000 */
.L_x_2440:
[----:B------:R-:W-:Y:S01]  /*4490*/  @!P0 IMAD.IADD R22, R0, 0x1, R13 ;  /* 0x0000000100168824 */ /* 0x000fe200078e020d */
[----:B------:R-:W-:Y:S01]  /*44a0*/  BSSY B0, `(.L_x_2443) ;  /* 0x0000031000007945 */ /* 0x000fe20003800000 */
[----:B------:R-:W-:Y:S01]  /*44b0*/  @!P0 IMAD.MOV.U32 R23, RZ, RZ, 0x8 ;  /* 0x00000008ff178424 */ /* 0x000fe200078e00ff */
[----:B------:R-:W-:Y:S01]  /*44c0*/  BSSY B1, `(.L_x_2444) ;  /* 0x0000028000017945 */ /* 0x000fe20003800000 */
[----:B------:R-:W-:Y:S02]  /*44d0*/  @!P0 IMAD.MOV.U32 R13, RZ, RZ, R17 ;  /* 0x000000ffff0d8224 */ /* 0x000fe400078e0011 */
[----:B------:R-:W-:-:S05]  /*44e0*/  @!P0 IMAD.WIDE.U32 R22, R22, R23, c[0x0][0x168] ;  /* 0x00005a0016168625 */ /* 0x000fca00078e0017 */
[----:B-1---5:R1:W-:Y:S01]  /*44f0*/  @!P0 STG.E.64 [R22.64], R6 ;  /* 0x0000000616008986 */ /* 0x0223e2000c101b04 */
[----:B------:R-:W-:-:S13]  /*4500*/  ISETP.GE.AND P0, PT, R13, R12, PT ;  /* 0x0000000c0d00720c */ /* 0x000fda0003f06270 */
[----:B------:R-:W-:Y:S05]  /*4510*/  @P0 BRA `(.L_x_2445) ;  /* 0x000000c000000947 */ /* 0x000fea0003800000 */
[----:B-1----:R-:W-:Y:S01]  /*4520*/  IMAD.IADD R6, R0, 0x1, R13 ;  /* 0x0000000100067824 */ /* 0x002fe200078e020d */
[----:B------:R-:W-:Y:S01]  /*4530*/  IADD3 R13, R13, 0x80, RZ ;  /* 0x000000800d0d7810 */ /* 0x000fe20007ffe0ff */
[----:B------:R-:W-:-:S03]  /*4540*/  IMAD.MOV.U32 R7, RZ, RZ, 0x8 ;  /* 0x00000008ff077424 */ /* 0x000fc600078e00ff */
[----:B------:R-:W-:Y:S01]  /*4550*/  ISETP.GE.AND P0, PT, R13, R12, PT ;  /* 0x0000000c0d00720c */ /* 0x000fe20003f06270 */
[----:B------:R-:W-:-:S05]  /*4560*/  IMAD.WIDE.U32 R6, R6, R7, c[0x0][0x168] ;  /* 0x00005a0006067625 */ /* 0x000fca00078e0007 */
[----:B--2---:R1:W-:Y:S07]  /*4570*/  STG.E.64 [R6.64], R20 ;  /* 0x0000001406007986 */ /* 0x0043ee000c101b04 */
[----:B------:R-:W-:Y:S05]  /*4580*/  @P0 BRA `(.L_x_2446) ;  /* 0x000000c000000947 */ /* 0x000fea0003800000 */
[----:B-1----:R-:W-:Y:S01]  /*4590*/  IMAD.IADD R6, R0, 0x1, R13 ;  /* 0x0000000100067824 */ /* 0x002fe200078e020d */
[----:B------:R-:W-:Y:S01]  /*45a0*/  IADD3 R13, R13, 0x80, RZ ;  /* 0x000000800d0d7810 */ /* 0x000fe20007ffe0ff */
[----:B------:R-:W-:-:S04]  /*45b0*/  IMAD.MOV.U32 R7, RZ, RZ, 0x8 ;  /* 0x00000008ff077424 */ /* 0x000fc800078e00ff */
[----:B------:R-:W-:-:S05]  /*45c0*/  IMAD.WIDE.U32 R6, R6, R7, c[0x0][0x168] ;  /* 0x00005a0006067625 */ /* 0x000fca00078e0007 */
[----:B---3--:R1:W-:Y:S02]  /*45d0*/  STG.E.64 [R6.64], R18 ;  /* 0x0000001206007986 */ /* 0x0083e4000c101b04 */
.L_x_2445:
[----:B-1----:R-:W-:-:S13]  /*45e0*/  ISETP.GE.AND P0, PT, R13, R12, PT ;  /* 0x0000000c0d00720c */ /* 0x002fda0003f06270 */
[----:B------:R-:W-:Y:S05]  /*45f0*/  @P0 BRA `(.L_x_2447) ;  /* 0x000000c000000947 */ /* 0x000fea0003800000 */
[----:B------:R-:W-:Y:S01]  /*4600*/  IMAD.IADD R6, R0, 0x1, R13 ;  /* 0x0000000100067824 */ /* 0x000fe200078e020d */
[----:B------:R-:W-:Y:S01]  /*4610*/  IADD3 R13, R13, 0x80, RZ ;  /* 0x000000800d0d7810 */ /* 0x000fe20007ffe0ff */
[----:B------:R-:W-:-:S04]  /*4620*/  IMAD.MOV.U32 R7, RZ, RZ, 0x8 ;  /* 0x00000008ff077424 */ /* 0x000fc800078e00ff */
[----:B------:R-:W-:-:S05]  /*4630*/  IMAD.WIDE.U32 R6, R6, R7, c[0x0][0x168] ;  /* 0x00005a0006067625 */ /* 0x000fca00078e0007 */
[----:B----4-:R1:W-:Y:S02]  /*4640*/  STG.E.64 [R6.64], R14 ;  /* 0x0000000e06007986 */ /* 0x0103e4000c101b04 */
.L_x_2446:
[----:B------:R-:W-:-:S13]  /*4650*/  ISETP.GE.AND P0, PT, R13, R12, PT ;  /* 0x0000000c0d00720c */ /* 0x000fda0003f06270 */
[----:B------:R-:W-:Y:S05]  /*4660*/  @P0 BRA `(.L_x_2448) ;  /* 0x000000d000000947 */ /* 0x000fea0003800000 */
[----:B-1----:R-:W-:Y:S01]  /*4670*/  IMAD.IADD R6, R0, 0x1, R13 ;  /* 0x0000000100067824 */ /* 0x002fe200078e020d */
[----:B------:R-:W-:Y:S01]  /*4680*/  IADD3 R13, R13, 0x80, RZ ;  /* 0x000000800d0d7810 */ /* 0x000fe20007ffe0ff */
[----:B------:R-:W-:-:S04]  /*4690*/  IMAD.MOV.U32 R7, RZ, RZ, 0x8 ;  /* 0x00000008ff077424 */ /* 0x000fc800078e00ff */
[----:B------:R-:W-:-:S05]  /*46a0*/  IMAD.WIDE.U32 R6, R6, R7, c[0x0][0x168] ;  /* 0x00005a0006067625 */ /* 0x000fca00078e0007 */
[----:B----4-:R1:W-:Y:S02]  /*46b0*/  STG.E.64 [R6.64], R10 ;  /* 0x0000000a06007986 */ /* 0x0103e4000c101b04 */
.L_x_2447:
[----:B------:R-:W-:-:S13]  /*46c0*/  ISETP.GE.AND P0, PT, R13, R12, PT ;  /* 0x0000000c0d00720c */ /* 0x000fda0003f06270 */
[----:B------:R-:W-:Y:S01]  /*46d0*/  @P0 BREAK B1 ;  /* 0x0000000000010942 */ /* 0x000fe20003800000 */
[----:B------:R-:W-:Y:S05]  /*46e0*/  @P0 BRA `(.L_x_2449) ;  /* 0x000000c000000947 */ /* 0x000fea0003800000 */
[----:B-1----:R-:W-:Y:S01]  /*46f0*/  IMAD.IADD R6, R0, 0x1, R13 ;  /* 0x0000000100067824 */ /* 0x002fe200078e020d */
[----:B------:R-:W-:Y:S01]  /*4700*/  IADD3 R13, R13, 0x80, RZ ;  /* 0x000000800d0d7810 */ /* 0x000fe20007ffe0ff */
[----:B------:R-:W-:-:S04]  /*4710*/  IMAD.MOV.U32 R7, RZ, RZ, 0x8 ;  /* 0x00000008ff077424 */ /* 0x000fc800078e00ff */
[----:B------:R-:W-:-:S05]  /*4720*/  IMAD.WIDE.U32 R6, R6, R7, c[0x0][0x168] ;  /* 0x00005a0006067625 */ /* 0x000fca00078e0007 */
[----:B----4-:R1:W-:Y:S02]  /*4730*/  STG.E.64 [R6.64], R8 ;  /* 0x0000000806007986 */ /* 0x0103e4000c101b04 */
.L_x_2448:
[----:B------:R-:W-:Y:S05]  /*4740*/  BSYNC B1 ;  /* 0x0000000000017941 */ /* 0x000fea0003800000 */
.L_x_2444:
[----:B------:R-:W-:-:S13]  /*4750*/  ISETP.GE.AND P0, PT, R13, R12, PT ;  /* 0x0000000c0d00720c */ /* 0x000fda0003f06270 */
[----:B-1----:R-:W-:Y:S01]  /*4760*/  @!P0 IMAD.IADD R6, R0, 0x1, R13 ;  /* 0x0000000100068824 */ /* 0x002fe200078e020d */
[----:B------:R-:W-:Y:S01]  /*4770*/  @!P0 IADD3 R13, R13, 0x80, RZ ;  /* 0x000000800d0d8810 */ /* 0x000fe20007ffe0ff */
[----:B------:R-:W-:-:S04]  /*4780*/  @!P0 IMAD.MOV.U32 R7, RZ, RZ, 0x8 ;  /* 0x00000008ff078424 */ /* 0x000fc800078e00ff */
[----:B------:R-:W-:-:S05]  /*4790*/  @!P0 IMAD.WIDE.U32 R6, R6, R7, c[0x0][0x168] ;  /* 0x00005a0006068625 */ /* 0x000fca00078e0007 */
[----:B----4-:R1:W-:Y:S02]  /*47a0*/  @!P0 STG.E.64 [R6.64], R2 ;  /* 0x0000000206008986 */ /* 0x0103e4000c101b04 */
.L_x_2449:
[----:B------:R-:W-:Y:S05]  /*47b0*/  BSYNC B0 ;  /* 0x0000000000007941 */ /* 0x000fea0003800000 */
.L_x_2443:
[----:B------:R-:W-:Y:S01]  /*47c0*/  WARPSYNC 0xffffffff ;  /* 0xffffffff00007948 */ /* 0x000fe20003800000 */
[----:B------:R-:W-:-:S13]  /*47d0*/  ISETP.GE.AND P0, PT, R13, R12, PT ;  /* 0x0000000c0d00720c */ /* 0x000fda0003f06270 */
[----:B------:R-:W-:Y:S05]  /*47e0*/  @P0 EXIT ;  /* 0x000000000000094d */ /* 0x000fea0003800000 */
[----:B-1--4-:R-:W-:Y:S02]  /*47f0*/  IMAD.IADD R2, R0, 0x1, R13 ;  /* 0x0000000100027824 */ /* 0x012fe400078e020d */
[----:B------:R-:W-:-:S04]  /*4800*/  IMAD.MOV.U32 R3, RZ, RZ, 0x8 ;  /* 0x00000008ff037424 */ /* 0x000fc800078e00ff */
[----:B------:R-:W-:-:S05]  /*4810*/  IMAD.WIDE.U32 R2, R2, R3, c[0x0][0x168] ;  /* 0x00005a0002027625 */ /* 0x000fca00078e0003 */
[----:B------:R-:W-:Y:S01]  /*4820*/  STG.E.64 [R2.64], R4 ;  /* 0x0000000402007986 */ /* 0x000fe2000c101b04 */
[----:B------:R-:W-:Y:S05]  /*4830*/  EXIT ;  /* 0x000000000000794d */ /* 0x000fea0003800000 */
.L_x_2450:
        /* <DEDUP_REMOVED lines=12> */
.L_x_16376:


//--------------------- .text._ZN2at6native29vectorized_elementwise_kernelILi4EZZZNS0_16asin_kernel_cudaERNS_18TensorIteratorBaseEENKUlvE0_clEvENKUlvE_clEvEUldE_St5arrayIPcLm2EEEEviT0_T1_ --------------------------
	.section	.text._ZN2at6native29vectorized_elementwise_kernelILi4EZZZNS0_16asin_kernel_cudaERNS_18TensorIteratorBaseEENKUlvE0_clEvENKUlvE_clEvEUldE_St5arrayIPcLm2EEEEviT0_T1_,"ax",@progbits
	.sectioninfo	@"SHI_REGISTERS=36"
	.align	128
        .global         _ZN2at6native29vectorized_elementwise_kernelILi4EZZZNS0_16asin_kernel_cudaERNS_18TensorIteratorBaseEENKUlvE0_clEvENKUlvE_clEvEUldE_St5arrayIPcLm2EEEEviT0_T1_
        .type           _ZN2at6native29vectorized_elementwise_kernelILi4EZZZNS0_16asin_kernel_cudaERNS_18TensorIteratorBaseEENKUlvE0_clEvENKUlvE_clEvEUldE_St5arrayIPcLm2EEEEviT0_T1_,@function
        .size           _ZN2at6native29vectorized_elementwise_kernelILi4EZZZNS0_16asin_kernel_cudaERNS_18TensorIteratorBaseEENKUlvE0_clEvENKUlvE_clEvEUldE_St5arrayIPcLm2EEEEviT0_T1_,(.L_x_16377 - _ZN2at6native29vectorized_elementwise_kernelILi4EZZZNS0_16asin_kernel_cudaERNS_18TensorIteratorBaseEENKUlvE0_clEvENKUlvE_clEvEUldE_St5arrayIPcLm2EEEEviT0_T1_)
        .other          _ZN2at6native29vectorized_elementwise_kernelILi4EZZZNS0_16asin_kernel_cudaERNS_18TensorIteratorBaseEENKUlvE0_clEvENKUlvE_clEvEUldE_St5arrayIPcLm2EEEEviT0_T1_,@"STO_CUDA_ENTRY STV_DEFAULT"
_ZN2at6native29vectorized_elementwise_kernelILi4EZZZNS0_16asin_kernel_cudaERNS_18TensorIteratorBaseEENKUlvE0_clEvENKUlvE_clEvEUldE_St5arrayIPcLm2EEEEviT0_T1_:
.text._ZN2at6native29vectorized_elementwise_kernelILi4EZZZNS0_16asin_kernel_cudaERNS_18TensorIteratorBaseEENKUlvE0_clEvENKUlvE_clEvEUldE_St5arrayIPcLm2EEEEviT0_T1_:
        /* <DEDUP_REMOVED lines=61> */
.L_x_2453:
        /* <DEDUP_REMOVED lines=17> */
.L_x_2454:
[----:B------:R-:W-:Y:S05]  /*04e0*/  BSYNC B0 ;  /* 0x0000000000007941 */ /* 0x000fea0003800000 */
.L_x_2452:
        /* <DEDUP_REMOVED lines=44> */
.L_x_2456:
        /* <DEDUP_REMOVED lines=15> */
.L_x_2457:
[----:B------:R-:W-:Y:S05]  /*08a0*/  BSYNC B0 ;  /* 0x0000000000007941 */ /* 0x000fea0003800000 */
.L_x_2455:
        /* <DEDUP_REMOVED lines=44> */
.L_x_2459:
        /* <DEDUP_REMOVED lines=15> */
.L_x_2460:
[----:B------:R-:W-:Y:S05]  /*0c60*/  BSYNC B0 ;  /* 0x0000000000007941 */ /* 0x000fea0003800000 */
.L_x_2458:
        /* <DEDUP_REMOVED lines=44> */
.L_x_2462:
        /* <DEDUP_REMOVED lines=15> */
.L_x_2463:
[----:B------:R-:W-:Y:S05]  /*1020*/  BSYNC B0 ;  /* 0x0000000000007941 */ /* 0x000fea0003800000 */
.L_x_2461:
        /* <DEDUP_REMOVED lines=44> */
.L_x_2465:
        /* <DEDUP_REMOVED lines=15> */
.L_x_2466:
[----:B------:R-:W-:Y:S05]  /*13e0*/  BSYNC B0 ;  /* 0x0000000000007941 */ /* 0x000fea0003800000 */
.L_x_2464:
        /* <DEDUP_REMOVED lines=44> */
.L_x_2468:
        /* <DEDUP_REMOVED lines=15> */
.L_x_2469:
[----:B------:R-:W-:Y:S05]  /*17a0*/  BSYNC B0 ;  /* 0x0000000000007941 */ /* 0x000fea0003800000 */
.L_x_2467:
        /* <DEDUP_REMOVED lines=44> */
.L_x_2471:
        /* <DEDUP_REMOVED lines=15> */
.L_x_2472:
[----:B------:R-:W-:Y:S05]  /*1b60*/  BSYNC B0 ;  /* 0x0000000000007941 */ /* 0x000fea0003800000 */
.L_x_2470:
        /* <DEDUP_REMOVED lines=44> */
.L_x_2474:
        /* <DEDUP_REMOVED lines=15> */
.L_x_2475:
[----:B------:R-:W-:Y:S05]  /*1f20*/  BSYNC B0 ;  /* 0x0000000000007941 */ /* 0x000fea0003800000 */
.L_x_2473:
[----:B0-----:R-:W-:-:S06]  /*1f30*/  IMAD.WIDE.U32 R2, R0, R21, c[0x0][0x168] ;  /* 0x00005a0000027625 */ /* 0x001fcc00078e0015 */
[----:B------:R-:W-:-:S05]  /*1f40*/  IMAD.WIDE R2, R20, 0x20, R2 ;  /* 0x0000002014027825 */ /* 0x000fca00078e0202 */
[----:B-12---:R-:W-:Y:S04]  /*1f50*/  STG.E.128 [R2.64], R8 ;  /* 0x0000000802007986 */ /* 0x006fe8000c101d04 */
[----:B---34-:R-:W-:Y:S04]  /*1f60*/  STG.E.128 [R2.64+0x10], R16 ;  /* 0x0000101002007986 */ /* 0x018fe8000c101d04 */
[----:B------:R-:W-:Y:S04]  /*1f70*/  STG.E.128 [R2.64+0x1000], R12 ;  /* 0x0010000c02007986 */ /* 0x000fe8000c101d04 */
[----:B------:R-:W-:Y:S01]  /*1f80*/  STG.E.128 [R2.64+0x1010], R4 ;  /* 0x0010100402007986 */ /* 0x000fe2000c101d04 */
[----:B------:R-:W-:Y:S05]  /*1f90*/  EXIT ;  /* 0x000000000000794d */ /* 0x000fea0003800000 */
.L_x_2451:
        /* <DEDUP_REMOVED lines=104> */
.L_x_2478:
        /* <DEDUP_REMOVED lines=17> */
.L_x_2477:
[----:B------:R-:W-:Y:S05]  /*2730*/  BSYNC B0 ;  /* 0x0000000000007941 */ /* 0x000fea0003800000 */
.L_x_2476:
        /* <DEDUP_REMOVED lines=49> */
.L_x_2481:
        /* <DEDUP_REMOVED lines=17> */
.L_x_2480:
[----:B------:R-:W-:Y:S05]  /*2b60*/  BSYNC B0 ;  /* 0x0000000000007941 */ /* 0x000fea0003800000 */
.L_x_2479:
        /* <DEDUP_REMOVED lines=49> */
.L_x_2484:
        /* <DEDUP_REMOVED lines=17> */
.L_x_2483:
[----:B------:R-:W-:Y:S05]  /*2f90*/  BSYNC B0 ;  /* 0x0000000000007941 */ /* 0x000fea0003800000 */
.L_x_2482:
        /* <DEDUP_REMOVED lines=49> */
.L_x_2487:
        /* <DEDUP_REMOVED lines=17> */
.L_x_2486:
[----:B------:R-:W-:Y:S05]  /*33c0*/  BSYNC B0 ;  /* 0x0000000000007941 */ /* 0x000fea0003800000 */
.L_x_2485:
        /* <DEDUP_REMOVED lines=49> */
.L_x_2490:
        /* <DEDUP_REMOVED lines=17> */
.L_x_2489:
[----:B------:R-:W-:Y:S05]  /*37f0*/  BSYNC B0 ;  /* 0x0000000000007941 */ /* 0x000fea0003800000 */
.L_x_2488:
        /* <DEDUP_REMOVED lines=49> */
.L_x_2493:
        /* <DEDUP_REMOVED lines=17> */
.L_x_2492:
[----:B------:R-:W-:Y:S05]  /*3c20*/  BSYNC B0 ;  /* 0x0000000000007941 */ /* 0x000fea0003800000 */
.L_x_2491:
        /* <DEDUP_REMOVED lines=49> */
.L_x_2496:
        /* <DEDUP_REMOVED lines=17> */
.L_x_2495:
[----:B------:R-:W-:Y:S05]  /*4050*/  BSYNC B0 ;  /* 0x0000000000007941 */ /* 0x000fea0003800000 */
.L_x_2494:
        /* <DEDUP_REMOVED lines=49> */
.L_x_2499:
        /* <DEDUP_REMOVED lines=17> */
.L_x_2498:
[----:B------:R-:W-:Y:S05]  /*4480*/  BSYNC B0 ;  /* 0x0000000000007941 */ /* 0x000fea0003800000 */
.L_x_2497:
        /* <DEDUP_REMOVED lines=21> */
.L_x_2502:
[----:B-1----:R-:W-:-:S13]  /*45e0*/  ISETP.GE.AND P0, PT, R13, R12, PT ;  /* 0x0000000c0d00720c */ /* 0x002fda0003f06270 */
[----:B------:R-:W-:Y:S05]  /*45f0*/  @P0 BRA `(.L_x_2504) ;  /* 0x000000c000000947 */ /* 0x000fea0003800000 */
[----:B------:R-:W-:Y:S01]  /*4600*/  IMAD.IADD R6, R0, 0x1, R13 ;  /* 0x0000000100067824 */ /* 0x000fe200078e020d */
[----:B------:R-:W-:Y:S01]  /*4610*/  IADD3 R13, R13, 0x80, RZ ;  /* 0x000000800d0d7810 */ /* 0x000fe20007ffe0ff */
[----:B------:R-:W-:-:S04]  /*4620*/  IMAD.MOV.U32 R7, RZ, RZ, 0x8 ;  /* 0x00000008ff077424 */ /* 0x000fc800078e00ff */
[----:B------:R-:W-:-:S05]  /*4630*/  IMAD.WIDE.U32 R6, R6, R7, c[0x0][0x168] ;  /* 0x00005a0006067625 */ /* 0x000fca00078e0007 */
[----:B----4-:R1:W-:Y:S02]  /*4640*/  STG.E.64 [R6.64], R14 ;  /* 0x0000000e06007986 */ /* 0x0103e4000c101b04 */
.L_x_2503:
[----:B------:R-:W-:-:S13]  /*4650*/  ISETP.GE.AND P0, PT, R13, R12, PT ;  /* 0x0000000c0d00720c */ /* 0x000fda0003f06270 */
[----:B------:R-:W-:Y:S05]  /*4660*/  @P0 BRA `(.L_x_2505) ;  /* 0x000000d000000947 */ /* 0x000fea0003800000 */
[----:B-1----:R-:W-:Y:S01]  /*4670*/  IMAD.IADD R6, R0, 0x1, R13 ;  /* 0x0000000100067824 */ /* 0x002fe200078e020d */
[----:B------:R-:W-:Y:S01]  /*4680*/  IADD3 R13, R13, 0x80, RZ ;  /* 0x000000800d0d7810 */ /* 0x000fe20007ffe0ff */
[----:B------:R-:W-:-:S04]  /*4690*/  IMAD.MOV.U32 R7, RZ, RZ, 0x8 ;  /* 0x00000008ff077424 */ /* 0x000fc800078e00ff */
[----:B------:R-:W-:-:S05]  /*46a0*/  IMAD.WIDE.U32 R6, R6, R7, c[0x0][0x168] ;  /* 0x00005a0006067625 */ /* 0x000fca00078e0007 */
[----:B----4-:R1:W-:Y:S02]  /*46b0*/  STG.E.64 [R6.64], R10 ;  /* 0x0000000a06007986 */ /* 0x0103e4000c101b04 */
.L_x_2504:
        /* <DEDUP_REMOVED lines=8> */
.L_x_2505:
[----:B------:R-:W-:Y:S05]  /*4740*/  BSYNC B1 ;  /* 0x0000000000017941 */ /* 0x000fea0003800000 */
.L_x_2501:
[----:B------:R-:W-:-:S13]  /*4750*/  ISETP.GE.AND P0, PT, R13, R12, PT ;  /* 0x0000000c0d00720c */ /* 0x000fda0003f06270 */
[----:B-1----:R-:W-:Y:S01]  /*4760*/  @!P0 IMAD.IADD R6, R0, 0x1, R13 ;  /* 0x0000000100068824 */ /* 0x002fe200078e020d */
[----:B------:R-:W-:Y:S01]  /*4770*/  @!P0 IADD3 R13, R13, 0x80, RZ ;  /* 0x000000800d0d8810 */ /* 0x000fe20007ffe0ff */
[----:B------:R-:W-:-:S04]  /*4780*/  @!P0 IMAD.MOV.U32 R7, RZ, RZ, 0x8 ;  /* 0x00000008ff078424 */ /* 0x000fc800078e00ff */
[----:B------:R-:W-:-:S05]  /*4790*/  @!P0 IMAD.WIDE.U32 R6, R6, R7, c[0x0][0x168] ;  /* 0x00005a0006068625 */ /* 0x000fca00078e0007 */
[----:B----4-:R1:W-:Y:S02]  /*47a0*/  @!P0 STG.E.64 [R6.64], R2 ;  /* 0x0000000206008986 */ /* 0x0103e4000c101b04 */
.L_x_2506:
[----:B------:R-:W-:Y:S05]  /*47b0*/  BSYNC B0 ;  /* 0x0000000000007941 */ /* 0x000fea0003800000 */
.L_x_2500:
        /* <DEDUP_REMOVED lines=8> */
.L_x_2507:
        /* <DEDUP_REMOVED lines=12> */
.L_x_16377:


//--------------------- .text._ZN2at6native29vectorized_elementwise_kernelILi8EZZZNS0_16asin_kernel_cudaERNS_18TensorIteratorBaseEENKUlvE0_clEvENKUlvE_clEvEUldE_St5arrayIPcLm2EEEEviT0_T1_ --------------------------
	.section	.text._ZN2at6native29vectorized_elementwise_kernelILi8EZZZNS0_16asin_kernel_cudaERNS_18TensorIteratorBaseEENKUlvE0_clEvENKUlvE_clEvEUldE_St5arrayIPcLm2EEEEviT0_T1_,"ax",@progbits
	.sectioninfo	@"SHI_REGISTERS=4"
	.align	128
        .global         _ZN2at6native29vectorized_elementwise_kernelILi8EZZZNS0_16asin_kernel_cudaERNS_18TensorIteratorBaseEENKUlvE0_clEvENKUlvE_clEvEUldE_St5arrayIPcLm2EEEEviT0_T1_
        .type           _ZN2at6native29vectorized_elementwise_kernelILi8EZZZNS0_16asin_kernel_cudaERNS_18TensorIteratorBaseEENKUlvE0_clEvENKUlvE_clEvEUldE_St5arrayIPcLm2EEEEviT0_T1_,@function
        .size           _ZN2at6native29vectorized_elementwise_kernelILi8EZZZNS0_16asin_kernel_cudaERNS_18TensorIteratorBaseEENKUlvE0_clEvENKUlvE_clEvEUldE_St5arrayIPcLm2EEEEviT0_T1_,(.L_x_16378 - _ZN2at6native29vectorized_elementwise_kernelILi8EZZZNS0_16asin_kernel_cudaERNS_18TensorIteratorBaseEENKUlvE0_clEvENKUlvE_clEvEUldE_St5arrayIPcLm2EEEEviT0_T1_)
        .other          _ZN2at6native29vectorized_elementwise_kernelILi8EZZZNS0_16asin_kernel_cudaERNS_18TensorIteratorBaseEENKUlvE0_clEvENKUlvE_clEvEUldE_St5arrayIPcLm2EEEEviT0_T1_,@"STO_CUDA_ENTRY STV_DEFAULT"
_ZN2at6native29vectorized_elementwise_kernelILi8EZZZNS0_16asin_kernel_cudaERNS_18TensorIteratorBaseEENKUlvE0_clEvENKUlvE_clEvEUldE_St5arrayIPcLm2EEEEviT0_T1_:
.text._ZN2at6native29vectorized_elementwise_kernelILi8EZZZNS0_16asin_kernel_cudaERNS_18TensorIteratorBaseEENKUlvE0_clEvENKUlvE_clEvEUldE_St5arrayIPcLm2EEEEviT0_T1_:
[----:B------:R-:W-:Y:S02]  /*0000*/  MOV R1, c[0x0][0x28] ;  /* 0x00000a0000017a02 */ /* 0x000fe40000000f00 */
[----:B------:R-:W-:Y:S05]  /*0010*/  EXIT ;  /* 0x000000000000794d */ /* 0x000fea0003800000 */
.L_x_2508:
        /* <DEDUP_REMOVED lines=14> */
.L_x_16378:


//--------------------- .text._ZN2at6native18elementwise_kernelILi128ELi4EZNS0_15gpu_kernel_implIZZZNS0_16asin_kernel_cudaERNS_18TensorIteratorBaseEENKUlvE_clEvENKUlvE1_clEvEUlN3c107complexINS7_4HalfEEEE_EEvS4_RKT_EUliE_EEviT1_ --------------------------
	.section	.text._ZN2at6native18elementwise_kernelILi128ELi4EZNS0_15gpu_kernel_implIZZZNS0_16asin_kernel_cudaERNS_18TensorIteratorBaseEENKUlvE_clEvENKUlvE1_clEvEUlN3c107complexINS7_4HalfEEEE_EEvS4_RKT_EUliE_EEviT1_,"ax",@progbits
	.sectioninfo	@"SHI_REGISTERS=25"
	.align	128
        .global         _ZN2at6native18elementwise_kernelILi128ELi4EZNS0_15gpu_kernel_implIZZZNS0_16asin_kernel_cudaERNS_18TensorIteratorBaseEENKUlvE_clEvENKUlvE1_clEvEUlN3c107complexINS7_4HalfEEEE_EEvS4_RKT_EUliE_EEviT1_
        .type           _ZN2at6native18elementwise_kernelILi128ELi4EZNS0_15gpu_kernel_implIZZZNS0_16asin_kernel_cudaERNS_18TensorIteratorBaseEENKUlvE_clEvENKUlvE1_clEvEUlN3c107complexINS7_4HalfEEEE_EEvS4_RKT_EUliE_EEviT1_,@function
        .size           _ZN2at6native18elementwise_kernelILi128ELi4EZNS0_15gpu_kernel_implIZZZNS0_16asin_kernel_cudaERNS_18TensorIteratorBaseEENKUlvE_clEvENKUlvE1_clEvEUlN3c107complexINS7_4HalfEEEE_EEvS4_RKT_EUliE_EEviT1_,(.L_x_16327 - _ZN2at6native18elementwise_kernelILi128ELi4EZNS0_15gpu_kernel_implIZZZNS0_16asin_kernel_cudaERNS_18TensorIteratorBaseEENKUlvE_clEvENKUlvE1_clEvEUlN3c107complexINS7_4HalfEEEE_EEvS4_RKT_EUliE_EEviT1_)
        .other          _ZN2at6native18elementwise_kernelILi128ELi4EZNS0_15gpu_kernel_implIZZZNS0_16asin_kernel_cudaERNS_18TensorIteratorBaseEENKUlvE_clEvENKUlvE1_clEvEUlN3c107complexINS7_4HalfEEEE_EEvS4_RKT_EUliE_EEviT1_,@"STO_CUDA_ENTRY STV_DEFAULT"
_ZN2at6native18elementwise_kernelILi128ELi4EZNS0_15gpu_kernel_implIZZZNS0_16asin_kernel_cudaERNS_18TensorIteratorBaseEENKUlvE_clEvENKUlvE1_clEvEUlN3c107complexINS7_4HalfEEEE_EEvS4_RKT_EUliE_EEviT1_:
.text._ZN2at6native18elementwise_kernelILi128ELi4EZNS0_15gpu_kernel_implIZZZNS0_16asin_kernel_cudaERNS_18TensorIteratorBaseEENKUlvE_clEvENKUlvE1_clEvEUlN3c107complexINS7_4HalfEEEE_EEvS4_RKT_EUliE_EEviT1_:
        /* <DEDUP_REMOVED lines=9> */
[----:B------:R-:W-:Y:S01]  /*0090*/  HFMA2.MMA R18, -RZ, RZ, 0, 0 ;  /* 0x00000000ff127435 */ /* 0x000fe200000001ff */
[----:B------:R-:W-:-:S11]  /*00a0*/  IMAD.MOV.U32 R0, RZ, RZ, RZ ;  /* 0x000000ffff007224 */ /* 0x000fd600078e00ff */
[----:B------:R-:W-:Y:S05]  /*00b0*/  @!P0 BRA `(.L_x_2511) ;  /* 0x00000e0000008947 */ /* 0x000fea0003800000 */
[----:B------:R-:W-:Y:S02]  /*00c0*/  IMAD.MOV.U32 R2, RZ, RZ, RZ ;  /* 0x000000ffff027224 */ /* 0x000fe400078e00ff */
[----:B------:R-:W-:Y:S02]  /*00d0*/  IMAD.MOV.U32 R3, RZ, RZ, R17 ;  /* 0x000000ffff037224 */ /* 0x000fe400078e0011 */
[----:B------:R-:W-:Y:S02]  /*00e0*/  IMAD.MOV.U32 R6, RZ, RZ, c[0x0][0x168] ;  /* 0x00005a00ff067624 */ /* 0x000fe400078e00ff */
[----:B------:R-:W-:-:S03]  /*00f0*/  IMAD.HI.U32 R2, R17, c[0x0][0x170], R2 ;  /* 0x00005c0011027a27 */ /* 0x000fc600078e0002 */
[----:B------:R-:W-:Y:S02]  /*0100*/  ISETP.NE.AND P0, PT, R6, 0x1, PT ;  /* 0x000000010600780c */ /* 0x000fe40003f05270 */
[----:B------:R-:W-:-:S04]  /*0110*/  SHF.R.U32.HI R3, RZ, c[0x0][0x174], R2 ;  /* 0x00005d00ff037a19 */ /* 0x000fc80000011602 */
[----:B------:R-:W-:-:S05]  /*0120*/  IADD3 R0, -R3, RZ, RZ ;  /* 0x000000ff03007210 */ /* 0x000fca0007ffe1ff */
        /* <DEDUP_REMOVED lines=216> */
[----:B------:R-:W-:-:S04]  /*0eb0*/  @P0 IMAD R0, R5, c[0x0][0x35c], R0 ;  /* 0x0000d70005000a24 */ /* 0x000fc800078e0200 */
.L_x_2511:
[----:B------:R-:W0:Y:S01]  /*0ec0*/  LDC.U8 R5, c[0x0][0x372] ;  /* 0x0000dc80ff057b82 */ /* 0x000e220000000000 */
[----:B------:R-:W-:-:S05]  /*0ed0*/  IADD3 R2, P1, R0, c[0x0][0x368], RZ ;  /* 0x0000da0000027a10 */ /* 0x000fca0007f3e0ff */
        /* <DEDUP_REMOVED lines=12> */
[----:B------:R-:W2:Y:S01]  /*0fa0*/  LDG.E.S8 R2, [R2.64] ;  /* 0x0000002402027981 */ /* 0x000ea2000c1e1300 */
[----:B------:R-:W-:Y:S01]  /*0fb0*/  PRMT R7, RZ, 0x7610, R7 ;  /* 0x00007610ff077816 */ /* 0x000fe20000000007 */
[----:B--2---:R-:W0:Y:S02]  /*0fc0*/  I2F.S16 R0, R2 ;  /* 0x0000000200007306 */ /* 0x004e240000101400 */
[----:B0-----:R-:W-:Y:S01]  /*0fd0*/  F2FP.PACK_AB R0, RZ, R0 ;  /* 0x00000000ff00723e */ /* 0x001fe200000000ff */
[----:B------:R-:W-:Y:S05]  /*0fe0*/  BRA `(.L_x_2517) ;  /* 0x00000fe000007947 */ /* 0x000fea0003800000 */
.L_x_2515:
[----:B------:R-:W2:Y:S01]  /*0ff0*/  LDG.E.U8 R2, [R2.64] ;  /* 0x0000002402027981 */ /* 0x000ea2000c1e1100 */
[----:B------:R-:W-:Y:S01]  /*1000*/  PRMT R7, RZ, 0x7610, R7 ;  /* 0x00007610ff077816 */ /* 0x000fe20000000007 */
[----:B--2---:R-:W0:Y:S02]  /*1010*/  I2F.U16 R0, R2 ;  /* 0x0000000200007306 */ /* 0x004e240000101000 */
[----:B0-----:R-:W-:Y:S01]  /*1020*/  F2FP.PACK_AB R0, RZ, R0 ;  /* 0x00000000ff00723e */ /* 0x001fe200000000ff */
[----:B------:R-:W-:Y:S05]  /*1030*/  BRA `(.L_x_2517) ;  /* 0x00000f9000007947 */ /* 0x000fea0003800000 */
.L_x_2514:
[----:B------:R-:W-:-:S13]  /*1040*/  ISETP.NE.AND P0, PT, R4, 0x2, PT ;  /* 0x000000020400780c */ /* 0x000fda0003f05270 */
[----:B------:R-:W-:Y:S05]  /*1050*/  @!P0 BRA `(.L_x_2518) ;  /* 0x000000e000008947 */ /* 0x000fea0003800000 */
[----:B------:R-:W-:-:S13]  /*1060*/  ISETP.NE.AND P0, PT, R4, 0x3, PT ;  /* 0x000000030400780c */ /* 0x000fda0003f05270 */
[----:B------:R-:W-:Y:S05]  /*1070*/  @!P0 BRA `(.L_x_2519) ;  /* 0x0000007000008947 */ /* 0x000fea0003800000 */
[----:B------:R-:W-:-:S13]  /*1080*/  ISETP.NE.AND P0, PT, R4, 0x4, PT ;  /* 0x000000040400780c */ /* 0x000fda0003f05270 */
[----:B------:R-:W-:Y:S05]  /*1090*/  @P0 BRA `(.L_x_2516) ;  /* 0x00000d4000000947 */ /* 0x000fea0003800000 */
[----:B------:R-:W2:Y:S01]  /*10a0*/  LDG.E.64 R2, [R2.64] ;  /* 0x0000002402027981 */ /* 0x000ea2000c1e1b00 */
[----:B------:R-:W-:Y:S01]  /*10b0*/  PRMT R7, RZ, 0x7610, R7 ;  /* 0x00007610ff077816 */ /* 0x000fe20000000007 */
[----:B--2---:R-:W0:Y:S02]  /*10c0*/  I2F.S64 R0, R2 ;  /* 0x0000000200007312 */ /* 0x004e240000301400 */
[----:B0-----:R-:W-:Y:S01]  /*10d0*/  F2FP.PACK_AB R0, RZ, R0 ;  /* 0x00000000ff00723e */ /* 0x001fe200000000ff */
[----:B------:R-:W-:Y:S05]  /*10e0*/  BRA `(.L_x_2517) ;  /* 0x00000ee000007947 */ /* 0x000fea0003800000 */
.L_x_2519:
[----:B------:R-:W2:Y:S01]  /*10f0*/  LDG.E R2, [R2.64] ;  /* 0x0000002402027981 */ /* 0x000ea2000c1e1900 */
[----:B------:R-:W-:Y:S01]  /*1100*/  PRMT R7, RZ, 0x7610, R7 ;  /* 0x00007610ff077816 */ /* 0x000fe20000000007 */
[----:B--2---:R-:W0:Y:S02]  /*1110*/  I2F R0, R2 ;  /* 0x0000000200007306 */ /* 0x004e240000201400 */
[----:B0-----:R-:W-:Y:S01]  /*1120*/  F2FP.PACK_AB R0, RZ, R0 ;  /* 0x00000000ff00723e */ /* 0x001fe200000000ff */
[----:B------:R-:W-:Y:S05]  /*1130*/  BRA `(.L_x_2517) ;  /* 0x00000e9000007947 */ /* 0x000fea0003800000 */
.L_x_2518:
[----:B------:R-:W2:Y:S01]  /*1140*/  LDG.E.U16 R2, [R2.64] ;  /* 0x0000002402027981 */ /* 0x000ea2000c1e1500 */
[----:B------:R-:W-:Y:S01]  /*1150*/  PRMT R7, RZ, 0x7610, R7 ;  /* 0x00007610ff077816 */ /* 0x000fe20000000007 */
[----:B--2---:R-:W0:Y:S02]  /*1160*/  I2F.S16 R0, R2 ;  /* 0x0000000200007306 */ /* 0x004e240000101400 */
[----:B0-----:R-:W-:Y:S01]  /*1170*/  F2FP.PACK_AB R0, RZ, R0 ;  /* 0x00000000ff00723e */ /* 0x001fe200000000ff */
[----:B------:R-:W-:Y:S05]  /*1180*/  BRA `(.L_x_2517) ;  /* 0x00000e4000007947 */ /* 0x000fea0003800000 */
.L_x_2513:
[----:B------:R-:W-:-:S13]  /*1190*/  ISETP.GT.AND P0, PT, R4, 0x6, PT ;  /* 0x000000060400780c */ /* 0x000fda0003f04270 */
[----:B------:R-:W-:Y:S05]  /*11a0*/  @P0 BRA `(.L_x_2520) ;  /* 0x000000d000000947 */ /* 0x000fea0003800000 */
[----:B------:R-:W-:-:S13]  /*11b0*/  ISETP.NE.AND P0, PT, R4, 0x5, PT ;  /* 0x000000050400780c */ /* 0x000fda0003f05270 */
[----:B------:R-:W-:Y:S05]  /*11c0*/  @!P0 BRA `(.L_x_2521) ;  /* 0x0000006000008947 */ /* 0x000fea0003800000 */
[----:B------:R-:W-:-:S13]  /*11d0*/  ISETP.NE.AND P0, PT, R4, 0x6, PT ;  /* 0x000000060400780c */ /* 0x000fda0003f05270 */
[----:B------:R-:W-:Y:S05]  /*11e0*/  @P0 BRA `(.L_x_2516) ;  /* 0x00000bf000000947 */ /* 0x000fea0003800000 */
[----:B------:R-:W2:Y:S01]  /*11f0*/  LDG.E R0, [R2.64] ;  /* 0x0000002402007981 */ /* 0x000ea2000c1e1900 */
[----:B------:R-:W-:Y:S02]  /*1200*/  PRMT R7, RZ, 0x7610, R7 ;  /* 0x00007610ff077816 */ /* 0x000fe40000000007 */
[----:B--2---:R-:W-:Y:S01]  /*1210*/  F2FP.PACK_AB R0, RZ, R0 ;  /* 0x00000000ff00723e */ /* 0x004fe200000000ff */
[----:B------:R-:W-:Y:S05]  /*1220*/  BRA `(.L_x_2517) ;  /* 0x00000da000007947 */ /* 0x000fea0003800000 */
.L_x_2521:
[----:B------:R-:W2:Y:S01]  /*1230*/  LDG.E.U16 R0, [R2.64] ;  /* 0x0000002402007981 */ /* 0x000ea2000c1e1500 */
[----:B------:R-:W-:Y:S01]  /*1240*/  PRMT R7, RZ, 0x7610, R7 ;  /* 0x00007610ff077816 */ /* 0x000fe20000000007 */
[----:B--2---:R-:W-:-:S05]  /*1250*/  HADD2.F32 R0, -RZ, R0.H0_H0 ;  /* 0x20000000ff007230 */ /* 0x004fca0000004100 */
[----:B------:R-:W-:Y:S01]  /*1260*/  F2FP.PACK_AB R0, RZ, R0 ;  /* 0x00000000ff00723e */ /* 0x000fe200000000ff */
[----:B------:R-:W-:Y:S05]  /*1270*/  BRA `(.L_x_2517) ;  /* 0x00000d5000007947 */ /* 0x000fea0003800000 */
.L_x_2520:
[----:B------:R-:W-:-:S13]  /*1280*/  ISETP.NE.AND P0, PT, R4, 0x7, PT ;  /* 0x000000070400780c */ /* 0x000fda0003f05270 */
[----:B------:R-:W-:Y:S05]  /*1290*/  @!P0 BRA `(.L_x_2522) ;  /* 0x000000c000008947 */ /* 0x000fea0003800000 */
[----:B------:R-:W-:-:S13]  /*12a0*/  ISETP.NE.AND P0, PT, R4, 0x8, PT ;  /* 0x000000080400780c */ /* 0x000fda0003f05270 */
[----:B------:R-:W-:Y:S05]  /*12b0*/  @!P0 BRA `(.L_x_2523) ;  /* 0x0000006000008947 */ /* 0x000fea0003800000 */
[----:B------:R-:W-:-:S13]  /*12c0*/  ISETP.NE.AND P0, PT, R4, 0x9, PT ;  /* 0x000000090400780c */ /* 0x000fda0003f05270 */
[----:B------:R-:W-:Y:S05]  /*12d0*/  @P0 BRA `(.L_x_2516) ;  /* 0x00000b0000000947 */ /* 0x000fea0003800000 */
[----:B------:R-:W2:Y:S02]  /*12e0*/  LDG.E.64 R6, [R2.64] ;  /* 0x0000002402067981 */ /* 0x000ea4000c1e1b00 */
[----:B--2---:R-:W-:-:S04]  /*12f0*/  F2FP.PACK_AB R7, R6, R7 ;  /* 0x000000070607723e */ /* 0x004fc800000000ff */
[----:B------:R-:W-:Y:S01]  /*1300*/  PRMT R0, R7, 0x7632, R0 ;  /* 0x0000763207007816 */ /* 0x000fe20000000000 */
[----:B------:R-:W-:Y:S05]  /*1310*/  BRA `(.L_x_2517) ;  /* 0x00000cb000007947 */ /* 0x000fea0003800000 */
.L_x_2523:
[----:B------:R-:W2:Y:S02]  /*1320*/  LDG.E R2, [R2.64] ;  /* 0x0000002402027981 */ /* 0x000ea4000c1e1900 */
[C---:B--2---:R-:W-:Y:S02]  /*1330*/  PRMT R0, R2.reuse, 0x7610, R0 ;  /* 0x0000761002007816 */ /* 0x044fe40000000000 */
[----:B------:R-:W-:Y:S01]  /*1340*/  PRMT R7, R2, 0x7632, R7 ;  /* 0x0000763202077816 */ /* 0x000fe20000000007 */
[----:B------:R-:W-:Y:S05]  /*1350*/  BRA `(.L_x_2517) ;  /* 0x00000c7000007947 */ /* 0x000fea0003800000 */
.L_x_2522:
[----:B------:R-:W2:Y:S01]  /*1360*/  LDG.E.64 R2, [R2.64] ;  /* 0x0000002402027981 */ /* 0x000ea2000c1e1b00 */
[----:B------:R-:W-:Y:S01]  /*1370*/  PRMT R7, RZ, 0x7610, R7 ;  /* 0x00007610ff077816 */ /* 0x000fe20000000007 */
[----:B--2---:R-:W0:Y:S01]  /*1380*/  F2F.F32.F64 R0, R2 ;  /* 0x0000000200007310 */ /* 0x004e220000301000 */
[----:B------:R-:W0:-:S14]  /*1390*/  DSETP.GEU.AND P0, PT, |R2|, c[0x2][0x0], PT ;  /* 0x008000000200762a */ /* 0x000e1c0003f0e200 */
[----:B0-----:R-:W-:-:S05]  /*13a0*/  @!P0 FMUL R0, R0, 1.175494350822287508e-38 ;  /* 0x0080000000008820 */ /* 0x001fca0000400000 */
[----:B------:R-:W-:Y:S01]  /*13b0*/  F2FP.PACK_AB R0, RZ, R0 ;  /* 0x00000000ff00723e */ /* 0x000fe200000000ff */
[----:B------:R-:W-:Y:S05]  /*13c0*/  BRA `(.L_x_2517) ;  /* 0x00000c0000007947 */ /* 0x000fea0003800000 */
.L_x_2512:
        /* <DEDUP_REMOVED lines=9> */
[----:B------:R-:W-:Y:S02]  /*1460*/  PRMT R7, RZ, 0x7610, R7 ;  /* 0x00007610ff077816 */ /* 0x000fe40000000007 */
[----:B--2---:R-:W-:-:S04]  /*1470*/  ISETP.NE.AND P0, PT, R2, RZ, PT ;  /* 0x000000ff0200720c */ /* 0x004fc80003f05270 */
[----:B------:R-:W-:-:S04]  /*1480*/  FSEL R0, RZ, 1, !P0 ;  /* 0x3f800000ff007808 */ /* 0x000fc80004000000 */
[----:B------:R-:W-:Y:S01]  /*1490*/  F2FP.PACK_AB R0, RZ, R0 ;  /* 0x00000000ff00723e */ /* 0x000fe200000000ff */
[----:B------:R-:W-:Y:S05]  /*14a0*/  BRA `(.L_x_2517) ;  /* 0x00000b2000007947 */ /* 0x000fea0003800000 */
.L_x_2526:
[----:B------:R-:W2:Y:S02]  /*14b0*/  LDG.E.128 R4, [R2.64] ;  /* 0x0000002402047981 */ /* 0x000ea4000c1e1d00 */
[----:B--2---:R-:W0:Y:S01]  /*14c0*/  F2F.F32.F64 R8, R6 ;  /* 0x0000000600087310 */ /* 0x004e220000301000 */
[----:B------:R-:W0:-:S04]  /*14d0*/  DSETP.GEU.AND P1, PT, |R6|, c[0x2][0x0], PT ;  /* 0x008000000600762a */ /* 0x000e080003f2e200 */
[----:B------:R-:W1:-:S03]  /*14e0*/  DSETP.GEU.AND P0, PT, |R4|, c[0x2][0x0], PT ;  /* 0x008000000400762a */ /* 0x000e460003f0e200 */
[----:B------:R-:W1:Y:S07]  /*14f0*/  F2F.F32.F64 R0, R4 ;  /* 0x0000000400007310 */ /* 0x000e6e0000301000 */
[----:B0-----:R-:W-:-:S05]  /*1500*/  @!P1 FMUL R8, R8, 1.175494350822287508e-38 ;  /* 0x0080000008089820 */ /* 0x001fca0000400000 */
[----:B------:R-:W-:Y:S01]  /*1510*/  F2FP.PACK_AB R7, RZ, R8 ;  /* 0x00000008ff07723e */ /* 0x000fe200000000ff */
[----:B-1----:R-:W-:-:S05]  /*1520*/  @!P0 FMUL R0, R0, 1.175494350822287508e-38 ;  /* 0x0080000000008820 */ /* 0x002fca0000400000 */
[----:B------:R-:W-:Y:S01]  /*1530*/  F2FP.PACK_AB R0, RZ, R0 ;  /* 0x00000000ff00723e */ /* 0x000fe200000000ff */
[----:B------:R-:W-:Y:S05]  /*1540*/  BRA `(.L_x_2517) ;  /* 0x00000a8000007947 */ /* 0x000fea0003800000 */
.L_x_2525:
[----:B------:R-:W-:-:S13]  /*1550*/  ISETP.NE.AND P0, PT, R4, 0xf, PT ;  /* 0x0000000f0400780c */ /* 0x000fda0003f05270 */
[----:B------:R-:W-:Y:S05]  /*1560*/  @!P0 BRA `(.L_x_2527) ;  /* 0x0000029000008947 */ /* 0x000fea0003800000 */
[----:B------:R-:W-:-:S13]  /*1570*/  ISETP.NE.AND P0, PT, R4, 0x17, PT ;  /* 0x000000170400780c */ /* 0x000fda0003f05270 */
[----:B------:R-:W-:Y:S05]  /*1580*/  @!P0 BRA `(.L_x_2528) ;  /* 0x0000018000008947 */ /* 0x000fea0003800000 */
[----:B------:R-:W-:-:S13]  /*1590*/  ISETP.NE.AND P0, PT, R4, 0x18, PT ;  /* 0x000000180400780c */ /* 0x000fda0003f05270 */
[----:B------:R-:W-:Y:S05]  /*15a0*/  @P0 BRA `(.L_x_2516) ;  /* 0x0000083000000947 */ /* 0x000fea0003800000 */
[----:B------:R-:W2:Y:S01]  /*15b0*/  LDG.E.U8 R0, [R2.64] ;  /* 0x0000002402007981 */ /* 0x000ea2000c1e1100 */
[----:B------:R-:W-:Y:S01]  /*15c0*/  IMAD.MOV.U32 R8, RZ, RZ, -0x800000 ;  /* 0xff800000ff087424 */ /* 0x000fe200078e00ff */
[----:B------:R-:W-:Y:S01]  /*15d0*/  PRMT R7, RZ, 0x7610, R7 ;  /* 0x00007610ff077816 */ /* 0x000fe20000000007 */
        /* <DEDUP_REMOVED lines=17> */
[----:B------:R-:W-:Y:S01]  /*16f0*/  F2FP.PACK_AB R0, RZ, R0 ;  /* 0x00000000ff00723e */ /* 0x000fe200000000ff */
[----:B------:R-:W-:Y:S05]  /*1700*/  BRA `(.L_x_2517) ;  /* 0x000008c000007947 */ /* 0x000fea0003800000 */
.L_x_2528:
[----:B------:R-:W2:Y:S01]  /*1710*/  LDG.E.U8 R2, [R2.64] ;  /* 0x0000002402027981 */ /* 0x000ea2000c1e1100 */
[----:B------:R-:W-:Y:S02]  /*1720*/  PRMT R7, RZ, 0x7610, R7 ;  /* 0x00007610ff077816 */ /* 0x000fe40000000007 */
[C---:B--2---:R-:W-:Y:S01]  /*1730*/  SHF.L.U32 R0, R2.reuse, 0x19, RZ ;  /* 0x0000001902007819 */ /* 0x044fe200000006ff */
        /* <DEDUP_REMOVED lines=10> */
[----:B------:R-:W-:Y:S01]  /*17e0*/  F2FP.PACK_AB R0, RZ, R0 ;  /* 0x00000000ff00723e */ /* 0x000fe200000000ff */
[----:B------:R-:W-:Y:S05]  /*17f0*/  BRA `(.L_x_2517) ;  /* 0x000007d000007947 */ /* 0x000fea0003800000 */
.L_x_2527:
[----:B------:R-:W2:Y:S01]  /*1800*/  LDG.E.U16 R0, [R2.64] ;  /* 0x0000002402007981 */ /* 0x000ea2000c1e1500 */
[----:B------:R-:W-:Y:S02]  /*1810*/  PRMT R7, RZ, 0x7610, R7 ;  /* 0x00007610ff077816 */ /* 0x000fe40000000007 */
[----:B--2---:R-:W-:-:S04]  /*1820*/  PRMT R0, RZ, 0x5410, R0 ;  /* 0x00005410ff007816 */ /* 0x004fc80000000000 */
[----:B------:R-:W-:Y:S01]  /*1830*/  F2FP.PACK_AB R0, RZ, R0 ;  /* 0x00000000ff00723e */ /* 0x000fe200000000ff */
[----:B------:R-:W-:Y:S05]  /*1840*/  BRA `(.L_x_2517) ;  /* 0x0000078000007947 */ /* 0x000fea0003800000 */
.L_x_2524:
        /* <DEDUP_REMOVED lines=8> */
[----:B------:R-:W2:Y:S01]  /*18d0*/  LDG.E.U16 R2, [R2.64] ;  /* 0x0000002402027981 */ /* 0x000ea2000c1e1500 */
[----:B------:R-:W-:Y:S01]  /*18e0*/  PRMT R7, RZ, 0x7610, R7 ;  /* 0x00007610ff077816 */ /* 0x000fe20000000007 */
[----:B--2---:R-:W0:Y:S02]  /*18f0*/  I2F.U16 R0, R2 ;  /* 0x0000000200007306 */ /* 0x004e240000101000 */
[----:B0-----:R-:W-:Y:S01]  /*1900*/  F2FP.PACK_AB R0, RZ, R0 ;  /* 0x00000000ff00723e */ /* 0x001fe200000000ff */
[----:B------:R-:W-:Y:S05]  /*1910*/  BRA `(.L_x_2517) ;  /* 0x000006b000007947 */ /* 0x000fea0003800000 */
.L_x_2531:
[----:B------:R-:W2:Y:S01]  /*1920*/  LDG.E.U8 R2, [R2.64] ;  /* 0x0000002402027981 */ /* 0x000ea2000c1e1100 */
[----:B------:R-:W-:Y:S01]  /*1930*/  BSSY B0, `(.L_x_2532) ;  /* 0x0000018000007945 */ /* 0x000fe20003800000 */
[----:B------:R-:W-:Y:S02]  /*1940*/  MOV R0, RZ ;  /* 0x000000ff00007202 */ /* 0x000fe40000000f00 */
        /* <DEDUP_REMOVED lines=18> */
.L_x_2535:
[----:B------:R-:W-:Y:S05]  /*1a70*/  BSYNC B1 ;  /* 0x0000000000017941 */ /* 0x000fea0003800000 */
.L_x_2534:
[----:B------:R-:W-:Y:S01]  /*1a80*/  LEA R3, R0, 0x3b800000, 0x17 ;  /* 0x3b80000000037811 */ /* 0x000fe200078eb8ff */
[----:B------:R-:W-:-:S05]  /*1a90*/  IMAD.SHL.U32 R0, R2, 0x100000, RZ ;  /* 0x0010000002007824 */ /* 0x000fca00078e00ff */
[----:B------:R-:W-:Y:S02]  /*1aa0*/  LOP3.LUT R0, R3, R0, R4, 0xfe, !PT ;  /* 0x0000000003007212 */ /* 0x000fe400078efe04 */
.L_x_2533:
[----:B------:R-:W-:Y:S05]  /*1ab0*/  BSYNC B0 ;  /* 0x0000000000007941 */ /* 0x000fea0003800000 */
.L_x_2532:
[----:B------:R-:W-:Y:S02]  /*1ac0*/  F2FP.PACK_AB R0, RZ, R0 ;  /* 0x00000000ff00723e */ /* 0x000fe400000000ff */
[----:B------:R-:W-:Y:S01]  /*1ad0*/  PRMT R7, RZ, 0x7610, R7 ;  /* 0x00007610ff077816 */ /* 0x000fe20000000007 */
[----:B------:R-:W-:Y:S05]  /*1ae0*/  BRA `(.L_x_2517) ;  /* 0x000004e000007947 */ /* 0x000fea0003800000 */
.L_x_2530:
[----:B------:R-:W2:Y:S01]  /*1af0*/  LDG.E.U8 R2, [R2.64] ;  /* 0x0000002402027981 */ /* 0x000ea2000c1e1100 */
[----:B------:R-:W-:Y:S01]  /*1b00*/  BSSY B0, `(.L_x_2536) ;  /* 0x0000018000007945 */ /* 0x000fe20003800000 */
[----:B------:R-:W-:Y:S01]  /*1b10*/  HFMA2.MMA R0, -RZ, RZ, 0, 0 ;  /* 0x00000000ff007435 */ /* 0x000fe200000001ff */
        /* <DEDUP_REMOVED lines=18> */
.L_x_2539:
[----:B------:R-:W-:Y:S05]  /*1c40*/  BSYNC B1 ;  /* 0x0000000000017941 */ /* 0x000fea0003800000 */
.L_x_2538:
[----:B------:R-:W-:Y:S01]  /*1c50*/  LEA R3, R0, 0x37800000, 0x17 ;  /* 0x3780000000037811 */ /* 0x000fe200078eb8ff */
[----:B------:R-:W-:-:S05]  /*1c60*/  IMAD.SHL.U32 R0, R2, 0x200000, RZ ;  /* 0x0020000002007824 */ /* 0x000fca00078e00ff */
[----:B------:R-:W-:Y:S02]  /*1c70*/  LOP3.LUT R0, R3, R0, R4, 0xfe, !PT ;  /* 0x0000000003007212 */ /* 0x000fe400078efe04 */
.L_x_2537:
[----:B------:R-:W-:Y:S05]  /*1c80*/  BSYNC B0 ;  /* 0x0000000000007941 */ /* 0x000fea0003800000 */
.L_x_2536:
[----:B------:R-:W-:Y:S02]  /*1c90*/  F2FP.PACK_AB R0, RZ, R0 ;  /* 0x00000000ff00723e */ /* 0x000fe400000000ff */
[----:B------:R-:W-:Y:S01]  /*1ca0*/  PRMT R7, RZ, 0x7610, R7 ;  /* 0x00007610ff077816 */ /* 0x000fe20000000007 */
[----:B------:R-:W-:Y:S05]  /*1cb0*/  BRA `(.L_x_2517) ;  /* 0x0000031000007947 */ /* 0x000fea0003800000 */
.L_x_2529:
        /* <DEDUP_REMOVED lines=8> */
[----:B------:R-:W-:Y:S02]  /*1d40*/  MOV R0, 0x400000 ;  /* 0x0040000000007802 */ /* 0x000fe40000000f00 */
[----:B--2---:R-:W-:-:S13]  /*1d50*/  ISETP.NE.AND P0, PT, R2, RZ, PT ;  /* 0x000000ff0200720c */ /* 0x004fda0003f05270 */
[----:B------:R-:W-:Y:S05]  /*1d60*/  @!P0 BRA `(.L_x_2543) ;  /* 0x0000003000008947 */ /* 0x000fea0003800000 */
[----:B------:R-:W-:-:S13]  /*1d70*/  ISETP.NE.AND P0, PT, R2, 0xff, PT ;  /* 0x000000ff0200780c */ /* 0x000fda0003f05270 */
[----:B------:R-:W-:Y:S02]  /*1d80*/  @!P0 IMAD.MOV.U32 R0, RZ, RZ, 0x7f800001 ;  /* 0x7f800001ff008424 */ /* 0x000fe400078e00ff */
[----:B------:R-:W-:Y:S02]  /*1d90*/  @P0 IMAD.SHL.U32 R0, R2, 0x800000, RZ ;  /* 0x0080000002000824 */ /* 0x000fe400078e00ff */
.L_x_2543:
[----:B------:R-:W-:Y:S05]  /*1da0*/  BSYNC B0 ;  /* 0x0000000000007941 */ /* 0x000fea0003800000 */
.L_x_2542:
[----:B------:R-:W-:Y:S02]  /*1db0*/  PRMT R7, RZ, 0x7610, R7 ;  /* 0x00007610ff077816 */ /* 0x000fe40000000007 */
[----:B------:R-:W-:Y:S01]  /*1dc0*/  F2FP.PACK_AB R0, RZ, R0 ;  /* 0x00000000ff00723e */ /* 0x000fe200000000ff */
[----:B------:R-:W-:Y:S05]  /*1dd0*/  BRA `(.L_x_2517) ;  /* 0x000001f000007947 */ /* 0x000fea0003800000 */
.L_x_2516:
[----:B------:R-:W-:Y:S01]  /*1de0*/  MOV R0, 0x0 ;  /* 0x0000000000007802 */ /* 0x000fe20000000f00 */
[----:B------:R-:W-:Y:S01]  /*1df0*/  IMAD.MOV.U32 R4, RZ, RZ, c[0x4][0x158] ;  /* 0x01005600ff047624 */ /* 0x000fe200078e00ff */
[----:B------:R-:W-:Y:S01]  /*1e00*/  MOV R5, c[0x4][0x15c] ;  /* 0x0100570000057a02 */ /* 0x000fe20000000f00 */
[----:B------:R-:W-:Y:S01]  /*1e10*/  IMAD.MOV.U32 R6, RZ, RZ, c[0x4][0x160] ;  /* 0x01005800ff067624 */ /* 0x000fe200078e00ff */
[----:B------:R0:W1:Y:S01]  /*1e20*/  LDC.64 R2, c[0x4][R0] ;  /* 0x0100000000027b82 */ /* 0x0000620000000a00 */
[----:B------:R-:W-:Y:S01]  /*1e30*/  IMAD.MOV.U32 R7, RZ, RZ, c[0x4][0x164] ;  /* 0x01005900ff077624 */ /* 0x000fe200078e00ff */
[----:B------:R-:W-:Y:S01]  /*1e40*/  MOV R10, c[0x4][0x28] ;  /* 0x01000a00000a7a02 */ /* 0x000fe20000000f00 */
[----:B------:R-:W-:-:S02]  /*1e50*/  IMAD.MOV.U32 R8, RZ, RZ, 0x4e ;  /* 0x0000004eff087424 */ /* 0x000fc400078e00ff */
[----:B------:R-:W-:Y:S02]  /*1e60*/  IMAD.MOV.U32 R11, RZ, RZ, c[0x4][0x2c] ;  /* 0x01000b00ff0b7624 */ /* 0x000fe400078e00ff */
[----:B------:R-:W-:Y:S02]  /*1e70*/  IMAD.MOV.U32 R12, RZ, RZ, 0x1 ;  /* 0x00000001ff0c7424 */ /* 0x000fe400078e00ff */
[----:B------:R-:W-:Y:S02]  /*1e80*/  IMAD.MOV.U32 R13, RZ, RZ, RZ ;  /* 0x000000ffff0d7224 */ /* 0x000fe400078e00ff */
[----:B0-----:R-:W-:Y:S01]  /*1e90*/  LEPC R14 ;  /* 0x00000000000e734e */ /* 0x001fe20000000000 */
[----:B------:R-:W-:Y:S02]  /*1ea0*/  MOV R9, 0x1f10 ;  /* 0x00001f1000097802 */ /* 0x000fe40000000f00 */
[----:B------:R-:W-:Y:S02]  /*1eb0*/  MOV R20, 0x1e90 ;  /* 0x00001e9000147802 */ /* 0x000fe40000000f00 */
[----:B------:R-:W-:Y:S02]  /*1ec0*/  MOV R21, 0x0 ;  /* 0x0000000000157802 */ /* 0x000fe40000000f00 */
[----:B------:R-:W-:-:S02]  /*1ed0*/  MOV R0, 0x0 ;  /* 0x0000000000007802 */ /* 0x000fc40000000f00 */
[----:B------:R-:W-:-:S04]  /*1ee0*/  IADD3 R20, P0, P1, -R20, R9, R14 ;  /* 0x0000000914147210 */ /* 0x000fc8000791e10e */
[----:B------:R-:W-:-:S04]  /*1ef0*/  IADD3.X R21, ~R0, R21, R15, P0, P1 ;  /* 0x0000001500157210 */ /* 0x000fc800007e250f */
[----:B-1----:R-:W-:Y:S05]  /*1f00*/  CALL.ABS.NOINC R2 ;  /* 0x0000000002007343 */ /* 0x002fea0003c00000 */
[----:B------:R-:W-:Y:S02]  /*1f10*/  PRMT R7, RZ, 0x7610, R7 ;  /* 0x00007610ff077816 */ /* 0x000fe40000000007 */
[----:B------:R-:W-:Y:S01]  /*1f20*/  PRMT R0, RZ, 0x7610, R0 ;  /* 0x00007610ff007816 */ /* 0x000fe20000000000 */
[----:B------:R-:W-:Y:S05]  /*1f30*/  BRA `(.L_x_2517) ;  /* 0x0000009000007947 */ /* 0x000fea0003800000 */
.L_x_2541:
[----:B------:R-:W2:Y:S01]  /*1f40*/  LDG.E.64 R2, [R2.64] ;  /* 0x0000002402027981 */ /* 0x000ea2000c1e1b00 */
[----:B------:R-:W-:Y:S01]  /*1f50*/  PRMT R7, RZ, 0x7610, R7 ;  /* 0x00007610ff077816 */ /* 0x000fe20000000007 */
[----:B--2---:R-:W0:Y:S02]  /*1f60*/  I2F.U64 R0, R2 ;  /* 0x0000000200007312 */ /* 0x004e240000301000 */
[----:B0-----:R-:W-:Y:S01]  /*1f70*/  F2FP.PACK_AB R0, RZ, R0 ;  /* 0x00000000ff00723e */ /* 0x001fe200000000ff */
[----:B------:R-:W-:Y:S05]  /*1f80*/  BRA `(.L_x_2517) ;  /* 0x0000004000007947 */ /* 0x000fea0003800000 */
.L_x_2540:
[----:B------:R-:W2:Y:S01]  /*1f90*/  LDG.E R2, [R2.64] ;  /* 0x0000002402027981 */ /* 0x000ea2000c1e1900 */
[----:B------:R-:W-:Y:S01]  /*1fa0*/  PRMT R7, RZ, 0x7610, R7 ;  /* 0x00007610ff077816 */ /* 0x000fe20000000007 */
[----:B--2---:R-:W0:Y:S02]  /*1fb0*/  I2F.U32 R0, R2 ;  /* 0x0000000200007306 */ /* 0x004e240000201000 */
[----:B0-----:R-:W-:-:S06]  /*1fc0*/  F2FP.PACK_AB R0, RZ, R0 ;  /* 0x00000000ff00723e */ /* 0x001fcc00000000ff */
.L_x_2517:
[----:B------:R-:W-:Y:S01]  /*1fd0*/  HADD2.F32 R0, -RZ, R0.H0_H0 ;  /* 0x20000000ff007230 */ /* 0x000fe20000004100 */
[----:B------:R-:W-:Y:S01]  /*1fe0*/  IADD3 R4, P2, R18, c[0x0][0x360], RZ ;  /* 0x0000d80012047a10 */ /* 0x000fe20007f5e0ff */
[----:B------:R-:W-:Y:S01]  /*1ff0*/  HADD2.F32 R7, -RZ, R7.H0_H0 ;  /* 0x20000007ff077230 */ /* 0x000fe20000004100 */
[----:B------:R-:W-:Y:S02]  /*2000*/  BSSY B2, `(.L_x_2544) ;  /* 0x00002c4000027945 */ /* 0x000fe40003800000 */
[C---:B------:R-:W-:Y:S01]  /*2010*/  FSETP.GTU.FTZ.AND P1, PT, |R0|.reuse, +INF , PT ;  /* 0x7f8000000000780b */ /* 0x040fe20003f3c200 */
[----:B------:R-:W-:Y:S01]  /*2020*/  FADD.FTZ R6, |R0|, -RZ ;  /* 0x800000ff00067221 */ /* 0x000fe20000010200 */
[----:B------:R-:W-:-:S02]  /*2030*/  FSETP.GTU.FTZ.AND P0, PT, |R7|, +INF , PT ;  /* 0x7f8000000700780b */ /* 0x000fc40003f1c200 */
[----:B------:R-:W-:Y:S02]  /*2040*/  IADD3.X R5, RZ, c[0x0][0x364], RZ, P2, !PT ;  /* 0x0000d900ff057a10 */ /* 0x000fe400017fe4ff */
[----:B------:R-:W-:-:S13]  /*2050*/  PLOP3.LUT P0, PT, P0, P1, PT, 0xa8, 0x0 ;  /* 0x000000000000781c */ /* 0x000fda0000703570 */
[----:B------:R-:W-:Y:S05]  /*2060*/  @P0 BRA `(.L_x_2545) ;  /* 0x00002af000000947 */ /* 0x000fea0003800000 */
[C---:B------:R-:W-:Y:S01]  /*2070*/  FSETP.GT.FTZ.AND P0, PT, |R7|.reuse, 8388608, PT ;  /* 0x4b0000000700780b */ /* 0x040fe20003f14200 */
[----:B------:R-:W-:Y:S01]  /*2080*/  FADD.FTZ R9, |R7|, -RZ ;  /* 0x800000ff07097221 */ /* 0x000fe20000010200 */
[----:B------:R-:W-:-:S04]  /*2090*/  FSETP.GT.FTZ.AND P1, PT, R6, 8388608, PT ;  /* 0x4b0000000600780b */ /* 0x000fc80003f34000 */
[----:B------:R-:W-:-:S13]  /*20a0*/  PLOP3.LUT P0, PT, P0, P1, PT, 0xa8, 0x0 ;  /* 0x000000000000781c */ /* 0x000fda0000703570 */
[----:B------:R-:W-:Y:S05]  /*20b0*/  @P0 BRA `(.L_x_2546) ;  /* 0x0000139000000947 */ /* 0x000fea0003800000 */
[C---:B------:R-:W-:Y:S02]  /*20c0*/  FSETP.NEU.FTZ.AND P0, PT, R7.reuse, RZ, PT ;  /* 0x000000ff0700720b */ /* 0x040fe40003f1d000 */
[----:B------:R-:W-:Y:S02]  /*20d0*/  FSETP.NEU.FTZ.AND P1, PT, R0, RZ, PT ;  /* 0x000000ff0000720b */ /* 0x000fe40003f3d000 */
[----:B------:R-:W-:Y:S02]  /*20e0*/  FSETP.GEU.FTZ.AND P2, PT, R6, 0.00021143197955098003149, PT ;  /* 0x395db3d70600780b */ /* 0x000fe40003f5e000 */
[----:B------:R-:W-:Y:S02]  /*20f0*/  FSETP.GEU.FTZ.AND P3, PT, |R7|, 0.00021143197955098003149, PT ;  /* 0x395db3d70700780b */ /* 0x000fe40003f7e200 */
[----:B------:R-:W-:-:S04]  /*2100*/  PLOP3.LUT P0, PT, P1, P0, PT, 0x2, 0x0 ;  /* 0x000000000000781c */ /* 0x000fc80000f00072 */
[----:B------:R-:W-:-:S13]  /*2110*/  PLOP3.LUT P0, PT, P0, P3, P2, 0xf1, 0x0 ;  /* 0x000000000000781c */ /* 0x000fda0000707e21 */
[----:B------:R-:W-:Y:S05]  /*2120*/  @P0 BRA `(.L_x_2547) ;  /* 0x00002b1000000947 */ /* 0x000fea0003800000 */
[C---:B------:R-:W-:Y:S01]  /*2130*/  FADD.FTZ R3, R6.reuse, 1 ;  /* 0x3f80000006037421 */ /* 0x040fe20000010000 */
[----:B------:R-:W-:Y:S01]  /*2140*/  BSSY B0, `(.L_x_2548) ;  /* 0x0000098000007945 */ /* 0x000fe20003800000 */
[----:B------:R-:W-:Y:S02]  /*2150*/  FADD.FTZ R11, |R9|, -RZ ;  /* 0x800000ff090b7221 */ /* 0x000fe40000010200 */
[----:B------:R-:W-:Y:S02]  /*2160*/  FADD.FTZ R8, |R3|, -RZ ;  /* 0x800000ff03087221 */ /* 0x000fe40000010200 */
[----:B------:R-:W-:-:S03]  /*2170*/  FADD.FTZ R2, R6, -1 ;  /* 0xbf80000006027421 */ /* 0x000fc60000010000 */
[-C--:B------:R-:W-:Y:S01]  /*2180*/  IMNMX R10, R8, R11.reuse, !PT ;  /* 0x0000000b080a7217 */ /* 0x080fe20007800200 */
[----:B------:R-:W-:Y:S01]  /*2190*/  FADD.FTZ R14, |R2|, -RZ ;  /* 0x800000ff020e7221 */ /* 0x000fe20000010200 */
[----:B------:R-:W-:Y:S02]  /*21a0*/  IMNMX R8, R8, R11, PT ;  /* 0x0000000b08087217 */ /* 0x000fe40003800200 */
[----:B------:R-:W-:Y:S02]  /*21b0*/  LOP3.LUT R12, R10, 0xfe000000, RZ, 0xc0, !PT ;  /* 0xfe0000000a0c7812 */ /* 0x000fe400078ec0ff */
[----:B------:R-:W-:Y:S02]  /*21c0*/  IMNMX R17, R11, R14, !PT ;  /* 0x0000000e0b117217 */ /* 0x000fe40007800200 */
[----:B------:R-:W-:Y:S02]  /*21d0*/  IADD3 R13, -R12, 0x7e800000, RZ ;  /* 0x7e8000000c0d7810 */ /* 0x000fe40007ffe1ff */
[----:B------:R-:W-:-:S02]  /*21e0*/  LOP3.LUT R18, R17, 0xfe000000, RZ, 0xc0, !PT ;  /* 0xfe00000011127812 */ /* 0x000fc400078ec0ff */
[----:B------:R-:W-:Y:S01]  /*21f0*/  IMNMX R15, R11, R14, PT ;  /* 0x0000000e0b0f7217 */ /* 0x000fe20003800200 */
[-C--:B------:R-:W-:Y:S01]  /*2200*/  FMUL.FTZ R11, R8, R13.reuse ;  /* 0x0000000d080b7220 */ /* 0x080fe20000410000 */
[----:B------:R-:W-:Y:S01]  /*2210*/  IADD3 R20, -R18, 0x7e800000, RZ ;  /* 0x7e80000012147810 */ /* 0x000fe20007ffe1ff */
[----:B------:R-:W-:Y:S01]  /*2220*/  FMUL.FTZ R13, R10, R13 ;  /* 0x0000000d0a0d7220 */ /* 0x000fe20000410000 */
[C---:B------:R-:W-:Y:S01]  /*2230*/  FSETP.NEU.FTZ.AND P0, PT, R8.reuse, RZ, PT ;  /* 0x000000ff0800720b */ /* 0x040fe20003f1d000 */
[----:B------:R-:W-:Y:S01]  /*2240*/  FMUL.FTZ R14, R11, R11 ;  /* 0x0000000b0b0e7220 */ /* 0x000fe20000410000 */
[C---:B------:R-:W-:Y:S01]  /*2250*/  FSETP.NEU.FTZ.AND P2, PT, R15.reuse, RZ, PT ;  /* 0x000000ff0f00720b */ /* 0x040fe20003f5d000 */
[-C--:B------:R-:W-:Y:S01]  /*2260*/  FMUL.FTZ R11, R15, R20.reuse ;  /* 0x000000140f0b7220 */ /* 0x080fe20000410000 */
[----:B------:R-:W-:Y:S01]  /*2270*/  FSETP.NEU.FTZ.AND P1, PT, R8, +INF , PT ;  /* 0x7f8000000800780b */ /* 0x000fe20003f3d000 */
[----:B------:R-:W-:Y:S02]  /*2280*/  FMUL.FTZ R20, R17, R20 ;  /* 0x0000001411147220 */ /* 0x000fe40000410000 */
[----:B------:R-:W-:-:S02]  /*2290*/  FMUL.FTZ R11, R11, R11 ;  /* 0x0000000b0b0b7220 */ /* 0x000fc40000410000 */
[----:B------:R-:W-:Y:S01]  /*22a0*/  FFMA.FTZ R14, R13, R13, R14 ;  /* 0x0000000d0d0e7223 */ /* 0x000fe2000001000e */
[----:B------:R-:W-:Y:S01]  /*22b0*/  LOP3.LUT R13, R18, 0x800000, RZ, 0xfc, !PT ;  /* 0x00800000120d7812 */ /* 0x000fe200078efcff */
[----:B------:R-:W-:Y:S01]  /*22c0*/  FFMA.FTZ R20, R20, R20, R11 ;  /* 0x0000001414147223 */ /* 0x000fe2000001000b */
[----:B------:R-:W-:-:S03]  /*22d0*/  LOP3.LUT R11, R12, 0x800000, RZ, 0xfc, !PT ;  /* 0x008000000c0b7812 */ /* 0x000fc600078efcff */
[----:B------:R-:W0:Y:S08]  /*22e0*/  MUFU.SQRT R14, R14 ;  /* 0x0000000e000e7308 */ /* 0x000e300000002000 */
[----:B------:R-:W1:Y:S01]  /*22f0*/  MUFU.SQRT R20, R20 ;  /* 0x0000001400147308 */ /* 0x000e620000002000 */
[----:B0-----:R-:W-:Y:S01]  /*2300*/  @P0 FMUL.FTZ R10, R14, R11 ;  /* 0x0000000b0e0a0220 */ /* 0x001fe20000410000 */
[----:B------:R-:W-:-:S04]  /*2310*/  FSETP.NEU.FTZ.AND P0, PT, R15, +INF , PT ;  /* 0x7f8000000f00780b */ /* 0x000fc80003f1d000 */
[----:B------:R-:W-:Y:S01]  /*2320*/  FSEL R18, R10, +INF , P1 ;  /* 0x7f8000000a127808 */ /* 0x000fe20000800000 */
[----:B-1----:R-:W-:-:S05]  /*2330*/  @P2 FMUL.FTZ R17, R20, R13 ;  /* 0x0000000d14112220 */ /* 0x002fca0000410000 */
[----:B------:R-:W-:-:S05]  /*2340*/  FSEL R13, R17, +INF , P0 ;  /* 0x7f800000110d7808 */ /* 0x000fca0000000000 */
[----:B------:R-:W-:-:S04]  /*2350*/  FADD.FTZ R8, R18, R13 ;  /* 0x0000000d12087221 */ /* 0x000fc80000010000 */
[----:B------:R-:W-:-:S05]  /*2360*/  FMUL.FTZ R8, R8, 0.5 ;  /* 0x3f00000008087820 */ /* 0x000fca0000410000 */
[----:B------:R-:W-:-:S04]  /*2370*/  FMNMX.NAN R11, R8, 1, !PT ;  /* 0x3f800000080b7809 */ /* 0x000fc80007820000 */
[----:B------:R-:W-:-:S13]  /*2380*/  FSETP.GEU.FTZ.AND P0, PT, R11, 10, PT ;  /* 0x412000000b00780b */ /* 0x000fda0003f1e000 */
[----:B------:R-:W-:-:S06]  /*2390*/  @P0 FFMA.FTZ R10, R11, R11, -1 ;  /* 0xbf8000000b0a0423 */ /* 0x000fcc000001000b */
[----:B------:R-:W0:Y:S02]  /*23a0*/  @P0 MUFU.SQRT R10, R10 ;  /* 0x0000000a000a0308 */ /* 0x000e240000002000 */
[----:B0-----:R-:W-:-:S06]  /*23b0*/  @P0 FADD.FTZ R12, R11, R10 ;  /* 0x0000000a0b0c0221 */ /* 0x001fcc0000010000 */
[----:B------:R-:W0:Y:S02]  /*23c0*/  @P0 MUFU.LG2 R12, R12 ;  /* 0x0000000c000c0308 */ /* 0x000e240000000c00 */
[----:B0-----:R-:W-:Y:S01]  /*23d0*/  @P0 FMUL.FTZ R8, R12, 0.69314718246459960938 ;  /* 0x3f3172180c080820 */ /* 0x001fe20000410000 */
[----:B------:R-:W-:Y:S05]  /*23e0*/  @P0 BRA `(.L_x_2549) ;  /* 0x000006d000000947 */ /* 0x000fea0003800000 */
[----:B------:R-:W-:Y:S02]  /*23f0*/  FSETP.NEU.FTZ.AND P0, PT, R6, 1, PT ;  /* 0x3f8000000600780b */ /* 0x000fe40003f1d000 */
[----:B------:R-:W-:-:S13]  /*2400*/  FSETP.GEU.FTZ.AND P1, PT, |R7|, 1.1102230246251565404e-16, PT ;  /* 0x250000000700780b */ /* 0x000fda0003f3e200 */
[----:B------:R-:W-:Y:S05]  /*2410*/  @!P0 BRA !P1, `(.L_x_2550) ;  /* 0x0000069000008947 */ /* 0x000fea0004800000 */
[----:B------:R-:W-:-:S05]  /*2420*/  FMUL.FTZ R8, |R2|, 1.1920928955078125e-07 ;  /* 0x3400000002087820 */ /* 0x000fca0000410200 */
[----:B------:R-:W-:-:S13]  /*2430*/  FSETP.GTU.FTZ.AND P0, PT, R8, |R7|, PT ;  /* 0x400000070800720b */ /* 0x000fda0003f1c000 */
[----:B------:R-:W-:Y:S05]  /*2440*/  @!P0 BRA `(.L_x_2551) ;  /* 0x0000028000008947 */ /* 0x000fea0003800000 */
[----:B------:R-:W-:-:S13]  /*2450*/  FSETP.GEU.FTZ.AND P0, PT, R6, 1, PT ;  /* 0x3f8000000600780b */ /* 0x000fda0003f1e000 */
[----:B------:R-:W-:-:S04]  /*2460*/  @!P0 FADD.FTZ R8, -R6, 1 ;  /* 0x3f80000006088421 */ /* 0x000fc80000010100 */
[----:B------:R-:W-:-:S06]  /*2470*/  @!P0 FMUL.FTZ R10, R3, R8 ;  /* 0x00000008030a8220 */ /* 0x000fcc0000410000 */
[----:B------:R-:W0:Y:S08]  /*2480*/  @!P0 MUFU.SQRT R10, R10 ;  /* 0x0000000a000a8308 */ /* 0x000e300000002000 */
[----:B0-----:R-:W0:Y:S02]  /*2490*/  @!P0 MUFU.RCP R8, R10 ;  /* 0x0000000a00088308 */ /* 0x001e240000001000 */
[----:B0-----:R-:W-:Y:S01]  /*24a0*/  @!P0 FMUL.FTZ R8, |R7|, R8 ;  /* 0x0000000807088220 */ /* 0x001fe20000410200 */
[----:B------:R-:W-:Y:S05]  /*24b0*/  @!P0 BRA `(.L_x_2549) ;  /* 0x0000060000008947 */ /* 0x000fea0003800000 */
[----:B------:R-:W-:Y:S02]  /*24c0*/  FMUL.FTZ R8, R3, R2 ;  /* 0x0000000203087220 */ /* 0x000fe40000410000 */
[----:B------:R-:W-:-:S02]  /*24d0*/  IMAD.MOV.U32 R17, RZ, RZ, 0x3d39bf78 ;  /* 0x3d39bf78ff117424 */ /* 0x000fc400078e00ff */
[----:B------:R-:W0:Y:S02]  /*24e0*/  MUFU.SQRT R15, R8 ;  /* 0x00000008000f7308 */ /* 0x000e240000002000 */
[----:B0-----:R-:W-:Y:S02]  /*24f0*/  FADD.FTZ R21, R2, R15 ;  /* 0x0000000f02157221 */ /* 0x001fe40000010000 */
[----:B------:R-:W-:Y:S02]  /*2500*/  IMAD.MOV.U32 R15, RZ, RZ, 0x3e800000 ;  /* 0x3e800000ff0f7424 */ /* 0x000fe400078e00ff */
[C---:B------:R-:W-:Y:S01]  /*2510*/  FADD.FTZ.RZ R10, R21.reuse, 1 ;  /* 0x3f800000150a7421 */ /* 0x040fe2000001c000 */
[----:B------:R-:W-:-:S04]  /*2520*/  ISETP.GE.U32.AND P0, PT, R21, 0x7f800000, PT ;  /* 0x7f8000001500780c */ /* 0x000fc80003f06070 */
[----:B------:R-:W-:-:S04]  /*2530*/  IADD3 R10, R10, -0x3f400000, RZ ;  /* 0xc0c000000a0a7810 */ /* 0x000fc80007ffe0ff */
[----:B------:R-:W-:-:S04]  /*2540*/  LOP3.LUT R10, R10, 0xff800000, RZ, 0xc0, !PT ;  /* 0xff8000000a0a7812 */ /* 0x000fc800078ec0ff */
[----:B------:R-:W-:Y:S01]  /*2550*/  IADD3 R14, -R10, 0x40800000, RZ ;  /* 0x408000000a0e7810 */ /* 0x000fe20007ffe1ff */
[----:B------:R-:W-:Y:S02]  /*2560*/  IMAD.IADD R12, R21, 0x1, -R10 ;  /* 0x00000001150c7824 */ /* 0x000fe400078e0a0a */
[----:B------:R-:W0:Y:S02]  /*2570*/  I2F R10, R10 ;  /* 0x0000000a000a7306 */ /* 0x000e240000201400 */
[----:B------:R-:W-:-:S04]  /*2580*/  FFMA.FTZ R15, R14, R15, -1 ;  /* 0xbf8000000e0f7423 */ /* 0x000fc8000001000f */
[----:B------:R-:W-:-:S04]  /*2590*/  FADD.FTZ R12, R12, R15 ;  /* 0x0000000f0c0c7221 */ /* 0x000fc80000010000 */
[----:B------:R-:W-:-:S04]  /*25a0*/  FFMA.FTZ R15, R12, -R17, 0.10546888411045074463 ;  /* 0x3dd800120c0f7423 */ /* 0x000fc80000010811 */
[----:B------:R-:W-:Y:S02]  /*25b0*/  FFMA.FTZ R15, R12, R15, -0.13229703903198242188 ;  /* 0xbe0778e00c0f7423 */ /* 0x000fe4000001000f */
[----:B0-----:R-:W-:Y:S02]  /*25c0*/  FMUL.FTZ R8, R10, 1.1920928955078125e-07 ;  /* 0x340000000a087820 */ /* 0x001fe40000410000 */
[----:B------:R-:W-:-:S04]  /*25d0*/  FFMA.FTZ R15, R12, R15, 0.14491446316242218018 ;  /* 0x3e1464750c0f7423 */ /* 0x000fc8000001000f */
[----:B------:R-:W-:-:S04]  /*25e0*/  FFMA.FTZ R15, R12, R15, -0.16641564667224884033 ;  /* 0xbe2a68dd0c0f7423 */ /* 0x000fc8000001000f */
[----:B------:R-:W-:-:S04]  /*25f0*/  FFMA.FTZ R15, R12, R15, 0.19988867640495300293 ;  /* 0x3e4caf9e0c0f7423 */ /* 0x000fc8000001000f */
[----:B------:R-:W-:-:S04]  /*2600*/  FFMA.FTZ R15, R12, R15, -0.25000196695327758789 ;  /* 0xbe8000420c0f7423 */ /* 0x000fc8000001000f */
[----:B------:R-:W-:-:S04]  /*2610*/  FFMA.FTZ R15, R12, R15, 0.33333510160446166992 ;  /* 0x3eaaaae60c0f7423 */ /* 0x000fc8000001000f */
[----:B------:R-:W-:-:S04]  /*2620*/  FFMA.FTZ R15, R12, R15, -0.5 ;  /* 0xbf0000000c0f7423 */ /* 0x000fc8000001000f */
[----:B------:R-:W-:-:S04]  /*2630*/  FMUL.FTZ R15, R12, R15 ;  /* 0x0000000f0c0f7220 */ /* 0x000fc80000410000 */
[----:B------:R-:W-:-:S04]  /*2640*/  FFMA.FTZ R15, R12, R15, R12 ;  /* 0x0000000f0c0f7223 */ /* 0x000fc8000001000c */
[----:B------:R-:W-:Y:S01]  /*2650*/  FFMA.FTZ R8, R8, 0.69314718246459960938, R15 ;  /* 0x3f31721808087823 */ /* 0x000fe2000001000f */
[----:B------:R-:W-:Y:S05]  /*2660*/  @!P0 BRA `(.L_x_2549) ;  /* 0x0000045000008947 */ /* 0x000fea0003800000 */
[C---:B------:R-:W-:Y:S02]  /*2670*/  ISETP.GE.AND P0, PT, R21.reuse, -0x407fffff, PT ;  /* 0xbf8000011500780c */ /* 0x040fe40003f06270 */
[----:B------:R-:W-:-:S11]  /*2680*/  FSETP.NEU.FTZ.AND P1, PT, R21, RZ, PT ;  /* 0x000000ff1500720b */ /* 0x000fd60003f3d000 */
[----:B------:R-:W-:-:S05]  /*2690*/  @P0 MOV R10, 0x7f800000 ;  /* 0x7f800000000a0802 */ /* 0x000fca0000000f00 */
[----:B------:R-:W-:-:S05]  /*26a0*/  @P0 FFMA.FTZ R8, R21, R10, +INF ;  /* 0x7f80000015080423 */ /* 0x000fca000001000a */
[----:B------:R-:W-:Y:S01]  /*26b0*/  FSEL R8, R8, -RZ, P1 ;  /* 0x800000ff08087208 */ /* 0x000fe20000800000 */
[----:B------:R-:W-:Y:S05]  /*26c0*/  BRA `(.L_x_2549) ;  /* 0x000003f000007947 */ /* 0x000fea0003800000 */
.L_x_2551:
[----:B------:R-:W-:Y:S01]  /*26d0*/  FSETP.GEU.FTZ.AND P0, PT, R3, RZ, PT ;  /* 0x000000ff0300720b */ /* 0x000fe20003f1e000 */
[----:B------:R-:W-:-:S12]  /*26e0*/  BSSY B1, `(.L_x_2552) ;  /* 0x000000b000017945 */ /* 0x000fd80003800000 */
[----:B------:R-:W-:Y:S05]  /*26f0*/  @!P0 BRA `(.L_x_2553) ;  /* 0x0000007000008947 */ /* 0x000fea0003800000 */
[----:B------:R-:W-:-:S13]  /*2700*/  FSETP.NEU.FTZ.AND P0, PT, R3, RZ, PT ;  /* 0x000000ff0300720b */ /* 0x000fda0003f1d000 */
[----:B------:R-:W-:Y:S02]  /*2710*/  @P0 FADD.FTZ R10, R3, R18 ;  /* 0x00000012030a0221 */ /* 0x000fe40000010000 */
[C---:B------:R-:W-:Y:S02]  /*2720*/  @P0 FMUL.FTZ R8, R7.reuse, R7 ;  /* 0x0000000707080220 */ /* 0x040fe40000410000 */
[----:B------:R-:W0:Y:S02]  /*2730*/  @P0 MUFU.RCP R15, R10 ;  /* 0x0000000a000f0308 */ /* 0x000e240000001000 */
[----:B0-----:R-:W-:Y:S02]  /*2740*/  @P0 FMUL.FTZ.D2 R8, R8, R15 ;  /* 0x0000000f08080220 */ /* 0x001fe40000310000 */
[----:B------:R-:W-:Y:S01]  /*2750*/  @!P0 FMUL.FTZ R8, |R7|, 0.5 ;  /* 0x3f00000007088820 */ /* 0x000fe20000410200 */
[----:B------:R-:W-:Y:S05]  /*2760*/  BRA `(.L_x_2554) ;  /* 0x0000002000007947 */ /* 0x000fea0003800000 */
.L_x_2553:
[----:B------:R-:W-:-:S04]  /*2770*/  FADD.FTZ R8, -R3, R18 ;  /* 0x0000001203087221 */ /* 0x000fc80000010100 */
[----:B------:R-:W-:Y:S02]  /*2780*/  FMUL.FTZ R8, R8, 0.5 ;  /* 0x3f00000008087820 */ /* 0x000fe40000410000 */
.L_x_2554:
[----:B------:R-:W-:Y:S05]  /*2790*/  BSYNC B1 ;  /* 0x0000000000017941 */ /* 0x000fea0003800000 */
.L_x_2552:
[----:B------:R-:W-:Y:S01]  /*27a0*/  FADD.FTZ R10, -R6, 1 ;  /* 0x3f800000060a7421 */ /* 0x000fe20000010100 */
[----:B------:R-:W-:Y:S04]  /*27b0*/  BSSY B1, `(.L_x_2555) ;  /* 0x000000c000017945 */ /* 0x000fe80003800000 */
[----:B------:R-:W-:-:S13]  /*27c0*/  FSETP.GEU.FTZ.AND P0, PT, R10, RZ, PT ;  /* 0x000000ff0a00720b */ /* 0x000fda0003f1e000 */
[----:B------:R-:W-:Y:S05]  /*27d0*/  @!P0 BRA `(.L_x_2556) ;  /* 0x0000007000008947 */ /* 0x000fea0003800000 */
[----:B------:R-:W-:-:S13]  /*27e0*/  FSETP.NEU.FTZ.AND P0, PT, R10, RZ, PT ;  /* 0x000000ff0a00720b */ /* 0x000fda0003f1d000 */
[----:B------:R-:W-:Y:S02]  /*27f0*/  @P0 FADD.FTZ R10, R13, R10 ;  /* 0x0000000a0d0a0221 */ /* 0x000fe40000010000 */
[----:B------:R-:W-:-:S04]  /*2800*/  @P0 FMUL.FTZ R15, R7, R7 ;  /* 0x00000007070f0220 */ /* 0x000fc80000410000 */
[----:B------:R-:W0:Y:S02]  /*2810*/  @P0 MUFU.RCP R10, R10 ;  /* 0x0000000a000a0308 */ /* 0x000e240000001000 */
[----:B0-----:R-:W-:Y:S02]  /*2820*/  @P0 FMUL.FTZ.D2 R15, R15, R10 ;  /* 0x0000000a0f0f0220 */ /* 0x001fe40000310000 */
[----:B------:R-:W-:Y:S01]  /*2830*/  @!P0 FMUL.FTZ R15, |R7|, 0.5 ;  /* 0x3f000000070f8820 */ /* 0x000fe20000410200 */
[----:B------:R-:W-:Y:S05]  /*2840*/  BRA `(.L_x_2557) ;  /* 0x0000002000007947 */ /* 0x000fea0003800000 */
.L_x_2556:
[----:B------:R-:W-:-:S04]  /*2850*/  FADD.FTZ R10, R13, -R10 ;  /* 0x8000000a0d0a7221 */ /* 0x000fc80000010000 */
[----:B------:R-:W-:Y:S02]  /*2860*/  FMUL.FTZ R15, R10, 0.5 ;  /* 0x3f0000000a0f7820 */ /* 0x000fe40000410000 */
.L_x_2557:
[----:B------:R-:W-:Y:S05]  /*2870*/  BSYNC B1 ;  /* 0x0000000000017941 */ /* 0x000fea0003800000 */
.L_x_2555:
[----:B------:R-:W-:Y:S02]  /*2880*/  FADD.FTZ R15, R15, R8 ;  /* 0x000000080f0f7221 */ /* 0x000fe40000010000 */
[----:B------:R-:W-:Y:S02]  /*2890*/  FADD.FTZ R8, R11, 1 ;  /* 0x3f8000000b087421 */ /* 0x000fe40000010000 */
[----:B------:R-:W-:Y:S02]  /*28a0*/  IMAD.MOV.U32 R21, RZ, RZ, 0x3d39bf78 ;  /* 0x3d39bf78ff157424 */ /* 0x000fe400078e00ff */
[----:B------:R-:W-:-:S06]  /*28b0*/  FMUL.FTZ R8, R8, R15 ;  /* 0x0000000f08087220 */ /* 0x000fcc0000410000 */
        /* <DEDUP_REMOVED lines=31> */
.L_x_2550:
[----:B------:R0:W1:Y:S02]  /*2ab0*/  MUFU.SQRT R8, R9 ;  /* 0x0000000900087308 */ /* 0x0000640000002000 */
.L_x_2549:
[----:B------:R-:W-:Y:S05]  /*2ac0*/  BSYNC B0 ;  /* 0x0000000000007941 */ /* 0x000fea0003800000 */
.L_x_2548:
[----:B------:R-:W-:Y:S01]  /*2ad0*/  FSETP.GEU.FTZ.AND P0, PT, R6, 4.336808689942017736e-19, PT ;  /* 0x210000000600780b */ /* 0x000fe20003f1e000 */
[----:B------:R-:W-:Y:S01]  /*2ae0*/  BSSY B3, `(.L_x_2558) ;  /* 0x0000093000037945 */ /* 0x000fe20003800000 */
[----:B------:R-:W-:Y:S11]  /*2af0*/  BSSY B0, `(.L_x_2559) ;  /* 0x000005d000007945 */ /* 0x000ff60003800000 */
[----:B------:R-:W-:Y:S05]  /*2b00*/  @!P0 BRA `(.L_x_2560) ;  /* 0x0000059000008947 */ /* 0x000fea0003800000 */
[----:B------:R-:W2:Y:S02]  /*2b10*/  MUFU.RCP R15, R11 ;  /* 0x0000000b000f7308 */ /* 0x000ea40000001000 */
[----:B--2---:R-:W-:-:S05]  /*2b20*/  FMUL.FTZ R15, R6, R15 ;  /* 0x0000000f060f7220 */ /* 0x004fca0000410000 */
[----:B------:R-:W-:-:S13]  /*2b30*/  FSETP.GT.FTZ.AND P0, PT, R15, 0.64170002937316894531, PT ;  /* 0x3f2446740f00780b */ /* 0x000fda0003f14000 */
[----:B------:R-:W-:Y:S01]  /*2b40*/  @!P0 BREAK B0 ;  /* 0x0000000000008942 */ /* 0x000fe20003800000 */
[----:B------:R-:W-:Y:S05]  /*2b50*/  @P0 BRA `(.L_x_2561) ;  /* 0x000001a000000947 */ /* 0x000fea0003800000 */
[----:B------:R-:W-:Y:S01]  /*2b60*/  IMAD.MOV.U32 R3, RZ, RZ, 0x3f000000 ;  /* 0x3f000000ff037424 */ /* 0x000fe200078e00ff */
[C---:B------:R-:W-:Y:S01]  /*2b70*/  FSETP.GT.FTZ.AND P0, PT, |R15|.reuse, 0.56000000238418579102, PT ;  /* 0x3f0f5c290f00780b */ /* 0x040fe20003f14200 */
[C---:B------:R-:W-:Y:S01]  /*2b80*/  FADD.FTZ R2, |R15|.reuse, -RZ ;  /* 0x800000ff0f027221 */ /* 0x040fe20000010200 */
[----:B------:R-:W-:-:S03]  /*2b90*/  FSETP.NEU.FTZ.AND P1, PT, |R15|, 1, PT ;  /* 0x3f8000000f00780b */ /* 0x000fc60003f3d200 */
[----:B------:R-:W-:-:S04]  /*2ba0*/  FFMA.FTZ R3, -R2, R3, 0.5 ;  /* 0x3f00000002037423 */ /* 0x000fc80000010103 */
[----:B------:R-:W2:Y:S02]  /*2bb0*/  MUFU.RSQ R6, R3 ;  /* 0x0000000300067308 */ /* 0x000ea40000001400 */
[----:B0-2---:R-:W-:Y:S02]  /*2bc0*/  FMUL.FTZ R9, R3, R6 ;  /* 0x0000000603097220 */ /* 0x005fe40000410000 */
        /* <DEDUP_REMOVED lines=17> */
[----:B------:R-:W-:Y:S01]  /*2ce0*/  FSEL R3, R3, R2, !P0 ;  /* 0x0000000203037208 */ /* 0x000fe20004000000 */
[----:B------:R-:W-:Y:S05]  /*2cf0*/  BRA `(.L_x_2562) ;  /* 0x0000071000007947 */ /* 0x000fea0003800000 */
.L_x_2561:
[----:B------:R-:W-:Y:S01]  /*2d00*/  FSETP.NEU.FTZ.AND P0, PT, R6, 1, PT ;  /* 0x3f8000000600780b */ /* 0x000fe20003f1d000 */
[----:B------:R-:W-:Y:S01]  /*2d10*/  BSSY B1, `(.L_x_2563) ;  /* 0x0000037000017945 */ /* 0x000fe20003800000 */
[----:B------:R-:W-:-:S13]  /*2d20*/  FSETP.GEU.FTZ.AND P1, PT, |R7|, 9.3132257461547851562e-10, PT ;  /* 0x308000000700780b */ /* 0x000fda0003f3e200 */
[----:B------:R-:W-:Y:S05]  /*2d30*/  @!P0 BRA !P1, `(.L_x_2564) ;  /* 0x000002e000008947 */ /* 0x000fea0004800000 */
[----:B------:R-:W-:-:S05]  /*2d40*/  FMUL.FTZ R10, |R2|, 1.1920928955078125e-07 ;  /* 0x34000000020a7820 */ /* 0x000fca0000410200 */
[----:B------:R-:W-:-:S13]  /*2d50*/  FSETP.GTU.FTZ.AND P0, PT, R10, |R7|, PT ;  /* 0x400000070a00720b */ /* 0x000fda0003f1c000 */
[----:B------:R-:W-:Y:S05]  /*2d60*/  @P0 BRA `(.L_x_2565) ;  /* 0x000001f000000947 */ /* 0x000fea0003800000 */
[----:B------:R-:W-:Y:S01]  /*2d70*/  FSETP.GEU.FTZ.AND P0, PT, R3, RZ, PT ;  /* 0x000000ff0300720b */ /* 0x000fe20003f1e000 */
[----:B------:R-:W-:-:S12]  /*2d80*/  BSSY B4, `(.L_x_2566) ;  /* 0x000000b000047945 */ /* 0x000fd80003800000 */
[----:B------:R-:W-:Y:S05]  /*2d90*/  @!P0 BRA `(.L_x_2567) ;  /* 0x0000007000008947 */ /* 0x000fea0003800000 */
[----:B------:R-:W-:-:S13]  /*2da0*/  FSETP.NEU.FTZ.AND P0, PT, R3, RZ, PT ;  /* 0x000000ff0300720b */ /* 0x000fda0003f1d000 */
[----:B------:R-:W-:Y:S02]  /*2db0*/  @P0 FADD.FTZ R18, R3, R18 ;  /* 0x0000001203120221 */ /* 0x000fe40000010000 */
[----:B------:R-:W-:-:S04]  /*2dc0*/  @P0 FMUL.FTZ R3, R7, R7 ;  /* 0x0000000707030220 */ /* 0x000fc80000410000 */
[----:B------:R-:W2:Y:S02]  /*2dd0*/  @P0 MUFU.RCP R18, R18 ;  /* 0x0000001200120308 */ /* 0x000ea40000001000 */
[----:B--2---:R-:W-:Y:S02]  /*2de0*/  @P0 FMUL.FTZ.D2 R3, R3, R18 ;  /* 0x0000001203030220 */ /* 0x004fe40000310000 */
[----:B------:R-:W-:Y:S01]  /*2df0*/  @!P0 FMUL.FTZ R3, |R7|, 0.5 ;  /* 0x3f00000007038820 */ /* 0x000fe20000410200 */
[----:B------:R-:W-:Y:S05]  /*2e00*/  BRA `(.L_x_2568) ;  /* 0x0000002000007947 */ /* 0x000fea0003800000 */
.L_x_2567:
[----:B------:R-:W-:-:S04]  /*2e10*/  FADD.FTZ R3, -R3, R18 ;  /* 0x0000001203037221 */ /* 0x000fc80000010100 */
[----:B------:R-:W-:Y:S02]  /*2e20*/  FMUL.FTZ R3, R3, 0.5 ;  /* 0x3f00000003037820 */ /* 0x000fe40000410000 */
.L_x_2568:
[----:B------:R-:W-:Y:S05]  /*2e30*/  BSYNC B4 ;  /* 0x0000000000047941 */ /* 0x000fea0003800000 */
.L_x_2566:
        /* <DEDUP_REMOVED lines=10> */
.L_x_2570:
[----:B------:R-:W-:-:S04]  /*2ee0*/  FADD.FTZ R2, -R2, R13 ;  /* 0x0000000d02027221 */ /* 0x000fc80000010100 */
[----:B------:R-:W-:Y:S02]  /*2ef0*/  FMUL.FTZ R2, R2, 0.5 ;  /* 0x3f00000002027820 */ /* 0x000fe40000410000 */
.L_x_2571:
[----:B------:R-:W-:Y:S05]  /*2f00*/  BSYNC B4 ;  /* 0x0000000000047941 */ /* 0x000fea0003800000 */
.L_x_2569:
[----:B------:R-:W-:Y:S02]  /*2f10*/  FADD.FTZ R2, R2, R3 ;  /* 0x0000000302027221 */ /* 0x000fe40000010000 */
[----:B------:R-:W-:-:S04]  /*2f20*/  FADD.FTZ R11, R6, R11 ;  /* 0x0000000b060b7221 */ /* 0x000fc80000010000 */
[----:B------:R-:W-:-:S04]  /*2f30*/  FMUL.FTZ R2, R11, R2 ;  /* 0x000000020b027220 */ /* 0x000fc80000410000 */
[----:B------:R2:W3:Y:S01]  /*2f40*/  MUFU.SQRT R13, R2 ;  /* 0x00000002000d7308 */ /* 0x0004e20000002000 */
[----:B------:R-:W-:Y:S05]  /*2f50*/  BRA `(.L_x_2572) ;  /* 0x0000012000007947 */ /* 0x000fea0003800000 */
.L_x_2565:
[----:B------:R-:W-:-:S13]  /*2f60*/  FSETP.GT.FTZ.AND P0, PT, R6, 1, PT ;  /* 0x3f8000000600780b */ /* 0x000fda0003f14000 */
[----:B------:R-:W-:Y:S02]  /*2f70*/  @P0 FMUL.FTZ R10, R3, R2 ;  /* 0x00000002030a0220 */ /* 0x000fe40000410000 */
[----:B------:R-:W-:-:S04]  /*2f80*/  @!P0 FADD.FTZ R2, -R6, 1 ;  /* 0x3f80000006028421 */ /* 0x000fc80000010100 */
[----:B------:R-:W2:Y:S01]  /*2f90*/  @P0 MUFU.SQRT R10, R10 ;  /* 0x0000000a000a0308 */ /* 0x000ea20000002000 */
[----:B0-----:R-:W-:Y:S02]  /*2fa0*/  @!P0 FMUL.FTZ R9, R3, R2 ;  /* 0x0000000203098220 */ /* 0x001fe40000410000 */
[----:B------:R-:W-:-:S04]  /*2fb0*/  @P0 FMUL.FTZ R3, |R7|, 2.81474976710656000000e+14 ;  /* 0x5780000007030820 */ /* 0x000fc80000410200 */
[C---:B------:R-:W-:Y:S01]  /*2fc0*/  @P0 FMUL.FTZ R3, R6.reuse, R3 ;  /* 0x0000000306030220 */ /* 0x040fe20000410000 */
[----:B------:R-:W-:Y:S01]  /*2fd0*/  @!P0 MUFU.SQRT R13, R9 ;  /* 0x00000009000d8308 */ /* 0x000fe20000002000 */
[----:B------:R-:W-:-:S07]  /*2fe0*/  @P0 FMUL.FTZ R6, R6, 2.81474976710656000000e+14 ;  /* 0x5780000006060820 */ /* 0x000fce0000410000 */
[----:B--2---:R-:W0:Y:S02]  /*2ff0*/  @P0 MUFU.RCP R2, R10 ;  /* 0x0000000a00020308 */ /* 0x004e240000001000 */
[----:B0-----:R-:W-:Y:S01]  /*3000*/  @P0 FMUL.FTZ R13, R3, R2 ;  /* 0x00000002030d0220 */ /* 0x001fe20000410000 */
[----:B------:R-:W-:Y:S05]  /*3010*/  BRA `(.L_x_2572) ;  /* 0x0000006000007947 */ /* 0x000fea0003800000 */
.L_x_2564:
[----:B------:R-:W-:Y:S01]  /*3020*/  FADD.FTZ R2, R11, 1 ;  /* 0x3f8000000b027421 */ /* 0x000fe20000010000 */
[----:B0-----:R-:W-:Y:S01]  /*3030*/  MUFU.SQRT R9, R9 ;  /* 0x0000000900097308 */ /* 0x001fe20000002000 */
[----:B------:R-:W-:Y:S02]  /*3040*/  HFMA2.MMA R6, -RZ, RZ, 1.875, 0 ;  /* 0x3f800000ff067435 */ /* 0x000fe400000001ff */
[----:B------:R-:W-:-:S06]  /*3050*/  FMUL.FTZ R2, R2, 0.5 ;  /* 0x3f00000002027820 */ /* 0x000fcc0000410000 */
[----:B------:R-:W0:Y:S02]  /*3060*/  MUFU.SQRT R2, R2 ;  /* 0x0000000200027308 */ /* 0x000e240000002000 */
[----:B0-----:R-:W-:-:S06]  /*3070*/  FMUL.FTZ R13, R9, R2 ;  /* 0x00000002090d7220 */ /* 0x001fcc0000410000 */
.L_x_2572:
[----:B------:R-:W-:Y:S05]  /*3080*/  BSYNC B1 ;  /* 0x0000000000017941 */ /* 0x000fea0003800000 */
.L_x_2563:
[----:B------:R-:W-:Y:S05]  /*3090*/  BRA `(.L_x_2573) ;  /* 0x0000002000007947 */ /* 0x000fea0003800000 */
.L_x_2560:
[----:B------:R-:W-:Y:S02]  /*30a0*/  FMUL.FTZ R13, R11, 16777216 ;  /* 0x4b8000000b0d7820 */ /* 0x000fe40000410000 */
[----:B------:R-:W-:Y:S02]  /*30b0*/  FMUL.FTZ R6, R6, 16777216 ;  /* 0x4b80000006067820 */ /* 0x000fe40000410000 */
.L_x_2573:
[----:B------:R-:W-:Y:S05]  /*30c0*/  BSYNC B0 ;  /* 0x0000000000007941 */ /* 0x000fea0003800000 */
.L_x_2559:
[C---:B--2---:R-:W-:Y:S01]  /*30d0*/  FADD.FTZ R2, |R6|.reuse, -RZ ;  /* 0x800000ff06027221 */ /* 0x044fe20000010200 */
[----:B---3--:R-:W-:Y:S01]  /*30e0*/  FSETP.GT.FTZ.AND P6, PT, |R6|, |R13|, PT ;  /* 0x4000000d0600720b */ /* 0x008fe20003fd4200 */
[----:B------:R-:W-:Y:S01]  /*30f0*/  FADD.FTZ R3, |R13|, -RZ ;  /* 0x800000ff0d037221 */ /* 0x000fe20000010200 */
[----:B------:R-:W-:Y:S04]  /*3100*/  BSSY B4, `(.L_x_2574) ;  /* 0x000000f000047945 */ /* 0x000fe80003800000 */
[----:B------:R-:W-:-:S02]  /*3110*/  FSEL R12, R2, R3, P6 ;  /* 0x00000003020c7208 */ /* 0x000fc40003000000 */
[----:B------:R-:W-:Y:S02]  /*3120*/  FSEL R11, R3, R2, P6 ;  /* 0x00000002030b7208 */ /* 0x000fe40003000000 */
[----:B0-----:R-:W0:Y:S08]  /*3130*/  MUFU.RCP R9, R12 ;  /* 0x0000000c00097308 */ /* 0x001e300000001000 */
[----:B------:R-:W2:Y:S01]  /*3140*/  FCHK P0, R11, R12 ;  /* 0x0000000c0b007302 */ /* 0x000ea20000000000 */
[----:B0-----:R-:W-:-:S04]  /*3150*/  FFMA R10, -R12, R9, 1 ;  /* 0x3f8000000c0a7423 */ /* 0x001fc80000000109 */
[----:B------:R-:W-:-:S04]  /*3160*/  FFMA R10, R9, R10, R9 ;  /* 0x0000000a090a7223 */ /* 0x000fc80000000009 */
[----:B------:R-:W-:-:S04]  /*3170*/  FFMA R3, R11, R10, RZ ;  /* 0x0000000a0b037223 */ /* 0x000fc800000000ff */
[----:B------:R-:W-:-:S04]  /*3180*/  FFMA R2, -R12, R3, R11 ;  /* 0x000000030c027223 */ /* 0x000fc8000000010b */
[----:B------:R-:W-:Y:S01]  /*3190*/  FFMA R2, R10, R2, R3 ;  /* 0x000000020a027223 */ /* 0x000fe20000000003 */
[----:B--2---:R-:W-:Y:S05]  /*31a0*/  @!P0 BRA `(.L_x_2575) ;  /* 0x0000004000008947 */ /* 0x004fea0003800000 */
[----:B------:R-:W-:Y:S01]  /*31b0*/  IMAD.MOV.U32 R14, RZ, RZ, R12 ;  /* 0x000000ffff0e7224 */ /* 0x000fe200078e000c */
[----:B------:R-:W-:Y:S02]  /*31c0*/  MOV R2, 0x31e0 ;  /* 0x000031e000027802 */ /* 0x000fe40000000f00 */
[----:B-1----:R-:W-:Y:S05]  /*31d0*/  CALL.REL.NOINC `($__internal_0_$__cuda_sm3x_div_rn_ftz_f32_slowpath) ;  /* 0x00013ca000007944 */ /* 0x002fea0003c00000 */
[----:B------:R-:W-:Y:S02]  /*31e0*/  IMAD.MOV.U32 R2, RZ, RZ, R10 ;  /* 0x000000ffff027224 */ /* 0x000fe400078e000a */
.L_x_2575:
[----:B------:R-:W-:Y:S05]  /*31f0*/  BSYNC B4 ;  /* 0x0000000000047941 */ /* 0x000fea0003800000 */
.L_x_2574:
[----:B------:R-:W-:Y:S01]  /*3200*/  IMAD.MOV.U32 R10, RZ, RZ, 0x3b33710b ;  /* 0x3b33710bff0a7424 */ /* 0x000fe200078e00ff */
[----:B------:R-:W-:Y:S01]  /*3210*/  BSSY B0, `(.L_x_2576) ;  /* 0x0000015000007945 */ /* 0x000fe20003800000 */
[----:B------:R-:W-:-:S04]  /*3220*/  FMUL.FTZ R3, R2, R2 ;  /* 0x0000000202037220 */ /* 0x000fc80000410000 */
[----:B------:R-:W-:-:S04]  /*3230*/  FFMA.FTZ R10, R3, R10, -0.015681877732276916504 ;  /* 0xbc807748030a7423 */ /* 0x000fc8000001000a */
[----:B------:R-:W-:-:S04]  /*3240*/  FFMA.FTZ R10, R3, R10, 0.042200751602649688721 ;  /* 0x3d2cdab2030a7423 */ /* 0x000fc8000001000a */
[----:B------:R-:W-:-:S04]  /*3250*/  FFMA.FTZ R10, R3, R10, -0.074792981147766113281 ;  /* 0xbd992d10030a7423 */ /* 0x000fc8000001000a */
[----:B------:R-:W-:-:S04]  /*3260*/  FFMA.FTZ R10, R3, R10, 0.10640415549278259277 ;  /* 0x3dd9ea6c030a7423 */ /* 0x000fc8000001000a */
[----:B------:R-:W-:-:S04]  /*3270*/  FFMA.FTZ R10, R3, R10, -0.14207722246646881104 ;  /* 0xbe117cb1030a7423 */ /* 0x000fc8000001000a */
[----:B------:R-:W-:-:S04]  /*3280*/  FFMA.FTZ R10, R3, R10, 0.19993925094604492188 ;  /* 0x3e4cbce0030a7423 */ /* 0x000fc8000001000a */
[----:B------:R-:W-:-:S04]  /*3290*/  FFMA.FTZ R10, R3, R10, -0.33333197236061096191 ;  /* 0xbeaaaa7d030a7423 */ /* 0x000fc8000001000a */
[----:B------:R-:W-:-:S04]  /*32a0*/  FMUL.FTZ R3, R3, R10 ;  /* 0x0000000a03037220 */ /* 0x000fc80000410000 */
[----:B------:R-:W-:Y:S01]  /*32b0*/  FFMA.FTZ R2, R3, R2, R2 ;  /* 0x0000000203027223 */ /* 0x000fe20000010002 */
[----:B------:R-:W-:Y:S05]  /*32c0*/  @P6 BRA `(.L_x_2577) ;  /* 0x0000005000006947 */ /* 0x000fea0003800000 */
[----:B------:R-:W-:-:S13]  /*32d0*/  ISETP.GT.AND P0, PT, R13, -0x1, PT ;  /* 0xffffffff0d00780c */ /* 0x000fda0003f04270 */
[----:B------:R-:W-:Y:S05]  /*32e0*/  @P0 BRA `(.L_x_2578) ;  /* 0x0000007000000947 */ /* 0x000fea0003800000 */
[----:B------:R-:W-:-:S05]  /*32f0*/  MOV R3, 0x3fd774eb ;  /* 0x3fd774eb00037802 */ /* 0x000fca0000000f00 */
[----:B------:R-:W-:Y:S01]  /*3300*/  FFMA.FTZ R2, R3, 1.8663789033889770508, -R2 ;  /* 0x3feee58103027823 */ /* 0x000fe20000010802 */
[----:B------:R-:W-:Y:S05]  /*3310*/  BRA `(.L_x_2578) ;  /* 0x0000004000007947 */ /* 0x000fea0003800000 */
.L_x_2577:
[----:B------:R-:W-:Y:S01]  /*3320*/  ISETP.GE.AND P0, PT, R13, RZ, PT ;  /* 0x000000ff0d00720c */ /* 0x000fe20003f06270 */
[----:B------:R-:W-:-:S12]  /*3330*/  IMAD.MOV.U32 R3, RZ, RZ, 0x3fd774eb ;  /* 0x3fd774ebff037424 */ /* 0x000fd800078e00ff */
[----:B------:R-:W-:-:S04]  /*3340*/  @P0 FFMA.FTZ R2, R3, 0.93318945169448852539, -R2 ;  /* 0x3f6ee58103020823 */ /* 0x000fc80000010802 */
[----:B------:R-:W-:Y:S02]  /*3350*/  @!P0 FFMA.FTZ R2, R3, 0.93318945169448852539, R2 ;  /* 0x3f6ee58103028823 */ /* 0x000fe40000010002 */
.L_x_2578:
[----:B------:R-:W-:Y:S05]  /*3360*/  BSYNC B0 ;  /* 0x0000000000007941 */ /* 0x000fea0003800000 */
.L_x_2576:
[C---:B------:R-:W-:Y:S01]  /*3370*/  FSETP.NEU.FTZ.AND P0, PT, |R13|.reuse, |R6|, PT ;  /* 0x400000060d00720b */ /* 0x040fe20003f1d200 */
[----:B------:R-:W-:Y:S01]  /*3380*/  IMAD.MOV.U32 R3, RZ, RZ, 0x4016cbe4 ;  /* 0x4016cbe4ff037424 */ /* 0x000fe200078e00ff */
[----:B------:R-:W-:Y:S02]  /*3390*/  FSETP.NEU.FTZ.AND P1, PT, R12, RZ, PT ;  /* 0x000000ff0c00720b */ /* 0x000fe40003f3d000 */
[----:B------:R-:W-:-:S09]  /*33a0*/  ISETP.GE.AND P2, PT, R13, RZ, PT ;  /* 0x000000ff0d00720c */ /* 0x000fd20003f46270 */
[----:B------:R-:W-:Y:S01]  /*33b0*/  @!P0 FSEL R2, R3, 0.78539818525314331055, !P2 ;  /* 0x3f490fdb03028808 */ /* 0x000fe20005000000 */
[----:B------:R-:W-:Y:S01]  /*33c0*/  FADD.FTZ R3, |R13|, |R6| ;  /* 0x400000060d037221 */ /* 0x000fe20000010200 */
[----:B------:R-:W-:-:S04]  /*33d0*/  @!P1 FSEL R2, RZ, 3.1415927410125732422, P2 ;  /* 0x40490fdbff029808 */ /* 0x000fc80001000000 */
[----:B------:R-:W-:Y:S02]  /*33e0*/  FSETP.GTU.FTZ.AND P0, PT, |R3|, +INF , PT ;  /* 0x7f8000000300780b */ /* 0x000fe40003f1c200 */
[----:B------:R-:W-:-:S04]  /*33f0*/  LOP3.LUT R2, R2, 0x80000000, R6, 0xb8, !PT ;  /* 0x8000000002027812 */ /* 0x000fc800078eb806 */
[----:B------:R-:W-:Y:S02]  /*3400*/  FSEL R3, R3, R2, P0 ;  /* 0x0000000203037208 */ /* 0x000fe40000000000 */
.L_x_2562:
[----:B------:R-:W-:Y:S05]  /*3410*/  BSYNC B3 ;  /* 0x0000000000037941 */ /* 0x000fea0003800000 */
.L_x_2558:
[----:B------:R-:W-:Y:S02]  /*3420*/  LOP3.LUT R0, R3, 0x80000000, R0, 0xb8, !PT ;  /* 0x8000000003007812 */ /* 0x000fe400078eb800 */
[----:B-1----:R-:W-:Y:S01]  /*3430*/  LOP3.LUT R7, R8, 0x80000000, R7, 0xb8, !PT ;  /* 0x8000000008077812 */ /* 0x002fe200078eb807 */
[----:B------:R-:W-:Y:S05]  /*3440*/  BRA `(.L_x_2547) ;  /* 0x000017f000007947 */ /* 0x000fea0003800000 */
.L_x_2546:
[----:B------:R-:W-:Y:S01]  /*3450*/  ISETP.GT.AND P0, PT, R7, -0x1, PT ;  /* 0xffffffff0700780c */ /* 0x000fe20003f04270 */
[----:B------:R-:W-:-:S12]  /*3460*/  BSSY B3, `(.L_x_2579) ;  /* 0x000016b000037945 */ /* 0x000fd80003800000 */
[----:B------:R-:W-:Y:S05]  /*3470*/  @P0 BRA `(.L_x_2580) ;  /* 0x00000c9000000947 */ /* 0x000fea0003800000 */
[----:B------:R-:W-:Y:S02]  /*3480*/  FADD.FTZ R9, -R7, -RZ ;  /* 0x800000ff07097221 */ /* 0x000fe40000010100 */
[----:B------:R-:W-:Y:S02]  /*3490*/  FADD.FTZ R6, -R0, -RZ ;  /* 0x800000ff00067221 */ /* 0x000fe40000010100 */
[C---:B------:R-:W-:Y:S02]  /*34a0*/  FADD.FTZ R12, |R9|.reuse, -RZ ;  /* 0x800000ff090c7221 */ /* 0x040fe40000010200 */
[----:B------:R-:W-:Y:S01]  /*34b0*/  FADD.FTZ R13, |R6|, -RZ ;  /* 0x800000ff060d7221 */ /* 0x000fe20000010200 */
[----:B------:R-:W-:-:S04]  /*34c0*/  FSETP.GEU.FTZ.AND P6, PT, |R9|, |R6|, PT ;  /* 0x400000060900720b */ /* 0x000fc80003fde200 */
[----:B------:R-:W-:Y:S02]  /*34d0*/  FSEL R8, R13, R12, !P6 ;  /* 0x0000000c0d087208 */ /* 0x000fe40007000000 */
[----:B------:R-:W-:Y:S02]  /*34e0*/  FSEL R15, R12, R13, !P6 ;  /* 0x0000000d0c0f7208 */ /* 0x000fe40007000000 */
[----:B------:R-:W-:-:S13]  /*34f0*/  FSETP.GT.FTZ.AND P0, PT, R8, 1.70141173319264429906e+38, PT ;  /* 0x7effffff0800780b */ /* 0x000fda0003f14000 */
[----:B------:R-:W-:Y:S05]  /*3500*/  @P0 BRA `(.L_x_2581) ;  /* 0x000007a000000947 */ /* 0x000fea0003800000 */
[----:B------:R-:W-:Y:S02]  /*3510*/  FSETP.GT.FTZ.AND P0, PT, R8, 2.30584300921369395200e+18, PT ;  /* 0x5e0000000800780b */ /* 0x000fe40003f14000 */
[----:B------:R-:W-:-:S04]  /*3520*/  FSETP.GEU.FTZ.AND P1, PT, R15, 1.084202172485504434e-19, PT ;  /* 0x200000000f00780b */ /* 0x000fc80003f3e000 */
[----:B------:R-:W-:-:S13]  /*3530*/  PLOP3.LUT P0, PT, P0, P1, PT, 0xa2, 0x0 ;  /* 0x000000000000781c */ /* 0x000fda0000703472 */
[----:B------:R-:W-:Y:S05]  /*3540*/  @P0 BRA `(.L_x_2582) ;  /* 0x0000035000000947 */ /* 0x000fea0003800000 */
[----:B------:R-:W0:Y:S01]  /*3550*/  MUFU.RCP R3, R8 ;  /* 0x0000000800037308 */ /* 0x000e220000001000 */
[----:B------:R-:W-:Y:S07]  /*3560*/  BSSY B4, `(.L_x_2583) ;  /* 0x000000f000047945 */ /* 0x000fee0003800000 */
[----:B------:R-:W1:Y:S01]  /*3570*/  FCHK P0, R15, R8 ;  /* 0x000000080f007302 */ /* 0x000e620000000000 */
[----:B0-----:R-:W-:-:S04]  /*3580*/  FFMA R2, -R8, R3, 1 ;  /* 0x3f80000008027423 */ /* 0x001fc80000000103 */
[----:B------:R-:W-:Y:S02]  /*3590*/  FFMA R2, R3, R2, R3 ;  /* 0x0000000203027223 */ /* 0x000fe40000000003 */
[C---:B------:R-:W-:Y:S02]  /*35a0*/  FMUL.FTZ R3, R15.reuse, R15 ;  /* 0x0000000f0f037220 */ /* 0x040fe40000410000 */
[----:B------:R-:W-:Y:S02]  /*35b0*/  FFMA R11, R15, R2, RZ ;  /* 0x000000020f0b7223 */ /* 0x000fe400000000ff */
[C---:B------:R-:W-:Y:S02]  /*35c0*/  FFMA.FTZ R13, R8.reuse, R8, R3 ;  /* 0x00000008080d7223 */ /* 0x040fe40000010003 */
[----:B------:R-:W-:-:S04]  /*35d0*/  FFMA R10, -R8, R11, R15 ;  /* 0x0000000b080a7223 */ /* 0x000fc8000000010f */
[----:B------:R-:W-:Y:S01]  /*35e0*/  FFMA R2, R2, R10, R11 ;  /* 0x0000000a02027223 */ /* 0x000fe2000000000b */
[----:B-1----:R-:W-:Y:S05]  /*35f0*/  @!P0 BRA `(.L_x_2584) ;  /* 0x0000005000008947 */ /* 0x002fea0003800000 */
[----:B------:R-:W-:Y:S01]  /*3600*/  IMAD.MOV.U32 R11, RZ, RZ, R15 ;  /* 0x000000ffff0b7224 */ /* 0x000fe200078e000f */
[----:B------:R-:W-:Y:S02]  /*3610*/  MOV R14, R8 ;  /* 0x00000008000e7202 */ /* 0x000fe40000000f00 */
[----:B------:R-:W-:Y:S02]  /*3620*/  MOV R2, 0x3640 ;  /* 0x0000364000027802 */ /* 0x000fe40000000f00 */
[----:B------:R-:W-:Y:S05]  /*3630*/  CALL.REL.NOINC `($__internal_0_$__cuda_sm3x_div_rn_ftz_f32_slowpath) ;  /* 0x0001384000007944 */ /* 0x000fea0003c00000 */
[----:B------:R-:W-:Y:S02]  /*3640*/  IMAD.MOV.U32 R2, RZ, RZ, R10 ;  /* 0x000000ffff027224 */ /* 0x000fe400078e000a */
.L_x_2584:
[----:B------:R-:W-:Y:S05]  /*3650*/  BSYNC B4 ;  /* 0x0000000000047941 */ /* 0x000fea0003800000 */
.L_x_2583:
        /* <DEDUP_REMOVED lines=12> */
[----:B------:R-:W-:Y:S05]  /*3720*/  @!P6 BRA `(.L_x_2586) ;  /* 0x000000500000e947 */ /* 0x000fea0003800000 */
[----:B------:R-:W-:-:S13]  /*3730*/  ISETP.GT.AND P0, PT, R9, -0x1, PT ;  /* 0xffffffff0900780c */ /* 0x000fda0003f04270 */
[----:B------:R-:W-:Y:S05]  /*3740*/  @P0 BRA `(.L_x_2587) ;  /* 0x0000007000000947 */ /* 0x000fea0003800000 */
[----:B------:R-:W-:-:S04]  /*3750*/  IMAD.MOV.U32 R3, RZ, RZ, 0x3fd774eb ;  /* 0x3fd774ebff037424 */ /* 0x000fc800078e00ff */
[----:B------:R-:W-:Y:S01]  /*3760*/  FFMA.FTZ R2, R3, 1.8663789033889770508, -R2 ;  /* 0x3feee58103027823 */ /* 0x000fe20000010802 */
[----:B------:R-:W-:Y:S05]  /*3770*/  BRA `(.L_x_2587) ;  /* 0x0000004000007947 */ /* 0x000fea0003800000 */
.L_x_2586:
[----:B------:R-:W-:Y:S01]  /*3780*/  ISETP.GE.AND P0, PT, R9, RZ, PT ;  /* 0x000000ff0900720c */ /* 0x000fe20003f06270 */
[----:B------:R-:W-:-:S12]  /*3790*/  HFMA2.MMA R3, -RZ, RZ, 1.9599609375, 20144 ;  /* 0x3fd774ebff037435 */ /* 0x000fd800000001ff */
[----:B------:R-:W-:-:S04]  /*37a0*/  @P0 FFMA.FTZ R2, R3, 0.93318945169448852539, -R2 ;  /* 0x3f6ee58103020823 */ /* 0x000fc80000010802 */
[----:B------:R-:W-:Y:S02]  /*37b0*/  @!P0 FFMA.FTZ R2, R3, 0.93318945169448852539, R2 ;  /* 0x3f6ee58103028823 */ /* 0x000fe40000010002 */
.L_x_2587:
[----:B------:R-:W-:Y:S05]  /*37c0*/  BSYNC B0 ;  /* 0x0000000000007941 */ /* 0x000fea0003800000 */
.L_x_2585:
[C---:B------:R-:W-:Y:S01]  /*37d0*/  FSETP.NEU.FTZ.AND P0, PT, |R9|.reuse, |R6|, PT ;  /* 0x400000060900720b */ /* 0x040fe20003f1d200 */
[----:B------:R-:W0:Y:S01]  /*37e0*/  MUFU.LG2 R12, R13 ;  /* 0x0000000d000c7308 */ /* 0x000e220000000c00 */
[----:B------:R-:W-:Y:S01]  /*37f0*/  FSETP.NEU.FTZ.AND P1, PT, R8, RZ, PT ;  /* 0x000000ff0800720b */ /* 0x000fe20003f3d000 */
[----:B------:R-:W-:Y:S01]  /*3800*/  IMAD.MOV.U32 R3, RZ, RZ, 0x4016cbe4 ;  /* 0x4016cbe4ff037424 */ /* 0x000fe200078e00ff */
[----:B------:R-:W-:-:S09]  /*3810*/  ISETP.GE.AND P2, PT, R9, RZ, PT ;  /* 0x000000ff0900720c */ /* 0x000fd20003f46270 */
[----:B------:R-:W-:Y:S01]  /*3820*/  @!P0 FSEL R2, R3, 0.78539818525314331055, !P2 ;  /* 0x3f490fdb03028808 */ /* 0x000fe20005000000 */
[----:B------:R-:W-:Y:S01]  /*3830*/  FADD.FTZ R3, |R9|, |R6| ;  /* 0x4000000609037221 */ /* 0x000fe20000010200 */
[----:B------:R-:W-:Y:S01]  /*3840*/  @!P1 FSEL R2, RZ, 3.1415927410125732422, P2 ;  /* 0x40490fdbff029808 */ /* 0x000fe20001000000 */
[----:B0-----:R-:W-:-:S03]  /*3850*/  FMUL.FTZ.D2 R12, R12, 0.69314718246459960938 ;  /* 0x3f3172180c0c7820 */ /* 0x001fc60000310000 */
[----:B------:R-:W-:Y:S02]  /*3860*/  FSETP.GTU.FTZ.AND P0, PT, |R3|, +INF , PT ;  /* 0x7f8000000300780b */ /* 0x000fe40003f1c200 */
[----:B------:R-:W-:-:S04]  /*3870*/  LOP3.LUT R2, R2, 0x80000000, R6, 0xb8, !PT ;  /* 0x8000000002027812 */ /* 0x000fc800078eb806 */
[----:B------:R-:W-:Y:S01]  /*3880*/  FSEL R3, R3, R2, P0 ;  /* 0x0000000203037208 */ /* 0x000fe20000000000 */
[----:B------:R-:W-:Y:S05]  /*3890*/  BRA `(.L_x_2588) ;  /* 0x0000127000007947 */ /* 0x000fea0003800000 */
.L_x_2582:
[----:B------:R-:W0:Y:S01]  /*38a0*/  MUFU.RCP R3, R8 ;  /* 0x0000000800037308 */ /* 0x000e220000001000 */
[----:B------:R-:W-:Y:S07]  /*38b0*/  BSSY B4, `(.L_x_2589) ;  /* 0x000000d000047945 */ /* 0x000fee0003800000 */
[----:B------:R-:W1:Y:S01]  /*38c0*/  FCHK P0, R15, R8 ;  /* 0x000000080f007302 */ /* 0x000e620000000000 */
[----:B0-----:R-:W-:-:S04]  /*38d0*/  FFMA R2, -R8, R3, 1 ;  /* 0x3f80000008027423 */ /* 0x001fc80000000103 */
[----:B------:R-:W-:-:S04]  /*38e0*/  FFMA R2, R3, R2, R3 ;  /* 0x0000000203027223 */ /* 0x000fc80000000003 */
[----:B------:R-:W-:-:S04]  /*38f0*/  FFMA R3, R15, R2, RZ ;  /* 0x000000020f037223 */ /* 0x000fc800000000ff */
[----:B------:R-:W-:-:S04]  /*3900*/  FFMA R10, -R8, R3, R15 ;  /* 0x00000003080a7223 */ /* 0x000fc8000000010f */
[----:B------:R-:W-:Y:S01]  /*3910*/  FFMA R2, R2, R10, R3 ;  /* 0x0000000a02027223 */ /* 0x000fe20000000003 */
[----:B-1----:R-:W-:Y:S05]  /*3920*/  @!P0 BRA `(.L_x_2590) ;  /* 0x0000005000008947 */ /* 0x002fea0003800000 */
[----:B------:R-:W-:Y:S01]  /*3930*/  IMAD.MOV.U32 R11, RZ, RZ, R15 ;  /* 0x000000ffff0b7224 */ /* 0x000fe200078e000f */
[----:B------:R-:W-:Y:S01]  /*3940*/  MOV R2, 0x3970 ;  /* 0x0000397000027802 */ /* 0x000fe20000000f00 */
[----:B------:R-:W-:Y:S02]  /*3950*/  IMAD.MOV.U32 R14, RZ, RZ, R8 ;  /* 0x000000ffff0e7224 */ /* 0x000fe400078e0008 */
[----:B------:R-:W-:Y:S05]  /*3960*/  CALL.REL.NOINC `($__internal_0_$__cuda_sm3x_div_rn_ftz_f32_slowpath) ;  /* 0x0001351000007944 */ /* 0x000fea0003c00000 */
[----:B------:R-:W-:Y:S02]  /*3970*/  MOV R2, R10 ;  /* 0x0000000a00027202 */ /* 0x000fe40000000f00 */
.L_x_2590:
[----:B------:R-:W-:Y:S05]  /*3980*/  BSYNC B4 ;  /* 0x0000000000047941 */ /* 0x000fea0003800000 */
.L_x_2589:
        /* <DEDUP_REMOVED lines=18> */
.L_x_2592:
[----:B------:R-:W-:Y:S01]  /*3ab0*/  ISETP.GE.AND P0, PT, R9, RZ, PT ;  /* 0x000000ff0900720c */ /* 0x000fe20003f06270 */
[----:B------:R-:W-:-:S12]  /*3ac0*/  IMAD.MOV.U32 R3, RZ, RZ, 0x3fd774eb ;  /* 0x3fd774ebff037424 */ /* 0x000fd800078e00ff */
[----:B------:R-:W-:-:S04]  /*3ad0*/  @P0 FFMA.FTZ R2, R3, 0.93318945169448852539, -R2 ;  /* 0x3f6ee58103020823 */ /* 0x000fc80000010802 */
[----:B------:R-:W-:Y:S02]  /*3ae0*/  @!P0 FFMA.FTZ R2, R3, 0.93318945169448852539, R2 ;  /* 0x3f6ee58103028823 */ /* 0x000fe40000010002 */
.L_x_2593:
[----:B------:R-:W-:Y:S05]  /*3af0*/  BSYNC B0 ;  /* 0x0000000000007941 */ /* 0x000fea0003800000 */
.L_x_2591:
[CC--:B------:R-:W-:Y:S02]  /*3b00*/  IMNMX R10, R12.reuse, R13.reuse, !PT ;  /* 0x0000000d0c0a7217 */ /* 0x0c0fe40007800200 */
[----:B------:R-:W-:Y:S02]  /*3b10*/  IMNMX R3, R12, R13, PT ;  /* 0x0000000d0c037217 */ /* 0x000fe40003800200 */
[----:B------:R-:W-:Y:S02]  /*3b20*/  LOP3.LUT R11, R10, 0xfe000000, RZ, 0xc0, !PT ;  /* 0xfe0000000a0b7812 */ /* 0x000fe400078ec0ff */
[----:B------:R-:W-:Y:S02]  /*3b30*/  FSETP.NEU.FTZ.AND P0, PT, R3, RZ, PT ;  /* 0x000000ff0300720b */ /* 0x000fe40003f1d000 */
[C---:B------:R-:W-:Y:S02]  /*3b40*/  IADD3 R12, -R11.reuse, 0x7e800000, RZ ;  /* 0x7e8000000b0c7810 */ /* 0x040fe40007ffe1ff */
[----:B------:R-:W-:-:S02]  /*3b50*/  LOP3.LUT R11, R11, 0x800000, RZ, 0xfc, !PT ;  /* 0x008000000b0b7812 */ /* 0x000fc400078efcff */
[----:B------:R-:W-:Y:S01]  /*3b60*/  FSETP.NEU.FTZ.AND P1, PT, |R9|, |R6|, PT ;  /* 0x400000060900720b */ /* 0x000fe20003f3d200 */
[-C--:B------:R-:W-:Y:S01]  /*3b70*/  FMUL.FTZ R13, R3, R12.reuse ;  /* 0x0000000c030d7220 */ /* 0x080fe20000410000 */
[----:B------:R-:W-:Y:S01]  /*3b80*/  FSETP.NEU.FTZ.AND P2, PT, R8, RZ, PT ;  /* 0x000000ff0800720b */ /* 0x000fe20003f5d000 */
[----:B------:R-:W-:Y:S02]  /*3b90*/  FMUL.FTZ R12, R10, R12 ;  /* 0x0000000c0a0c7220 */ /* 0x000fe40000410000 */
[----:B------:R-:W-:-:S04]  /*3ba0*/  FMUL.FTZ R13, R13, R13 ;  /* 0x0000000d0d0d7220 */ /* 0x000fc80000410000 */
[----:B------:R-:W-:-:S04]  /*3bb0*/  FFMA.FTZ R13, R12, R12, R13 ;  /* 0x0000000c0c0d7223 */ /* 0x000fc8000001000d */
[----:B------:R-:W0:Y:S02]  /*3bc0*/  MUFU.SQRT R12, R13 ;  /* 0x0000000d000c7308 */ /* 0x000e240000002000 */
[----:B0-----:R-:W-:Y:S01]  /*3bd0*/  @P0 FMUL.FTZ R10, R11, R12 ;  /* 0x0000000c0b0a0220 */ /* 0x001fe20000410000 */
[----:B------:R-:W-:Y:S01]  /*3be0*/  FSETP.NEU.FTZ.AND P0, PT, R3, +INF , PT ;  /* 0x7f8000000300780b */ /* 0x000fe20003f1d000 */
[----:B------:R-:W-:-:S03]  /*3bf0*/  HFMA2.MMA R3, -RZ, RZ, 2.04296875, -15.78125 ;  /* 0x4016cbe4ff037435 */ /* 0x000fc600000001ff */
[----:B------:R-:W-:Y:S02]  /*3c00*/  FSEL R10, R10, +INF , P0 ;  /* 0x7f8000000a0a7808 */ /* 0x000fe40000000000 */
[----:B------:R-:W-:-:S04]  /*3c10*/  ISETP.GE.AND P0, PT, R9, RZ, PT ;  /* 0x000000ff0900720c */ /* 0x000fc80003f06270 */
[----:B------:R-:W0:Y:S01]  /*3c20*/  MUFU.LG2 R10, R10 ;  /* 0x0000000a000a7308 */ /* 0x000e220000000c00 */
[----:B------:R-:W-:Y:S01]  /*3c30*/  @!P1 FSEL R2, R3, 0.78539818525314331055, !P0 ;  /* 0x3f490fdb03029808 */ /* 0x000fe20004000000 */
[----:B------:R-:W-:Y:S01]  /*3c40*/  FADD.FTZ R3, |R9|, |R6| ;  /* 0x4000000609037221 */ /* 0x000fe20000010200 */
[----:B------:R-:W-:-:S04]  /*3c50*/  @!P2 FSEL R2, RZ, 3.1415927410125732422, P0 ;  /* 0x40490fdbff02a808 */ /* 0x000fc80000000000 */
[----:B------:R-:W-:Y:S02]  /*3c60*/  FSETP.GTU.FTZ.AND P0, PT, |R3|, +INF , PT ;  /* 0x7f8000000300780b */ /* 0x000fe40003f1c200 */
[----:B------:R-:W-:-:S04]  /*3c70*/  LOP3.LUT R2, R2, 0x80000000, R6, 0xb8, !PT ;  /* 0x8000000002027812 */ /* 0x000fc800078eb806 */
[----:B------:R-:W-:Y:S01]  /*3c80*/  FSEL R3, R3, R2, P0 ;  /* 0x0000000203037208 */ /* 0x000fe20000000000 */
[----:B0-----:R-:W-:Y:S01]  /*3c90*/  FMUL.FTZ R12, R10, 0.69314718246459960938 ;  /* 0x3f3172180a0c7820 */ /* 0x001fe20000410000 */
[----:B------:R-:W-:Y:S05]  /*3ca0*/  BRA `(.L_x_2588) ;  /* 0x00000e6000007947 */ /* 0x000fea0003800000 */
.L_x_2581:
[----:B------:R-:W-:Y:S01]  /*3cb0*/  FMUL.FTZ R2, R9, 0.36787945032119750977 ;  /* 0x3ebc5ab209027820 */ /* 0x000fe20000410000 */
[----:B------:R-:W-:Y:S01]  /*3cc0*/  BSSY B4, `(.L_x_2594) ;  /* 0x0000022000047945 */ /* 0x000fe20003800000 */
[----:B------:R-:W-:Y:S02]  /*3cd0*/  FMUL.FTZ R3, R6, 0.36787945032119750977 ;  /* 0x3ebc5ab206037820 */ /* 0x000fe40000410000 */
[----:B------:R-:W-:Y:S02]  /*3ce0*/  FADD.FTZ R2, |R2|, -RZ ;  /* 0x800000ff02027221 */ /* 0x000fe40000010200 */
[----:B------:R-:W-:-:S05]  /*3cf0*/  FADD.FTZ R3, |R3|, -RZ ;  /* 0x800000ff03037221 */ /* 0x000fca0000010200 */
[CC--:B------:R-:W-:Y:S02]  /*3d00*/  IMNMX R10, R2.reuse, R3.reuse, !PT ;  /* 0x00000003020a7217 */ /* 0x0c0fe40007800200 */
[----:B------:R-:W-:Y:S02]  /*3d10*/  IMNMX R2, R2, R3, PT ;  /* 0x0000000302027217 */ /* 0x000fe40003800200 */
[----:B------:R-:W-:Y:S02]  /*3d20*/  LOP3.LUT R11, R10, 0xfe000000, RZ, 0xc0, !PT ;  /* 0xfe0000000a0b7812 */ /* 0x000fe400078ec0ff */
[----:B------:R-:W-:Y:S02]  /*3d30*/  FSETP.NEU.FTZ.AND P0, PT, R2, RZ, PT ;  /* 0x000000ff0200720b */ /* 0x000fe40003f1d000 */
[C---:B------:R-:W-:Y:S02]  /*3d40*/  IADD3 R3, -R11.reuse, 0x7e800000, RZ ;  /* 0x7e8000000b037810 */ /* 0x040fe40007ffe1ff */
[----:B------:R-:W-:-:S03]  /*3d50*/  LOP3.LUT R11, R11, 0x800000, RZ, 0xfc, !PT ;  /* 0x008000000b0b7812 */ /* 0x000fc600078efcff */
[-C--:B------:R-:W-:Y:S02]  /*3d60*/  FMUL.FTZ R12, R2, R3.reuse ;  /* 0x00000003020c7220 */ /* 0x080fe40000410000 */
[----:B------:R-:W-:Y:S02]  /*3d70*/  FMUL.FTZ R3, R10, R3 ;  /* 0x000000030a037220 */ /* 0x000fe40000410000 */
[----:B------:R-:W-:-:S04]  /*3d80*/  FMUL.FTZ R12, R12, R12 ;  /* 0x0000000c0c0c7220 */ /* 0x000fc80000410000 */
[----:B------:R-:W-:Y:S02]  /*3d90*/  FFMA.FTZ R12, R3, R3, R12 ;  /* 0x00000003030c7223 */ /* 0x000fe4000001000c */
[----:B------:R-:W-:Y:S08]  /*3da0*/  MUFU.RCP R3, R8 ;  /* 0x0000000800037308 */ /* 0x000ff00000001000 */
[----:B------:R-:W0:Y:S02]  /*3db0*/  MUFU.SQRT R12, R12 ;  /* 0x0000000c000c7308 */ /* 0x000e240000002000 */
[----:B0-----:R-:W-:Y:S01]  /*3dc0*/  @P0 FMUL.FTZ R10, R12, R11 ;  /* 0x0000000b0c0a0220 */ /* 0x001fe20000410000 */
[----:B------:R-:W-:Y:S01]  /*3dd0*/  FSETP.NEU.FTZ.AND P0, PT, R2, +INF , PT ;  /* 0x7f8000000200780b */ /* 0x000fe20003f1d000 */
[----:B------:R-:W-:-:S03]  /*3de0*/  FFMA R2, -R8, R3, 1 ;  /* 0x3f80000008027423 */ /* 0x000fc60000000103 */
[----:B------:R-:W-:Y:S01]  /*3df0*/  FSEL R10, R10, +INF , P0 ;  /* 0x7f8000000a0a7808 */ /* 0x000fe20000000000 */
[----:B------:R-:W-:Y:S02]  /*3e00*/  FFMA R2, R3, R2, R3 ;  /* 0x0000000203027223 */ /* 0x000fe40000000003 */
[----:B------:R-:W-:Y:S02]  /*3e10*/  IMAD.MOV.U32 R3, RZ, RZ, 0x3f800000 ;  /* 0x3f800000ff037424 */ /* 0x000fe400078e00ff */
[----:B------:R-:W-:Y:S01]  /*3e20*/  FFMA R11, R15, R2, RZ ;  /* 0x000000020f0b7223 */ /* 0x000fe200000000ff */
[----:B------:R-:W0:Y:S03]  /*3e30*/  MUFU.LG2 R10, R10 ;  /* 0x0000000a000a7308 */ /* 0x000e260000000c00 */
[----:B------:R-:W-:-:S04]  /*3e40*/  FFMA R12, -R8, R11, R15 ;  /* 0x0000000b080c7223 */ /* 0x000fc8000000010f */
[----:B------:R-:W-:Y:S01]  /*3e50*/  FFMA R2, R2, R12, R11 ;  /* 0x0000000c02027223 */ /* 0x000fe2000000000b */
[----:B------:R-:W1:Y:S01]  /*3e60*/  FCHK P0, R15, R8 ;  /* 0x000000080f007302 */ /* 0x000e620000000000 */
[----:B0-----:R-:W-:Y:S01]  /*3e70*/  FFMA.FTZ R12, R10, 0.69314718246459960938, R3 ;  /* 0x3f3172180a0c7823 */ /* 0x001fe20000010003 */
[----:B-1----:R-:W-:Y:S06]  /*3e80*/  @!P0 BRA `(.L_x_2595) ;  /* 0x0000005000008947 */ /* 0x002fec0003800000 */
[----:B------:R-:W-:Y:S01]  /*3e90*/  IMAD.MOV.U32 R11, RZ, RZ, R15 ;  /* 0x000000ffff0b7224 */ /* 0x000fe200078e000f */
[----:B------:R-:W-:Y:S01]  /*3ea0*/  MOV R2, 0x3ed0 ;  /* 0x00003ed000027802 */ /* 0x000fe20000000f00 */
[----:B------:R-:W-:Y:S02]  /*3eb0*/  IMAD.MOV.U32 R14, RZ, RZ, R8 ;  /* 0x000000ffff0e7224 */ /* 0x000fe400078e0008 */
[----:B------:R-:W-:Y:S05]  /*3ec0*/  CALL.REL.NOINC `($__internal_0_$__cuda_sm3x_div_rn_ftz_f32_slowpath) ;  /* 0x00012fb000007944 */ /* 0x000fea0003c00000 */
[----:B------:R-:W-:Y:S02]  /*3ed0*/  MOV R2, R10 ;  /* 0x0000000a00027202 */ /* 0x000fe40000000f00 */
.L_x_2595:
[----:B------:R-:W-:Y:S05]  /*3ee0*/  BSYNC B4 ;  /* 0x0000000000047941 */ /* 0x000fea0003800000 */
.L_x_2594:
        /* <DEDUP_REMOVED lines=18> */
.L_x_2597:
[----:B------:R-:W-:Y:S01]  /*4010*/  ISETP.GE.AND P0, PT, R9, RZ, PT ;  /* 0x000000ff0900720c */ /* 0x000fe20003f06270 */
[----:B------:R-:W-:-:S12]  /*4020*/  IMAD.MOV.U32 R3, RZ, RZ, 0x3fd774eb ;  /* 0x3fd774ebff037424 */ /* 0x000fd800078e00ff */
[----:B------:R-:W-:-:S04]  /*4030*/  @P0 FFMA.FTZ R2, R3, 0.93318945169448852539, -R2 ;  /* 0x3f6ee58103020823 */ /* 0x000fc80000010802 */
[----:B------:R-:W-:Y:S02]  /*4040*/  @!P0 FFMA.FTZ R2, R3, 0.93318945169448852539, R2 ;  /* 0x3f6ee58103028823 */ /* 0x000fe40000010002 */
.L_x_2598:
[----:B------:R-:W-:Y:S05]  /*4050*/  BSYNC B0 ;  /* 0x0000000000007941 */ /* 0x000fea0003800000 */
.L_x_2596:
[C---:B------:R-:W-:Y:S01]  /*4060*/  FSETP.NEU.FTZ.AND P1, PT, |R9|.reuse, |R6|, PT ;  /* 0x400000060900720b */ /* 0x040fe20003f3d200 */
[----:B------:R-:W-:Y:S01]  /*4070*/  HFMA2.MMA R3, -RZ, RZ, 2.04296875, -15.78125 ;  /* 0x4016cbe4ff037435 */ /* 0x000fe200000001ff */
[----:B------:R-:W-:Y:S02]  /*4080*/  FSETP.NEU.FTZ.AND P2, PT, R8, RZ, PT ;  /* 0x000000ff0800720b */ /* 0x000fe40003f5d000 */
[----:B------:R-:W-:-:S09]  /*4090*/  ISETP.GE.AND P0, PT, R9, RZ, PT ;  /* 0x000000ff0900720c */ /* 0x000fd20003f06270 */
[----:B------:R-:W-:Y:S01]  /*40a0*/  @!P1 FSEL R2, R3, 0.78539818525314331055, !P0 ;  /* 0x3f490fdb03029808 */ /* 0x000fe20004000000 */
[----:B------:R-:W-:Y:S01]  /*40b0*/  FADD.FTZ R3, |R9|, |R6| ;  /* 0x4000000609037221 */ /* 0x000fe20000010200 */
[----:B------:R-:W-:-:S04]  /*40c0*/  @!P2 FSEL R2, RZ, 3.1415927410125732422, P0 ;  /* 0x40490fdbff02a808 */ /* 0x000fc80000000000 */
[----:B------:R-:W-:Y:S02]  /*40d0*/  FSETP.GTU.FTZ.AND P0, PT, |R3|, +INF , PT ;  /* 0x7f8000000300780b */ /* 0x000fe40003f1c200 */
[----:B------:R-:W-:-:S04]  /*40e0*/  LOP3.LUT R2, R2, 0x80000000, R6, 0xb8, !PT ;  /* 0x8000000002027812 */ /* 0x000fc800078eb806 */
[----:B------:R-:W-:Y:S01]  /*40f0*/  FSEL R3, R3, R2, P0 ;  /* 0x0000000203037208 */ /* 0x000fe20000000000 */
[----:B------:R-:W-:Y:S05]  /*4100*/  BRA `(.L_x_2588) ;  /* 0x00000a0000007947 */ /* 0x000fea0003800000 */
.L_x_2580:
[----:B------:R-:W-:-:S04]  /*4110*/  FSETP.GEU.FTZ.AND P6, PT, |R7|, R6, PT ;  /* 0x000000060700720b */ /* 0x000fc80003fde200 */
        /* <DEDUP_REMOVED lines=20> */
[----:B------:R-:W-:Y:S01]  /*4260*/  MOV R2, 0x4290 ;  /* 0x0000429000027802 */ /* 0x000fe20000000f00 */
[----:B------:R-:W-:Y:S02]  /*4270*/  IMAD.MOV.U32 R14, RZ, RZ, R8 ;  /* 0x000000ffff0e7224 */ /* 0x000fe400078e0008 */
[----:B------:R-:W-:Y:S05]  /*4280*/  CALL.REL.NOINC `($__internal_0_$__cuda_sm3x_div_rn_ftz_f32_slowpath) ;  /* 0x00012bf000007944 */ /* 0x000fea0003c00000 */
[----:B------:R-:W-:Y:S02]  /*4290*/  IMAD.MOV.U32 R2, RZ, RZ, R10 ;  /* 0x000000ffff027224 */ /* 0x000fe400078e000a */
.L_x_2602:
[----:B------:R-:W-:Y:S05]  /*42a0*/  BSYNC B4 ;  /* 0x0000000000047941 */ /* 0x000fea0003800000 */
.L_x_2601:
[----:B------:R-:W-:Y:S01]  /*42b0*/  MOV R10, 0x3b33710b ;  /* 0x3b33710b000a7802 */ /* 0x000fe20000000f00 */
[----:B------:R-:W-:Y:S01]  /*42c0*/  FMUL.FTZ R3, R2, R2 ;  /* 0x0000000202037220 */ /* 0x000fe20000410000 */
[----:B------:R-:W0:Y:S01]  /*42d0*/  MUFU.LG2 R12, R17 ;  /* 0x00000011000c7308 */ /* 0x000e220000000c00 */
[----:B------:R-:W-:Y:S01]  /*42e0*/  @!P6 IMAD.MOV.U32 R9, RZ, RZ, 0x3fd774eb ;  /* 0x3fd774ebff09e424 */ /* 0x000fe200078e00ff */
[----:B------:R-:W-:Y:S01]  /*42f0*/  FSETP.NEU.FTZ.AND P0, PT, |R7|, R6, PT ;  /* 0x000000060700720b */ /* 0x000fe20003f1d200 */
[----:B------:R-:W-:Y:S01]  /*4300*/  FFMA.FTZ R10, R3, R10, -0.015681877732276916504 ;  /* 0xbc807748030a7423 */ /* 0x000fe2000001000a */
[----:B------:R-:W-:Y:S01]  /*4310*/  FSETP.NEU.FTZ.AND P1, PT, R8, RZ, PT ;  /* 0x000000ff0800720b */ /* 0x000fe20003f3d000 */
[----:B------:R-:W-:-:S02]  /*4320*/  FADD.FTZ R6, |R7|, R6 ;  /* 0x0000000607067221 */ /* 0x000fc40000010200 */
[----:B------:R-:W-:-:S04]  /*4330*/  FFMA.FTZ R10, R3, R10, 0.042200751602649688721 ;  /* 0x3d2cdab2030a7423 */ /* 0x000fc8000001000a */
[----:B------:R-:W-:-:S04]  /*4340*/  FFMA.FTZ R10, R3, R10, -0.074792981147766113281 ;  /* 0xbd992d10030a7423 */ /* 0x000fc8000001000a */
[C---:B------:R-:W-:Y:S02]  /*4350*/  FFMA.FTZ R10, R3.reuse, R10, 0.10640415549278259277 ;  /* 0x3dd9ea6c030a7423 */ /* 0x040fe4000001000a */
[----:B0-----:R-:W-:Y:S02]  /*4360*/  FMUL.FTZ.D2 R12, R12, 0.69314718246459960938 ;  /* 0x3f3172180c0c7820 */ /* 0x001fe40000310000 */
[----:B------:R-:W-:-:S04]  /*4370*/  FFMA.FTZ R10, R3, R10, -0.14207722246646881104 ;  /* 0xbe117cb1030a7423 */ /* 0x000fc8000001000a */
[----:B------:R-:W-:-:S04]  /*4380*/  FFMA.FTZ R10, R3, R10, 0.19993925094604492188 ;  /* 0x3e4cbce0030a7423 */ /* 0x000fc8000001000a */
[----:B------:R-:W-:-:S04]  /*4390*/  FFMA.FTZ R10, R3, R10, -0.33333197236061096191 ;  /* 0xbeaaaa7d030a7423 */ /* 0x000fc8000001000a */
[----:B------:R-:W-:-:S04]  /*43a0*/  FMUL.FTZ R3, R3, R10 ;  /* 0x0000000a03037220 */ /* 0x000fc80000410000 */
[----:B------:R-:W-:-:S04]  /*43b0*/  FFMA.FTZ R2, R3, R2, R2 ;  /* 0x0000000203027223 */ /* 0x000fc80000010002 */
[----:B------:R-:W-:-:S05]  /*43c0*/  @!P6 FFMA.FTZ R2, R9, 0.93318945169448852539, -R2 ;  /* 0x3f6ee5810902e823 */ /* 0x000fca0000010802 */
[----:B------:R-:W-:Y:S02]  /*43d0*/  FSEL R2, R2, 0.78539818525314331055, P0 ;  /* 0x3f490fdb02027808 */ /* 0x000fe40000000000 */
[----:B------:R-:W-:Y:S02]  /*43e0*/  FSETP.GTU.FTZ.AND P0, PT, |R6|, +INF , PT ;  /* 0x7f8000000600780b */ /* 0x000fe40003f1c200 */
[----:B------:R-:W-:-:S04]  /*43f0*/  FSEL R3, R2, RZ, P1 ;  /* 0x000000ff02037208 */ /* 0x000fc80000800000 */
[----:B------:R-:W-:-:S04]  /*4400*/  LOP3.LUT R3, R3, 0x80000000, R0, 0xb8, !PT ;  /* 0x8000000003037812 */ /* 0x000fc800078eb800 */
[----:B------:R-:W-:Y:S01]  /*4410*/  FSEL R3, R6, R3, P0 ;  /* 0x0000000306037208 */ /* 0x000fe20000000000 */
[----:B------:R-:W-:Y:S05]  /*4420*/  BRA `(.L_x_2588) ;  /* 0x000006e000007947 */ /* 0x000fea0003800000 */
.L_x_2600:
        /* <DEDUP_REMOVED lines=14> */
.L_x_2604:
[----:B------:R-:W-:Y:S05]  /*4510*/  BSYNC B4 ;  /* 0x0000000000047941 */ /* 0x000fea0003800000 */
.L_x_2603:
[CC--:B------:R-:W-:Y:S01]  /*4520*/  IMNMX R11, R9.reuse, R6.reuse, !PT ;  /* 0x00000006090b7217 */ /* 0x0c0fe20007800200 */
[----:B------:R-:W-:Y:S01]  /*4530*/  IMAD.MOV.U32 R10, RZ, RZ, 0x3b33710b ;  /* 0x3b33710bff0a7424 */ /* 0x000fe200078e00ff */
[----:B------:R-:W-:Y:S01]  /*4540*/  IMNMX R9, R9, R6, PT ;  /* 0x0000000609097217 */ /* 0x000fe20003800200 */
[----:B------:R-:W-:Y:S01]  /*4550*/  FMUL.FTZ R3, R2, R2 ;  /* 0x0000000202037220 */ /* 0x000fe20000410000 */
[----:B------:R-:W-:Y:S02]  /*4560*/  LOP3.LUT R12, R11, 0xfe000000, RZ, 0xc0, !PT ;  /* 0xfe0000000b0c7812 */ /* 0x000fe400078ec0ff */
[----:B------:R-:W-:Y:S01]  /*4570*/  FSETP.NEU.FTZ.AND P0, PT, R9, RZ, PT ;  /* 0x000000ff0900720b */ /* 0x000fe20003f1d000 */
[----:B------:R-:W-:Y:S01]  /*4580*/  FFMA.FTZ R10, R3, R10, -0.015681877732276916504 ;  /* 0xbc807748030a7423 */ /* 0x000fe2000001000a */
[----:B------:R-:W-:-:S02]  /*4590*/  IADD3 R14, -R12, 0x7e800000, RZ ;  /* 0x7e8000000c0e7810 */ /* 0x000fc40007ffe1ff */
[----:B------:R-:W-:Y:S01]  /*45a0*/  LOP3.LUT R12, R12, 0x800000, RZ, 0xfc, !PT ;  /* 0x008000000c0c7812 */ /* 0x000fe200078efcff */
[----:B------:R-:W-:Y:S01]  /*45b0*/  FFMA.FTZ R10, R3, R10, 0.042200751602649688721 ;  /* 0x3d2cdab2030a7423 */ /* 0x000fe2000001000a */
[----:B------:R-:W-:Y:S01]  /*45c0*/  FSETP.NEU.FTZ.AND P1, PT, R8, RZ, PT ;  /* 0x000000ff0800720b */ /* 0x000fe20003f3d000 */
[-C--:B------:R-:W-:Y:S02]  /*45d0*/  FMUL.FTZ R13, R9, R14.reuse ;  /* 0x0000000e090d7220 */ /* 0x080fe40000410000 */
[----:B------:R-:W-:Y:S02]  /*45e0*/  FMUL.FTZ R14, R11, R14 ;  /* 0x0000000e0b0e7220 */ /* 0x000fe40000410000 */
[----:B------:R-:W-:Y:S02]  /*45f0*/  FMUL.FTZ R13, R13, R13 ;  /* 0x0000000d0d0d7220 */ /* 0x000fe40000410000 */
[----:B------:R-:W-:Y:S02]  /*4600*/  FFMA.FTZ R10, R3, R10, -0.074792981147766113281 ;  /* 0xbd992d10030a7423 */ /* 0x000fe4000001000a */
[----:B------:R-:W-:-:S02]  /*4610*/  FFMA.FTZ R13, R14, R14, R13 ;  /* 0x0000000e0e0d7223 */ /* 0x000fc4000001000d */
[----:B------:R-:W-:-:S04]  /*4620*/  FFMA.FTZ R10, R3, R10, 0.10640415549278259277 ;  /* 0x3dd9ea6c030a7423 */ /* 0x000fc8000001000a */
[----:B------:R-:W0:Y:S01]  /*4630*/  MUFU.SQRT R13, R13 ;  /* 0x0000000d000d7308 */ /* 0x000e220000002000 */
[----:B------:R-:W-:-:S04]  /*4640*/  FFMA.FTZ R10, R3, R10, -0.14207722246646881104 ;  /* 0xbe117cb1030a7423 */ /* 0x000fc8000001000a */
[----:B------:R-:W-:-:S04]  /*4650*/  FFMA.FTZ R10, R3, R10, 0.19993925094604492188 ;  /* 0x3e4cbce0030a7423 */ /* 0x000fc8000001000a */
[----:B------:R-:W-:-:S04]  /*4660*/  FFMA.FTZ R10, R3, R10, -0.33333197236061096191 ;  /* 0xbeaaaa7d030a7423 */ /* 0x000fc8000001000a */
[----:B------:R-:W-:Y:S02]  /*4670*/  FMUL.FTZ R3, R3, R10 ;  /* 0x0000000a03037220 */ /* 0x000fe40000410000 */
[----:B0-----:R-:W-:Y:S01]  /*4680*/  @P0 FMUL.FTZ R11, R12, R13 ;  /* 0x0000000d0c0b0220 */ /* 0x001fe20000410000 */
[----:B------:R-:W-:Y:S01]  /*4690*/  FSETP.NEU.FTZ.AND P0, PT, R9, +INF , PT ;  /* 0x7f8000000900780b */ /* 0x000fe20003f1d000 */
[----:B------:R-:W-:Y:S02]  /*46a0*/  @!P6 IMAD.MOV.U32 R9, RZ, RZ, 0x3fd774eb ;  /* 0x3fd774ebff09e424 */ /* 0x000fe400078e00ff */
[----:B------:R-:W-:Y:S01]  /*46b0*/  FFMA.FTZ R2, R3, R2, R2 ;  /* 0x0000000203027223 */ /* 0x000fe20000010002 */
[----:B------:R-:W-:Y:S02]  /*46c0*/  FSEL R11, R11, +INF , P0 ;  /* 0x7f8000000b0b7808 */ /* 0x000fe40000000000 */
[----:B------:R-:W-:Y:S01]  /*46d0*/  FSETP.NEU.FTZ.AND P0, PT, |R7|, R6, PT ;  /* 0x000000060700720b */ /* 0x000fe20003f1d200 */
[----:B------:R-:W-:-:S02]  /*46e0*/  @!P6 FFMA.FTZ R2, R9, 0.93318945169448852539, -R2 ;  /* 0x3f6ee5810902e823 */ /* 0x000fc40000010802 */
[----:B------:R-:W-:Y:S01]  /*46f0*/  FADD.FTZ R6, |R7|, R6 ;  /* 0x0000000607067221 */ /* 0x000fe20000010200 */
[----:B------:R-:W0:Y:S02]  /*4700*/  MUFU.LG2 R11, R11 ;  /* 0x0000000b000b7308 */ /* 0x000e240000000c00 */
[----:B------:R-:W-:Y:S02]  /*4710*/  FSEL R2, R2, 0.78539818525314331055, P0 ;  /* 0x3f490fdb02027808 */ /* 0x000fe40000000000 */
[----:B------:R-:W-:Y:S02]  /*4720*/  FSETP.GTU.FTZ.AND P0, PT, |R6|, +INF , PT ;  /* 0x7f8000000600780b */ /* 0x000fe40003f1c200 */
[----:B------:R-:W-:-:S04]  /*4730*/  FSEL R3, R2, RZ, P1 ;  /* 0x000000ff02037208 */ /* 0x000fc80000800000 */
[----:B------:R-:W-:-:S04]  /*4740*/  LOP3.LUT R3, R3, 0x80000000, R0, 0xb8, !PT ;  /* 0x8000000003037812 */ /* 0x000fc800078eb800 */
[----:B------:R-:W-:Y:S01]  /*4750*/  FSEL R3, R6, R3, P0 ;  /* 0x0000000306037208 */ /* 0x000fe20000000000 */
[----:B0-----:R-:W-:Y:S01]  /*4760*/  FMUL.FTZ R12, R11, 0.69314718246459960938 ;  /* 0x3f3172180b0c7820 */ /* 0x001fe20000410000 */
[----:B------:R-:W-:Y:S05]  /*4770*/  BRA `(.L_x_2588) ;  /* 0x0000039000007947 */ /* 0x000fea0003800000 */
.L_x_2599:
        /* <DEDUP_REMOVED lines=9> */
[----:B------:R-:W-:-:S05]  /*4810*/  IADD3 R3, -R10, 0x7e800000, RZ ;  /* 0x7e8000000a037810 */ /* 0x000fca0007ffe1ff */
[-C--:B------:R-:W-:Y:S02]  /*4820*/  FMUL.FTZ R11, R2, R3.reuse ;  /* 0x00000003020b7220 */ /* 0x080fe40000410000 */
[----:B------:R-:W-:Y:S02]  /*4830*/  FMUL.FTZ R3, R9, R3 ;  /* 0x0000000309037220 */ /* 0x000fe40000410000 */
[----:B------:R-:W-:Y:S02]  /*4840*/  FMUL.FTZ R12, R11, R11 ;  /* 0x0000000b0b0c7220 */ /* 0x000fe40000410000 */
[----:B------:R-:W-:Y:S02]  /*4850*/  MUFU.RCP R11, R8 ;  /* 0x00000008000b7308 */ /* 0x000fe40000001000 */
[----:B------:R-:W-:Y:S01]  /*4860*/  FFMA.FTZ R12, R3, R3, R12 ;  /* 0x00000003030c7223 */ /* 0x000fe2000001000c */
[----:B------:R-:W-:-:S05]  /*4870*/  LOP3.LUT R3, R10, 0x800000, RZ, 0xfc, !PT ;  /* 0x008000000a037812 */ /* 0x000fca00078efcff */
[----:B------:R-:W0:Y:S02]  /*4880*/  MUFU.SQRT R12, R12 ;  /* 0x0000000c000c7308 */ /* 0x000e240000002000 */
[----:B0-----:R-:W-:Y:S01]  /*4890*/  @P0 FMUL.FTZ R9, R12, R3 ;  /* 0x000000030c090220 */ /* 0x001fe20000410000 */
[----:B------:R-:W-:Y:S01]  /*48a0*/  FSETP.NEU.FTZ.AND P0, PT, R2, +INF , PT ;  /* 0x7f8000000200780b */ /* 0x000fe20003f1d000 */
[----:B------:R-:W-:Y:S02]  /*48b0*/  FFMA R2, -R8, R11, 1 ;  /* 0x3f80000008027423 */ /* 0x000fe4000000010b */
[----:B------:R-:W-:Y:S01]  /*48c0*/  IMAD.MOV.U32 R12, RZ, RZ, 0x3f800000 ;  /* 0x3f800000ff0c7424 */ /* 0x000fe200078e00ff */
[----:B------:R-:W-:Y:S01]  /*48d0*/  FSEL R9, R9, +INF , P0 ;  /* 0x7f80000009097808 */ /* 0x000fe20000000000 */
[----:B------:R-:W-:-:S04]  /*48e0*/  FFMA R2, R11, R2, R11 ;  /* 0x000000020b027223 */ /* 0x000fc8000000000b */
[----:B------:R-:W-:Y:S01]  /*48f0*/  FFMA R3, R13, R2, RZ ;  /* 0x000000020d037223 */ /* 0x000fe200000000ff */
[----:B------:R-:W0:Y:S03]  /*4900*/  MUFU.LG2 R9, R9 ;  /* 0x0000000900097308 */ /* 0x000e260000000c00 */
[----:B------:R-:W-:-:S04]  /*4910*/  FFMA R10, -R8, R3, R13 ;  /* 0x00000003080a7223 */ /* 0x000fc8000000010d */
[----:B------:R-:W-:Y:S01]  /*4920*/  FFMA R2, R2, R10, R3 ;  /* 0x0000000a02027223 */ /* 0x000fe20000000003 */
[----:B------:R-:W1:Y:S01]  /*4930*/  FCHK P0, R13, R8 ;  /* 0x000000080d007302 */ /* 0x000e620000000000 */
[----:B0-----:R-:W-:Y:S01]  /*4940*/  FFMA.FTZ R12, R9, 0.69314718246459960938, R12 ;  /* 0x3f317218090c7823 */ /* 0x001fe2000001000c */
[----:B-1----:R-:W-:Y:S06]  /*4950*/  @!P0 BRA `(.L_x_2606) ;  /* 0x0000005000008947 */ /* 0x002fec0003800000 */
[----:B------:R-:W-:Y:S01]  /*4960*/  MOV R11, R13 ;  /* 0x0000000d000b7202 */ /* 0x000fe20000000f00 */
[----:B------:R-:W-:Y:S01]  /*4970*/  IMAD.MOV.U32 R14, RZ, RZ, R8 ;  /* 0x000000ffff0e7224 */ /* 0x000fe200078e0008 */
[----:B------:R-:W-:Y:S02]  /*4980*/  MOV R2, 0x49a0 ;  /* 0x000049a000027802 */ /* 0x000fe40000000f00 */
[----:B------:R-:W-:Y:S05]  /*4990*/  CALL.REL.NOINC `($__internal_0_$__cuda_sm3x_div_rn_ftz_f32_slowpath) ;  /* 0x000124e000007944 */ /* 0x000fea0003c00000 */
[----:B------:R-:W-:Y:S02]  /*49a0*/  IMAD.MOV.U32 R2, RZ, RZ, R10 ;  /* 0x000000ffff027224 */ /* 0x000fe400078e000a */
.L_x_2606:
[----:B------:R-:W-:Y:S05]  /*49b0*/  BSYNC B4 ;  /* 0x0000000000047941 */ /* 0x000fea0003800000 */
.L_x_2605:
[----:B------:R-:W-:Y:S01]  /*49c0*/  IMAD.MOV.U32 R10, RZ, RZ, 0x3b33710b ;  /* 0x3b33710bff0a7424 */ /* 0x000fe200078e00ff */
[----:B------:R-:W-:Y:S01]  /*49d0*/  @!P6 MOV R9, 0x3fd774eb ;  /* 0x3fd774eb0009e802 */ /* 0x000fe20000000f00 */
[----:B------:R-:W-:Y:S01]  /*49e0*/  FMUL.FTZ R3, R2, R2 ;  /* 0x0000000202037220 */ /* 0x000fe20000410000 */
[C---:B------:R-:W-:Y:S01]  /*49f0*/  FSETP.NEU.FTZ.AND P0, PT, |R7|.reuse, R6, PT ;  /* 0x000000060700720b */ /* 0x040fe20003f1d200 */
[----:B------:R-:W-:Y:S01]  /*4a00*/  FADD.FTZ R6, |R7|, R6 ;  /* 0x0000000607067221 */ /* 0x000fe20000010200 */
[----:B------:R-:W-:Y:S01]  /*4a10*/  FSETP.NEU.FTZ.AND P1, PT, R8, RZ, PT ;  /* 0x000000ff0800720b */ /* 0x000fe20003f3d000 */
        /* <DEDUP_REMOVED lines=14> */
[----:B------:R-:W-:Y:S02]  /*4b00*/  FSEL R3, R6, R3, P0 ;  /* 0x0000000306037208 */ /* 0x000fe40000000000 */
.L_x_2588:
[----:B------:R-:W-:Y:S05]  /*4b10*/  BSYNC B3 ;  /* 0x0000000000037941 */ /* 0x000fea0003800000 */
.L_x_2579:
[----:B------:R-:W-:Y:S01]  /*4b20*/  FADD.FTZ R12, R12, 0.69314718246459960938 ;  /* 0x3f3172180c0c7421 */ /* 0x000fe20000010000 */
[----:B------:R-:W-:-:S04]  /*4b30*/  LOP3.LUT R0, R3, 0x80000000, R0, 0xb8, !PT ;  /* 0x8000000003007812 */ /* 0x000fc800078eb800 */
[----:B------:R-:W-:Y:S01]  /*4b40*/  LOP3.LUT R7, R12, 0x80000000, R7, 0xb8, !PT ;  /* 0x800000000c077812 */ /* 0x000fe200078eb807 */
[----:B------:R-:W-:Y:S05]  /*4b50*/  BRA `(.L_x_2547) ;  /* 0x000000e000007947 */ /* 0x000fea0003800000 */
.L_x_2545:
[----:B------:R-:W-:-:S13]  /*4b60*/  FSETP.NEU.FTZ.AND P0, PT, |R7|, +INF , PT ;  /* 0x7f8000000700780b */ /* 0x000fda0003f1d200 */
[----:B------:R-:W-:Y:S01]  /*4b70*/  @!P0 FADD.FTZ R0, R0, R0 ;  /* 0x0000000000008221 */ /* 0x000fe20000010000 */
[----:B------:R-:W-:Y:S05]  /*4b80*/  @!P0 BRA `(.L_x_2547) ;  /* 0x000000b000008947 */ /* 0x000fea0003800000 */
[----:B------:R-:W-:-:S13]  /*4b90*/  FSETP.NEU.FTZ.AND P0, PT, R6, +INF , PT ;  /* 0x7f8000000600780b */ /* 0x000fda0003f1d000 */
[----:B------:R-:W-:Y:S02]  /*4ba0*/  @!P0 FADD.FTZ R2, R7, R7 ;  /* 0x0000000707028221 */ /* 0x000fe40000010000 */
[----:B------:R-:W-:Y:S02]  /*4bb0*/  @!P0 IMAD.MOV.U32 R7, RZ, RZ, R0 ;  /* 0x000000ffff078224 */ /* 0x000fe400078e0000 */
[----:B------:R-:W-:Y:S01]  /*4bc0*/  @!P0 IMAD.MOV.U32 R0, RZ, RZ, R2 ;  /* 0x000000ffff008224 */ /* 0x000fe200078e0002 */
[----:B------:R-:W-:Y:S05]  /*4bd0*/  @!P0 BRA `(.L_x_2547) ;  /* 0x0000006000008947 */ /* 0x000fea0003800000 */
[----:B------:R-:W-:-:S13]  /*4be0*/  FSETP.NEU.FTZ.AND P0, PT, R0, RZ, PT ;  /* 0x000000ff0000720b */ /* 0x000fda0003f1d000 */
[----:B------:R-:W-:Y:S02]  /*4bf0*/  @P0 FADD.FTZ R2, RZ, R7 ;  /* 0x00000007ff020221 */ /* 0x000fe40000010000 */
[----:B------:R-:W-:-:S04]  /*4c00*/  @P0 FADD.FTZ R3, RZ, R0 ;  /* 0x00000000ff030221 */ /* 0x000fc80000010000 */
[----:B------:R-:W-:-:S04]  /*4c10*/  @P0 FADD.FTZ R0, R2, R3 ;  /* 0x0000000302000221 */ /* 0x000fc80000010000 */
[----:B------:R-:W-:-:S04]  /*4c20*/  @P0 IMAD.MOV.U32 R7, RZ, RZ, R0 ;  /* 0x000000ffff070224 */ /* 0x000fc800078e0000 */
[----:B------:R-:W-:Y:S02]  /*4c30*/  @!P0 FADD.FTZ R7, R7, R7 ;  /* 0x0000000707078221 */ /* 0x000fe40000010000 */
.L_x_2547:
[----:B------:R-:W-:Y:S05]  /*4c40*/  BSYNC B2 ;  /* 0x0000000000027941 */ /* 0x000fea0003800000 */
.L_x_2544:
[----:B------:R-:W0:Y:S01]  /*4c50*/  LDC.U8 R6, c[0x0][0x371] ;  /* 0x0000dc40ff067b82 */ /* 0x000e220000000000 */
[----:B------:R-:W-:Y:S02]  /*4c60*/  F2FP.PACK_AB R3, R7, R0 ;  /* 0x000000000703723e */ /* 0x000fe400000000ff */
        /* <DEDUP_REMOVED lines=15> */
.L_x_2610:
[----:B------:R-:W-:-:S06]  /*4d60*/  HADD2.F32 R3, -RZ, R3.H0_H0 ;  /* 0x20000003ff037230 */ /* 0x000fcc0000004100 */
[----:B------:R-:W0:Y:S02]  /*4d70*/  F2I.S64.TRUNC R2, R3 ;  /* 0x0000000300027311 */ /* 0x000e24000020d900 */
[----:B0-----:R0:W-:Y:S01]  /*4d80*/  STG.E.U8 [R4.64], R2 ;  /* 0x0000000204007986 */ /* 0x0011e2000c101124 */
[----:B------:R-:W-:Y:S05]  /*4d90*/  BRA `(.L_x_2612) ;  /* 0x00000e7000007947 */ /* 0x000fea0003800000 */
.L_x_2609:
        /* <DEDUP_REMOVED lines=10> */
.L_x_2614:
[----:B------:R-:W-:-:S06]  /*4e40*/  HADD2.F32 R3, -RZ, R3.H0_H0 ;  /* 0x20000003ff037230 */ /* 0x000fcc0000004100 */
[----:B------:R-:W0:Y:S02]  /*4e50*/  F2I.FTZ.TRUNC.NTZ R3, R3 ;  /* 0x0000000300037305 */ /* 0x000e24000021f100 */
[----:B0-----:R0:W-:Y:S01]  /*4e60*/  STG.E [R4.64], R3 ;  /* 0x0000000304007986 */ /* 0x0011e2000c101924 */
[----:B------:R-:W-:Y:S05]  /*4e70*/  BRA `(.L_x_2612) ;  /* 0x00000d9000007947 */ /* 0x000fea0003800000 */
.L_x_2613:
[----:B------:R-:W-:-:S06]  /*4e80*/  HADD2.F32 R3, -RZ, R3.H0_H0 ;  /* 0x20000003ff037230 */ /* 0x000fcc0000004100 */
[----:B------:R-:W0:Y:S02]  /*4e90*/  F2I.FTZ.TRUNC.NTZ R3, R3 ;  /* 0x0000000300037305 */ /* 0x000e24000021f100 */
[----:B0-----:R0:W-:Y:S01]  /*4ea0*/  STG.E.U16 [R4.64], R3 ;  /* 0x0000000304007986 */ /* 0x0011e2000c101524 */
[----:B------:R-:W-:Y:S05]  /*4eb0*/  BRA `(.L_x_2612) ;  /* 0x00000d5000007947 */ /* 0x000fea0003800000 */
.L_x_2608:
        /* <DEDUP_REMOVED lines=9> */
.L_x_2616:
[----:B------:R0:W-:Y:S01]  /*4f50*/  STG.E.U16 [R4.64], R3 ;  /* 0x0000000304007986 */ /* 0x0001e2000c101524 */
[----:B------:R-:W-:Y:S05]  /*4f60*/  BRA `(.L_x_2612) ;  /* 0x00000ca000007947 */ /* 0x000fea0003800000 */
.L_x_2615:
[----:B------:R-:W-:-:S13]  /*4f70*/  ISETP.NE.AND P0, PT, R2, 0x7, PT ;  /* 0x000000070200780c */ /* 0x000fda0003f05270 */
[----:B------:R-:W-:Y:S05]  /*4f80*/  @!P0 BRA `(.L_x_2617) ;  /* 0x000000a000008947 */ /* 0x000fea0003800000 */
[----:B------:R-:W-:-:S13]  /*4f90*/  ISETP.NE.AND P0, PT, R2, 0x8, PT ;  /* 0x000000080200780c */ /* 0x000fda0003f05270 */
[----:B------:R-:W-:Y:S05]  /*4fa0*/  @!P0 BRA `(.L_x_2618) ;  /* 0x0000006000008947 */ /* 0x000fea0003800000 */
[----:B------:R-:W-:-:S13]  /*4fb0*/  ISETP.NE.AND P0, PT, R2, 0x9, PT ;  /* 0x000000090200780c */ /* 0x000fda0003f05270 */
[----:B------:R-:W-:Y:S05]  /*4fc0*/  @P0 BRA `(.L_x_2611) ;  /* 0x00000a9000000947 */ /* 0x000fea0003800000 */
[--C-:B------:R-:W-:Y:S02]  /*4fd0*/  HADD2.F32 R7, -RZ, R3.reuse.H1_H1 ;  /* 0x30000003ff077230 */ /* 0x100fe40000004100 */
[----:B------:R-:W-:-:S05]  /*4fe0*/  HADD2.F32 R6, -RZ, R3.H0_H0 ;  /* 0x20000003ff067230 */ /* 0x000fca0000004100 */
[----:B------:R0:W-:Y:S01]  /*4ff0*/  STG.E.64 [R4.64], R6 ;  /* 0x0000000604007986 */ /* 0x0001e2000c101b24 */
[----:B------:R-:W-:Y:S05]  /*5000*/  BRA `(.L_x_2612) ;  /* 0x00000c0000007947 */ /* 0x000fea0003800000 */
.L_x_2618:
[----:B------:R0:W-:Y:S01]  /*5010*/  STG.E [R4.64], R3 ;  /* 0x0000000304007986 */ /* 0x0001e2000c101924 */
[----:B------:R-:W-:Y:S05]  /*5020*/  BRA `(.L_x_2612) ;  /* 0x00000be000007947 */ /* 0x000fea0003800000 */
.L_x_2617:
[----:B------:R-:W-:-:S05]  /*5030*/  HADD2.F32 R2, -RZ, R3.H0_H0 ;  /* 0x20000003ff027230 */ /* 0x000fca0000004100 */
[----:B------:R-:W-:-:S06]  /*5040*/  FMUL.FTZ R2, R2, 1 ;  /* 0x3f80000002027820 */ /* 0x000fcc0000410000 */
[----:B------:R-:W0:Y:S02]  /*5050*/  F2F.F64.F32 R2, R2 ;  /* 0x0000000200027310 */ /* 0x000e240000201800 */
[----:B0-----:R0:W-:Y:S01]  /*5060*/  STG.E.64 [R4.64], R2 ;  /* 0x0000000204007986 */ /* 0x0011e2000c101b24 */
[----:B------:R-:W-:Y:S05]  /*5070*/  BRA `(.L_x_2612) ;  /* 0x00000b9000007947 */ /* 0x000fea0003800000 */
.L_x_2607:
        /* <DEDUP_REMOVED lines=9> */
[----:B------:R-:W-:-:S04]  /*5110*/  HFMA2.MMA R2, -RZ, RZ, 0, 5.9604644775390625e-08 ;  /* 0x00000001ff027435 */ /* 0x000fc800000001ff */
[----:B------:R-:W-:-:S13]  /*5120*/  FSETP.NEU.FTZ.AND P0, PT, R0, RZ, PT ;  /* 0x000000ff0000720b */ /* 0x000fda0003f1d000 */
[----:B------:R-:W-:Y:S01]  /*5130*/  @!P0 HADD2.F32 R0, -RZ, R3.H1_H1 ;  /* 0x30000003ff008230 */ /* 0x000fe20000004100 */
[----:B------:R-:W-:-:S04]  /*5140*/  PRMT R3, R2, 0x7610, R3 ;  /* 0x0000761002037816 */ /* 0x000fc80000000003 */
[----:B------:R-:W-:-:S04]  /*5150*/  @!P0 FSETP.NEU.FTZ.AND P1, PT, R0, RZ, PT ;  /* 0x000000ff0000820b */ /* 0x000fc80003f3d000 */
[----:B------:R-:W-:-:S05]  /*5160*/  @!P0 SEL R3, RZ, 0x1, !P1 ;  /* 0x00000001ff038807 */ /* 0x000fca0004800000 */
[----:B------:R0:W-:Y:S01]  /*5170*/  STG.E.U8 [R4.64], R3 ;  /* 0x0000000304007986 */ /* 0x0001e2000c101124 */
[----:B------:R-:W-:Y:S05]  /*5180*/  BRA `(.L_x_2612) ;  /* 0x00000a8000007947 */ /* 0x000fea0003800000 */
.L_x_2621:
[--C-:B------:R-:W-:Y:S02]  /*5190*/  HADD2.F32 R10, -RZ, R3.reuse.H1_H1 ;  /* 0x30000003ff0a7230 */ /* 0x100fe40000004100 */
[----:B------:R-:W-:-:S03]  /*51a0*/  HADD2.F32 R3, -RZ, R3.H0_H0 ;  /* 0x20000003ff037230 */ /* 0x000fc60000004100 */
[----:B------:R-:W-:Y:S02]  /*51b0*/  FMUL.FTZ R10, R10, 1 ;  /* 0x3f8000000a0a7820 */ /* 0x000fe40000410000 */
[----:B------:R-:W-:-:S04]  /*51c0*/  FMUL.FTZ R3, R3, 1 ;  /* 0x3f80000003037820 */ /* 0x000fc80000410000 */
[----:B------:R-:W-:Y:S08]  /*51d0*/  F2F.F64.F32 R10, R10 ;  /* 0x0000000a000a7310 */ /* 0x000ff00000201800 */
[----:B------:R-:W0:Y:S02]  /*51e0*/  F2F.F64.F32 R8, R3 ;  /* 0x0000000300087310 */ /* 0x000e240000201800 */
[----:B0-----:R0:W-:Y:S01]  /*51f0*/  STG.E.128 [R4.64], R8 ;  /* 0x0000000804007986 */ /* 0x0011e2000c101d24 */
[----:B------:R-:W-:Y:S05]  /*5200*/  BRA `(.L_x_2612) ;  /* 0x00000a0000007947 */ /* 0x000fea0003800000 */
.L_x_2620:
        /* <DEDUP_REMOVED lines=21> */
.L_x_2625:
[----:B------:R-:W-:Y:S05]  /*5360*/  BSYNC B0 ;  /* 0x0000000000007941 */ /* 0x000fea0003800000 */
.L_x_2624:
[----:B------:R-:W-:-:S05]  /*5370*/  LOP3.LUT R3, R0, R3, RZ, 0xfc, !PT ;  /* 0x0000000300037212 */ /* 0x000fca00078efcff */
[----:B------:R0:W-:Y:S01]  /*5380*/  STG.E.U8 [R4.64], R3 ;  /* 0x0000000304007986 */ /* 0x0001e2000c101124 */
[----:B------:R-:W-:Y:S05]  /*5390*/  BRA `(.L_x_2612) ;  /* 0x0000087000007947 */ /* 0x000fea0003800000 */
.L_x_2623:
        /* <DEDUP_REMOVED lines=13> */
.L_x_2627:
[----:B------:R-:W-:Y:S01]  /*5470*/  IMAD.MOV.U32 R0, RZ, RZ, 0x7f ;  /* 0x0000007fff007424 */ /* 0x000fe200078e00ff */
[----:B------:R-:W-:-:S04]  /*5480*/  ISETP.GT.U32.AND P0, PT, R2, 0x7f800000, PT ;  /* 0x7f8000000200780c */ /* 0x000fc80003f04070 */
[----:B------:R-:W-:-:S04]  /*5490*/  SEL R0, R0, 0x7c, P0 ;  /* 0x0000007c00007807 */ /* 0x000fc80000000000 */
.L_x_2628:
[----:B------:R-:W-:Y:S05]  /*54a0*/  BSYNC B0 ;  /* 0x0000000000007941 */ /* 0x000fea0003800000 */
.L_x_2626:
[----:B------:R-:W-:-:S04]  /*54b0*/  LOP3.LUT R2, R3, 0x80000000, RZ, 0xc0, !PT ;  /* 0x8000000003027812 */ /* 0x000fc800078ec0ff */
[----:B------:R-:W-:-:S04]  /*54c0*/  SHF.R.U32.HI R3, RZ, 0x18, R2 ;  /* 0x00000018ff037819 */ /* 0x000fc80000011602 */
[----:B------:R-:W-:-:S05]  /*54d0*/  LOP3.LUT R3, R0, R3, RZ, 0xfc, !PT ;  /* 0x0000000300037212 */ /* 0x000fca00078efcff */
[----:B------:R0:W-:Y:S01]  /*54e0*/  STG.E.U8 [R4.64], R3 ;  /* 0x0000000304007986 */ /* 0x0001e2000c101124 */
[----:B------:R-:W-:Y:S05]  /*54f0*/  BRA `(.L_x_2612) ;  /* 0x0000071000007947 */ /* 0x000fea0003800000 */
.L_x_2622:
[----:B------:R-:W-:-:S05]  /*5500*/  HADD2.F32 R0, -RZ, R3.H0_H0 ;  /* 0x20000003ff007230 */ /* 0x000fca0000004100 */
[----:B------:R-:W-:-:S05]  /*5510*/  F2FP.BF16.PACK_AB R0, RZ, R0 ;  /* 0x00000000ff00723e */ /* 0x000fca00000010ff */
[----:B------:R0:W-:Y:S01]  /*5520*/  STG.E.U16 [R4.64], R0 ;  /* 0x0000000004007986 */ /* 0x0001e2000c101524 */
[----:B------:R-:W-:Y:S05]  /*5530*/  BRA `(.L_x_2612) ;  /* 0x000006d000007947 */ /* 0x000fea0003800000 */
.L_x_2619:
        /* <DEDUP_REMOVED lines=12> */
.L_x_2631:
        /* <DEDUP_REMOVED lines=17> */
.L_x_2634:
[----:B------:R-:W-:-:S04]  /*5710*/  LOP3.LUT R2, R7, 0x80000000, RZ, 0xc0, !PT ;  /* 0x8000000007027812 */ /* 0x000fc800078ec0ff */
[----:B------:R-:W-:-:S04]  /*5720*/  SHF.R.U32.HI R3, RZ, 0x18, R2 ;  /* 0x00000018ff037819 */ /* 0x000fc80000011602 */
[----:B------:R-:W-:-:S04]  /*5730*/  LOP3.LUT R0, R0, R3, RZ, 0xfc, !PT ;  /* 0x0000000300007212 */ /* 0x000fc800078efcff */
[----:B------:R-:W-:Y:S02]  /*5740*/  PRMT R2, R0, 0x7610, R2 ;  /* 0x0000761000027816 */ /* 0x000fe40000000002 */
.L_x_2633:
[----:B------:R-:W-:Y:S05]  /*5750*/  BSYNC B0 ;  /* 0x0000000000007941 */ /* 0x000fea0003800000 */
.L_x_2632:
[----:B------:R0:W-:Y:S01]  /*5760*/  STG.E.U8 [R4.64], R2 ;  /* 0x0000000204007986 */ /* 0x0001e2000c101124 */
[----:B------:R-:W-:Y:S05]  /*5770*/  BRA `(.L_x_2612) ;  /* 0x0000049000007947 */ /* 0x000fea0003800000 */
.L_x_2630:
[----:B------:R-:W-:Y:S01]  /*5780*/  HADD2.F32 R7, -RZ, R3.H0_H0 ;  /* 0x20000003ff077230 */ /* 0x000fe20000004100 */
[----:B------:R-:W-:Y:S01]  /*5790*/  BSSY B0, `(.L_x_2635) ;  /* 0x0000014000007945 */ /* 0x000fe20003800000 */
[----:B------:R-:W-:-:S03]  /*57a0*/  MOV R2, 0x80 ;  /* 0x0000008000027802 */ /* 0x000fc60000000f00 */
        /* <DEDUP_REMOVED lines=14> */
.L_x_2637:
[----:B------:R-:W-:-:S04]  /*5890*/  LOP3.LUT R2, R7, 0x80000000, RZ, 0xc0, !PT ;  /* 0x8000000007027812 */ /* 0x000fc800078ec0ff */
[----:B------:R-:W-:-:S04]  /*58a0*/  SHF.R.U32.HI R3, RZ, 0x18, R2 ;  /* 0x00000018ff037819 */ /* 0x000fc80000011602 */
[----:B------:R-:W-:-:S04]  /*58b0*/  LOP3.LUT R0, R0, R3, RZ, 0xfc, !PT ;  /* 0x0000000300007212 */ /* 0x000fc800078efcff */
[----:B------:R-:W-:Y:S02]  /*58c0*/  PRMT R2, R0, 0x7610, R2 ;  /* 0x0000761000027816 */ /* 0x000fe40000000002 */
.L_x_2636:
[----:B------:R-:W-:Y:S05]  /*58d0*/  BSYNC B0 ;  /* 0x0000000000007941 */ /* 0x000fea0003800000 */
.L_x_2635:
[----:B------:R0:W-:Y:S01]  /*58e0*/  STG.E.U8 [R4.64], R2 ;  /* 0x0000000204007986 */ /* 0x0001e2000c101124 */
[----:B------:R-:W-:Y:S05]  /*58f0*/  BRA `(.L_x_2612) ;  /* 0x0000031000007947 */ /* 0x000fea0003800000 */
.L_x_2629:
        /* <DEDUP_REMOVED lines=22> */
.L_x_2611:
[----:B------:R-:W-:Y:S01]  /*5a60*/  MOV R0, 0x0 ;  /* 0x0000000000007802 */ /* 0x000fe20000000f00 */
[----:B------:R-:W-:Y:S01]  /*5a70*/  HFMA2.MMA R8, -RZ, RZ, 0, 6.020069122314453125e-06 ;  /* 0x00000065ff087435 */ /* 0x000fe200000001ff */
[----:B------:R-:W-:Y:S01]  /*5a80*/  MOV R4, c[0x4][0x158] ;  /* 0x0100560000047a02 */ /* 0x000fe20000000f00 */
[----:B------:R-:W-:Y:S01]  /*5a90*/  IMAD.MOV.U32 R5, RZ, RZ, c[0x4][0x15c] ;  /* 0x01005700ff057624 */ /* 0x000fe200078e00ff */
[----:B------:R0:W1:Y:S01]  /*5aa0*/  LDC.64 R2, c[0x4][R0] ;  /* 0x0100000000027b82 */ /* 0x0000620000000a00 */
[----:B------:R-:W-:Y:S01]  /*5ab0*/  IMAD.MOV.U32 R6, RZ, RZ, c[0x4][0x160] ;  /* 0x01005800ff067624 */ /* 0x000fe200078e00ff */
[----:B------:R-:W-:Y:S01]  /*5ac0*/  MOV R13, RZ ;  /* 0x000000ff000d7202 */ /* 0x000fe20000000f00 */
[----:B------:R-:W-:Y:S02]  /*5ad0*/  IMAD.MOV.U32 R7, RZ, RZ, c[0x4][0x164] ;  /* 0x01005900ff077624 */ /* 0x000fe400078e00ff */
[----:B------:R-:W-:-:S02]  /*5ae0*/  IMAD.MOV.U32 R10, RZ, RZ, c[0x4][0x30] ;  /* 0x01000c00ff0a7624 */ /* 0x000fc400078e00ff */
[----:B------:R-:W-:Y:S02]  /*5af0*/  IMAD.MOV.U32 R11, RZ, RZ, c[0x4][0x34] ;  /* 0x01000d00ff0b7624 */ /* 0x000fe400078e00ff */
[----:B------:R-:W-:Y:S02]  /*5b00*/  IMAD.MOV.U32 R12, RZ, RZ, 0x1 ;  /* 0x00000001ff0c7424 */ /* 0x000fe400078e00ff */
[----:B0-----:R-:W-:Y:S01]  /*5b10*/  LEPC R14 ;  /* 0x00000000000e734e */ /* 0x001fe20000000000 */
[----:B------:R-:W-:Y:S02]  /*5b20*/  MOV R9, 0x5b90 ;  /* 0x00005b9000097802 */ /* 0x000fe40000000f00 */
[----:B------:R-:W-:Y:S02]  /*5b30*/  MOV R20, 0x5b10 ;  /* 0x00005b1000147802 */ /* 0x000fe40000000f00 */
[----:B------:R-:W-:Y:S02]  /*5b40*/  MOV R21, 0x0 ;  /* 0x0000000000157802 */ /* 0x000fe40000000f00 */
[----:B------:R-:W-:Y:S02]  /*5b50*/  MOV R0, 0x0 ;  /* 0x0000000000007802 */ /* 0x000fe40000000f00 */
[----:B------:R-:W-:-:S04]  /*5b60*/  IADD3 R20, P0, P1, -R20, R9, R14 ;  /* 0x0000000914147210 */ /* 0x000fc8000791e10e */
[----:B------:R-:W-:-:S04]  /*5b70*/  IADD3.X R21, ~R0, R21, R15, P0, P1 ;  /* 0x0000001500157210 */ /* 0x000fc800007e250f */
[----:B-1----:R-:W-:Y:S05]  /*5b80*/  CALL.ABS.NOINC R2 ;  /* 0x0000000002007343 */ /* 0x002fea0003c00000 */
[----:B------:R-:W-:Y:S05]  /*5b90*/  BRA `(.L_x_2612) ;  /* 0x0000007000007947 */ /* 0x000fea0003800000 */
.L_x_2639:
[----:B------:R-:W-:-:S06]  /*5ba0*/  HADD2.F32 R3, -RZ, R3.H0_H0 ;  /* 0x20000003ff037230 */ /* 0x000fcc0000004100 */
[----:B------:R-:W0:Y:S02]  /*5bb0*/  F2I.U64.TRUNC R2, R3 ;  /* 0x0000000300027311 */ /* 0x000e24000020d800 */
[----:B0-----:R0:W-:Y:S01]  /*5bc0*/  STG.E.64 [R4.64], R2 ;  /* 0x0000000204007986 */ /* 0x0011e2000c101b24 */
[----:B------:R-:W-:Y:S05]  /*5bd0*/  BRA `(.L_x_2612) ;  /* 0x0000003000007947 */ /* 0x000fea0003800000 */
.L_x_2638:
[----:B------:R-:W-:-:S06]  /*5be0*/  HADD2.F32 R3, -RZ, R3.H0_H0 ;  /* 0x20000003ff037230 */ /* 0x000fcc0000004100 */
[----:B------:R-:W0:Y:S02]  /*5bf0*/  F2I.FTZ.U32.TRUNC.NTZ R3, R3 ;  /* 0x0000000300037305 */ /* 0x000e24000021f000 */
[----:B0-----:R0:W-:Y:S02]  /*5c00*/  STG.E [R4.64], R3 ;  /* 0x0000000304007986 */ /* 0x0011e4000c101924 */
.L_x_2612:
[----:B------:R-:W-:-:S05]  /*5c10*/  IMAD R16, R19, 0x200, R16 ;  /* 0x0000020013107824 */ /* 0x000fca00078e0210 */
[----:B------:R-:W-:Y:S02]  /*5c20*/  IADD3 R17, R16, 0x80, RZ ;  /* 0x0000008010117810 */ /* 0x000fe40007ffe0ff */
.L_x_2510:
[----:B------:R-:W-:Y:S05]  /*5c30*/  BSYNC B6 ;  /* 0x0000000000067941 */ /* 0x000fea0003800000 */
.L_x_2509:
[----:B------:R-:W-:Y:S01]  /*5c40*/  ISETP.GE.AND P0, PT, R17, c[0x0][0x160], PT ;  /* 0x0000580011007a0c */ /* 0x000fe20003f06270 */
[----:B------:R-:W-:-:S12]  /*5c50*/  BSSY B6, `(.L_x_2640) ;  /* 0x0000b6c000067945 */ /* 0x000fd80003800000 */
[----:B------:R-:W-:Y:S05]  /*5c60*/  @P0 BRA `(.L_x_2641) ;  /* 0x0000b6a000000947 */ /* 0x000fea0003800000 */
[----:B------:R-:W-:Y:S01]  /*5c70*/  ISETP.NE.AND P0, PT, RZ, c[0x0][0x168], PT ;  /* 0x00005a00ff007a0c */ /* 0x000fe20003f05270 */
[----:B0-----:R-:W-:Y:S02]  /*5c80*/  IMAD.MOV.U32 R0, RZ, RZ, RZ ;  /* 0x000000ffff007224 */ /* 0x001fe400078e00ff */
[----:B------:R-:W-:-:S10]  /*5c90*/  IMAD.MOV.U32 R18, RZ, RZ, RZ ;  /* 0x000000ffff127224 */ /* 0x000fd400078e00ff */
[----:B------:R-:W-:Y:S05]  /*5ca0*/  @!P0 BRA `(.L_x_2642) ;  /* 0x00000e0000008947 */ /* 0x000fea0003800000 */
[----:B------:R-:W-:Y:S01]  /*5cb0*/  HFMA2.MMA R16, -RZ, RZ, 0, 0 ;  /* 0x00000000ff107435 */ /* 0x000fe200000001ff */
[----:B------:R-:W-:-:S05]  /*5cc0*/  IMAD.MOV.U32 R4, RZ, RZ, 0x1 ;  /* 0x00000001ff047424 */ /* 0x000fca00078e00ff */
[----:B------:R-:W-:-:S04]  /*5cd0*/  ISETP.NE.AND P0, PT, R4, c[0x0][0x168], PT ;  /* 0x00005a0004007a0c */ /* 0x000fc80003f05270 */
[----:B------:R-:W-:-:S05]  /*5ce0*/  IMAD.HI.U32 R2, R17, c[0x0][0x170], R16 ;  /* 0x00005c0011027a27 */ /* 0x000fca00078e0010 */
[----:B------:R-:W-:-:S05]  /*5cf0*/  SHF.R.U32.HI R3, RZ, c[0x0][0x174], R2 ;  /* 0x00005d00ff037a19 */ /* 0x000fca0000011602 */
[----:B------:R-:W-:-:S04]  /*5d00*/  IMAD.MOV R0, RZ, RZ, -R3 ;  /* 0x000000ffff007224 */ /* 0x000fc800078e0a03 */
[----:B------:R-:W-:-:S04]  /*5d10*/  IMAD R0, R0, c[0x0][0x16c], R17 ;  /* 0x00005b0000007a24 */ /* 0x000fc800078e0211 */
[C---:B------:R-:W-:Y:S02]  /*5d20*/  IMAD R18, R0.reuse, c[0x0][0x298], RZ ;  /* 0x0000a60000127a24 */ /* 0x040fe400078e02ff */
[----:B------:R-:W-:Y:S01]  /*5d30*/  IMAD R0, R0, c[0x0][0x29c], RZ ;  /* 0x0000a70000007a24 */ /* 0x000fe200078e02ff */
[----:B------:R-:W-:Y:S05]  /*5d40*/  @!P0 BRA `(.L_x_2642) ;  /* 0x00000d6000008947 */ /* 0x000fea0003800000 */
[----:B------:R-:W-:Y:S01]  /*5d50*/  IMAD.MOV.U32 R2, RZ, RZ, RZ ;  /* 0x000000ffff027224 */ /* 0x000fe200078e00ff */
[----:B------:R-:W-:-:S03]  /*5d60*/  MOV R6, c[0x0][0x168] ;  /* 0x00005a0000067a02 */ /* 0x000fc60000000f00 */
[----:B------:R-:W-:Y:S01]  /*5d70*/  IMAD.HI.U32 R4, R3, c[0x0][0x17c], R2 ;  /* 0x00005f0003047a27 */ /* 0x000fe200078e0002 */
[----:B------:R-:W-:-:S04]  /*5d80*/  ISETP.NE.AND P0, PT, R6, 0x2, PT ;  /* 0x000000020600780c */ /* 0x000fc80003f05270 */
        /* <DEDUP_REMOVED lines=199> */
[----:B------:R-:W-:-:S04]  /*6a00*/  @P0 IMAD.MOV.U32 R4, RZ, RZ, RZ ;  /* 0x000000ffff040224 */ /* 0x000fc800078e00ff */
[----:B------:R-:W-:-:S04]  /*6a10*/  @P0 IMAD.HI.U32 R2, R5, c[0x0][0x290], R4 ;  /* 0x0000a40005020a27 */ /* 0x000fc800078e0004 */
[----:B------:R-:W-:Y:S01]  /*6a20*/  IMAD.MOV R7, RZ, RZ, -R5 ;  /* 0x000000ffff077224 */ /* 0x000fe200078e0a05 */
[----:B------:R-:W-:-:S03]  /*6a30*/  @P0 SHF.R.U32.HI R2, RZ, c[0x0][0x294], R2 ;  /* 0x0000a500ff020a19 */ /* 0x000fc60000011602 */
[----:B------:R-:W-:Y:S02]  /*6a40*/  IMAD R3, R7, c[0x0][0x280], R3 ;  /* 0x0000a00007037a24 */ /* 0x000fe400078e0203 */
[----:B------:R-:W-:Y:S02]  /*6a50*/  @P0 IMAD.MOV R4, RZ, RZ, -R2 ;  /* 0x000000ffff040224 */ /* 0x000fe400078e0a02 */
[C---:B------:R-:W-:Y:S02]  /*6a60*/  IMAD R18, R3.reuse, c[0x0][0x350], R18 ;  /* 0x0000d40003127a24 */ /* 0x040fe400078e0212 */
[----:B------:R-:W-:Y:S02]  /*6a70*/  @P0 IMAD R5, R4, c[0x0][0x28c], R5 ;  /* 0x0000a30004050a24 */ /* 0x000fe400078e0205 */
[----:B------:R-:W-:Y:S02]  /*6a80*/  IMAD R0, R3, c[0x0][0x354], R0 ;  /* 0x0000d50003007a24 */ /* 0x000fe400078e0200 */
[----:B------:R-:W-:-:S02]  /*6a90*/  @P0 IMAD R18, R5, c[0x0][0x358], R18 ;  /* 0x0000d60005120a24 */ /* 0x000fc400078e0212 */
[----:B------:R-:W-:-:S04]  /*6aa0*/  @P0 IMAD R0, R5, c[0x0][0x35c], R0 ;  /* 0x0000d70005000a24 */ /* 0x000fc800078e0200 */
.L_x_2642:
[----:B------:R-:W0:Y:S01]  /*6ab0*/  LDC.U8 R5, c[0x0][0x372] ;  /* 0x0000dc80ff057b82 */ /* 0x000e220000000000 */
[----:B------:R-:W-:Y:S02]  /*6ac0*/  IADD3 R2, P1, R0, c[0x0][0x368], RZ ;  /* 0x0000da0000027a10 */ /* 0x000fe40007f3e0ff */
[----:B------:R-:W-:-:S03]  /*6ad0*/  IADD3 R18, P0, R18, c[0x0][0x360], RZ ;  /* 0x0000d80012127a10 */ /* 0x000fc60007f1e0ff */
[----:B------:R-:W-:Y:S01]  /*6ae0*/  IMAD.X R3, RZ, RZ, c[0x0][0x36c], P1 ;  /* 0x0000db00ff037624 */ /* 0x000fe200008e06ff */
[----:B------:R-:W-:Y:S02]  /*6af0*/  IADD3.X R19, RZ, c[0x0][0x364], RZ, P0, !PT ;  /* 0x0000d900ff137a10 */ /* 0x000fe400007fe4ff */
        /* <DEDUP_REMOVED lines=16> */
.L_x_2646:
[----:B------:R-:W2:Y:S01]  /*6c00*/  LDG.E.U8 R2, [R2.64] ;  /* 0x0000002402027981 */ /* 0x000ea2000c1e1100 */
[----:B------:R-:W-:Y:S01]  /*6c10*/  PRMT R5, RZ, 0x7610, R5 ;  /* 0x00007610ff057816 */ /* 0x000fe20000000005 */
[----:B--2---:R-:W0:Y:S02]  /*6c20*/  I2F.U16 R0, R2 ;  /* 0x0000000200007306 */ /* 0x004e240000101000 */
[----:B0-----:R-:W-:Y:S01]  /*6c30*/  F2FP.PACK_AB R0, RZ, R0 ;  /* 0x00000000ff00723e */ /* 0x001fe200000000ff */
[----:B------:R-:W-:Y:S05]  /*6c40*/  BRA `(.L_x_2648) ;  /* 0x00000f9000007947 */ /* 0x000fea0003800000 */
.L_x_2645:
        /* <DEDUP_REMOVED lines=11> */
.L_x_2650:
[----:B------:R-:W2:Y:S01]  /*6d00*/  LDG.E R2, [R2.64] ;  /* 0x0000002402027981 */ /* 0x000ea2000c1e1900 */
[----:B------:R-:W-:Y:S01]  /*6d10*/  PRMT R5, RZ, 0x7610, R5 ;  /* 0x00007610ff057816 */ /* 0x000fe20000000005 */
[----:B--2---:R-:W0:Y:S02]  /*6d20*/  I2F R0, R2 ;  /* 0x0000000200007306 */ /* 0x004e240000201400 */
[----:B0-----:R-:W-:Y:S01]  /*6d30*/  F2FP.PACK_AB R0, RZ, R0 ;  /* 0x00000000ff00723e */ /* 0x001fe200000000ff */
[----:B------:R-:W-:Y:S05]  /*6d40*/  BRA `(.L_x_2648) ;  /* 0x00000e9000007947 */ /* 0x000fea0003800000 */
.L_x_2649:
[----:B------:R-:W2:Y:S01]  /*6d50*/  LDG.E.U16 R2, [R2.64] ;  /* 0x0000002402027981 */ /* 0x000ea2000c1e1500 */
[----:B------:R-:W-:Y:S01]  /*6d60*/  PRMT R5, RZ, 0x7610, R5 ;  /* 0x00007610ff057816 */ /* 0x000fe20000000005 */
[----:B--2---:R-:W0:Y:S02]  /*6d70*/  I2F.S16 R0, R2 ;  /* 0x0000000200007306 */ /* 0x004e240000101400 */
[----:B0-----:R-:W-:Y:S01]  /*6d80*/  F2FP.PACK_AB R0, RZ, R0 ;  /* 0x00000000ff00723e */ /* 0x001fe200000000ff */
[----:B------:R-:W-:Y:S05]  /*6d90*/  BRA `(.L_x_2648) ;  /* 0x00000e4000007947 */ /* 0x000fea0003800000 */
.L_x_2644:
        /* <DEDUP_REMOVED lines=10> */
.L_x_2652:
[----:B------:R-:W2:Y:S01]  /*6e40*/  LDG.E.U16 R0, [R2.64] ;  /* 0x0000002402007981 */ /* 0x000ea2000c1e1500 */
[----:B------:R-:W-:Y:S01]  /*6e50*/  PRMT R5, RZ, 0x7610, R5 ;  /* 0x00007610ff057816 */ /* 0x000fe20000000005 */
[----:B--2---:R-:W-:-:S05]  /*6e60*/  HADD2.F32 R0, -RZ, R0.H0_H0 ;  /* 0x20000000ff007230 */ /* 0x004fca0000004100 */
[----:B------:R-:W-:Y:S01]  /*6e70*/  F2FP.PACK_AB R0, RZ, R0 ;  /* 0x00000000ff00723e */ /* 0x000fe200000000ff */
[----:B------:R-:W-:Y:S05]  /*6e80*/  BRA `(.L_x_2648) ;  /* 0x00000d5000007947 */ /* 0x000fea0003800000 */
.L_x_2651:
        /* <DEDUP_REMOVED lines=10> */
.L_x_2654:
[----:B------:R-:W2:Y:S02]  /*6f30*/  LDG.E R2, [R2.64] ;  /* 0x0000002402027981 */ /* 0x000ea4000c1e1900 */
[C---:B--2---:R-:W-:Y:S02]  /*6f40*/  PRMT R0, R2.reuse, 0x7610, R0 ;  /* 0x0000761002007816 */ /* 0x044fe40000000000 */
[----:B------:R-:W-:Y:S01]  /*6f50*/  PRMT R5, R2, 0x7632, R5 ;  /* 0x0000763202057816 */ /* 0x000fe20000000005 */
[----:B------:R-:W-:Y:S05]  /*6f60*/  BRA `(.L_x_2648) ;  /* 0x00000c7000007947 */ /* 0x000fea0003800000 */
.L_x_2653:
[----:B------:R-:W2:Y:S01]  /*6f70*/  LDG.E.64 R2, [R2.64] ;  /* 0x0000002402027981 */ /* 0x000ea2000c1e1b00 */
[----:B------:R-:W-:Y:S01]  /*6f80*/  PRMT R5, RZ, 0x7610, R5 ;  /* 0x00007610ff057816 */ /* 0x000fe20000000005 */
[----:B--2---:R-:W0:Y:S01]  /*6f90*/  F2F.F32.F64 R0, R2 ;  /* 0x0000000200007310 */ /* 0x004e220000301000 */
[----:B------:R-:W0:-:S14]  /*6fa0*/  DSETP.GEU.AND P0, PT, |R2|, c[0x2][0x0], PT ;  /* 0x008000000200762a */ /* 0x000e1c0003f0e200 */
[----:B0-----:R-:W-:-:S05]  /*6fb0*/  @!P0 FMUL R0, R0, 1.175494350822287508e-38 ;  /* 0x0080000000008820 */ /* 0x001fca0000400000 */
[----:B------:R-:W-:Y:S01]  /*6fc0*/  F2FP.PACK_AB R0, RZ, R0 ;  /* 0x00000000ff00723e */ /* 0x000fe200000000ff */
[----:B------:R-:W-:Y:S05]  /*6fd0*/  BRA `(.L_x_2648) ;  /* 0x00000c0000007947 */ /* 0x000fea0003800000 */
.L_x_2643:
        /* <DEDUP_REMOVED lines=14> */
.L_x_2657:
[----:B------:R-:W2:Y:S02]  /*70c0*/  LDG.E.128 R4, [R2.64] ;  /* 0x0000002402047981 */ /* 0x000ea4000c1e1d00 */
[----:B--2---:R-:W0:Y:S01]  /*70d0*/  F2F.F32.F64 R8, R6 ;  /* 0x0000000600087310 */ /* 0x004e220000301000 */
[----:B------:R-:W0:-:S04]  /*70e0*/  DSETP.GEU.AND P1, PT, |R6|, c[0x2][0x0], PT ;  /* 0x008000000600762a */ /* 0x000e080003f2e200 */
[----:B------:R1:W2:-:S03]  /*70f0*/  DSETP.GEU.AND P0, PT, |R4|, c[0x2][0x0], PT ;  /* 0x008000000400762a */ /* 0x0002860003f0e200 */
[----:B------:R1:W2:Y:S07]  /*7100*/  F2F.F32.F64 R0, R4 ;  /* 0x0000000400007310 */ /* 0x0002ae0000301000 */
[----:B0-----:R-:W-:-:S05]  /*7110*/  @!P1 FMUL R8, R8, 1.175494350822287508e-38 ;  /* 0x0080000008089820 */ /* 0x001fca0000400000 */
[----:B-1----:R-:W-:Y:S01]  /*7120*/  F2FP.PACK_AB R5, RZ, R8 ;  /* 0x00000008ff05723e */ /* 0x002fe200000000ff */
[----:B--2---:R-:W-:-:S05]  /*7130*/  @!P0 FMUL R0, R0, 1.175494350822287508e-38 ;  /* 0x0080000000008820 */ /* 0x004fca0000400000 */
[----:B------:R-:W-:Y:S01]  /*7140*/  F2FP.PACK_AB R0, RZ, R0 ;  /* 0x00000000ff00723e */ /* 0x000fe200000000ff */
[----:B------:R-:W-:Y:S05]  /*7150*/  BRA `(.L_x_2648) ;  /* 0x00000a8000007947 */ /* 0x000fea0003800000 */
.L_x_2656:
        /* <DEDUP_REMOVED lines=24> */
[----:B------:R-:W-:Y:S02]  /*72e0*/  LOP3.LUT R0, R5, 0x80000000, R0, 0xf8, !PT ;  /* 0x8000000005007812 */ /* 0x000fe400078ef800 */
[----:B------:R-:W-:Y:S02]  /*72f0*/  PRMT R5, RZ, 0x7610, R5 ;  /* 0x00007610ff057816 */ /* 0x000fe40000000005 */
[----:B------:R-:W-:Y:S01]  /*7300*/  F2FP.PACK_AB R0, RZ, R0 ;  /* 0x00000000ff00723e */ /* 0x000fe200000000ff */
[----:B------:R-:W-:Y:S05]  /*7310*/  BRA `(.L_x_2648) ;  /* 0x000008c000007947 */ /* 0x000fea0003800000 */
.L_x_2659:
[----:B------:R-:W2:Y:S02]  /*7320*/  LDG.E.U8 R2, [R2.64] ;  /* 0x0000002402027981 */ /* 0x000ea4000c1e1100 */
        /* <DEDUP_REMOVED lines=10> */
[--C-:B------:R-:W-:Y:S02]  /*73d0*/  LOP3.LUT R0, R4, 0x80000000, R5.reuse, 0xf8, !PT ;  /* 0x8000000004007812 */ /* 0x100fe400078ef805 */
[----:B------:R-:W-:Y:S02]  /*73e0*/  PRMT R5, RZ, 0x7610, R5 ;  /* 0x00007610ff057816 */ /* 0x000fe40000000005 */
[----:B------:R-:W-:Y:S01]  /*73f0*/  F2FP.PACK_AB R0, RZ, R0 ;  /* 0x00000000ff00723e */ /* 0x000fe200000000ff */
[----:B------:R-:W-:Y:S05]  /*7400*/  BRA `(.L_x_2648) ;  /* 0x000007d000007947 */ /* 0x000fea0003800000 */
.L_x_2658:
[----:B------:R-:W2:Y:S01]  /*7410*/  LDG.E.U16 R0, [R2.64] ;  /* 0x0000002402007981 */ /* 0x000ea2000c1e1500 */
[----:B------:R-:W-:Y:S02]  /*7420*/  PRMT R5, RZ, 0x7610, R5 ;  /* 0x00007610ff057816 */ /* 0x000fe40000000005 */
[----:B--2---:R-:W-:-:S04]  /*7430*/  PRMT R0, RZ, 0x5410, R0 ;  /* 0x00005410ff007816 */ /* 0x004fc80000000000 */
[----:B------:R-:W-:Y:S01]  /*7440*/  F2FP.PACK_AB R0, RZ, R0 ;  /* 0x00000000ff00723e */ /* 0x000fe200000000ff */
[----:B------:R-:W-:Y:S05]  /*7450*/  BRA `(.L_x_2648) ;  /* 0x0000078000007947 */ /* 0x000fea0003800000 */
.L_x_2655:
        /* <DEDUP_REMOVED lines=13> */
.L_x_2662:
        /* <DEDUP_REMOVED lines=21> */
.L_x_2666:
[----:B------:R-:W-:Y:S05]  /*7680*/  BSYNC B1 ;  /* 0x0000000000017941 */ /* 0x000fea0003800000 */
.L_x_2665:
[----:B------:R-:W-:Y:S01]  /*7690*/  LEA R3, R0, 0x3b800000, 0x17 ;  /* 0x3b80000000037811 */ /* 0x000fe200078eb8ff */
[----:B------:R-:W-:-:S05]  /*76a0*/  IMAD.SHL.U32 R0, R2, 0x100000, RZ ;  /* 0x0010000002007824 */ /* 0x000fca00078e00ff */
[----:B------:R-:W-:Y:S02]  /*76b0*/  LOP3.LUT R0, R3, R0, R4, 0xfe, !PT ;  /* 0x0000000003007212 */ /* 0x000fe400078efe04 */
.L_x_2664:
[----:B------:R-:W-:Y:S05]  /*76c0*/  BSYNC B0 ;  /* 0x0000000000007941 */ /* 0x000fea0003800000 */
.L_x_2663:
[----:B------:R-:W-:Y:S02]  /*76d0*/  F2FP.PACK_AB R0, RZ, R0 ;  /* 0x00000000ff00723e */ /* 0x000fe400000000ff */
[----:B------:R-:W-:Y:S01]  /*76e0*/  PRMT R5, RZ, 0x7610, R5 ;  /* 0x00007610ff057816 */ /* 0x000fe20000000005 */
[----:B------:R-:W-:Y:S05]  /*76f0*/  BRA `(.L_x_2648) ;  /* 0x000004e000007947 */ /* 0x000fea0003800000 */
.L_x_2661:
        /* <DEDUP_REMOVED lines=21> */
.L_x_2670:
[----:B------:R-:W-:Y:S05]  /*7850*/  BSYNC B1 ;  /* 0x0000000000017941 */ /* 0x000fea0003800000 */
.L_x_2669:
[----:B------:R-:W-:Y:S01]  /*7860*/  LEA R3, R0, 0x37800000, 0x17 ;  /* 0x3780000000037811 */ /* 0x000fe200078eb8ff */
[----:B------:R-:W-:-:S05]  /*7870*/  IMAD.SHL.U32 R0, R2, 0x200000, RZ ;  /* 0x0020000002007824 */ /* 0x000fca00078e00ff */
[----:B------:R-:W-:Y:S02]  /*7880*/  LOP3.LUT R0, R3, R0, R4, 0xfe, !PT ;  /* 0x0000000003007212 */ /* 0x000fe400078efe04 */
.L_x_2668:
[----:B------:R-:W-:Y:S05]  /*7890*/  BSYNC B0 ;  /* 0x0000000000007941 */ /* 0x000fea0003800000 */
.L_x_2667:
[----:B------:R-:W-:Y:S02]  /*78a0*/  F2FP.PACK_AB R0, RZ, R0 ;  /* 0x00000000ff00723e */ /* 0x000fe400000000ff */
[----:B------:R-:W-:Y:S01]  /*78b0*/  PRMT R5, RZ, 0x7610, R5 ;  /* 0x00007610ff057816 */ /* 0x000fe20000000005 */
[----:B------:R-:W-:Y:S05]  /*78c0*/  BRA `(.L_x_2648) ;  /* 0x0000031000007947 */ /* 0x000fea0003800000 */
.L_x_2660:
        /* <DEDUP_REMOVED lines=14> */
.L_x_2674:
[----:B------:R-:W-:Y:S05]  /*79b0*/  BSYNC B0 ;  /* 0x0000000000007941 */ /* 0x000fea0003800000 */
.L_x_2673:
[----:B------:R-:W-:Y:S02]  /*79c0*/  PRMT R5, RZ, 0x7610, R5 ;  /* 0x00007610ff057816 */ /* 0x000fe40000000005 */
[----:B------:R-:W-:Y:S01]  /*79d0*/  F2FP.PACK_AB R0, RZ, R0 ;  /* 0x00000000ff00723e */ /* 0x000fe200000000ff */
[----:B------:R-:W-:Y:S05]  /*79e0*/  BRA `(.L_x_2648) ;  /* 0x000001f000007947 */ /* 0x000fea0003800000 */
.L_x_2647:
        /* <DEDUP_REMOVED lines=22> */
.L_x_2672:
[----:B------:R-:W2:Y:S01]  /*7b50*/  LDG.E.64 R2, [R2.64] ;  /* 0x0000002402027981 */ /* 0x000ea2000c1e1b00 */
[----:B------:R-:W-:Y:S01]  /*7b60*/  PRMT R5, RZ, 0x7610, R5 ;  /* 0x00007610ff057816 */ /* 0x000fe20000000005 */
[----:B--2---:R-:W0:Y:S02]  /*7b70*/  I2F.U64 R0, R2 ;  /* 0x0000000200007312 */ /* 0x004e240000301000 */
[----:B0-----:R-:W-:Y:S01]  /*7b80*/  F2FP.PACK_AB R0, RZ, R0 ;  /* 0x00000000ff00723e */ /* 0x001fe200000000ff */
[----:B------:R-:W-:Y:S05]  /*7b90*/  BRA `(.L_x_2648) ;  /* 0x0000004000007947 */ /* 0x000fea0003800000 */
.L_x_2671:
[----:B------:R-:W2:Y:S01]  /*7ba0*/  LDG.E R2, [R2.64] ;  /* 0x0000002402027981 */ /* 0x000ea2000c1e1900 */
[----:B------:R-:W-:Y:S01]  /*7bb0*/  PRMT R5, RZ, 0x7610, R5 ;  /* 0x00007610ff057816 */ /* 0x000fe20000000005 */
[----:B--2---:R-:W0:Y:S02]  /*7bc0*/  I2F.U32 R0, R2 ;  /* 0x0000000200007306 */ /* 0x004e240000201000 */
[----:B0-----:R-:W-:-:S06]  /*7bd0*/  F2FP.PACK_AB R0, RZ, R0 ;  /* 0x00000000ff00723e */ /* 0x001fcc00000000ff */
.L_x_2648:
[----:B------:R-:W-:Y:S01]  /*7be0*/  HADD2.F32 R0, -RZ, R0.H0_H0 ;  /* 0x20000000ff007230 */ /* 0x000fe20000004100 */
[----:B------:R-:W-:Y:S01]  /*7bf0*/  BSSY B2, `(.L_x_2675) ;  /* 0x00002be000027945 */ /* 0x000fe20003800000 */
[----:B------:R-:W-:-:S03]  /*7c00*/  HADD2.F32 R5, -RZ, R5.H0_H0 ;  /* 0x20000005ff057230 */ /* 0x000fc60000004100 */
[C---:B------:R-:W-:Y:S01]  /*7c10*/  FSETP.GTU.FTZ.AND P1, PT, |R0|.reuse, +INF , PT ;  /* 0x7f8000000000780b */ /* 0x040fe20003f3c200 */
[----:B------:R-:W-:Y:S01]  /*7c20*/  FADD.FTZ R4, |R0|, -RZ ;  /* 0x800000ff00047221 */ /* 0x000fe20000010200 */
[----:B------:R-:W-:-:S04]  /*7c30*/  FSETP.GTU.FTZ.AND P0, PT, |R5|, +INF , PT ;  /* 0x7f8000000500780b */ /* 0x000fc80003f1c200 */
        /* <DEDUP_REMOVED lines=30> */
[----:B------:R-:W-:Y:S01]  /*7e20*/  FSETP.NEU.FTZ.AND P0, PT, R6, RZ, PT ;  /* 0x000000ff0600720b */ /* 0x000fe20003f1d000 */
[----:B------:R-:W-:Y:S01]  /*7e30*/  FMUL.FTZ R12, R9, R9 ;  /* 0x00000009090c7220 */ /* 0x000fe20000410000 */
[C---:B------:R-:W-:Y:S01]  /*7e40*/  FSETP.NEU.FTZ.AND P2, PT, R13.reuse, RZ, PT ;  /* 0x000000ff0d00720b */ /* 0x040fe20003f5d000 */
[-C--:B------:R-:W-:Y:S01]  /*7e50*/  FMUL.FTZ R9, R13, R16.reuse ;  /* 0x000000100d097220 */ /* 0x080fe20000410000 */
[----:B------:R-:W-:Y:S01]  /*7e60*/  LOP3.LUT R15, R15, 0x800000, RZ, 0xfc, !PT ;  /* 0x008000000f0f7812 */ /* 0x000fe200078efcff */
[----:B------:R-:W-:Y:S01]  /*7e70*/  FMUL.FTZ R16, R14, R16 ;  /* 0x000000100e107220 */ /* 0x000fe20000410000 */
[----:B------:R-:W-:Y:S01]  /*7e80*/  FSETP.NEU.FTZ.AND P1, PT, R6, +INF , PT ;  /* 0x7f8000000600780b */ /* 0x000fe20003f3d000 */
[----:B------:R-:W-:-:S02]  /*7e90*/  FMUL.FTZ R9, R9, R9 ;  /* 0x0000000909097220 */ /* 0x000fc40000410000 */
[----:B------:R-:W-:Y:S02]  /*7ea0*/  FFMA.FTZ R12, R11, R11, R12 ;  /* 0x0000000b0b0c7223 */ /* 0x000fe4000001000c */
        /* <DEDUP_REMOVED lines=35> */
[----:B0-----:R-:W-:Y:S01]  /*80e0*/  FADD.FTZ R15, R2, R13 ;  /* 0x0000000d020f7221 */ /* 0x001fe20000010000 */
[----:B------:R-:W-:-:S03]  /*80f0*/  HFMA2.MMA R13, -RZ, RZ, 1.625, 0 ;  /* 0x3e800000ff0d7435 */ /* 0x000fc600000001ff */
        /* <DEDUP_REMOVED lines=24> */
[----:B------:R-:W-:-:S04]  /*8280*/  @P0 IMAD.MOV.U32 R8, RZ, RZ, 0x7f800000 ;  /* 0x7f800000ff080424 */ /* 0x000fc800078e00ff */
[----:B------:R-:W-:-:S05]  /*8290*/  @P0 FFMA.FTZ R6, R15, R8, +INF ;  /* 0x7f8000000f060423 */ /* 0x000fca0000010008 */
[----:B------:R-:W-:Y:S01]  /*82a0*/  FSEL R6, R6, -RZ, P1 ;  /* 0x800000ff06067208 */ /* 0x000fe20000800000 */
[----:B------:R-:W-:Y:S05]  /*82b0*/  BRA `(.L_x_2680) ;  /* 0x000003f000007947 */ /* 0x000fea0003800000 */
.L_x_2682:
        /* <DEDUP_REMOVED lines=10> */
.L_x_2684:
[----:B------:R-:W-:-:S04]  /*8360*/  FADD.FTZ R6, -R3, R20 ;  /* 0x0000001403067221 */ /* 0x000fc80000010100 */
[----:B------:R-:W-:Y:S02]  /*8370*/  FMUL.FTZ R6, R6, 0.5 ;  /* 0x3f00000006067820 */ /* 0x000fe40000410000 */
.L_x_2685:
[----:B------:R-:W-:Y:S05]  /*8380*/  BSYNC B1 ;  /* 0x0000000000017941 */ /* 0x000fea0003800000 */
.L_x_2683:
        /* <DEDUP_REMOVED lines=11> */
.L_x_2687:
[----:B------:R-:W-:-:S04]  /*8440*/  FADD.FTZ R8, R11, -R8 ;  /* 0x800000080b087221 */ /* 0x000fc80000010000 */
[----:B------:R-:W-:Y:S02]  /*8450*/  FMUL.FTZ R13, R8, 0.5 ;  /* 0x3f000000080d7820 */ /* 0x000fe40000410000 */
.L_x_2688:
[----:B------:R-:W-:Y:S05]  /*8460*/  BSYNC B1 ;  /* 0x0000000000017941 */ /* 0x000fea0003800000 */
.L_x_2686:
[----:B------:R-:W-:Y:S02]  /*8470*/  FADD.FTZ R13, R13, R6 ;  /* 0x000000060d0d7221 */ /* 0x000fe40000010000 */
[----:B------:R-:W-:Y:S02]  /*8480*/  FADD.FTZ R6, R9, 1 ;  /* 0x3f80000009067421 */ /* 0x000fe40000010000 */
[----:B------:R-:W-:Y:S02]  /*8490*/  IMAD.MOV.U32 R21, RZ, RZ, 0x3d39bf78 ;  /* 0x3d39bf78ff157424 */ /* 0x000fe400078e00ff */
[----:B------:R-:W-:-:S06]  /*84a0*/  FMUL.FTZ R6, R6, R13 ;  /* 0x0000000d06067220 */ /* 0x000fcc0000410000 */
[----:B------:R-:W0:Y:S02]  /*84b0*/  MUFU.SQRT R6, R6 ;  /* 0x0000000600067308 */ /* 0x000e240000002000 */
[----:B0-----:R-:W-:Y:S01]  /*84c0*/  FADD.FTZ R15, R13, R6 ;  /* 0x000000060d0f7221 */ /* 0x001fe20000010000 */
[----:B------:R-:W-:-:S03]  /*84d0*/  MOV R13, 0x3e800000 ;  /* 0x3e800000000d7802 */ /* 0x000fc60000000f00 */
        /* <DEDUP_REMOVED lines=28> */
.L_x_2681:
[----:B------:R0:W1:Y:S02]  /*86a0*/  MUFU.SQRT R6, R7 ;  /* 0x0000000700067308 */ /* 0x0000640000002000 */
.L_x_2680:
[----:B------:R-:W-:Y:S05]  /*86b0*/  BSYNC B0 ;  /* 0x0000000000007941 */ /* 0x000fea0003800000 */
.L_x_2679:
        /* <DEDUP_REMOVED lines=9> */
[----:B------:R-:W-:Y:S01]  /*8750*/  HFMA2.MMA R3, -RZ, RZ, 1.75, 0 ;  /* 0x3f000000ff037435 */ /* 0x000fe200000001ff */
[C---:B------:R-:W-:Y:S01]  /*8760*/  FADD.FTZ R2, |R13|.reuse, -RZ ;  /* 0x800000ff0d027221 */ /* 0x040fe20000010200 */
[C---:B------:R-:W-:Y:S02]  /*8770*/  FSETP.GT.FTZ.AND P0, PT, |R13|.reuse, 0.56000000238418579102, PT ;  /* 0x3f0f5c290d00780b */ /* 0x040fe40003f14200 */
[----:B------:R-:W-:-:S06]  /*8780*/  FSETP.NEU.FTZ.AND P1, PT, |R13|, 1, PT ;  /* 0x3f8000000d00780b */ /* 0x000fcc0003f3d200 */
        /* <DEDUP_REMOVED lines=22> */
.L_x_2692:
        /* <DEDUP_REMOVED lines=17> */
.L_x_2698:
[----:B------:R-:W-:-:S04]  /*8a00*/  FADD.FTZ R3, -R3, R20 ;  /* 0x0000001403037221 */ /* 0x000fc80000010100 */
[----:B------:R-:W-:Y:S02]  /*8a10*/  FMUL.FTZ R3, R3, 0.5 ;  /* 0x3f00000003037820 */ /* 0x000fe40000410000 */
.L_x_2699:
[----:B------:R-:W-:Y:S05]  /*8a20*/  BSYNC B4 ;  /* 0x0000000000047941 */ /* 0x000fea0003800000 */
.L_x_2697:
        /* <DEDUP_REMOVED lines=10> */
.L_x_2701:
[----:B------:R-:W-:-:S04]  /*8ad0*/  FADD.FTZ R2, -R2, R11 ;  /* 0x0000000b02027221 */ /* 0x000fc80000010100 */
[----:B------:R-:W-:Y:S02]  /*8ae0*/  FMUL.FTZ R2, R2, 0.5 ;  /* 0x3f00000002027820 */ /* 0x000fe40000410000 */
.L_x_2702:
[----:B------:R-:W-:Y:S05]  /*8af0*/  BSYNC B4 ;  /* 0x0000000000047941 */ /* 0x000fea0003800000 */
.L_x_2700:
[----:B------:R-:W-:Y:S02]  /*8b00*/  FADD.FTZ R2, R2, R3 ;  /* 0x0000000302027221 */ /* 0x000fe40000010000 */
[----:B------:R-:W-:-:S04]  /*8b10*/  FADD.FTZ R9, R4, R9 ;  /* 0x0000000904097221 */ /* 0x000fc80000010000 */
[----:B------:R-:W-:-:S06]  /*8b20*/  FMUL.FTZ R9, R9, R2 ;  /* 0x0000000209097220 */ /* 0x000fcc0000410000 */
[----:B------:R-:W2:Y:S01]  /*8b30*/  MUFU.SQRT R9, R9 ;  /* 0x0000000900097308 */ /* 0x000ea20000002000 */
[----:B------:R-:W-:Y:S05]  /*8b40*/  BRA `(.L_x_2703) ;  /* 0x0000012000007947 */ /* 0x000fea0003800000 */
.L_x_2696:
        /* <DEDUP_REMOVED lines=12> */
.L_x_2695:
[----:B------:R-:W-:Y:S01]  /*8c10*/  FADD.FTZ R2, R9, 1 ;  /* 0x3f80000009027421 */ /* 0x000fe20000010000 */
[----:B0-----:R-:W-:Y:S01]  /*8c20*/  MUFU.SQRT R7, R7 ;  /* 0x0000000700077308 */ /* 0x001fe20000002000 */
[----:B------:R-:W-:Y:S02]  /*8c30*/  IMAD.MOV.U32 R4, RZ, RZ, 0x3f800000 ;  /* 0x3f800000ff047424 */ /* 0x000fe400078e00ff */
[----:B------:R-:W-:-:S06]  /*8c40*/  FMUL.FTZ R2, R2, 0.5 ;  /* 0x3f00000002027820 */ /* 0x000fcc0000410000 */
[----:B------:R-:W0:Y:S02]  /*8c50*/  MUFU.SQRT R2, R2 ;  /* 0x0000000200027308 */ /* 0x000e240000002000 */
[----:B0-----:R-:W-:-:S06]  /*8c60*/  FMUL.FTZ R9, R7, R2 ;  /* 0x0000000207097220 */ /* 0x001fcc0000410000 */
.L_x_2703:
[----:B------:R-:W-:Y:S05]  /*8c70*/  BSYNC B1 ;  /* 0x0000000000017941 */ /* 0x000fea0003800000 */
.L_x_2694:
[----:B------:R-:W-:Y:S05]  /*8c80*/  BRA `(.L_x_2704) ;  /* 0x0000002000007947 */ /* 0x000fea0003800000 */
.L_x_2691:
[----:B------:R-:W-:Y:S02]  /*8c90*/  FMUL.FTZ R9, R9, 16777216 ;  /* 0x4b80000009097820 */ /* 0x000fe40000410000 */
[----:B------:R-:W-:Y:S02]  /*8ca0*/  FMUL.FTZ R4, R4, 16777216 ;  /* 0x4b80000004047820 */ /* 0x000fe40000410000 */
.L_x_2704:
[----:B------:R-:W-:Y:S05]  /*8cb0*/  BSYNC B0 ;  /* 0x0000000000007941 */ /* 0x000fea0003800000 */
.L_x_2690:
[C---:B------:R-:W-:Y:S01]  /*8cc0*/  FADD.FTZ R2, |R4|.reuse, -RZ ;  /* 0x800000ff04027221 */ /* 0x040fe20000010200 */
[----:B--2---:R-:W-:Y:S01]  /*8cd0*/  FSETP.GT.FTZ.AND P6, PT, |R4|, |R9|, PT ;  /* 0x400000090400720b */ /* 0x004fe20003fd4200 */
        /* <DEDUP_REMOVED lines=12> */
[----:B------:R-:W-:Y:S02]  /*8da0*/  MOV R14, R12 ;  /* 0x0000000c000e7202 */ /* 0x000fe40000000f00 */
[----:B------:R-:W-:Y:S02]  /*8db0*/  MOV R2, 0x8dd0 ;  /* 0x00008dd000027802 */ /* 0x000fe40000000f00 */
[----:B-1----:R-:W-:Y:S05]  /*8dc0*/  CALL.REL.NOINC `($__internal_0_$__cuda_sm3x_div_rn_ftz_f32_slowpath) ;  /* 0x0000e0b000007944 */ /* 0x002fea0003c00000 */
[----:B------:R-:W-:Y:S02]  /*8dd0*/  IMAD.MOV.U32 R2, RZ, RZ, R10 ;  /* 0x000000ffff027224 */ /* 0x000fe400078e000a */
.L_x_2706:
[----:B------:R-:W-:Y:S05]  /*8de0*/  BSYNC B4 ;  /* 0x0000000000047941 */ /* 0x000fea0003800000 */
.L_x_2705:
        /* <DEDUP_REMOVED lines=15> */
[----:B------:R-:W-:-:S04]  /*8ee0*/  IMAD.MOV.U32 R3, RZ, RZ, 0x3fd774eb ;  /* 0x3fd774ebff037424 */ /* 0x000fc800078e00ff */
[----:B------:R-:W-:Y:S01]  /*8ef0*/  FFMA.FTZ R2, R3, 1.8663789033889770508, -R2 ;  /* 0x3feee58103027823 */ /* 0x000fe20000010802 */
[----:B------:R-:W-:Y:S05]  /*8f00*/  BRA `(.L_x_2709) ;  /* 0x0000004000007947 */ /* 0x000fea0003800000 */
.L_x_2708:
[----:B------:R-:W-:Y:S01]  /*8f10*/  ISETP.GE.AND P0, PT, R9, RZ, PT ;  /* 0x000000ff0900720c */ /* 0x000fe20003f06270 */
[----:B------:R-:W-:-:S12]  /*8f20*/  HFMA2.MMA R3, -RZ, RZ, 1.9599609375, 20144 ;  /* 0x3fd774ebff037435 */ /* 0x000fd800000001ff */
[----:B------:R-:W-:-:S04]  /*8f30*/  @P0 FFMA.FTZ R2, R3, 0.93318945169448852539, -R2 ;  /* 0x3f6ee58103020823 */ /* 0x000fc80000010802 */
[----:B------:R-:W-:Y:S02]  /*8f40*/  @!P0 FFMA.FTZ R2, R3, 0.93318945169448852539, R2 ;  /* 0x3f6ee58103028823 */ /* 0x000fe40000010002 */
.L_x_2709:
[----:B------:R-:W-:Y:S05]  /*8f50*/  BSYNC B0 ;  /* 0x0000000000007941 */ /* 0x000fea0003800000 */
.L_x_2707:
        /* <DEDUP_REMOVED lines=10> */
.L_x_2693:
[----:B------:R-:W-:Y:S05]  /*9000*/  BSYNC B3 ;  /* 0x0000000000037941 */ /* 0x000fea0003800000 */
.L_x_2689:
[----:B------:R-:W-:Y:S02]  /*9010*/  LOP3.LUT R0, R3, 0x80000000, R0, 0xb8, !PT ;  /* 0x8000000003007812 */ /* 0x000fe400078eb800 */
[----:B-1----:R-:W-:Y:S01]  /*9020*/  LOP3.LUT R5, R6, 0x80000000, R5, 0xb8, !PT ;  /* 0x8000000006057812 */ /* 0x002fe200078eb805 */
[----:B------:R-:W-:Y:S05]  /*9030*/  BRA `(.L_x_2678) ;  /* 0x0000179000007947 */ /* 0x000fea0003800000 */
.L_x_2677:
        /* <DEDUP_REMOVED lines=28> */
[----:B------:R-:W-:Y:S02]  /*9200*/  MOV R2, 0x9220 ;  /* 0x0000922000027802 */ /* 0x000fe40000000f00 */
[----:B------:R-:W-:Y:S05]  /*9210*/  CALL.REL.NOINC `($__internal_0_$__cuda_sm3x_div_rn_ftz_f32_slowpath) ;  /* 0x0000dc6000007944 */ /* 0x000fea0003c00000 */
[----:B------:R-:W-:Y:S02]  /*9220*/  IMAD.MOV.U32 R2, RZ, RZ, R10 ;  /* 0x000000ffff027224 */ /* 0x000fe400078e000a */
.L_x_2715:
[----:B------:R-:W-:Y:S05]  /*9230*/  BSYNC B4 ;  /* 0x0000000000047941 */ /* 0x000fea0003800000 */
.L_x_2714:
[----:B------:R-:W-:Y:S01]  /*9240*/  MOV R8, 0x3b33710b ;  /* 0x3b33710b00087802 */ /* 0x000fe20000000f00 */
[----:B------:R-:W-:Y:S01]  /*9250*/  FMUL.FTZ R3, R2, R2 ;  /* 0x0000000202037220 */ /* 0x000fe20000410000 */
[----:B------:R-:W-:Y:S03]  /*9260*/  BSSY B0, `(.L_x_2716) ;  /* 0x0000014000007945 */ /* 0x000fe60003800000 */
        /* <DEDUP_REMOVED lines=15> */
.L_x_2717:
[----:B------:R-:W-:Y:S01]  /*9360*/  ISETP.GE.AND P0, PT, R7, RZ, PT ;  /* 0x000000ff0700720c */ /* 0x000fe20003f06270 */
[----:B------:R-:W-:-:S12]  /*9370*/  IMAD.MOV.U32 R3, RZ, RZ, 0x3fd774eb ;  /* 0x3fd774ebff037424 */ /* 0x000fd800078e00ff */
[----:B------:R-:W-:-:S04]  /*9380*/  @P0 FFMA.FTZ R2, R3, 0.93318945169448852539, -R2 ;  /* 0x3f6ee58103020823 */ /* 0x000fc80000010802 */
[----:B------:R-:W-:Y:S02]  /*9390*/  @!P0 FFMA.FTZ R2, R3, 0.93318945169448852539, R2 ;  /* 0x3f6ee58103028823 */ /* 0x000fe40000010002 */
.L_x_2718:
[----:B------:R-:W-:Y:S05]  /*93a0*/  BSYNC B0 ;  /* 0x0000000000007941 */ /* 0x000fea0003800000 */
.L_x_2716:
        /* <DEDUP_REMOVED lines=13> */
.L_x_2713:
        /* <DEDUP_REMOVED lines=9> */
[----:B------:R-:W-:Y:S02]  /*9510*/  MOV R14, R6 ;  /* 0x00000006000e7202 */ /* 0x000fe40000000f00 */
[----:B------:R-:W-:Y:S02]  /*9520*/  MOV R2, 0x9540 ;  /* 0x0000954000027802 */ /* 0x000fe40000000f00 */
[----:B------:R-:W-:Y:S05]  /*9530*/  CALL.REL.NOINC `($__internal_0_$__cuda_sm3x_div_rn_ftz_f32_slowpath) ;  /* 0x0000d94000007944 */ /* 0x000fea0003c00000 */
[----:B------:R-:W-:Y:S02]  /*9540*/  IMAD.MOV.U32 R2, RZ, RZ, R10 ;  /* 0x000000ffff027224 */ /* 0x000fe400078e000a */
.L_x_2721:
[----:B------:R-:W-:Y:S05]  /*9550*/  BSYNC B4 ;  /* 0x0000000000047941 */ /* 0x000fea0003800000 */
.L_x_2720:
        /* <DEDUP_REMOVED lines=18> */
.L_x_2723:
[----:B------:R-:W-:Y:S01]  /*9680*/  ISETP.GE.AND P0, PT, R7, RZ, PT ;  /* 0x000000ff0700720c */ /* 0x000fe20003f06270 */
[----:B------:R-:W-:-:S12]  /*9690*/  HFMA2.MMA R3, -RZ, RZ, 1.9599609375, 20144 ;  /* 0x3fd774ebff037435 */ /* 0x000fd800000001ff */
[----:B------:R-:W-:-:S04]  /*96a0*/  @P0 FFMA.FTZ R2, R3, 0.93318945169448852539, -R2 ;  /* 0x3f6ee58103020823 */ /* 0x000fc80000010802 */
[----:B------:R-:W-:Y:S02]  /*96b0*/  @!P0 FFMA.FTZ R2, R3, 0.93318945169448852539, R2 ;  /* 0x3f6ee58103028823 */ /* 0x000fe40000010002 */
.L_x_2724:
[----:B------:R-:W-:Y:S05]  /*96c0*/  BSYNC B0 ;  /* 0x0000000000007941 */ /* 0x000fea0003800000 */
.L_x_2722:
        /* <DEDUP_REMOVED lines=15> */
[----:B------:R-:W-:-:S03]  /*97c0*/  IMAD.MOV.U32 R3, RZ, RZ, 0x4016cbe4 ;  /* 0x4016cbe4ff037424 */ /* 0x000fc600078e00ff */
        /* <DEDUP_REMOVED lines=11> */
.L_x_2712:
        /* <DEDUP_REMOVED lines=19> */
[----:B------:R-:W-:-:S03]  /*99b0*/  IMAD.MOV.U32 R9, RZ, RZ, 0x3f800000 ;  /* 0x3f800000ff097424 */ /* 0x000fc600078e00ff */
[----:B------:R-:W-:Y:S01]  /*99c0*/  FSEL R2, R8, +INF , P0 ;  /* 0x7f80000008027808 */ /* 0x000fe20000000000 */
[----:B------:R-:W-:-:S04]  /*99d0*/  FFMA R8, -R6, R3, 1 ;  /* 0x3f80000006087423 */ /* 0x000fc80000000103 */
[----:B------:R-:W-:Y:S01]  /*99e0*/  FFMA R8, R3, R8, R3 ;  /* 0x0000000803087223 */ /* 0x000fe20000000003 */
[----:B------:R-:W0:Y:S03]  /*99f0*/  MUFU.LG2 R2, R2 ;  /* 0x0000000200027308 */ /* 0x000e260000000c00 */
[----:B------:R-:W-:-:S04]  /*9a00*/  FFMA R3, R11, R8, RZ ;  /* 0x000000080b037223 */ /* 0x000fc800000000ff */
[----:B------:R-:W-:Y:S01]  /*9a10*/  FFMA R10, -R6, R3, R11 ;  /* 0x00000003060a7223 */ /* 0x000fe2000000010b */
[----:B------:R-:W1:Y:S03]  /*9a20*/  FCHK P0, R11, R6 ;  /* 0x000000060b007302 */ /* 0x000e660000000000 */
[----:B------:R-:W-:Y:S02]  /*9a30*/  FFMA R3, R8, R10, R3 ;  /* 0x0000000a08037223 */ /* 0x000fe40000000003 */
[----:B0-----:R-:W-:Y:S01]  /*9a40*/  FFMA.FTZ R8, R2, 0.69314718246459960938, R9 ;  /* 0x3f31721802087823 */ /* 0x001fe20000010009 */
[----:B-1----:R-:W-:Y:S05]  /*9a50*/  @!P0 BRA `(.L_x_2726) ;  /* 0x0000004000008947 */ /* 0x002fea0003800000 */
[----:B------:R-:W-:Y:S01]  /*9a60*/  IMAD.MOV.U32 R14, RZ, RZ, R6 ;  /* 0x000000ffff0e7224 */ /* 0x000fe200078e0006 */
[----:B------:R-:W-:Y:S02]  /*9a70*/  MOV R2, 0x9a90 ;  /* 0x00009a9000027802 */ /* 0x000fe40000000f00 */
[----:B------:R-:W-:Y:S05]  /*9a80*/  CALL.REL.NOINC `($__internal_0_$__cuda_sm3x_div_rn_ftz_f32_slowpath) ;  /* 0x0000d3f000007944 */ /* 0x000fea0003c00000 */
[----:B------:R-:W-:Y:S02]  /*9a90*/  MOV R3, R10 ;  /* 0x0000000a00037202 */ /* 0x000fe40000000f00 */
.L_x_2726:
[----:B------:R-:W-:Y:S05]  /*9aa0*/  BSYNC B4 ;  /* 0x0000000000047941 */ /* 0x000fea0003800000 */
.L_x_2725:
        /* <DEDUP_REMOVED lines=18> */
.L_x_2728:
[----:B------:R-:W-:Y:S01]  /*9bd0*/  ISETP.GE.AND P0, PT, R7, RZ, PT ;  /* 0x000000ff0700720c */ /* 0x000fe20003f06270 */
[----:B------:R-:W-:-:S12]  /*9be0*/  IMAD.MOV.U32 R3, RZ, RZ, 0x3fd774eb ;  /* 0x3fd774ebff037424 */ /* 0x000fd800078e00ff */
[----:B------:R-:W-:-:S04]  /*9bf0*/  @P0 FFMA.FTZ R2, R3, 0.93318945169448852539, -R2 ;  /* 0x3f6ee58103020823 */ /* 0x000fc80000010802 */
[----:B------:R-:W-:Y:S02]  /*9c00*/  @!P0 FFMA.FTZ R2, R3, 0.93318945169448852539, R2 ;  /* 0x3f6ee58103028823 */ /* 0x000fe40000010002 */
.L_x_2729:
[----:B------:R-:W-:Y:S05]  /*9c10*/  BSYNC B0 ;  /* 0x0000000000007941 */ /* 0x000fea0003800000 */
.L_x_2727:
        /* <DEDUP_REMOVED lines=11> */
.L_x_2711:
        /* <DEDUP_REMOVED lines=24> */
.L_x_2733:
[----:B------:R-:W-:Y:S05]  /*9e50*/  BSYNC B4 ;  /* 0x0000000000047941 */ /* 0x000fea0003800000 */
.L_x_2732:
        /* <DEDUP_REMOVED lines=13> */
[----:B------:R-:W-:Y:S02]  /*9f30*/  FMUL.FTZ R3, R3, R8 ;  /* 0x0000000803037220 */ /* 0x000fe40000410000 */
[----:B------:R-:W0:Y:S02]  /*9f40*/  MUFU.LG2 R8, R9 ;  /* 0x0000000900087308 */ /* 0x000e240000000c00 */
[----:B------:R-:W-:-:S04]  /*9f50*/  FFMA.FTZ R2, R3, R2, R2 ;  /* 0x0000000203027223 */ /* 0x000fc80000010002 */
[----:B------:R-:W-:-:S05]  /*9f60*/  @!P6 FFMA.FTZ R2, R7, 0.93318945169448852539, -R2 ;  /* 0x3f6ee5810702e823 */ /* 0x000fca0000010802 */
[----:B------:R-:W-:Y:S02]  /*9f70*/  FSEL R2, R2, 0.78539818525314331055, P0 ;  /* 0x3f490fdb02027808 */ /* 0x000fe40000000000 */
[----:B------:R-:W-:Y:S02]  /*9f80*/  FSETP.GTU.FTZ.AND P0, PT, |R4|, +INF , PT ;  /* 0x7f8000000400780b */ /* 0x000fe40003f1c200 */
[----:B------:R-:W-:Y:S01]  /*9f90*/  FSEL R3, R2, RZ, P1 ;  /* 0x000000ff02037208 */ /* 0x000fe20000800000 */
[----:B0-----:R-:W-:-:S03]  /*9fa0*/  FMUL.FTZ.D2 R8, R8, 0.69314718246459960938 ;  /* 0x3f31721808087820 */ /* 0x001fc60000310000 */
[----:B------:R-:W-:-:S04]  /*9fb0*/  LOP3.LUT R3, R3, 0x80000000, R0, 0xb8, !PT ;  /* 0x8000000003037812 */ /* 0x000fc800078eb800 */
[----:B------:R-:W-:Y:S01]  /*9fc0*/  FSEL R3, R4, R3, P0 ;  /* 0x0000000304037208 */ /* 0x000fe20000000000 */
[----:B------:R-:W-:Y:S05]  /*9fd0*/  BRA `(.L_x_2719) ;  /* 0x000006c000007947 */ /* 0x000fea0003800000 */
.L_x_2731:
        /* <DEDUP_REMOVED lines=10> */
[----:B------:R-:W-:Y:S02]  /*a080*/  MOV R2, 0xa0a0 ;  /* 0x0000a0a000027802 */ /* 0x000fe40000000f00 */
[----:B------:R-:W-:Y:S05]  /*a090*/  CALL.REL.NOINC `($__internal_0_$__cuda_sm3x_div_rn_ftz_f32_slowpath) ;  /* 0x0000cde000007944 */ /* 0x000fea0003c00000 */
[----:B------:R-:W-:Y:S02]  /*a0a0*/  IMAD.MOV.U32 R2, RZ, RZ, R10 ;  /* 0x000000ffff027224 */ /* 0x000fe400078e000a */
.L_x_2735:
[----:B------:R-:W-:Y:S05]  /*a0b0*/  BSYNC B4 ;  /* 0x0000000000047941 */ /* 0x000fea0003800000 */
.L_x_2734:
        /* <DEDUP_REMOVED lines=24> */
[----:B------:R-:W-:Y:S01]  /*a240*/  FFMA.FTZ R2, R3, R2, R2 ;  /* 0x0000000203027223 */ /* 0x000fe20000010002 */
[----:B------:R-:W-:Y:S02]  /*a250*/  @!P6 MOV R7, 0x3fd774eb ;  /* 0x3fd774eb0007e802 */ /* 0x000fe40000000f00 */
        /* <DEDUP_REMOVED lines=12> */
.L_x_2730:
        /* <DEDUP_REMOVED lines=15> */
[----:B------:R-:W-:Y:S01]  /*a410*/  LOP3.LUT R3, R8, 0x800000, RZ, 0xfc, !PT ;  /* 0x0080000008037812 */ /* 0x000fe200078efcff */
[----:B------:R-:W-:-:S04]  /*a420*/  IMAD.MOV.U32 R8, RZ, RZ, 0x3f800000 ;  /* 0x3f800000ff087424 */ /* 0x000fc800078e00ff */
[----:B------:R-:W0:Y:S02]  /*a430*/  MUFU.SQRT R10, R10 ;  /* 0x0000000a000a7308 */ /* 0x000e240000002000 */
[----:B0-----:R-:W-:Y:S01]  /*a440*/  @P0 FMUL.FTZ R7, R10, R3 ;  /* 0x000000030a070220 */ /* 0x001fe20000410000 */
[----:B------:R-:W-:Y:S01]  /*a450*/  FSETP.NEU.FTZ.AND P0, PT, R2, +INF , PT ;  /* 0x7f8000000200780b */ /* 0x000fe20003f1d000 */
[----:B------:R-:W-:-:S03]  /*a460*/  FFMA R2, -R6, R9, 1 ;  /* 0x3f80000006027423 */ /* 0x000fc60000000109 */
        /* <DEDUP_REMOVED lines=10> */
[----:B------:R-:W-:Y:S02]  /*a510*/  MOV R2, 0xa530 ;  /* 0x0000a53000027802 */ /* 0x000fe40000000f00 */
[----:B------:R-:W-:Y:S05]  /*a520*/  CALL.REL.NOINC `($__internal_0_$__cuda_sm3x_div_rn_ftz_f32_slowpath) ;  /* 0x0000c95000007944 */ /* 0x000fea0003c00000 */
[----:B------:R-:W-:Y:S02]  /*a530*/  IMAD.MOV.U32 R2, RZ, RZ, R10 ;  /* 0x000000ffff027224 */ /* 0x000fe400078e000a */
.L_x_2737:
[----:B------:R-:W-:Y:S05]  /*a540*/  BSYNC B4 ;  /* 0x0000000000047941 */ /* 0x000fea0003800000 */
.L_x_2736:
[----:B------:R-:W-:Y:S01]  /*a550*/  HFMA2.MMA R10, -RZ, RZ, 0.89990234375, 10328 ;  /* 0x3b33710bff0a7435 */ /* 0x000fe200000001ff */
[----:B------:R-:W-:Y:S01]  /*a560*/  FMUL.FTZ R3, R2, R2 ;  /* 0x0000000202037220 */ /* 0x000fe20000410000 */
[C---:B------:R-:W-:Y:S01]  /*a570*/  FSETP.NEU.FTZ.AND P0, PT, |R5|.reuse, R4, PT ;  /* 0x000000040500720b */ /* 0x040fe20003f1d200 */
[----:B------:R-:W-:Y:S01]  /*a580*/  @!P6 IMAD.MOV.U32 R7, RZ, RZ, 0x3fd774eb ;  /* 0x3fd774ebff07e424 */ /* 0x000fe200078e00ff */
[----:B------:R-:W-:Y:S01]  /*a590*/  FSETP.NEU.FTZ.AND P1, PT, R6, RZ, PT ;  /* 0x000000ff0600720b */ /* 0x000fe20003f3d000 */
[----:B------:R-:W-:-:S05]  /*a5a0*/  FADD.FTZ R4, |R5|, R4 ;  /* 0x0000000405047221 */ /* 0x000fca0000010200 */
        /* <DEDUP_REMOVED lines=15> */
.L_x_2719:
[----:B------:R-:W-:Y:S05]  /*a6a0*/  BSYNC B3 ;  /* 0x0000000000037941 */ /* 0x000fea0003800000 */
.L_x_2710:
[----:B------:R-:W-:Y:S01]  /*a6b0*/  FADD.FTZ R8, R8, 0.69314718246459960938 ;  /* 0x3f31721808087421 */ /* 0x000fe20000010000 */
[----:B------:R-:W-:-:S04]  /*a6c0*/  LOP3.LUT R0, R3, 0x80000000, R0, 0xb8, !PT ;  /* 0x8000000003007812 */ /* 0x000fc800078eb800 */
[----:B------:R-:W-:Y:S01]  /*a6d0*/  LOP3.LUT R5, R8, 0x80000000, R5, 0xb8, !PT ;  /* 0x8000000008057812 */ /* 0x000fe200078eb805 */
[----:B------:R-:W-:Y:S05]  /*a6e0*/  BRA `(.L_x_2678) ;  /* 0x000000e000007947 */ /* 0x000fea0003800000 */
.L_x_2676:
        /* <DEDUP_REMOVED lines=11> */
[----:B------:R-:W-:-:S05]  /*a7a0*/  @P0 FADD.FTZ R0, R2, R3 ;  /* 0x0000000302000221 */ /* 0x000fca0000010000 */
[----:B------:R-:W-:-:S05]  /*a7b0*/  @P0 MOV R5, R0 ;  /* 0x0000000000050202 */ /* 0x000fca0000000f00 */
[----:B------:R-:W-:Y:S02]  /*a7c0*/  @!P0 FADD.FTZ R5, R5, R5 ;  /* 0x0000000505058221 */ /* 0x000fe40000010000 */
.L_x_2678:
[----:B------:R-:W-:Y:S05]  /*a7d0*/  BSYNC B2 ;  /* 0x0000000000027941 */ /* 0x000fea0003800000 */
.L_x_2675:
        /* <DEDUP_REMOVED lines=17> */
.L_x_2741:
[----:B------:R-:W-:-:S06]  /*a8f0*/  HADD2.F32 R3, -RZ, R3.H0_H0 ;  /* 0x20000003ff037230 */ /* 0x000fcc0000004100 */
[----:B------:R-:W0:Y:S02]  /*a900*/  F2I.S64.TRUNC R2, R3 ;  /* 0x0000000300027311 */ /* 0x000e24000020d900 */
[----:B0-----:R0:W-:Y:S01]  /*a910*/  STG.E.U8 [R18.64], R2 ;  /* 0x0000000212007986 */ /* 0x0011e2000c101124 */
[----:B------:R-:W-:Y:S05]  /*a920*/  BRA `(.L_x_2743) ;  /* 0x00000e7000007947 */ /* 0x000fea0003800000 */
.L_x_2740:
        /* <DEDUP_REMOVED lines=10> */
.L_x_2745:
[----:B------:R-:W-:-:S06]  /*a9d0*/  HADD2.F32 R3, -RZ, R3.H0_H0 ;  /* 0x20000003ff037230 */ /* 0x000fcc0000004100 */
[----:B------:R-:W0:Y:S02]  /*a9e0*/  F2I.FTZ.TRUNC.NTZ R3, R3 ;  /* 0x0000000300037305 */ /* 0x000e24000021f100 */
[----:B0-----:R0:W-:Y:S01]  /*a9f0*/  STG.E [R18.64], R3 ;  /* 0x0000000312007986 */ /* 0x0011e2000c101924 */
[----:B------:R-:W-:Y:S05]  /*aa00*/  BRA `(.L_x_2743) ;  /* 0x00000d9000007947 */ /* 0x000fea0003800000 */
.L_x_2744:
[----:B------:R-:W-:-:S06]  /*aa10*/  HADD2.F32 R3, -RZ, R3.H0_H0 ;  /* 0x20000003ff037230 */ /* 0x000fcc0000004100 */
[----:B------:R-:W0:Y:S02]  /*aa20*/  F2I.FTZ.TRUNC.NTZ R3, R3 ;  /* 0x0000000300037305 */ /* 0x000e24000021f100 */
[----:B0-----:R0:W-:Y:S01]  /*aa30*/  STG.E.U16 [R18.64], R3 ;  /* 0x0000000312007986 */ /* 0x0011e2000c101524 */
[----:B------:R-:W-:Y:S05]  /*aa40*/  BRA `(.L_x_2743) ;  /* 0x00000d5000007947 */ /* 0x000fea0003800000 */
.L_x_2739:
        /* <DEDUP_REMOVED lines=9> */
.L_x_2747:
[----:B------:R0:W-:Y:S01]  /*aae0*/  STG.E.U16 [R18.64], R3 ;  /* 0x0000000312007986 */ /* 0x0001e2000c101524 */
[----:B------:R-:W-:Y:S05]  /*aaf0*/  BRA `(.L_x_2743) ;  /* 0x00000ca000007947 */ /* 0x000fea0003800000 */
.L_x_2746:
        /* <DEDUP_REMOVED lines=10> */
.L_x_2749:
[----:B------:R0:W-:Y:S01]  /*aba0*/  STG.E [R18.64], R3 ;  /* 0x0000000312007986 */ /* 0x0001e2000c101924 */
[----:B------:R-:W-:Y:S05]  /*abb0*/  BRA `(.L_x_2743) ;  /* 0x00000be000007947 */ /* 0x000fea0003800000 */
.L_x_2748:
[----:B------:R-:W-:-:S05]  /*abc0*/  HADD2.F32 R2, -RZ, R3.H0_H0 ;  /* 0x20000003ff027230 */ /* 0x000fca0000004100 */
[----:B------:R-:W-:-:S06]  /*abd0*/  FMUL.FTZ R2, R2, 1 ;  /* 0x3f80000002027820 */ /* 0x000fcc0000410000 */
[----:B------:R-:W0:Y:S02]  /*abe0*/  F2F.F64.F32 R2, R2 ;  /* 0x0000000200027310 */ /* 0x000e240000201800 */
[----:B0-----:R0:W-:Y:S01]  /*abf0*/  STG.E.64 [R18.64], R2 ;  /* 0x0000000212007986 */ /* 0x0011e2000c101b24 */
[----:B------:R-:W-:Y:S05]  /*ac00*/  BRA `(.L_x_2743) ;  /* 0x00000b9000007947 */ /* 0x000fea0003800000 */
.L_x_2738:
        /* <DEDUP_REMOVED lines=9> */
[----:B------:R-:W-:-:S04]  /*aca0*/  IMAD.MOV.U32 R2, RZ, RZ, 0x1 ;  /* 0x00000001ff027424 */ /* 0x000fc800078e00ff */
[----:B------:R-:W-:-:S13]  /*acb0*/  FSETP.NEU.FTZ.AND P0, PT, R0, RZ, PT ;  /* 0x000000ff0000720b */ /* 0x000fda0003f1d000 */
[----:B------:R-:W-:Y:S01]  /*acc0*/  @!P0 HADD2.F32 R0, -RZ, R3.H1_H1 ;  /* 0x30000003ff008230 */ /* 0x000fe20000004100 */
[----:B------:R-:W-:-:S04]  /*acd0*/  PRMT R3, R2, 0x7610, R3 ;  /* 0x0000761002037816 */ /* 0x000fc80000000003 */
[----:B------:R-:W-:-:S04]  /*ace0*/  @!P0 FSETP.NEU.FTZ.AND P1, PT, R0, RZ, PT ;  /* 0x000000ff0000820b */ /* 0x000fc80003f3d000 */
[----:B------:R-:W-:-:S05]  /*acf0*/  @!P0 SEL R3, RZ, 0x1, !P1 ;  /* 0x00000001ff038807 */ /* 0x000fca0004800000 */
[----:B------:R0:W-:Y:S01]  /*ad00*/  STG.E.U8 [R18.64], R3 ;  /* 0x0000000312007986 */ /* 0x0001e2000c101124 */
[----:B------:R-:W-:Y:S05]  /*ad10*/  BRA `(.L_x_2743) ;  /* 0x00000a8000007947 */ /* 0x000fea0003800000 */
.L_x_2752:
        /* <DEDUP_REMOVED lines=8> */
.L_x_2751:
        /* <DEDUP_REMOVED lines=21> */
.L_x_2756:
[----:B------:R-:W-:Y:S05]  /*aef0*/  BSYNC B0 ;  /* 0x0000000000007941 */ /* 0x000fea0003800000 */
.L_x_2755:
[----:B------:R-:W-:-:S05]  /*af00*/  LOP3.LUT R3, R0, R3, RZ, 0xfc, !PT ;  /* 0x0000000300037212 */ /* 0x000fca00078efcff */
[----:B------:R0:W-:Y:S01]  /*af10*/  STG.E.U8 [R18.64], R3 ;  /* 0x0000000312007986 */ /* 0x0001e2000c101124 */
[----:B------:R-:W-:Y:S05]  /*af20*/  BRA `(.L_x_2743) ;  /* 0x0000087000007947 */ /* 0x000fea0003800000 */
.L_x_2754:
        /* <DEDUP_REMOVED lines=13> */
.L_x_2758:
[----:B------:R-:W-:Y:S01]  /*b000*/  IMAD.MOV.U32 R0, RZ, RZ, 0x7f ;  /* 0x0000007fff007424 */ /* 0x000fe200078e00ff */
[----:B------:R-:W-:-:S04]  /*b010*/  ISETP.GT.U32.AND P0, PT, R2, 0x7f800000, PT ;  /* 0x7f8000000200780c */ /* 0x000fc80003f04070 */
[----:B------:R-:W-:-:S04]  /*b020*/  SEL R0, R0, 0x7c, P0 ;  /* 0x0000007c00007807 */ /* 0x000fc80000000000 */
.L_x_2759:
[----:B------:R-:W-:Y:S05]  /*b030*/  BSYNC B0 ;  /* 0x0000000000007941 */ /* 0x000fea0003800000 */
.L_x_2757:
[----:B------:R-:W-:-:S04]  /*b040*/  LOP3.LUT R2, R3, 0x80000000, RZ, 0xc0, !PT ;  /* 0x8000000003027812 */ /* 0x000fc800078ec0ff */
[----:B------:R-:W-:-:S04]  /*b050*/  SHF.R.U32.HI R3, RZ, 0x18, R2 ;  /* 0x00000018ff037819 */ /* 0x000fc80000011602 */
[----:B------:R-:W-:-:S05]  /*b060*/  LOP3.LUT R3, R0, R3, RZ, 0xfc, !PT ;  /* 0x0000000300037212 */ /* 0x000fca00078efcff */
[----:B------:R0:W-:Y:S01]  /*b070*/  STG.E.U8 [R18.64], R3 ;  /* 0x0000000312007986 */ /* 0x0001e2000c101124 */
[----:B------:R-:W-:Y:S05]  /*b080*/  BRA `(.L_x_2743) ;  /* 0x0000071000007947 */ /* 0x000fea0003800000 */
.L_x_2753:
[----:B------:R-:W-:-:S05]  /*b090*/  HADD2.F32 R0, -RZ, R3.H0_H0 ;  /* 0x20000003ff007230 */ /* 0x000fca0000004100 */
[----:B------:R-:W-:-:S05]  /*b0a0*/  F2FP.BF16.PACK_AB R0, RZ, R0 ;  /* 0x00000000ff00723e */ /* 0x000fca00000010ff */
[----:B------:R0:W-:Y:S01]  /*b0b0*/  STG.E.U16 [R18.64], R0 ;  /* 0x0000000012007986 */ /* 0x0001e2000c101524 */
[----:B------:R-:W-:Y:S05]  /*b0c0*/  BRA `(.L_x_2743) ;  /* 0x000006d000007947 */ /* 0x000fea0003800000 */
.L_x_2750:
        /* <DEDUP_REMOVED lines=12> */
.L_x_2762:
[----:B------:R-:W-:Y:S01]  /*b190*/  HADD2.F32 R3, -RZ, R3.H0_H0 ;  /* 0x20000003ff037230 */ /* 0x000fe20000004100 */
[----:B------:R-:W-:Y:S01]  /*b1a0*/  BSSY B0, `(.L_x_2763) ;  /* 0x0000014000007945 */ /* 0x000fe20003800000 */
[----:B------:R-:W-:-:S03]  /*b1b0*/  HFMA2.MMA R9, -RZ, RZ, 0, 7.62939453125e-06 ;  /* 0x00000080ff097435 */ /* 0x000fc600000001ff */
        /* <DEDUP_REMOVED lines=14> */
.L_x_2765:
[----:B------:R-:W-:-:S04]  /*b2a0*/  LOP3.LUT R2, R3, 0x80000000, RZ, 0xc0, !PT ;  /* 0x8000000003027812 */ /* 0x000fc800078ec0ff */
[----:B------:R-:W-:-:S04]  /*b2b0*/  SHF.R.U32.HI R3, RZ, 0x18, R2 ;  /* 0x00000018ff037819 */ /* 0x000fc80000011602 */
[----:B------:R-:W-:-:S04]  /*b2c0*/  LOP3.LUT R0, R0, R3, RZ, 0xfc, !PT ;  /* 0x0000000300007212 */ /* 0x000fc800078efcff */
[----:B------:R-:W-:Y:S02]  /*b2d0*/  PRMT R9, R0, 0x7610, R9 ;  /* 0x0000761000097816 */ /* 0x000fe40000000009 */
.L_x_2764:
[----:B------:R-:W-:Y:S05]  /*b2e0*/  BSYNC B0 ;  /* 0x0000000000007941 */ /* 0x000fea0003800000 */
.L_x_2763:
[----:B------:R0:W-:Y:S01]  /*b2f0*/  STG.E.U8 [R18.64], R9 ;  /* 0x0000000912007986 */ /* 0x0001e2000c101124 */
[----:B------:R-:W-:Y:S05]  /*b300*/  BRA `(.L_x_2743) ;  /* 0x0000049000007947 */ /* 0x000fea0003800000 */
.L_x_2761:
        /* <DEDUP_REMOVED lines=17> */
.L_x_2768:
[----:B------:R-:W-:-:S04]  /*b420*/  LOP3.LUT R2, R3, 0x80000000, RZ, 0xc0, !PT ;  /* 0x8000000003027812 */ /* 0x000fc800078ec0ff */
[----:B------:R-:W-:-:S04]  /*b430*/  SHF.R.U32.HI R3, RZ, 0x18, R2 ;  /* 0x00000018ff037819 */ /* 0x000fc80000011602 */
[----:B------:R-:W-:-:S04]  /*b440*/  LOP3.LUT R0, R0, R3, RZ, 0xfc, !PT ;  /* 0x0000000300007212 */ /* 0x000fc800078efcff */
[----:B------:R-:W-:Y:S02]  /*b450*/  PRMT R9, R0, 0x7610, R9 ;  /* 0x0000761000097816 */ /* 0x000fe40000000009 */
.L_x_2767:
[----:B------:R-:W-:Y:S05]  /*b460*/  BSYNC B0 ;  /* 0x0000000000007941 */ /* 0x000fea0003800000 */
.L_x_2766:
[----:B------:R0:W-:Y:S01]  /*b470*/  STG.E.U8 [R18.64], R9 ;  /* 0x0000000912007986 */ /* 0x0001e2000c101124 */
[----:B------:R-:W-:Y:S05]  /*b480*/  BRA `(.L_x_2743) ;  /* 0x0000031000007947 */ /* 0x000fea0003800000 */
.L_x_2760:
        /* <DEDUP_REMOVED lines=18> */
[----:B------:R-:W-:-:S05]  /*b5b0*/  @!P0 IMAD.MOV R0, RZ, RZ, R4 ;  /* 0x000000ffff008224 */ /* 0x000fca00078e0204 */
[----:B------:R-:W-:-:S05]  /*b5c0*/  @P2 MOV R3, R0 ;  /* 0x0000000000032202 */ /* 0x000fca0000000f00 */
[----:B------:R0:W-:Y:S01]  /*b5d0*/  STG.E.U8 [R18.64], R3 ;  /* 0x0000000312007986 */ /* 0x0001e2000c101124 */
[----:B------:R-:W-:Y:S05]  /*b5e0*/  BRA `(.L_x_2743) ;  /* 0x000001b000007947 */ /* 0x000fea0003800000 */
.L_x_2742:
[----:B------:R-:W-:Y:S01]  /*b5f0*/  MOV R0, 0x0 ;  /* 0x0000000000007802 */ /* 0x000fe20000000f00 */
[----:B------:R-:W-:Y:S01]  /*b600*/  HFMA2.MMA R12, -RZ, RZ, 0, 5.9604644775390625e-08 ;  /* 0x00000001ff0c7435 */ /* 0x000fe200000001ff */
[----:B------:R-:W-:Y:S01]  /*b610*/  IMAD.MOV.U32 R4, RZ, RZ, c[0x4][0x158] ;  /* 0x01005600ff047624 */ /* 0x000fe200078e00ff */
[----:B------:R-:W-:Y:S01]  /*b620*/  MOV R7, c[0x4][0x164] ;  /* 0x0100590000077a02 */ /* 0x000fe20000000f00 */
[----:B------:R0:W1:Y:S01]  /*b630*/  LDC.64 R2, c[0x4][R0] ;  /* 0x0100000000027b82 */ /* 0x0000620000000a00 */
[----:B------:R-:W-:Y:S02]  /*b640*/  IMAD.MOV.U32 R5, RZ, RZ, c[0x4][0x15c] ;  /* 0x01005700ff057624 */ /* 0x000fe400078e00ff */
[----:B------:R-:W-:Y:S02]  /*b650*/  IMAD.MOV.U32 R6, RZ, RZ, c[0x4][0x160] ;  /* 0x01005800ff067624 */ /* 0x000fe400078e00ff */
[----:B------:R-:W-:-:S02]  /*b660*/  IMAD.MOV.U32 R8, RZ, RZ, 0x65 ;  /* 0x00000065ff087424 */ /* 0x000fc400078e00ff */
[----:B------:R-:W-:Y:S02]  /*b670*/  IMAD.MOV.U32 R10, RZ, RZ, c[0x4][0x30] ;  /* 0x01000c00ff0a7624 */ /* 0x000fe400078e00ff */
[----:B------:R-:W-:Y:S02]  /*b680*/  IMAD.MOV.U32 R11, RZ, RZ, c[0x4][0x34] ;  /* 0x01000d00ff0b7624 */ /* 0x000fe400078e00ff */
        /* <DEDUP_REMOVED lines=9> */
[----:B------:R-:W-:Y:S05]  /*b720*/  BRA `(.L_x_2743) ;  /* 0x0000007000007947 */ /* 0x000fea0003800000 */
.L_x_2770:
[----:B------:R-:W-:-:S06]  /*b730*/  HADD2.F32 R3, -RZ, R3.H0_H0 ;  /* 0x20000003ff037230 */ /* 0x000fcc0000004100 */
[----:B------:R-:W0:Y:S02]  /*b740*/  F2I.U64.TRUNC R2, R3 ;  /* 0x0000000300027311 */ /* 0x000e24000020d800 */
[----:B0-----:R0:W-:Y:S01]  /*b750*/  STG.E.64 [R18.64], R2 ;  /* 0x0000000212007986 */ /* 0x0011e2000c101b24 */
[----:B------:R-:W-:Y:S05]  /*b760*/  BRA `(.L_x_2743) ;  /* 0x0000003000007947 */ /* 0x000fea0003800000 */
.L_x_2769:
[----:B------:R-:W-:-:S06]  /*b770*/  HADD2.F32 R3, -RZ, R3.H0_H0 ;  /* 0x20000003ff037230 */ /* 0x000fcc0000004100 */
[----:B------:R-:W0:Y:S02]  /*b780*/  F2I.FTZ.U32.TRUNC.NTZ R3, R3 ;  /* 0x0000000300037305 */ /* 0x000e24000021f000 */
[----:B0-----:R0:W-:Y:S02]  /*b790*/  STG.E [R18.64], R3 ;  /* 0x0000000312007986 */ /* 0x0011e4000c101924 */
.L_x_2743:
[----:B------:R-:W-:-:S04]  /*b7a0*/  IADD3 R17, R17, 0x80, RZ ;  /* 0x0000008011117810 */ /* 0x000fc80007ffe0ff */
[----:B------:R-:W-:-:S13]  /*b7b0*/  ISETP.GE.AND P0, PT, R17, c[0x0][0x160], PT ;  /* 0x0000580011007a0c */ /* 0x000fda0003f06270 */
[----:B------:R-:W-:Y:S05]  /*b7c0*/  @P0 BRA `(.L_x_2641) ;  /* 0x00005b4000000947 */ /* 0x000fea0003800000 */
[----:B------:R-:W-:Y:S01]  /*b7d0*/  ISETP.NE.AND P0, PT, RZ, c[0x0][0x168], PT ;  /* 0x00005a00ff007a0c */ /* 0x000fe20003f05270 */
[----:B0-----:R-:W-:Y:S02]  /*b7e0*/  IMAD.MOV.U32 R0, RZ, RZ, RZ ;  /* 0x000000ffff007224 */ /* 0x001fe400078e00ff */
[----:B------:R-:W-:-:S10]  /*b7f0*/  IMAD.MOV.U32 R18, RZ, RZ, RZ ;  /* 0x000000ffff127224 */ /* 0x000fd400078e00ff */
[----:B------:R-:W-:Y:S05]  /*b800*/  @!P0 BRA `(.L_x_2771) ;  /* 0x00000e0000008947 */ /* 0x000fea0003800000 */
[----:B------:R-:W-:Y:S01]  /*b810*/  MOV R16, RZ ;  /* 0x000000ff00107202 */ /* 0x000fe20000000f00 */
[----:B------:R-:W-:-:S04]  /*b820*/  IMAD.MOV.U32 R4, RZ, RZ, 0x1 ;  /* 0x00000001ff047424 */ /* 0x000fc800078e00ff */
[----:B------:R-:W-:Y:S01]  /*b830*/  IMAD.HI.U32 R2, R17, c[0x0][0x170], R16 ;  /* 0x00005c0011027a27 */ /* 0x000fe200078e0010 */
[----:B------:R-:W-:-:S04]  /*b840*/  ISETP.NE.AND P0, PT, R4, c[0x0][0x168], PT ;  /* 0x00005a0004007a0c */ /* 0x000fc80003f05270 */
        /* <DEDUP_REMOVED lines=220> */
.L_x_2771:
        /* <DEDUP_REMOVED lines=21> */
.L_x_2775:
[----:B------:R-:W2:Y:S01]  /*c760*/  LDG.E.U8 R2, [R2.64] ;  /* 0x0000002402027981 */ /* 0x000ea2000c1e1100 */
[----:B------:R-:W-:Y:S01]  /*c770*/  PRMT R5, RZ, 0x7610, R5 ;  /* 0x00007610ff057816 */ /* 0x000fe20000000005 */
[----:B--2---:R-:W0:Y:S02]  /*c780*/  I2F.U16 R0, R2 ;  /* 0x0000000200007306 */ /* 0x004e240000101000 */
[----:B0-----:R-:W-:Y:S01]  /*c790*/  F2FP.PACK_AB R0, RZ, R0 ;  /* 0x00000000ff00723e */ /* 0x001fe200000000ff */
[----:B------:R-:W-:Y:S05]  /*c7a0*/  BRA `(.L_x_2777) ;  /* 0x00000f9000007947 */ /* 0x000fea0003800000 */
.L_x_2774:
        /* <DEDUP_REMOVED lines=11> */
.L_x_2779:
[----:B------:R-:W2:Y:S01]  /*c860*/  LDG.E R2, [R2.64] ;  /* 0x0000002402027981 */ /* 0x000ea2000c1e1900 */
[----:B------:R-:W-:Y:S01]  /*c870*/  PRMT R5, RZ, 0x7610, R5 ;  /* 0x00007610ff057816 */ /* 0x000fe20000000005 */
[----:B--2---:R-:W0:Y:S02]  /*c880*/  I2F R0, R2 ;  /* 0x0000000200007306 */ /* 0x004e240000201400 */
[----:B0-----:R-:W-:Y:S01]  /*c890*/  F2FP.PACK_AB R0, RZ, R0 ;  /* 0x00000000ff00723e */ /* 0x001fe200000000ff */
[----:B------:R-:W-:Y:S05]  /*c8a0*/  BRA `(.L_x_2777) ;  /* 0x00000e9000007947 */ /* 0x000fea0003800000 */
.L_x_2778:
[----:B------:R-:W2:Y:S01]  /*c8b0*/  LDG.E.U16 R2, [R2.64] ;  /* 0x0000002402027981 */ /* 0x000ea2000c1e1500 */
[----:B------:R-:W-:Y:S01]  /*c8c0*/  PRMT R5, RZ, 0x7610, R5 ;  /* 0x00007610ff057816 */ /* 0x000fe20000000005 */
[----:B--2---:R-:W0:Y:S02]  /*c8d0*/  I2F.S16 R0, R2 ;  /* 0x0000000200007306 */ /* 0x004e240000101400 */
[----:B0-----:R-:W-:Y:S01]  /*c8e0*/  F2FP.PACK_AB R0, RZ, R0 ;  /* 0x00000000ff00723e */ /* 0x001fe200000000ff */
[----:B------:R-:W-:Y:S05]  /*c8f0*/  BRA `(.L_x_2777) ;  /* 0x00000e4000007947 */ /* 0x000fea0003800000 */
.L_x_2773:
        /* <DEDUP_REMOVED lines=10> */
.L_x_2781:
[----:B------:R-:W2:Y:S01]  /*c9a0*/  LDG.E.U16 R0, [R2.64] ;  /* 0x0000002402007981 */ /* 0x000ea2000c1e1500 */
[----:B------:R-:W-:Y:S01]  /*c9b0*/  PRMT R5, RZ, 0x7610, R5 ;  /* 0x00007610ff057816 */ /* 0x000fe20000000005 */
[----:B--2---:R-:W-:-:S05]  /*c9c0*/  HADD2.F32 R0, -RZ, R0.H0_H0 ;  /* 0x20000000ff007230 */ /* 0x004fca0000004100 */
[----:B------:R-:W-:Y:S01]  /*c9d0*/  F2FP.PACK_AB R0, RZ, R0 ;  /* 0x00000000ff00723e */ /* 0x000fe200000000ff */
[----:B------:R-:W-:Y:S05]  /*c9e0*/  BRA `(.L_x_2777) ;  /* 0x00000d5000007947 */ /* 0x000fea0003800000 */
.L_x_2780:
        /* <DEDUP_REMOVED lines=10> */
.L_x_2783:
[----:B------:R-:W2:Y:S02]  /*ca90*/  LDG.E R2, [R2.64] ;  /* 0x0000002402027981 */ /* 0x000ea4000c1e1900 */
[C---:B--2---:R-:W-:Y:S02]  /*caa0*/  PRMT R0, R2.reuse, 0x7610, R0 ;  /* 0x0000761002007816 */ /* 0x044fe40000000000 */
[----:B------:R-:W-:Y:S01]  /*cab0*/  PRMT R5, R2, 0x7632, R5 ;  /* 0x0000763202057816 */ /* 0x000fe20000000005 */
[----:B------:R-:W-:Y:S05]  /*cac0*/  BRA `(.L_x_2777) ;  /* 0x00000c7000007947 */ /* 0x000fea0003800000 */
.L_x_2782:
[----:B------:R-:W2:Y:S01]  /*cad0*/  LDG.E.64 R2, [R2.64] ;  /* 0x0000002402027981 */ /* 0x000ea2000c1e1b00 */
[----:B------:R-:W-:Y:S01]  /*cae0*/  PRMT R5, RZ, 0x7610, R5 ;  /* 0x00007610ff057816 */ /* 0x000fe20000000005 */
[----:B--2---:R-:W0:Y:S01]  /*caf0*/  F2F.F32.F64 R0, R2 ;  /* 0x0000000200007310 */ /* 0x004e220000301000 */
[----:B------:R-:W0:-:S14]  /*cb00*/  DSETP.GEU.AND P0, PT, |R2|, c[0x2][0x0], PT ;  /* 0x008000000200762a */ /* 0x000e1c0003f0e200 */
[----:B0-----:R-:W-:-:S05]  /*cb10*/  @!P0 FMUL R0, R0, 1.175494350822287508e-38 ;  /* 0x0080000000008820 */ /* 0x001fca0000400000 */
[----:B------:R-:W-:Y:S01]  /*cb20*/  F2FP.PACK_AB R0, RZ, R0 ;  /* 0x00000000ff00723e */ /* 0x000fe200000000ff */
[----:B------:R-:W-:Y:S05]  /*cb30*/  BRA `(.L_x_2777) ;  /* 0x00000c0000007947 */ /* 0x000fea0003800000 */
.L_x_2772:
        /* <DEDUP_REMOVED lines=14> */
.L_x_2786:
        /* <DEDUP_REMOVED lines=10> */
.L_x_2785:
        /* <DEDUP_REMOVED lines=28> */
.L_x_2788:
        /* <DEDUP_REMOVED lines=15> */
.L_x_2787:
[----:B------:R-:W2:Y:S01]  /*cf70*/  LDG.E.U16 R0, [R2.64] ;  /* 0x0000002402007981 */ /* 0x000ea2000c1e1500 */
[----:B------:R-:W-:Y:S02]  /*cf80*/  PRMT R5, RZ, 0x7610, R5 ;  /* 0x00007610ff057816 */ /* 0x000fe40000000005 */
[----:B--2---:R-:W-:-:S04]  /*cf90*/  PRMT R0, RZ, 0x5410, R0 ;  /* 0x00005410ff007816 */ /* 0x004fc80000000000 */
[----:B------:R-:W-:Y:S01]  /*cfa0*/  F2FP.PACK_AB R0, RZ, R0 ;  /* 0x00000000ff00723e */ /* 0x000fe200000000ff */
[----:B------:R-:W-:Y:S05]  /*cfb0*/  BRA `(.L_x_2777) ;  /* 0x0000078000007947 */ /* 0x000fea0003800000 */
.L_x_2784:
        /* <DEDUP_REMOVED lines=13> */
.L_x_2791:
        /* <DEDUP_REMOVED lines=21> */
.L_x_2795:
[----:B------:R-:W-:Y:S05]  /*d1e0*/  BSYNC B1 ;  /* 0x0000000000017941 */ /* 0x000fea0003800000 */
.L_x_2794:
[----:B------:R-:W-:Y:S01]  /*d1f0*/  LEA R3, R0, 0x3b800000, 0x17 ;  /* 0x3b80000000037811 */ /* 0x000fe200078eb8ff */
[----:B------:R-:W-:-:S05]  /*d200*/  IMAD.SHL.U32 R0, R2, 0x100000, RZ ;  /* 0x0010000002007824 */ /* 0x000fca00078e00ff */
[----:B------:R-:W-:Y:S02]  /*d210*/  LOP3.LUT R0, R3, R0, R4, 0xfe, !PT ;  /* 0x0000000003007212 */ /* 0x000fe400078efe04 */
.L_x_2793:
[----:B------:R-:W-:Y:S05]  /*d220*/  BSYNC B0 ;  /* 0x0000000000007941 */ /* 0x000fea0003800000 */
.L_x_2792:
[----:B------:R-:W-:Y:S02]  /*d230*/  F2FP.PACK_AB R0, RZ, R0 ;  /* 0x00000000ff00723e */ /* 0x000fe400000000ff */
[----:B------:R-:W-:Y:S01]  /*d240*/  PRMT R5, RZ, 0x7610, R5 ;  /* 0x00007610ff057816 */ /* 0x000fe20000000005 */
[----:B------:R-:W-:Y:S05]  /*d250*/  BRA `(.L_x_2777) ;  /* 0x000004e000007947 */ /* 0x000fea0003800000 */
.L_x_2790:
        /* <DEDUP_REMOVED lines=21> */
.L_x_2799:
[----:B------:R-:W-:Y:S05]  /*d3b0*/  BSYNC B1 ;  /* 0x0000000000017941 */ /* 0x000fea0003800000 */
.L_x_2798:
[----:B------:R-:W-:Y:S01]  /*d3c0*/  LEA R3, R0, 0x37800000, 0x17 ;  /* 0x3780000000037811 */ /* 0x000fe200078eb8ff */
[----:B------:R-:W-:-:S05]  /*d3d0*/  IMAD.SHL.U32 R0, R2, 0x200000, RZ ;  /* 0x0020000002007824 */ /* 0x000fca00078e00ff */
[----:B------:R-:W-:Y:S02]  /*d3e0*/  LOP3.LUT R0, R3, R0, R4, 0xfe, !PT ;  /* 0x0000000003007212 */ /* 0x000fe400078efe04 */
.L_x_2797:
[----:B------:R-:W-:Y:S05]  /*d3f0*/  BSYNC B0 ;  /* 0x0000000000007941 */ /* 0x000fea0003800000 */
.L_x_2796:
[----:B------:R-:W-:Y:S02]  /*d400*/  F2FP.PACK_AB R0, RZ, R0 ;  /* 0x00000000ff00723e */ /* 0x000fe400000000ff */
[----:B------:R-:W-:Y:S01]  /*d410*/  PRMT R5, RZ, 0x7610, R5 ;  /* 0x00007610ff057816 */ /* 0x000fe20000000005 */
[----:B------:R-:W-:Y:S05]  /*d420*/  BRA `(.L_x_2777) ;  /* 0x0000031000007947 */ /* 0x000fea0003800000 */
.L_x_2789:
        /* <DEDUP_REMOVED lines=14> */
.L_x_2803:
[----:B------:R-:W-:Y:S05]  /*d510*/  BSYNC B0 ;  /* 0x0000000000007941 */ /* 0x000fea0003800000 */
.L_x_2802:
[----:B------:R-:W-:Y:S02]  /*d520*/  PRMT R5, RZ, 0x7610, R5 ;  /* 0x00007610ff057816 */ /* 0x000fe40000000005 */
[----:B------:R-:W-:Y:S01]  /*d530*/  F2FP.PACK_AB R0, RZ, R0 ;  /* 0x00000000ff00723e */ /* 0x000fe200000000ff */
[----:B------:R-:W-:Y:S05]  /*d540*/  BRA `(.L_x_2777) ;  /* 0x000001f000007947 */ /* 0x000fea0003800000 */
.L_x_2776:
        /* <DEDUP_REMOVED lines=22> */
.L_x_2801:
[----:B------:R-:W2:Y:S01]  /*d6b0*/  LDG.E.64 R2, [R2.64] ;  /* 0x0000002402027981 */ /* 0x000ea2000c1e1b00 */
[----:B------:R-:W-:Y:S01]  /*d6c0*/  PRMT R5, RZ, 0x7610, R5 ;  /* 0x00007610ff057816 */ /* 0x000fe20000000005 */
[----:B--2---:R-:W0:Y:S02]  /*d6d0*/  I2F.U64 R0, R2 ;  /* 0x0000000200007312 */ /* 0x004e240000301000 */
[----:B0-----:R-:W-:Y:S01]  /*d6e0*/  F2FP.PACK_AB R0, RZ, R0 ;  /* 0x00000000ff00723e */ /* 0x001fe200000000ff */
[----:B------:R-:W-:Y:S05]  /*d6f0*/  BRA `(.L_x_2777) ;  /* 0x0000004000007947 */ /* 0x000fea0003800000 */
.L_x_2800:
[----:B------:R-:W2:Y:S01]  /*d700*/  LDG.E R2, [R2.64] ;  /* 0x0000002402027981 */ /* 0x000ea2000c1e1900 */
[----:B------:R-:W-:Y:S01]  /*d710*/  PRMT R5, RZ, 0x7610, R5 ;  /* 0x00007610ff057816 */ /* 0x000fe20000000005 */
[----:B--2---:R-:W0:Y:S02]  /*d720*/  I2F.U32 R0, R2 ;  /* 0x0000000200007306 */ /* 0x004e240000201000 */
[----:B0-----:R-:W-:-:S06]  /*d730*/  F2FP.PACK_AB R0, RZ, R0 ;  /* 0x00000000ff00723e */ /* 0x001fcc00000000ff */
.L_x_2777:
        /* <DEDUP_REMOVED lines=110> */
.L_x_2811:
        /* <DEDUP_REMOVED lines=10> */
.L_x_2813:
[----:B------:R-:W-:-:S04]  /*dec0*/  FADD.FTZ R6, -R3, R20 ;  /* 0x0000001403067221 */ /* 0x000fc80000010100 */
[----:B------:R-:W-:Y:S02]  /*ded0*/  FMUL.FTZ R6, R6, 0.5 ;  /* 0x3f00000006067820 */ /* 0x000fe40000410000 */
.L_x_2814:
[----:B------:R-:W-:Y:S05]  /*dee0*/  BSYNC B1 ;  /* 0x0000000000017941 */ /* 0x000fea0003800000 */
.L_x_2812:
        /* <DEDUP_REMOVED lines=11> */
.L_x_2816:
[----:B------:R-:W-:-:S04]  /*dfa0*/  FADD.FTZ R8, R11, -R8 ;  /* 0x800000080b087221 */ /* 0x000fc80000010000 */
[----:B------:R-:W-:Y:S02]  /*dfb0*/  FMUL.FTZ R13, R8, 0.5 ;  /* 0x3f000000080d7820 */ /* 0x000fe40000410000 */
.L_x_2817:
[----:B------:R-:W-:Y:S05]  /*dfc0*/  BSYNC B1 ;  /* 0x0000000000017941 */ /* 0x000fea0003800000 */
.L_x_2815:
        /* <DEDUP_REMOVED lines=35> */
.L_x_2810:
[----:B------:R0:W1:Y:S02]  /*e200*/  MUFU.SQRT R6, R7 ;  /* 0x0000000700067308 */ /* 0x0000640000002000 */
.L_x_2809:
[----:B------:R-:W-:Y:S05]  /*e210*/  BSYNC B0 ;  /* 0x0000000000007941 */ /* 0x000fea0003800000 */
.L_x_2808:
        /* <DEDUP_REMOVED lines=35> */
.L_x_2821:
        /* <DEDUP_REMOVED lines=17> */
.L_x_2827:
[----:B------:R-:W-:-:S04]  /*e560*/  FADD.FTZ R3, -R3, R20 ;  /* 0x0000001403037221 */ /* 0x000fc80000010100 */
[----:B------:R-:W-:Y:S02]  /*e570*/  FMUL.FTZ R3, R3, 0.5 ;  /* 0x3f00000003037820 */ /* 0x000fe40000410000 */
.L_x_2828:
[----:B------:R-:W-:Y:S05]  /*e580*/  BSYNC B4 ;  /* 0x0000000000047941 */ /* 0x000fea0003800000 */
.L_x_2826:
        /* <DEDUP_REMOVED lines=10> */
.L_x_2830:
[----:B------:R-:W-:-:S04]  /*e630*/  FADD.FTZ R2, -R2, R11 ;  /* 0x0000000b02027221 */ /* 0x000fc80000010100 */
[----:B------:R-:W-:Y:S02]  /*e640*/  FMUL.FTZ R2, R2, 0.5 ;  /* 0x3f00000002027820 */ /* 0x000fe40000410000 */
.L_x_2831:
[----:B------:R-:W-:Y:S05]  /*e650*/  BSYNC B4 ;  /* 0x0000000000047941 */ /* 0x000fea0003800000 */
.L_x_2829:
[----:B------:R-:W-:Y:S02]  /*e660*/  FADD.FTZ R2, R2, R3 ;  /* 0x0000000302027221 */ /* 0x000fe40000010000 */
[----:B------:R-:W-:-:S04]  /*e670*/  FADD.FTZ R9, R4, R9 ;  /* 0x0000000904097221 */ /* 0x000fc80000010000 */
[----:B------:R-:W-:-:S06]  /*e680*/  FMUL.FTZ R9, R9, R2 ;  /* 0x0000000209097220 */ /* 0x000fcc0000410000 */
[----:B------:R-:W2:Y:S01]  /*e690*/  MUFU.SQRT R9, R9 ;  /* 0x0000000900097308 */ /* 0x000ea20000002000 */
[----:B------:R-:W-:Y:S05]  /*e6a0*/  BRA `(.L_x_2832) ;  /* 0x0000012000007947 */ /* 0x000fea0003800000 */
.L_x_2825:
        /* <DEDUP_REMOVED lines=12> */
.L_x_2824:
[----:B------:R-:W-:Y:S01]  /*e770*/  FADD.FTZ R2, R9, 1 ;  /* 0x3f80000009027421 */ /* 0x000fe20000010000 */
[----:B0-----:R-:W-:Y:S01]  /*e780*/  MUFU.SQRT R7, R7 ;  /* 0x0000000700077308 */ /* 0x001fe20000002000 */
[----:B------:R-:W-:Y:S02]  /*e790*/  IMAD.MOV.U32 R4, RZ, RZ, 0x3f800000 ;  /* 0x3f800000ff047424 */ /* 0x000fe400078e00ff */
[----:B------:R-:W-:-:S06]  /*e7a0*/  FMUL.FTZ R2, R2, 0.5 ;  /* 0x3f00000002027820 */ /* 0x000fcc0000410000 */
[----:B------:R-:W0:Y:S02]  /*e7b0*/  MUFU.SQRT R2, R2 ;  /* 0x0000000200027308 */ /* 0x000e240000002000 */
[----:B0-----:R-:W-:-:S06]  /*e7c0*/  FMUL.FTZ R9, R7, R2 ;  /* 0x0000000207097220 */ /* 0x001fcc0000410000 */
.L_x_2832:
[----:B------:R-:W-:Y:S05]  /*e7d0*/  BSYNC B1 ;  /* 0x0000000000017941 */ /* 0x000fea0003800000 */
.L_x_2823:
[----:B------:R-:W-:Y:S05]  /*e7e0*/  BRA `(.L_x_2833) ;  /* 0x0000002000007947 */ /* 0x000fea0003800000 */
.L_x_2820:
[----:B------:R-:W-:Y:S02]  /*e7f0*/  FMUL.FTZ R9, R9, 16777216 ;  /* 0x4b80000009097820 */ /* 0x000fe40000410000 */
[----:B------:R-:W-:Y:S02]  /*e800*/  FMUL.FTZ R4, R4, 16777216 ;  /* 0x4b80000004047820 */ /* 0x000fe40000410000 */
.L_x_2833:
[----:B------:R-:W-:Y:S05]  /*e810*/  BSYNC B0 ;  /* 0x0000000000007941 */ /* 0x000fea0003800000 */
.L_x_2819:
        /* <DEDUP_REMOVED lines=18> */
.L_x_2835:
[----:B------:R-:W-:Y:S05]  /*e940*/  BSYNC B4 ;  /* 0x0000000000047941 */ /* 0x000fea0003800000 */
.L_x_2834:
        /* <DEDUP_REMOVED lines=18> */
.L_x_2837:
[----:B------:R-:W-:Y:S01]  /*ea70*/  ISETP.GE.AND P0, PT, R9, RZ, PT ;  /* 0x000000ff0900720c */ /* 0x000fe20003f06270 */
[----:B------:R-:W-:-:S12]  /*ea80*/  HFMA2.MMA R3, -RZ, RZ, 1.9599609375, 20144 ;  /* 0x3fd774ebff037435 */ /* 0x000fd800000001ff */
[----:B------:R-:W-:-:S04]  /*ea90*/  @P0 FFMA.FTZ R2, R3, 0.93318945169448852539, -R2 ;  /* 0x3f6ee58103020823 */ /* 0x000fc80000010802 */
[----:B------:R-:W-:Y:S02]  /*eaa0*/  @!P0 FFMA.FTZ R2, R3, 0.93318945169448852539, R2 ;  /* 0x3f6ee58103028823 */ /* 0x000fe40000010002 */
.L_x_2838:
[----:B------:R-:W-:Y:S05]  /*eab0*/  BSYNC B0 ;  /* 0x0000000000007941 */ /* 0x000fea0003800000 */
.L_x_2836:
        /* <DEDUP_REMOVED lines=10> */
.L_x_2822:
[----:B------:R-:W-:Y:S05]  /*eb60*/  BSYNC B3 ;  /* 0x0000000000037941 */ /* 0x000fea0003800000 */
.L_x_2818:
[----:B------:R-:W-:Y:S02]  /*eb70*/  LOP3.LUT R0, R3, 0x80000000, R0, 0xb8, !PT ;  /* 0x8000000003007812 */ /* 0x000fe400078eb800 */
[----:B-1----:R-:W-:Y:S01]  /*eb80*/  LOP3.LUT R5, R6, 0x80000000, R5, 0xb8, !PT ;  /* 0x8000000006057812 */ /* 0x002fe200078eb805 */
[----:B------:R-:W-:Y:S05]  /*eb90*/  BRA `(.L_x_2807) ;  /* 0x0000179000007947 */ /* 0x000fea0003800000 */
.L_x_2806:
        /* <DEDUP_REMOVED lines=31> */
.L_x_2844:
[----:B------:R-:W-:Y:S05]  /*ed90*/  BSYNC B4 ;  /* 0x0000000000047941 */ /* 0x000fea0003800000 */
.L_x_2843:
        /* <DEDUP_REMOVED lines=18> */
.L_x_2846:
[----:B------:R-:W-:Y:S01]  /*eec0*/  ISETP.GE.AND P0, PT, R7, RZ, PT ;  /* 0x000000ff0700720c */ /* 0x000fe20003f06270 */
[----:B------:R-:W-:-:S12]  /*eed0*/  IMAD.MOV.U32 R3, RZ, RZ, 0x3fd774eb ;  /* 0x3fd774ebff037424 */ /* 0x000fd800078e00ff */
[----:B------:R-:W-:-:S04]  /*eee0*/  @P0 FFMA.FTZ R2, R3, 0.93318945169448852539, -R2 ;  /* 0x3f6ee58103020823 */ /* 0x000fc80000010802 */
[----:B------:R-:W-:Y:S02]  /*eef0*/  @!P0 FFMA.FTZ R2, R3, 0.93318945169448852539, R2 ;  /* 0x3f6ee58103028823 */ /* 0x000fe40000010002 */
.L_x_2847:
[----:B------:R-:W-:Y:S05]  /*ef00*/  BSYNC B0 ;  /* 0x0000000000007941 */ /* 0x000fea0003800000 */
.L_x_2845:
        /* <DEDUP_REMOVED lines=13> */
.L_x_2842:
        /* <DEDUP_REMOVED lines=13> */
.L_x_2850:
[----:B------:R-:W-:Y:S05]  /*f0b0*/  BSYNC B4 ;  /* 0x0000000000047941 */ /* 0x000fea0003800000 */
.L_x_2849:
        /* <DEDUP_REMOVED lines=18> */
.L_x_2852:
[----:B------:R-:W-:Y:S01]  /*f1e0*/  ISETP.GE.AND P0, PT, R7, RZ, PT ;  /* 0x000000ff0700720c */ /* 0x000fe20003f06270 */
[----:B------:R-:W-:-:S12]  /*f1f0*/  HFMA2.MMA R3, -RZ, RZ, 1.9599609375, 20144 ;  /* 0x3fd774ebff037435 */ /* 0x000fd800000001ff */
[----:B------:R-:W-:-:S04]  /*f200*/  @P0 FFMA.FTZ R2, R3, 0.93318945169448852539, -R2 ;  /* 0x3f6ee58103020823 */ /* 0x000fc80000010802 */
[----:B------:R-:W-:Y:S02]  /*f210*/  @!P0 FFMA.FTZ R2, R3, 0.93318945169448852539, R2 ;  /* 0x3f6ee58103028823 */ /* 0x000fe40000010002 */
.L_x_2853:
[----:B------:R-:W-:Y:S05]  /*f220*/  BSYNC B0 ;  /* 0x0000000000007941 */ /* 0x000fea0003800000 */
.L_x_2851:
        /* <DEDUP_REMOVED lines=27> */
.L_x_2841:
        /* <DEDUP_REMOVED lines=34> */
.L_x_2855:
[----:B------:R-:W-:Y:S05]  /*f600*/  BSYNC B4 ;  /* 0x0000000000047941 */ /* 0x000fea0003800000 */
.L_x_2854:
        /* <DEDUP_REMOVED lines=18> */
.L_x_2857:
[----:B------:R-:W-:Y:S01]  /*f730*/  ISETP.GE.AND P0, PT, R7, RZ, PT ;  /* 0x000000ff0700720c */ /* 0x000fe20003f06270 */
[----:B------:R-:W-:-:S12]  /*f740*/  IMAD.MOV.U32 R3, RZ, RZ, 0x3fd774eb ;  /* 0x3fd774ebff037424 */ /* 0x000fd800078e00ff */
[----:B------:R-:W-:-:S04]  /*f750*/  @P0 FFMA.FTZ R2, R3, 0.93318945169448852539, -R2 ;  /* 0x3f6ee58103020823 */ /* 0x000fc80000010802 */
[----:B------:R-:W-:Y:S02]  /*f760*/  @!P0 FFMA.FTZ R2, R3, 0.93318945169448852539, R2 ;  /* 0x3f6ee58103028823 */ /* 0x000fe40000010002 */
.L_x_2858:
[----:B------:R-:W-:Y:S05]  /*f770*/  BSYNC B0 ;  /* 0x0000000000007941 */ /* 0x000fea0003800000 */
.L_x_2856:
        /* <DEDUP_REMOVED lines=11> */
.L_x_2840:
        /* <DEDUP_REMOVED lines=24> */
.L_x_2862:
[----:B------:R-:W-:Y:S05]  /*f9b0*/  BSYNC B4 ;  /* 0x0000000000047941 */ /* 0x000fea0003800000 */
.L_x_2861:
        /* <DEDUP_REMOVED lines=24> */
.L_x_2860:
        /* <DEDUP_REMOVED lines=13> */
.L_x_2864:
[----:B------:R-:W-:Y:S05]  /*fc10*/  BSYNC B4 ;  /* 0x0000000000047941 */ /* 0x000fea0003800000 */
.L_x_2863:
        /* <DEDUP_REMOVED lines=38> */
.L_x_2859:
        /* <DEDUP_REMOVED lines=34> */
.L_x_2866:
[----:B------:R-:W-:Y:S05]  /*100a0*/  BSYNC B4 ;  /* 0x0000000000047941 */ /* 0x000fea0003800000 */
.L_x_2865:
        /* <DEDUP_REMOVED lines=21> */
.L_x_2848:
[----:B------:R-:W-:Y:S05]  /*10200*/  BSYNC B3 ;  /* 0x0000000000037941 */ /* 0x000fea0003800000 */
.L_x_2839:
[----:B------:R-:W-:Y:S01]  /*10210*/  FADD.FTZ R8, R8, 0.69314718246459960938 ;  /* 0x3f31721808087421 */ /* 0x000fe20000010000 */
[----:B------:R-:W-:-:S04]  /*10220*/  LOP3.LUT R0, R3, 0x80000000, R0, 0xb8, !PT ;  /* 0x8000000003007812 */ /* 0x000fc800078eb800 */
[----:B------:R-:W-:Y:S01]  /*10230*/  LOP3.LUT R5, R8, 0x80000000, R5, 0xb8, !PT ;  /* 0x8000000008057812 */ /* 0x000fe200078eb805 */
[----:B------:R-:W-:Y:S05]  /*10240*/  BRA `(.L_x_2807) ;  /* 0x000000e000007947 */ /* 0x000fea0003800000 */
.L_x_2805:
        /* <DEDUP_REMOVED lines=14> */
.L_x_2807:
[----:B------:R-:W-:Y:S05]  /*10330*/  BSYNC B2 ;  /* 0x0000000000027941 */ /* 0x000fea0003800000 */
.L_x_2804:
        /* <DEDUP_REMOVED lines=17> */
.L_x_2870:
[----:B------:R-:W-:-:S06]  /*10450*/  HADD2.F32 R3, -RZ, R3.H0_H0 ;  /* 0x20000003ff037230 */ /* 0x000fcc0000004100 */
[----:B------:R-:W0:Y:S02]  /*10460*/  F2I.S64.TRUNC R2, R3 ;  /* 0x0000000300027311 */ /* 0x000e24000020d900 */
[----:B0-----:R0:W-:Y:S01]  /*10470*/  STG.E.U8 [R18.64], R2 ;  /* 0x0000000212007986 */ /* 0x0011e2000c101124 */
[----:B------:R-:W-:Y:S05]  /*10480*/  BRA `(.L_x_2872) ;  /* 0x00000e7000007947 */ /* 0x000fea0003800000 */
.L_x_2869:
        /* <DEDUP_REMOVED lines=10> */
.L_x_2874:
[----:B------:R-:W-:-:S06]  /*10530*/  HADD2.F32 R3, -RZ, R3.H0_H0 ;  /* 0x20000003ff037230 */ /* 0x000fcc0000004100 */
[----:B------:R-:W0:Y:S02]  /*10540*/  F2I.FTZ.TRUNC.NTZ R3, R3 ;  /* 0x0000000300037305 */ /* 0x000e24000021f100 */
[----:B0-----:R0:W-:Y:S01]  /*10550*/  STG.E [R18.64], R3 ;  /* 0x0000000312007986 */ /* 0x0011e2000c101924 */
[----:B------:R-:W-:Y:S05]  /*10560*/  BRA `(.L_x_2872) ;  /* 0x00000d9000007947 */ /* 0x000fea0003800000 */
.L_x_2873:
[----:B------:R-:W-:-:S06]  /*10570*/  HADD2.F32 R3, -RZ, R3.H0_H0 ;  /* 0x20000003ff037230 */ /* 0x000fcc0000004100 */
[----:B------:R-:W0:Y:S02]  /*10580*/  F2I.FTZ.TRUNC.NTZ R3, R3 ;  /* 0x0000000300037305 */ /* 0x000e24000021f100 */
[----:B0-----:R0:W-:Y:S01]  /*10590*/  STG.E.U16 [R18.64], R3 ;  /* 0x0000000312007986 */ /* 0x0011e2000c101524 */
[----:B------:R-:W-:Y:S05]  /*105a0*/  BRA `(.L_x_2872) ;  /* 0x00000d5000007947 */ /* 0x000fea0003800000 */
.L_x_2868:
        /* <DEDUP_REMOVED lines=9> */
.L_x_2876:
[----:B------:R0:W-:Y:S01]  /*10640*/  STG.E.U16 [R18.64], R3 ;  /* 0x0000000312007986 */ /* 0x0001e2000c101524 */
[----:B------:R-:W-:Y:S05]  /*10650*/  BRA `(.L_x_2872) ;  /* 0x00000ca000007947 */ /* 0x000fea0003800000 */
.L_x_2875:
        /* <DEDUP_REMOVED lines=10> */
.L_x_2878:
[----:B------:R0:W-:Y:S01]  /*10700*/  STG.E [R18.64], R3 ;  /* 0x0000000312007986 */ /* 0x0001e2000c101924 */
[----:B------:R-:W-:Y:S05]  /*10710*/  BRA `(.L_x_2872) ;  /* 0x00000be000007947 */ /* 0x000fea0003800000 */
.L_x_2877:
[----:B------:R-:W-:-:S05]  /*10720*/  HADD2.F32 R2, -RZ, R3.H0_H0 ;  /* 0x20000003ff027230 */ /* 0x000fca0000004100 */
[----:B------:R-:W-:-:S06]  /*10730*/  FMUL.FTZ R2, R2, 1 ;  /* 0x3f80000002027820 */ /* 0x000fcc0000410000 */
[----:B------:R-:W0:Y:S02]  /*10740*/  F2F.F64.F32 R2, R2 ;  /* 0x0000000200027310 */ /* 0x000e240000201800 */
[----:B0-----:R0:W-:Y:S01]  /*10750*/  STG.E.64 [R18.64], R2 ;  /* 0x0000000212007986 */ /* 0x0011e2000c101b24 */
[----:B------:R-:W-:Y:S05]  /*10760*/  BRA `(.L_x_2872) ;  /* 0x00000b9000007947 */ /* 0x000fea0003800000 */
.L_x_2867:
        /* <DEDUP_REMOVED lines=17> */
.L_x_2881:
        /* <DEDUP_REMOVED lines=8> */
.L_x_2880:
        /* <DEDUP_REMOVED lines=21> */
.L_x_2885:
[----:B------:R-:W-:Y:S05]  /*10a50*/  BSYNC B0 ;  /* 0x0000000000007941 */ /* 0x000fea0003800000 */
.L_x_2884:
[----:B------:R-:W-:-:S05]  /*10a60*/  LOP3.LUT R3, R0, R3, RZ, 0xfc, !PT ;  /* 0x0000000300037212 */ /* 0x000fca00078efcff */
[----:B------:R0:W-:Y:S01]  /*10a70*/  STG.E.U8 [R18.64], R3 ;  /* 0x0000000312007986 */ /* 0x0001e2000c101124 */
[----:B------:R-:W-:Y:S05]  /*10a80*/  BRA `(.L_x_2872) ;  /* 0x0000087000007947 */ /* 0x000fea0003800000 */
.L_x_2883:
        /* <DEDUP_REMOVED lines=13> */
.L_x_2887:
[----:B------:R-:W-:Y:S01]  /*10b60*/  IMAD.MOV.U32 R0, RZ, RZ, 0x7f ;  /* 0x0000007fff007424 */ /* 0x000fe200078e00ff */
[----:B------:R-:W-:-:S04]  /*10b70*/  ISETP.GT.U32.AND P0, PT, R2, 0x7f800000, PT ;  /* 0x7f8000000200780c */ /* 0x000fc80003f04070 */
[----:B------:R-:W-:-:S04]  /*10b80*/  SEL R0, R0, 0x7c, P0 ;  /* 0x0000007c00007807 */ /* 0x000fc80000000000 */
.L_x_2888:
[----:B------:R-:W-:Y:S05]  /*10b90*/  BSYNC B0 ;  /* 0x0000000000007941 */ /* 0x000fea0003800000 */
.L_x_2886:
[----:B------:R-:W-:-:S04]  /*10ba0*/  LOP3.LUT R2, R3, 0x80000000, RZ, 0xc0, !PT ;  /* 0x8000000003027812 */ /* 0x000fc800078ec0ff */
[----:B------:R-:W-:-:S04]  /*10bb0*/  SHF.R.U32.HI R3, RZ, 0x18, R2 ;  /* 0x00000018ff037819 */ /* 0x000fc80000011602 */
[----:B------:R-:W-:-:S05]  /*10bc0*/  LOP3.LUT R3, R0, R3, RZ, 0xfc, !PT ;  /* 0x0000000300037212 */ /* 0x000fca00078efcff */
[----:B------:R0:W-:Y:S01]  /*10bd0*/  STG.E.U8 [R18.64], R3 ;  /* 0x0000000312007986 */ /* 0x0001e2000c101124 */
[----:B------:R-:W-:Y:S05]  /*10be0*/  BRA `(.L_x_2872) ;  /* 0x0000071000007947 */ /* 0x000fea0003800000 */
.L_x_2882:
[----:B------:R-:W-:-:S05]  /*10bf0*/  HADD2.F32 R0, -RZ, R3.H0_H0 ;  /* 0x20000003ff007230 */ /* 0x000fca0000004100 */
[----:B------:R-:W-:-:S05]  /*10c00*/  F2FP.BF16.PACK_AB R0, RZ, R0 ;  /* 0x00000000ff00723e */ /* 0x000fca00000010ff */
[----:B------:R0:W-:Y:S01]  /*10c10*/  STG.E.U16 [R18.64], R0 ;  /* 0x0000000012007986 */ /* 0x0001e2000c101524 */
[----:B------:R-:W-:Y:S05]  /*10c20*/  BRA `(.L_x_2872) ;  /* 0x000006d000007947 */ /* 0x000fea0003800000 */
.L_x_2879:
        /* <DEDUP_REMOVED lines=12> */
.L_x_2891:
        /* <DEDUP_REMOVED lines=17> */
.L_x_2894:
[----:B------:R-:W-:-:S04]  /*10e00*/  LOP3.LUT R2, R3, 0x80000000, RZ, 0xc0, !PT ;  /* 0x8000000003027812 */ /* 0x000fc800078ec0ff */
[----:B------:R-:W-:-:S04]  /*10e10*/  SHF.R.U32.HI R3, RZ, 0x18, R2 ;  /* 0x00000018ff037819 */ /* 0x000fc80000011602 */
[----:B------:R-:W-:-:S04]  /*10e20*/  LOP3.LUT R0, R0, R3, RZ, 0xfc, !PT ;  /* 0x0000000300007212 */ /* 0x000fc800078efcff */
[----:B------:R-:W-:Y:S02]  /*10e30*/  PRMT R9, R0, 0x7610, R9 ;  /* 0x0000761000097816 */ /* 0x000fe40000000009 */
.L_x_2893:
[----:B------:R-:W-:Y:S05]  /*10e40*/  BSYNC B0 ;  /* 0x0000000000007941 */ /* 0x000fea0003800000 */
.L_x_2892:
[----:B------:R0:W-:Y:S01]  /*10e50*/  STG.E.U8 [R18.64], R9 ;  /* 0x0000000912007986 */ /* 0x0001e2000c101124 */
[----:B------:R-:W-:Y:S05]  /*10e60*/  BRA `(.L_x_2872) ;  /* 0x0000049000007947 */ /* 0x000fea0003800000 */
.L_x_2890:
        /* <DEDUP_REMOVED lines=17> */
.L_x_2897:
[----:B------:R-:W-:-:S04]  /*10f80*/  LOP3.LUT R2, R3, 0x80000000, RZ, 0xc0, !PT ;  /* 0x8000000003027812 */ /* 0x000fc800078ec0ff */
[----:B------:R-:W-:-:S04]  /*10f90*/  SHF.R.U32.HI R3, RZ, 0x18, R2 ;  /* 0x00000018ff037819 */ /* 0x000fc80000011602 */
[----:B------:R-:W-:-:S04]  /*10fa0*/  LOP3.LUT R0, R0, R3, RZ, 0xfc, !PT ;  /* 0x0000000300007212 */ /* 0x000fc800078efcff */
[----:B------:R-:W-:Y:S02]  /*10fb0*/  PRMT R9, R0, 0x7610, R9 ;  /* 0x0000761000097816 */ /* 0x000fe40000000009 */
.L_x_2896:
[----:B------:R-:W-:Y:S05]  /*10fc0*/  BSYNC B0 ;  /* 0x0000000000007941 */ /* 0x000fea0003800000 */
.L_x_2895:
[----:B------:R0:W-:Y:S01]  /*10fd0*/  STG.E.U8 [R18.64], R9 ;  /* 0x0000000912007986 */ /* 0x0001e2000c101124 */
[----:B------:R-:W-:Y:S05]  /*10fe0*/  BRA `(.L_x_2872) ;  /* 0x0000031000007947 */ /* 0x000fea0003800000 */
.L_x_2889:
        /* <DEDUP_REMOVED lines=22> */
.L_x_2871:
        /* <DEDUP_REMOVED lines=20> */
.L_x_2899:
[----:B------:R-:W-:-:S06]  /*11290*/  HADD2.F32 R3, -RZ, R3.H0_H0 ;  /* 0x20000003ff037230 */ /* 0x000fcc0000004100 */
[----:B------:R-:W0:Y:S02]  /*112a0*/  F2I.U64.TRUNC R2, R3 ;  /* 0x0000000300027311 */ /* 0x000e24000020d800 */
[----:B0-----:R0:W-:Y:S01]  /*112b0*/  STG.E.64 [R18.64], R2 ;  /* 0x0000000212007986 */ /* 0x0011e2000c101b24 */
[----:B------:R-:W-:Y:S05]  /*112c0*/  BRA `(.L_x_2872) ;  /* 0x0000003000007947 */ /* 0x000fea0003800000 */
.L_x_2898:
[----:B------:R-:W-:-:S06]  /*112d0*/  HADD2.F32 R3, -RZ, R3.H0_H0 ;  /* 0x20000003ff037230 */ /* 0x000fcc0000004100 */
[----:B------:R-:W0:Y:S02]  /*112e0*/  F2I.FTZ.U32.TRUNC.NTZ R3, R3 ;  /* 0x0000000300037305 */ /* 0x000e24000021f000 */
[----:B0-----:R0:W-:Y:S02]  /*112f0*/  STG.E [R18.64], R3 ;  /* 0x0000000312007986 */ /* 0x0011e4000c101924 */
.L_x_2872:
[----:B------:R-:W-:Y:S02]  /*11300*/  IADD3 R17, R17, 0x80, RZ ;  /* 0x0000008011117810 */ /* 0x000fe40007ffe0ff */
.L_x_2641:
[----:B------:R-:W-:Y:S05]  /*11310*/  BSYNC B6 ;  /* 0x0000000000067941 */ /* 0x000fea0003800000 */
.L_x_2640:
[----:B------:R-:W-:-:S13]  /*11320*/  ISETP.GE.AND P0, PT, R17, c[0x0][0x160], PT ;  /* 0x0000580011007a0c */ /* 0x000fda0003f06270 */
[----:B------:R-:W-:Y:S05]  /*11330*/  @P0 EXIT ;  /* 0x000000000000094d */ /* 0x000fea0003800000 */
        /* <DEDUP_REMOVED lines=221> */
[----:B------:R-:W-:Y:S01]  /*12110*/  IMAD R3, R7, c[0x0][0x280], R3 ;  /* 0x0000a00007037a24 */ /* 0x000fe200078e0203 */
[----:B------:R-:W-:-:S03]  /*12120*/  @P0 IADD3 R4, -R2, RZ, RZ ;  /* 0x000000ff02040210 */ /* 0x000fc60007ffe1ff */
[C---:B------:R-:W-:Y:S02]  /*12130*/  IMAD R16, R3.reuse, c[0x0][0x350], R16 ;  /* 0x0000d40003107a24 */ /* 0x040fe400078e0210 */
[----:B------:R-:W-:Y:S02]  /*12140*/  @P0 IMAD R5, R4, c[0x0][0x28c], R5 ;  /* 0x0000a30004050a24 */ /* 0x000fe400078e0205 */
[----:B------:R-:W-:Y:S02]  /*12150*/  IMAD R0, R3, c[0x0][0x354], R0 ;  /* 0x0000d50003007a24 */ /* 0x000fe400078e0200 */
[C---:B------:R-:W-:Y:S02]  /*12160*/  @P0 IMAD R16, R5.reuse, c[0x0][0x358], R16 ;  /* 0x0000d60005100a24 */ /* 0x040fe400078e0210 */
[----:B------:R-:W-:Y:S02]  /*12170*/  @P0 IMAD R0, R5, c[0x0][0x35c], R0 ;  /* 0x0000d70005000a24 */ /* 0x000fe400078e0200 */
.L_x_2900:
        /* <DEDUP_REMOVED lines=21> */
.L_x_2904:
[----:B------:R-:W2:Y:S01]  /*122d0*/  LDG.E.U8 R2, [R2.64] ;  /* 0x0000002402027981 */ /* 0x000ea2000c1e1100 */
[----:B------:R-:W-:Y:S01]  /*122e0*/  PRMT R5, RZ, 0x7610, R5 ;  /* 0x00007610ff057816 */ /* 0x000fe20000000005 */
[----:B--2---:R-:W0:Y:S02]  /*122f0*/  I2F.U16 R0, R2 ;  /* 0x0000000200007306 */ /* 0x004e240000101000 */
[----:B0-----:R-:W-:Y:S01]  /*12300*/  F2FP.PACK_AB R0, RZ, R0 ;  /* 0x00000000ff00723e */ /* 0x001fe200000000ff */
[----:B------:R-:W-:Y:S05]  /*12310*/  BRA `(.L_x_2906) ;  /* 0x00000f9000007947 */ /* 0x000fea0003800000 */
.L_x_2903:
        /* <DEDUP_REMOVED lines=11> */
.L_x_2908:
[----:B------:R-:W2:Y:S01]  /*123d0*/  LDG.E R2, [R2.64] ;  /* 0x0000002402027981 */ /* 0x000ea2000c1e1900 */
[----:B------:R-:W-:Y:S01]  /*123e0*/  PRMT R5, RZ, 0x7610, R5 ;  /* 0x00007610ff057816 */ /* 0x000fe20000000005 */
[----:B--2---:R-:W0:Y:S02]  /*123f0*/  I2F R0, R2 ;  /* 0x0000000200007306 */ /* 0x004e240000201400 */
[----:B0-----:R-:W-:Y:S01]  /*12400*/  F2FP.PACK_AB R0, RZ, R0 ;  /* 0x00000000ff00723e */ /* 0x001fe200000000ff */
[----:B------:R-:W-:Y:S05]  /*12410*/  BRA `(.L_x_2906) ;  /* 0x00000e9000007947 */ /* 0x000fea0003800000 */
.L_x_2907:
[----:B------:R-:W2:Y:S01]  /*12420*/  LDG.E.U16 R2, [R2.64] ;  /* 0x0000002402027981 */ /* 0x000ea2000c1e1500 */
[----:B------:R-:W-:Y:S01]  /*12430*/  PRMT R5, RZ, 0x7610, R5 ;  /* 0x00007610ff057816 */ /* 0x000fe20000000005 */
[----:B--2---:R-:W0:Y:S02]  /*12440*/  I2F.S16 R0, R2 ;  /* 0x0000000200007306 */ /* 0x004e240000101400 */
[----:B0-----:R-:W-:Y:S01]  /*12450*/  F2FP.PACK_AB R0, RZ, R0 ;  /* 0x00000000ff00723e */ /* 0x001fe200000000ff */
[----:B------:R-:W-:Y:S05]  /*12460*/  BRA `(.L_x_2906) ;  /* 0x00000e4000007947 */ /* 0x000fea0003800000 */
.L_x_2902:
        /* <DEDUP_REMOVED lines=10> */
.L_x_2910:
[----:B------:R-:W2:Y:S01]  /*12510*/  LDG.E.U16 R0, [R2.64] ;  /* 0x0000002402007981 */ /* 0x000ea2000c1e1500 */
[----:B------:R-:W-:Y:S01]  /*12520*/  PRMT R5, RZ, 0x7610, R5 ;  /* 0x00007610ff057816 */ /* 0x000fe20000000005 */
[----:B--2---:R-:W-:-:S05]  /*12530*/  HADD2.F32 R0, -RZ, R0.H0_H0 ;  /* 0x20000000ff007230 */ /* 0x004fca0000004100 */
[----:B------:R-:W-:Y:S01]  /*12540*/  F2FP.PACK_AB R0, RZ, R0 ;  /* 0x00000000ff00723e */ /* 0x000fe200000000ff */
[----:B------:R-:W-:Y:S05]  /*12550*/  BRA `(.L_x_2906) ;  /* 0x00000d5000007947 */ /* 0x000fea0003800000 */
.L_x_2909:
        /* <DEDUP_REMOVED lines=10> */
.L_x_2912:
[----:B------:R-:W2:Y:S02]  /*12600*/  LDG.E R2, [R2.64] ;  /* 0x0000002402027981 */ /* 0x000ea4000c1e1900 */
[C---:B--2---:R-:W-:Y:S02]  /*12610*/  PRMT R0, R2.reuse, 0x7610, R0 ;  /* 0x0000761002007816 */ /* 0x044fe40000000000 */
[----:B------:R-:W-:Y:S01]  /*12620*/  PRMT R5, R2, 0x7632, R5 ;  /* 0x0000763202057816 */ /* 0x000fe20000000005 */
[----:B------:R-:W-:Y:S05]  /*12630*/  BRA `(.L_x_2906) ;  /* 0x00000c7000007947 */ /* 0x000fea0003800000 */
.L_x_2911:
[----:B------:R-:W2:Y:S01]  /*12640*/  LDG.E.64 R2, [R2.64] ;  /* 0x0000002402027981 */ /* 0x000ea2000c1e1b00 */
[----:B------:R-:W-:Y:S01]  /*12650*/  PRMT R5, RZ, 0x7610, R5 ;  /* 0x00007610ff057816 */ /* 0x000fe20000000005 */
[----:B--2---:R-:W0:Y:S01]  /*12660*/  F2F.F32.F64 R0, R2 ;  /* 0x0000000200007310 */ /* 0x004e220000301000 */
[----:B------:R-:W0:-:S14]  /*12670*/  DSETP.GEU.AND P0, PT, |R2|, c[0x2][0x0], PT ;  /* 0x008000000200762a */ /* 0x000e1c0003f0e200 */
[----:B0-----:R-:W-:-:S05]  /*12680*/  @!P0 FMUL R0, R0, 1.175494350822287508e-38 ;  /* 0x0080000000008820 */ /* 0x001fca0000400000 */
[----:B------:R-:W-:Y:S01]  /*12690*/  F2FP.PACK_AB R0, RZ, R0 ;  /* 0x00000000ff00723e */ /* 0x000fe200000000ff */
[----:B------:R-:W-:Y:S05]  /*126a0*/  BRA `(.L_x_2906) ;  /* 0x00000c0000007947 */ /* 0x000fea0003800000 */
.L_x_2901:
        /* <DEDUP_REMOVED lines=14> */
.L_x_2915:
        /* <DEDUP_REMOVED lines=10> */
.L_x_2914:
        /* <DEDUP_REMOVED lines=8> */
[----:B--2---:R-:W-:-:S04]  /*128b0*/  SHF.L.U32 R0, R0, 0x18, RZ ;  /* 0x0000001800007819 */ /* 0x004fc800000006ff */
        /* <DEDUP_REMOVED lines=19> */
.L_x_2917:
[----:B------:R-:W2:Y:S02]  /*129f0*/  LDG.E.U8 R2, [R2.64] ;  /* 0x0000002402027981 */ /* 0x000ea4000c1e1100 */
[C---:B--2---:R-:W-:Y:S02]  /*12a00*/  IMAD.SHL.U32 R0, R2.reuse, 0x2000000, RZ ;  /* 0x0200000002007824 */ /* 0x044fe400078e00ff */
[----:B------:R-:W-:-:S03]  /*12a10*/  IMAD.SHL.U32 R5, R2, 0x1000000, RZ ;  /* 0x0100000002057824 */ /* 0x000fc600078e00ff */
[----:B------:R-:W-:-:S13]  /*12a20*/  ISETP.GE.U32.AND P0, PT, R0, 0x8000000, PT ;  /* 0x080000000000780c */ /* 0x000fda0003f06070 */
[C---:B------:R-:W-:Y:S01]  /*12a30*/  @!P0 IMAD.SHL.U32 R0, R2.reuse, 0x100, RZ ;  /* 0x0000010002008824 */ /* 0x040fe200078e00ff */
[----:B------:R-:W-:-:S04]  /*12a40*/  @P0 SHF.L.U32 R4, R2, 0x15, RZ ;  /* 0x0000001502040819 */ /* 0x000fc800000006ff */
        /* <DEDUP_REMOVED lines=9> */
.L_x_2916:
[----:B------:R-:W2:Y:S01]  /*12ae0*/  LDG.E.U16 R0, [R2.64] ;  /* 0x0000002402007981 */ /* 0x000ea2000c1e1500 */
[----:B------:R-:W-:Y:S02]  /*12af0*/  PRMT R5, RZ, 0x7610, R5 ;  /* 0x00007610ff057816 */ /* 0x000fe40000000005 */
[----:B--2---:R-:W-:-:S04]  /*12b00*/  PRMT R0, RZ, 0x5410, R0 ;  /* 0x00005410ff007816 */ /* 0x004fc80000000000 */
[----:B------:R-:W-:Y:S01]  /*12b10*/  F2FP.PACK_AB R0, RZ, R0 ;  /* 0x00000000ff00723e */ /* 0x000fe200000000ff */
[----:B------:R-:W-:Y:S05]  /*12b20*/  BRA `(.L_x_2906) ;  /* 0x0000078000007947 */ /* 0x000fea0003800000 */
.L_x_2913:
        /* <DEDUP_REMOVED lines=13> */
.L_x_2920:
        /* <DEDUP_REMOVED lines=21> */
.L_x_2924:
[----:B------:R-:W-:Y:S05]  /*12d50*/  BSYNC B1 ;  /* 0x0000000000017941 */ /* 0x000fea0003800000 */
.L_x_2923:
[----:B------:R-:W-:Y:S02]  /*12d60*/  LEA R3, R0, 0x3b800000, 0x17 ;  /* 0x3b80000000037811 */ /* 0x000fe400078eb8ff */
[----:B------:R-:W-:-:S04]  /*12d70*/  SHF.L.U32 R0, R2, 0x14, RZ ;  /* 0x0000001402007819 */ /* 0x000fc800000006ff */
[----:B------:R-:W-:Y:S02]  /*12d80*/  LOP3.LUT R0, R3, R0, R4, 0xfe, !PT ;  /* 0x0000000003007212 */ /* 0x000fe400078efe04 */
.L_x_2922:
[----:B------:R-:W-:Y:S05]  /*12d90*/  BSYNC B0 ;  /* 0x0000000000007941 */ /* 0x000fea0003800000 */
.L_x_2921:
[----:B------:R-:W-:Y:S02]  /*12da0*/  F2FP.PACK_AB R0, RZ, R0 ;  /* 0x00000000ff00723e */ /* 0x000fe400000000ff */
[----:B------:R-:W-:Y:S01]  /*12db0*/  PRMT R5, RZ, 0x7610, R5 ;  /* 0x00007610ff057816 */ /* 0x000fe20000000005 */
[----:B------:R-:W-:Y:S05]  /*12dc0*/  BRA `(.L_x_2906) ;  /* 0x000004e000007947 */ /* 0x000fea0003800000 */
.L_x_2919:
        /* <DEDUP_REMOVED lines=12> */
[----:B------:R-:W-:Y:S02]  /*12e90*/  SHF.L.U32 R4, R3, 0x1f, RZ ;  /* 0x0000001f03047819 */ /* 0x000fe400000006ff */
[----:B------:R-:W-:-:S05]  /*12ea0*/  SHF.R.U32.HI R0, RZ, 0x2, R0 ;  /* 0x00000002ff007819 */ /* 0x000fca0000011600 */
[----:B------:R-:W-:Y:S05]  /*12eb0*/  @P0 BRA `(.L_x_2928) ;  /* 0x0000006000000947 */ /* 0x000fea0003800000 */
[----:B------:R-:W0:Y:S02]  /*12ec0*/  FLO.U32 R3, R2 ;  /* 0x0000000200037300 */ /* 0x000e2400000e0000 */
[----:B0-----:R-:W-:-:S04]  /*12ed0*/  IADD3 R3, -R3, 0x1f, RZ ;  /* 0x0000001f03037810 */ /* 0x001fc80007ffe1ff */
[----:B------:R-:W-:Y:S02]  /*12ee0*/  IADD3 R5, R3, -0x1d, RZ ;  /* 0xffffffe303057810 */ /* 0x000fe40007ffe0ff */
[----:B------:R-:W-:Y:S02]  /*12ef0*/  IADD3 R0, R0, 0x1e, -R3 ;  /* 0x0000001e00007810 */ /* 0x000fe40007ffe803 */
[----:B------:R-:W-:-:S04]  /*12f00*/  SHF.L.U32 R5, R2, R5, RZ ;  /* 0x0000000502057219 */ /* 0x000fc800000006ff */
[----:B------:R-:W-:Y:S02]  /*12f10*/  LOP3.LUT R2, R5, 0x3, RZ, 0xc0, !PT ;  /* 0x0000000305027812 */ /* 0x000fe400078ec0ff */
.L_x_2928:
[----:B------:R-:W-:Y:S05]  /*12f20*/  BSYNC B1 ;  /* 0x0000000000017941 */ /* 0x000fea0003800000 */
.L_x_2927:
[----:B------:R-:W-:Y:S01]  /*12f30*/  LEA R3, R0, 0x37800000, 0x17 ;  /* 0x3780000000037811 */ /* 0x000fe200078eb8ff */
[----:B------:R-:W-:-:S05]  /*12f40*/  IMAD.SHL.U32 R0, R2, 0x200000, RZ ;  /* 0x0020000002007824 */ /* 0x000fca00078e00ff */
[----:B------:R-:W-:Y:S02]  /*12f50*/  LOP3.LUT R0, R3, R0, R4, 0xfe, !PT ;  /* 0x0000000003007212 */ /* 0x000fe400078efe04 */
.L_x_2926:
[----:B------:R-:W-:Y:S05]  /*12f60*/  BSYNC B0 ;  /* 0x0000000000007941 */ /* 0x000fea0003800000 */
.L_x_2925:
[----:B------:R-:W-:Y:S02]  /*12f70*/  F2FP.PACK_AB R0, RZ, R0 ;  /* 0x00000000ff00723e */ /* 0x000fe400000000ff */
[----:B------:R-:W-:Y:S01]  /*12f80*/  PRMT R5, RZ, 0x7610, R5 ;  /* 0x00007610ff057816 */ /* 0x000fe20000000005 */
[----:B------:R-:W-:Y:S05]  /*12f90*/  BRA `(.L_x_2906) ;  /* 0x0000031000007947 */ /* 0x000fea0003800000 */
.L_x_2918:
        /* <DEDUP_REMOVED lines=12> */
[----:B------:R-:W-:Y:S01]  /*13060*/  @!P0 MOV R0, 0x7f800001 ;  /* 0x7f80000100008802 */ /* 0x000fe20000000f00 */
[----:B------:R-:W-:Y:S02]  /*13070*/  @P0 IMAD.SHL.U32 R0, R2, 0x800000, RZ ;  /* 0x0080000002000824 */ /* 0x000fe400078e00ff */
.L_x_2932:
[----:B------:R-:W-:Y:S05]  /*13080*/  BSYNC B0 ;  /* 0x0000000000007941 */ /* 0x000fea0003800000 */
.L_x_2931:
[----:B------:R-:W-:Y:S02]  /*13090*/  PRMT R5, RZ, 0x7610, R5 ;  /* 0x00007610ff057816 */ /* 0x000fe40000000005 */
[----:B------:R-:W-:Y:S01]  /*130a0*/  F2FP.PACK_AB R0, RZ, R0 ;  /* 0x00000000ff00723e */ /* 0x000fe200000000ff */
[----:B------:R-:W-:Y:S05]  /*130b0*/  BRA `(.L_x_2906) ;  /* 0x000001f000007947 */ /* 0x000fea0003800000 */
.L_x_2905:
[----:B------:R-:W-:Y:S01]  /*130c0*/  MOV R0, 0x0 ;  /* 0x0000000000007802 */ /* 0x000fe20000000f00 */
[----:B------:R-:W-:Y:S01]  /*130d0*/  HFMA2.MMA R8, -RZ, RZ, 0, 4.64916229248046875e-06 ;  /* 0x0000004eff087435 */ /* 0x000fe200000001ff */
[----:B------:R-:W-:Y:S01]  /*130e0*/  IMAD.MOV.U32 R4, RZ, RZ, c[0x4][0x158] ;  /* 0x01005600ff047624 */ /* 0x000fe200078e00ff */
[----:B------:R-:W-:Y:S01]  /*130f0*/  MOV R5, c[0x4][0x15c] ;  /* 0x0100570000057a02 */ /* 0x000fe20000000f00 */
[----:B------:R0:W1:Y:S01]  /*13100*/  LDC.64 R2, c[0x4][R0] ;  /* 0x0100000000027b82 */ /* 0x0000620000000a00 */
[----:B------:R-:W-:Y:S01]  /*13110*/  IMAD.MOV.U32 R6, RZ, RZ, c[0x4][0x160] ;  /* 0x01005800ff067624 */ /* 0x000fe200078e00ff */
[----:B------:R-:W-:Y:S01]  /*13120*/  MOV R12, 0x1 ;  /* 0x00000001000c7802 */ /* 0x000fe20000000f00 */
[----:B------:R-:W-:-:S02]  /*13130*/  IMAD.MOV.U32 R7, RZ, RZ, c[0x4][0x164] ;  /* 0x01005900ff077624 */ /* 0x000fc400078e00ff */
        /* <DEDUP_REMOVED lines=14> */
.L_x_2930:
[----:B------:R-:W2:Y:S01]  /*13220*/  LDG.E.64 R2, [R2.64] ;  /* 0x0000002402027981 */ /* 0x000ea2000c1e1b00 */
[----:B------:R-:W-:Y:S01]  /*13230*/  PRMT R5, RZ, 0x7610, R5 ;  /* 0x00007610ff057816 */ /* 0x000fe20000000005 */
[----:B--2---:R-:W0:Y:S02]  /*13240*/  I2F.U64 R0, R2 ;  /* 0x0000000200007312 */ /* 0x004e240000301000 */
[----:B0-----:R-:W-:Y:S01]  /*13250*/  F2FP.PACK_AB R0, RZ, R0 ;  /* 0x00000000ff00723e */ /* 0x001fe200000000ff */
[----:B------:R-:W-:Y:S05]  /*13260*/  BRA `(.L_x_2906) ;  /* 0x0000004000007947 */ /* 0x000fea0003800000 */
.L_x_2929:
[----:B------:R-:W2:Y:S01]  /*13270*/  LDG.E R2, [R2.64] ;  /* 0x0000002402027981 */ /* 0x000ea2000c1e1900 */
[----:B------:R-:W-:Y:S01]  /*13280*/  PRMT R5, RZ, 0x7610, R5 ;  /* 0x00007610ff057816 */ /* 0x000fe20000000005 */
[----:B--2---:R-:W0:Y:S02]  /*13290*/  I2F.U32 R0, R2 ;  /* 0x0000000200007306 */ /* 0x004e240000201000 */
[----:B0-----:R-:W-:-:S06]  /*132a0*/  F2FP.PACK_AB R0, RZ, R0 ;  /* 0x00000000ff00723e */ /* 0x001fcc00000000ff */
.L_x_2906:
        /* <DEDUP_REMOVED lines=86> */
[----:B------:R-:W-:Y:S02]  /*13810*/  IADD3 R12, -R8, 0x40800000, RZ ;  /* 0x40800000080c7810 */ /* 0x000fe40007ffe1ff */
[----:B------:R-:W-:Y:S02]  /*13820*/  IADD3 R10, R15, -R8, RZ ;  /* 0x800000080f0a7210 */ /* 0x000fe40007ffe0ff */
[----:B------:R-:W0:Y:S01]  /*13830*/  I2F R8, R8 ;  /* 0x0000000800087306 */ /* 0x000e220000201400 */
        /* <DEDUP_REMOVED lines=21> */
.L_x_2940:
        /* <DEDUP_REMOVED lines=10> */
.L_x_2942:
[----:B------:R-:W-:-:S04]  /*13a30*/  FADD.FTZ R6, -R3, R20 ;  /* 0x0000001403067221 */ /* 0x000fc80000010100 */
[----:B------:R-:W-:Y:S02]  /*13a40*/  FMUL.FTZ R6, R6, 0.5 ;  /* 0x3f00000006067820 */ /* 0x000fe40000410000 */
.L_x_2943:
[----:B------:R-:W-:Y:S05]  /*13a50*/  BSYNC B1 ;  /* 0x0000000000017941 */ /* 0x000fea0003800000 */
.L_x_2941:
        /* <DEDUP_REMOVED lines=11> */
.L_x_2945:
[----:B------:R-:W-:-:S04]  /*13b10*/  FADD.FTZ R8, R11, -R8 ;  /* 0x800000080b087221 */ /* 0x000fc80000010000 */
[----:B------:R-:W-:Y:S02]  /*13b20*/  FMUL.FTZ R13, R8, 0.5 ;  /* 0x3f000000080d7820 */ /* 0x000fe40000410000 */
.L_x_2946:
[----:B------:R-:W-:Y:S05]  /*13b30*/  BSYNC B1 ;  /* 0x0000000000017941 */ /* 0x000fea0003800000 */
.L_x_2944:
[----:B------:R-:W-:Y:S02]  /*13b40*/  FADD.FTZ R13, R13, R6 ;  /* 0x000000060d0d7221 */ /* 0x000fe40000010000 */
[----:B------:R-:W-:Y:S02]  /*13b50*/  FADD.FTZ R6, R9, 1 ;  /* 0x3f80000009067421 */ /* 0x000fe40000010000 */
[----:B------:R-:W-:Y:S02]  /*13b60*/  IMAD.MOV.U32 R19, RZ, RZ, 0x3d39bf78 ;  /* 0x3d39bf78ff137424 */ /* 0x000fe400078e00ff */
[----:B------:R-:W-:-:S06]  /*13b70*/  FMUL.FTZ R6, R6, R13 ;  /* 0x0000000d06067220 */ /* 0x000fcc0000410000 */
        /* <DEDUP_REMOVED lines=31> */
.L_x_2939:
[----:B------:R0:W1:Y:S02]  /*13d70*/  MUFU.SQRT R6, R7 ;  /* 0x0000000700067308 */ /* 0x0000640000002000 */
.L_x_2938:
[----:B------:R-:W-:Y:S05]  /*13d80*/  BSYNC B0 ;  /* 0x0000000000007941 */ /* 0x000fea0003800000 */
.L_x_2937:
        /* <DEDUP_REMOVED lines=33> */
[----:B------:R-:W-:Y:S01]  /*13fa0*/  FSEL R3, R3, R2, !P0 ;  /* 0x0000000203037208 */ /* 0x000fe20004000000 */
[----:B------:R-:W-:Y:S05]  /*13fb0*/  BRA `(.L_x_2951) ;  /* 0x0000071000007947 */ /* 0x000fea0003800000 */
.L_x_2950:
        /* <DEDUP_REMOVED lines=17> */
.L_x_2956:
[----:B------:R-:W-:-:S04]  /*140d0*/  FADD.FTZ R3, -R3, R20 ;  /* 0x0000001403037221 */ /* 0x000fc80000010100 */
[----:B------:R-:W-:Y:S02]  /*140e0*/  FMUL.FTZ R3, R3, 0.5 ;  /* 0x3f00000003037820 */ /* 0x000fe40000410000 */
.L_x_2957:
[----:B------:R-:W-:Y:S05]  /*140f0*/  BSYNC B4 ;  /* 0x0000000000047941 */ /* 0x000fea0003800000 */
.L_x_2955:
        /* <DEDUP_REMOVED lines=10> */
.L_x_2959:
[----:B------:R-:W-:-:S04]  /*141a0*/  FADD.FTZ R2, -R2, R11 ;  /* 0x0000000b02027221 */ /* 0x000fc80000010100 */
[----:B------:R-:W-:Y:S02]  /*141b0*/  FMUL.FTZ R2, R2, 0.5 ;  /* 0x3f00000002027820 */ /* 0x000fe40000410000 */
.L_x_2960:
[----:B------:R-:W-:Y:S05]  /*141c0*/  BSYNC B4 ;  /* 0x0000000000047941 */ /* 0x000fea0003800000 */
.L_x_2958:
[----:B------:R-:W-:Y:S02]  /*141d0*/  FADD.FTZ R2, R2, R3 ;  /* 0x0000000302027221 */ /* 0x000fe40000010000 */
[----:B------:R-:W-:-:S04]  /*141e0*/  FADD.FTZ R9, R4, R9 ;  /* 0x0000000904097221 */ /* 0x000fc80000010000 */
[----:B------:R-:W-:-:S06]  /*141f0*/  FMUL.FTZ R9, R9, R2 ;  /* 0x0000000209097220 */ /* 0x000fcc0000410000 */
[----:B------:R-:W2:Y:S01]  /*14200*/  MUFU.SQRT R9, R9 ;  /* 0x0000000900097308 */ /* 0x000ea20000002000 */
[----:B------:R-:W-:Y:S05]  /*14210*/  BRA `(.L_x_2961) ;  /* 0x0000012000007947 */ /* 0x000fea0003800000 */
.L_x_2954:
        /* <DEDUP_REMOVED lines=12> */
.L_x_2953:
[----:B------:R-:W-:Y:S01]  /*142e0*/  FADD.FTZ R2, R9, 1 ;  /* 0x3f80000009027421 */ /* 0x000fe20000010000 */
[----:B0-----:R-:W-:Y:S01]  /*142f0*/  MUFU.SQRT R7, R7 ;  /* 0x0000000700077308 */ /* 0x001fe20000002000 */
[----:B------:R-:W-:Y:S02]  /*14300*/  IMAD.MOV.U32 R4, RZ, RZ, 0x3f800000 ;  /* 0x3f800000ff047424 */ /* 0x000fe400078e00ff */
[----:B------:R-:W-:-:S06]  /*14310*/  FMUL.FTZ R2, R2, 0.5 ;  /* 0x3f00000002027820 */ /* 0x000fcc0000410000 */
[----:B------:R-:W0:Y:S02]  /*14320*/  MUFU.SQRT R2, R2 ;  /* 0x0000000200027308 */ /* 0x000e240000002000 */
[----:B0-----:R-:W-:-:S06]  /*14330*/  FMUL.FTZ R9, R7, R2 ;  /* 0x0000000207097220 */ /* 0x001fcc0000410000 */
.L_x_2961:
[----:B------:R-:W-:Y:S05]  /*14340*/  BSYNC B1 ;  /* 0x0000000000017941 */ /* 0x000fea0003800000 */
.L_x_2952:
[----:B------:R-:W-:Y:S05]  /*14350*/  BRA `(.L_x_2962) ;  /* 0x0000002000007947 */ /* 0x000fea0003800000 */
.L_x_2949:
[----:B------:R-:W-:Y:S02]  /*14360*/  FMUL.FTZ R9, R9, 16777216 ;  /* 0x4b80000009097820 */ /* 0x000fe40000410000 */
[----:B------:R-:W-:Y:S02]  /*14370*/  FMUL.FTZ R4, R4, 16777216 ;  /* 0x4b80000004047820 */ /* 0x000fe40000410000 */
.L_x_2962:
[----:B------:R-:W-:Y:S05]  /*14380*/  BSYNC B0 ;  /* 0x0000000000007941 */ /* 0x000fea0003800000 */
.L_x_2948:
        /* <DEDUP_REMOVED lines=17> */
[----:B------:R-:W-:Y:S02]  /*144a0*/  MOV R2, R10 ;  /* 0x0000000a00027202 */ /* 0x000fe40000000f00 */
.L_x_2964:
[----:B------:R-:W-:Y:S05]  /*144b0*/  BSYNC B4 ;  /* 0x0000000000047941 */ /* 0x000fea0003800000 */
.L_x_2963:
        /* <DEDUP_REMOVED lines=18> */
.L_x_2966:
[----:B------:R-:W-:Y:S01]  /*145e0*/  ISETP.GE.AND P0, PT, R9, RZ, PT ;  /* 0x000000ff0900720c */ /* 0x000fe20003f06270 */
[----:B------:R-:W-:-:S12]  /*145f0*/  HFMA2.MMA R3, -RZ, RZ, 1.9599609375, 20144 ;  /* 0x3fd774ebff037435 */ /* 0x000fd800000001ff */
[----:B------:R-:W-:-:S04]  /*14600*/  @P0 FFMA.FTZ R2, R3, 0.93318945169448852539, -R2 ;  /* 0x3f6ee58103020823 */ /* 0x000fc80000010802 */
[----:B------:R-:W-:Y:S02]  /*14610*/  @!P0 FFMA.FTZ R2, R3, 0.93318945169448852539, R2 ;  /* 0x3f6ee58103028823 */ /* 0x000fe40000010002 */
.L_x_2967:
[----:B------:R-:W-:Y:S05]  /*14620*/  BSYNC B0 ;  /* 0x0000000000007941 */ /* 0x000fea0003800000 */
.L_x_2965:
        /* <DEDUP_REMOVED lines=10> */
.L_x_2951:
[----:B------:R-:W-:Y:S05]  /*146d0*/  BSYNC B3 ;  /* 0x0000000000037941 */ /* 0x000fea0003800000 */
.L_x_2947:
[----:B------:R-:W-:Y:S02]  /*146e0*/  LOP3.LUT R0, R3, 0x80000000, R0, 0xb8, !PT ;  /* 0x8000000003007812 */ /* 0x000fe400078eb800 */
[----:B-1----:R-:W-:Y:S01]  /*146f0*/  LOP3.LUT R5, R6, 0x80000000, R5, 0xb8, !PT ;  /* 0x8000000006057812 */ /* 0x002fe200078eb805 */
[----:B------:R-:W-:Y:S05]  /*14700*/  BRA `(.L_x_2936) ;  /* 0x0000179000007947 */ /* 0x000fea0003800000 */
.L_x_2935:
        /* <DEDUP_REMOVED lines=30> */
[----:B------:R-:W-:Y:S02]  /*148f0*/  MOV R2, R10 ;  /* 0x0000000a00027202 */ /* 0x000fe40000000f00 */
.L_x_2973:
[----:B------:R-:W-:Y:S05]  /*14900*/  BSYNC B4 ;  /* 0x0000000000047941 */ /* 0x000fea0003800000 */
.L_x_2972:
        /* <DEDUP_REMOVED lines=18> */
.L_x_2975:
[----:B------:R-:W-:Y:S01]  /*14a30*/  ISETP.GE.AND P0, PT, R7, RZ, PT ;  /* 0x000000ff0700720c */ /* 0x000fe20003f06270 */
[----:B------:R-:W-:-:S12]  /*14a40*/  HFMA2.MMA R3, -RZ, RZ, 1.9599609375, 20144 ;  /* 0x3fd774ebff037435 */ /* 0x000fd800000001ff */
[----:B------:R-:W-:-:S04]  /*14a50*/  @P0 FFMA.FTZ R2, R3, 0.93318945169448852539, -R2 ;  /* 0x3f6ee58103020823 */ /* 0x000fc80000010802 */
[----:B------:R-:W-:Y:S02]  /*14a60*/  @!P0 FFMA.FTZ R2, R3, 0.93318945169448852539, R2 ;  /* 0x3f6ee58103028823 */ /* 0x000fe40000010002 */
.L_x_2976:
[----:B------:R-:W-:Y:S05]  /*14a70*/  BSYNC B0 ;  /* 0x0000000000007941 */ /* 0x000fea0003800000 */
.L_x_2974:
        /* <DEDUP_REMOVED lines=13> */
.L_x_2971:
        /* <DEDUP_REMOVED lines=12> */
[----:B------:R-:W-:Y:S02]  /*14c10*/  MOV R2, R10 ;  /* 0x0000000a00027202 */ /* 0x000fe40000000f00 */
.L_x_2979:
[----:B------:R-:W-:Y:S05]  /*14c20*/  BSYNC B4 ;  /* 0x0000000000047941 */ /* 0x000fea0003800000 */
.L_x_2978:
        /* <DEDUP_REMOVED lines=18> */
.L_x_2981:
[----:B------:R-:W-:Y:S01]  /*14d50*/  ISETP.GE.AND P0, PT, R7, RZ, PT ;  /* 0x000000ff0700720c */ /* 0x000fe20003f06270 */
[----:B------:R-:W-:-:S12]  /*14d60*/  HFMA2.MMA R3, -RZ, RZ, 1.9599609375, 20144 ;  /* 0x3fd774ebff037435 */ /* 0x000fd800000001ff */
[----:B------:R-:W-:-:S04]  /*14d70*/  @P0 FFMA.FTZ R2, R3, 0.93318945169448852539, -R2 ;  /* 0x3f6ee58103020823 */ /* 0x000fc80000010802 */
[----:B------:R-:W-:Y:S02]  /*14d80*/  @!P0 FFMA.FTZ R2, R3, 0.93318945169448852539, R2 ;  /* 0x3f6ee58103028823 */ /* 0x000fe40000010002 */
.L_x_2982:
[----:B------:R-:W-:Y:S05]  /*14d90*/  BSYNC B0 ;  /* 0x0000000000007941 */ /* 0x000fea0003800000 */
.L_x_2980:
        /* <DEDUP_REMOVED lines=27> */
.L_x_2970:
        /* <DEDUP_REMOVED lines=30> */
[----:B------:R-:W-:Y:S02]  /*15130*/  MOV R14, R6 ;  /* 0x00000006000e7202 */ /* 0x000fe40000000f00 */
[----:B------:R-:W-:Y:S02]  /*15140*/  MOV R2, 0x15160 ;  /* 0x0001516000027802 */ /* 0x000fe40000000f00 */
[----:B------:R-:W-:Y:S05]  /*15150*/  CALL.REL.NOINC `($__internal_0_$__cuda_sm3x_div_rn_ftz_f32_slowpath) ;  /* 0x00001d2000007944 */ /* 0x000fea0003c00000 */
[----:B------:R-:W-:Y:S02]  /*15160*/  IMAD.MOV.U32 R3, RZ, RZ, R10 ;  /* 0x000000ffff037224 */ /* 0x000fe400078e000a */
.L_x_2984:
[----:B------:R-:W-:Y:S05]  /*15170*/  BSYNC B4 ;  /* 0x0000000000047941 */ /* 0x000fea0003800000 */
.L_x_2983:
        /* <DEDUP_REMOVED lines=15> */
[----:B------:R-:W-:-:S10]  /*15270*/  HFMA2.MMA R3, -RZ, RZ, 1.9599609375, 20144 ;  /* 0x3fd774ebff037435 */ /* 0x000fd400000001ff */
[----:B------:R-:W-:Y:S01]  /*15280*/  FFMA.FTZ R2, R3, 1.8663789033889770508, -R2 ;  /* 0x3feee58103027823 */ /* 0x000fe20000010802 */
[----:B------:R-:W-:Y:S05]  /*15290*/  BRA `(.L_x_2987) ;  /* 0x0000004000007947 */ /* 0x000fea0003800000 */
.L_x_2986:
[----:B------:R-:W-:Y:S01]  /*152a0*/  ISETP.GE.AND P0, PT, R7, RZ, PT ;  /* 0x000000ff0700720c */ /* 0x000fe20003f06270 */
[----:B------:R-:W-:-:S12]  /*152b0*/  IMAD.MOV.U32 R3, RZ, RZ, 0x3fd774eb ;  /* 0x3fd774ebff037424 */ /* 0x000fd800078e00ff */
[----:B------:R-:W-:-:S04]  /*152c0*/  @P0 FFMA.FTZ R2, R3, 0.93318945169448852539, -R2 ;  /* 0x3f6ee58103020823 */ /* 0x000fc80000010802 */
[----:B------:R-:W-:Y:S02]  /*152d0*/  @!P0 FFMA.FTZ R2, R3, 0.93318945169448852539, R2 ;  /* 0x3f6ee58103028823 */ /* 0x000fe40000010002 */
.L_x_2987:
[----:B------:R-:W-:Y:S05]  /*152e0*/  BSYNC B0 ;  /* 0x0000000000007941 */ /* 0x000fea0003800000 */
.L_x_2985:
        /* <DEDUP_REMOVED lines=11> */
.L_x_2969:
        /* <DEDUP_REMOVED lines=20> */
[----:B------:R-:W-:Y:S02]  /*154e0*/  MOV R14, R6 ;  /* 0x00000006000e7202 */ /* 0x000fe40000000f00 */
[----:B------:R-:W-:Y:S02]  /*154f0*/  MOV R2, 0x15510 ;  /* 0x0001551000027802 */ /* 0x000fe40000000f00 */
[----:B------:R-:W-:Y:S05]  /*15500*/  CALL.REL.NOINC `($__internal_0_$__cuda_sm3x_div_rn_ftz_f32_slowpath) ;  /* 0x0000197000007944 */ /* 0x000fea0003c00000 */
[----:B------:R-:W-:Y:S02]  /*15510*/  IMAD.MOV.U32 R2, RZ, RZ, R10 ;  /* 0x000000ffff027224 */ /* 0x000fe400078e000a */
.L_x_2991:
[----:B------:R-:W-:Y:S05]  /*15520*/  BSYNC B4 ;  /* 0x0000000000047941 */ /* 0x000fea0003800000 */
.L_x_2990:
        /* <DEDUP_REMOVED lines=24> */
.L_x_2989:
        /* <DEDUP_REMOVED lines=13> */
.L_x_2993:
[----:B------:R-:W-:Y:S05]  /*15780*/  BSYNC B4 ;  /* 0x0000000000047941 */ /* 0x000fea0003800000 */
.L_x_2992:
[CC--:B------:R-:W-:Y:S01]  /*15790*/  IMNMX R9, R7.reuse, R4.reuse, !PT ;  /* 0x0000000407097217 */ /* 0x0c0fe20007800200 */
[----:B------:R-:W-:Y:S01]  /*157a0*/  HFMA2.MMA R8, -RZ, RZ, 0.89990234375, 10328 ;  /* 0x3b33710bff087435 */ /* 0x000fe200000001ff */
[----:B------:R-:W-:Y:S01]  /*157b0*/  IMNMX R7, R7, R4, PT ;  /* 0x0000000407077217 */ /* 0x000fe20003800200 */
[----:B------:R-:W-:Y:S01]  /*157c0*/  FMUL.FTZ R3, R2, R2 ;  /* 0x0000000202037220 */ /* 0x000fe20000410000 */
[----:B------:R-:W-:Y:S02]  /*157d0*/  LOP3.LUT R10, R9, 0xfe000000, RZ, 0xc0, !PT ;  /* 0xfe000000090a7812 */ /* 0x000fe400078ec0ff */
[----:B------:R-:W-:Y:S02]  /*157e0*/  FSETP.NEU.FTZ.AND P0, PT, R7, RZ, PT ;  /* 0x000000ff0700720b */ /* 0x000fe40003f1d000 */
[----:B------:R-:W-:-:S02]  /*157f0*/  IADD3 R12, -R10, 0x7e800000, RZ ;  /* 0x7e8000000a0c7810 */ /* 0x000fc40007ffe1ff */
[----:B------:R-:W-:Y:S01]  /*15800*/  LOP3.LUT R10, R10, 0x800000, RZ, 0xfc, !PT ;  /* 0x008000000a0a7812 */ /* 0x000fe200078efcff */
[----:B------:R-:W-:Y:S01]  /*15810*/  FFMA.FTZ R8, R3, R8, -0.015681877732276916504 ;  /* 0xbc80774803087423 */ /* 0x000fe20000010008 */
[----:B------:R-:W-:Y:S01]  /*15820*/  FSETP.NEU.FTZ.AND P1, PT, R6, RZ, PT ;  /* 0x000000ff0600720b */ /* 0x000fe20003f3d000 */
[-C--:B------:R-:W-:Y:S02]  /*15830*/  FMUL.FTZ R11, R7, R12.reuse ;  /* 0x0000000c070b7220 */ /* 0x080fe40000410000 */
[----:B------:R-:W-:Y:S02]  /*15840*/  FMUL.FTZ R12, R9, R12 ;  /* 0x0000000c090c7220 */ /* 0x000fe40000410000 */
[----:B------:R-:W-:Y:S02]  /*15850*/  FMUL.FTZ R11, R11, R11 ;  /* 0x0000000b0b0b7220 */ /* 0x000fe40000410000 */
[----:B------:R-:W-:Y:S02]  /*15860*/  FFMA.FTZ R8, R3, R8, 0.042200751602649688721 ;  /* 0x3d2cdab203087423 */ /* 0x000fe40000010008 */
[----:B------:R-:W-:-:S02]  /*15870*/  FFMA.FTZ R11, R12, R12, R11 ;  /* 0x0000000c0c0b7223 */ /* 0x000fc4000001000b */
[----:B------:R-:W-:-:S04]  /*15880*/  FFMA.FTZ R8, R3, R8, -0.074792981147766113281 ;  /* 0xbd992d1003087423 */ /* 0x000fc80000010008 */
[----:B------:R-:W0:Y:S01]  /*15890*/  MUFU.SQRT R11, R11 ;  /* 0x0000000b000b7308 */ /* 0x000e220000002000 */
[----:B------:R-:W-:-:S04]  /*158a0*/  FFMA.FTZ R8, R3, R8, 0.10640415549278259277 ;  /* 0x3dd9ea6c03087423 */ /* 0x000fc80000010008 */
[----:B------:R-:W-:-:S04]  /*158b0*/  FFMA.FTZ R8, R3, R8, -0.14207722246646881104 ;  /* 0xbe117cb103087423 */ /* 0x000fc80000010008 */
[----:B------:R-:W-:-:S04]  /*158c0*/  FFMA.FTZ R8, R3, R8, 0.19993925094604492188 ;  /* 0x3e4cbce003087423 */ /* 0x000fc80000010008 */
[----:B------:R-:W-:Y:S02]  /*158d0*/  FFMA.FTZ R8, R3, R8, -0.33333197236061096191 ;  /* 0xbeaaaa7d03087423 */ /* 0x000fe40000010008 */
[----:B0-----:R-:W-:Y:S01]  /*158e0*/  @P0 FMUL.FTZ R9, R10, R11 ;  /* 0x0000000b0a090220 */ /* 0x001fe20000410000 */
[----:B------:R-:W-:Y:S01]  /*158f0*/  FSETP.NEU.FTZ.AND P0, PT, R7, +INF , PT ;  /* 0x7f8000000700780b */ /* 0x000fe20003f1d000 */
[----:B------:R-:W-:Y:S02]  /*15900*/  FMUL.FTZ R3, R3, R8 ;  /* 0x0000000803037220 */ /* 0x000fe40000410000 */
[----:B------:R-:W-:Y:S01]  /*15910*/  @!P6 IMAD.MOV.U32 R7, RZ, RZ, 0x3fd774eb ;  /* 0x3fd774ebff07e424 */ /* 0x000fe200078e00ff */
[----:B------:R-:W-:Y:S01]  /*15920*/  FSEL R9, R9, +INF , P0 ;  /* 0x7f80000009097808 */ /* 0x000fe20000000000 */
[----:B------:R-:W-:Y:S01]  /*15930*/  FFMA.FTZ R2, R3, R2, R2 ;  /* 0x0000000203027223 */ /* 0x000fe20000010002 */
[C---:B------:R-:W-:Y:S01]  /*15940*/  FSETP.NEU.FTZ.AND P0, PT, |R5|.reuse, R4, PT ;  /* 0x000000040500720b */ /* 0x040fe20003f1d200 */
[----:B------:R-:W-:-:S02]  /*15950*/  FADD.FTZ R4, |R5|, R4 ;  /* 0x0000000405047221 */ /* 0x000fc40000010200 */
[----:B------:R-:W-:Y:S01]  /*15960*/  @!P6 FFMA.FTZ R2, R7, 0.93318945169448852539, -R2 ;  /* 0x3f6ee5810702e823 */ /* 0x000fe20000010802 */
[----:B------:R-:W0:Y:S04]  /*15970*/  MUFU.LG2 R9, R9 ;  /* 0x0000000900097308 */ /* 0x000e280000000c00 */
[----:B------:R-:W-:Y:S02]  /*15980*/  FSEL R2, R2, 0.78539818525314331055, P0 ;  /* 0x3f490fdb02027808 */ /* 0x000fe40000000000 */
[----:B------:R-:W-:Y:S02]  /*15990*/  FSETP.GTU.FTZ.AND P0, PT, |R4|, +INF , PT ;  /* 0x7f8000000400780b */ /* 0x000fe40003f1c200 */
[----:B------:R-:W-:-:S04]  /*159a0*/  FSEL R3, R2, RZ, P1 ;  /* 0x000000ff02037208 */ /* 0x000fc80000800000 */
[----:B------:R-:W-:Y:S01]  /*159b0*/  LOP3.LUT R3, R3, 0x80000000, R0, 0xb8, !PT ;  /* 0x8000000003037812 */ /* 0x000fe200078eb800 */
[----:B0-----:R-:W-:-:S03]  /*159c0*/  FMUL.FTZ R8, R9, 0.69314718246459960938 ;  /* 0x3f31721809087820 */ /* 0x001fc60000410000 */
[----:B------:R-:W-:Y:S01]  /*159d0*/  FSEL R3, R4, R3, P0 ;  /* 0x0000000304037208 */ /* 0x000fe20000000000 */
[----:B------:R-:W-:Y:S05]  /*159e0*/  BRA `(.L_x_2977) ;  /* 0x0000038000007947 */ /* 0x000fea0003800000 */
.L_x_2988:
        /* <DEDUP_REMOVED lines=30> */
[----:B------:R-:W-:Y:S02]  /*15bd0*/  MOV R14, R6 ;  /* 0x00000006000e7202 */ /* 0x000fe40000000f00 */
[----:B------:R-:W-:Y:S02]  /*15be0*/  MOV R2, 0x15c00 ;  /* 0x00015c0000027802 */ /* 0x000fe40000000f00 */
[----:B------:R-:W-:Y:S05]  /*15bf0*/  CALL.REL.NOINC `($__internal_0_$__cuda_sm3x_div_rn_ftz_f32_slowpath) ;  /* 0x0000128000007944 */ /* 0x000fea0003c00000 */
[----:B------:R-:W-:Y:S02]  /*15c00*/  IMAD.MOV.U32 R2, RZ, RZ, R10 ;  /* 0x000000ffff027224 */ /* 0x000fe400078e000a */
.L_x_2995:
[----:B------:R-:W-:Y:S05]  /*15c10*/  BSYNC B4 ;  /* 0x0000000000047941 */ /* 0x000fea0003800000 */
.L_x_2994:
        /* <DEDUP_REMOVED lines=21> */
.L_x_2977:
[----:B------:R-:W-:Y:S05]  /*15d70*/  BSYNC B3 ;  /* 0x0000000000037941 */ /* 0x000fea0003800000 */
.L_x_2968:
[----:B------:R-:W-:Y:S01]  /*15d80*/  FADD.FTZ R8, R8, 0.69314718246459960938 ;  /* 0x3f31721808087421 */ /* 0x000fe20000010000 */
[----:B------:R-:W-:-:S04]  /*15d90*/  LOP3.LUT R0, R3, 0x80000000, R0, 0xb8, !PT ;  /* 0x8000000003007812 */ /* 0x000fc800078eb800 */
[----:B------:R-:W-:Y:S01]  /*15da0*/  LOP3.LUT R5, R8, 0x80000000, R5, 0xb8, !PT ;  /* 0x8000000008057812 */ /* 0x000fe200078eb805 */
[----:B------:R-:W-:Y:S05]  /*15db0*/  BRA `(.L_x_2936) ;  /* 0x000000e000007947 */ /* 0x000fea0003800000 */
.L_x_2934:
        /* <DEDUP_REMOVED lines=14> */
.L_x_2936:
[----:B------:R-:W-:Y:S05]  /*15ea0*/  BSYNC B2 ;  /* 0x0000000000027941 */ /* 0x000fea0003800000 */
.L_x_2933:
        /* <DEDUP_REMOVED lines=17> */
.L_x_2999:
[----:B------:R-:W-:-:S06]  /*15fc0*/  HADD2.F32 R3, -RZ, R3.H0_H0 ;  /* 0x20000003ff037230 */ /* 0x000fcc0000004100 */
[----:B------:R-:W0:Y:S02]  /*15fd0*/  F2I.S64.TRUNC R2, R3 ;  /* 0x0000000300027311 */ /* 0x000e24000020d900 */
[----:B0-----:R-:W-:Y:S01]  /*15fe0*/  STG.E.U8 [R16.64], R2 ;  /* 0x0000000210007986 */ /* 0x001fe2000c101124 */
[----:B------:R-:W-:Y:S05]  /*15ff0*/  EXIT ;  /* 0x000000000000794d */ /* 0x000fea0003800000 */
.L_x_2998:
        /* <DEDUP_REMOVED lines=10> */
.L_x_3002:
[----:B------:R-:W-:-:S06]  /*160a0*/  HADD2.F32 R3, -RZ, R3.H0_H0 ;  /* 0x20000003ff037230 */ /* 0x000fcc0000004100 */
[----:B------:R-:W0:Y:S02]  /*160b0*/  F2I.FTZ.TRUNC.NTZ R3, R3 ;  /* 0x0000000300037305 */ /* 0x000e24000021f100 */
[----:B0-----:R-:W-:Y:S01]  /*160c0*/  STG.E [R16.64], R3 ;  /* 0x0000000310007986 */ /* 0x001fe2000c101924 */
[----:B------:R-:W-:Y:S05]  /*160d0*/  EXIT ;  /* 0x000000000000794d */ /* 0x000fea0003800000 */
.L_x_3001:
[----:B------:R-:W-:-:S06]  /*160e0*/  HADD2.F32 R3, -RZ, R3.H0_H0 ;  /* 0x20000003ff037230 */ /* 0x000fcc0000004100 */
[----:B------:R-:W0:Y:S02]  /*160f0*/  F2I.FTZ.TRUNC.NTZ R3, R3 ;  /* 0x0000000300037305 */ /* 0x000e24000021f100 */
[----:B0-----:R-:W-:Y:S01]  /*16100*/  STG.E.U16 [R16.64], R3 ;  /* 0x0000000310007986 */ /* 0x001fe2000c101524 */
[----:B------:R-:W-:Y:S05]  /*16110*/  EXIT ;  /* 0x000000000000794d */ /* 0x000fea0003800000 */
.L_x_2997:
        /* <DEDUP_REMOVED lines=9> */
.L_x_3004:
[----:B------:R-:W-:Y:S01]  /*161b0*/  STG.E.U16 [R16.64], R3 ;  /* 0x0000000310007986 */ /* 0x000fe2000c101524 */
[----:B------:R-:W-:Y:S05]  /*161c0*/  EXIT ;  /* 0x000000000000794d */ /* 0x000fea0003800000 */
.L_x_3003:
        /* <DEDUP_REMOVED lines=8> */
[----:B------:R-:W-:Y:S01]  /*16250*/  STG.E.64 [R16.64], R4 ;  /* 0x0000000410007986 */ /* 0x000fe2000c101b24 */
[----:B------:R-:W-:Y:S05]  /*16260*/  EXIT ;  /* 0x000000000000794d */ /* 0x000fea0003800000 */
.L_x_3006:
[----:B------:R-:W-:Y:S01]  /*16270*/  STG.E [R16.64], R3 ;  /* 0x0000000310007986 */ /* 0x000fe2000c101924 */
[----:B------:R-:W-:Y:S05]  /*16280*/  EXIT ;  /* 0x000000000000794d */ /* 0x000fea0003800000 */
.L_x_3005:
[----:B------:R-:W-:-:S05]  /*16290*/  HADD2.F32 R2, -RZ, R3.H0_H0 ;  /* 0x20000003ff027230 */ /* 0x000fca0000004100 */
[----:B------:R-:W-:-:S06]  /*162a0*/  FMUL.FTZ R2, R2, 1 ;  /* 0x3f80000002027820 */ /* 0x000fcc0000410000 */
[----:B------:R-:W0:Y:S02]  /*162b0*/  F2F.F64.F32 R2, R2 ;  /* 0x0000000200027310 */ /* 0x000e240000201800 */
[----:B0-----:R-:W-:Y:S01]  /*162c0*/  STG.E.64 [R16.64], R2 ;  /* 0x0000000210007986 */ /* 0x001fe2000c101b24 */
[----:B------:R-:W-:Y:S05]  /*162d0*/  EXIT ;  /* 0x000000000000794d */ /* 0x000fea0003800000 */
.L_x_2996:
        /* <DEDUP_REMOVED lines=15> */
[----:B------:R-:W-:Y:S01]  /*163d0*/  STG.E.U8 [R16.64], R3 ;  /* 0x0000000310007986 */ /* 0x000fe2000c101124 */
[----:B------:R-:W-:Y:S05]  /*163e0*/  EXIT ;  /* 0x000000000000794d */ /* 0x000fea0003800000 */
.L_x_3009:
[--C-:B------:R-:W-:Y:S02]  /*163f0*/  HADD2.F32 R6, -RZ, R3.reuse.H1_H1 ;  /* 0x30000003ff067230 */ /* 0x100fe40000004100 */
[----:B------:R-:W-:-:S03]  /*16400*/  HADD2.F32 R3, -RZ, R3.H0_H0 ;  /* 0x20000003ff037230 */ /* 0x000fc60000004100 */
[----:B------:R-:W-:Y:S02]  /*16410*/  FMUL.FTZ R6, R6, 1 ;  /* 0x3f80000006067820 */ /* 0x000fe40000410000 */
[----:B------:R-:W-:-:S04]  /*16420*/  FMUL.FTZ R3, R3, 1 ;  /* 0x3f80000003037820 */ /* 0x000fc80000410000 */
[----:B------:R-:W-:Y:S08]  /*16430*/  F2F.F64.F32 R6, R6 ;  /* 0x0000000600067310 */ /* 0x000ff00000201800 */
[----:B------:R-:W0:Y:S02]  /*16440*/  F2F.F64.F32 R4, R3 ;  /* 0x0000000300047310 */ /* 0x000e240000201800 */
[----:B0-----:R-:W-:Y:S01]  /*16450*/  STG.E.128 [R16.64], R4 ;  /* 0x0000000410007986 */ /* 0x001fe2000c101d24 */
[----:B------:R-:W-:Y:S05]  /*16460*/  EXIT ;  /* 0x000000000000794d */ /* 0x000fea0003800000 */
.L_x_3008:
        /* <DEDUP_REMOVED lines=21> */
.L_x_3013:
[----:B------:R-:W-:Y:S05]  /*165c0*/  BSYNC B0 ;  /* 0x0000000000007941 */ /* 0x000fea0003800000 */
.L_x_3012:
[----:B------:R-:W-:-:S05]  /*165d0*/  LOP3.LUT R3, R0, R3, RZ, 0xfc, !PT ;  /* 0x0000000300037212 */ /* 0x000fca00078efcff */
[----:B------:R-:W-:Y:S01]  /*165e0*/  STG.E.U8 [R16.64], R3 ;  /* 0x0000000310007986 */ /* 0x000fe2000c101124 */
[----:B------:R-:W-:Y:S05]  /*165f0*/  EXIT ;  /* 0x000000000000794d */ /* 0x000fea0003800000 */
.L_x_3011:
        /* <DEDUP_REMOVED lines=13> */
.L_x_3015:
[----:B------:R-:W-:Y:S01]  /*166d0*/  HFMA2.MMA R0, -RZ, RZ, 0, 7.569789886474609375e-06 ;  /* 0x0000007fff007435 */ /* 0x000fe200000001ff */
[----:B------:R-:W-:-:S09]  /*166e0*/  ISETP.GT.U32.AND P0, PT, R2, 0x7f800000, PT ;  /* 0x7f8000000200780c */ /* 0x000fd20003f04070 */
[----:B------:R-:W-:Y:S02]  /*166f0*/  SEL R0, R0, 0x7c, P0 ;  /* 0x0000007c00007807 */ /* 0x000fe40000000000 */
.L_x_3016:
[----:B------:R-:W-:Y:S05]  /*16700*/  BSYNC B0 ;  /* 0x0000000000007941 */ /* 0x000fea0003800000 */
.L_x_3014:
[----:B------:R-:W-:-:S04]  /*16710*/  LOP3.LUT R2, R3, 0x80000000, RZ, 0xc0, !PT ;  /* 0x8000000003027812 */ /* 0x000fc800078ec0ff */
[----:B------:R-:W-:-:S04]  /*16720*/  SHF.R.U32.HI R3, RZ, 0x18, R2 ;  /* 0x00000018ff037819 */ /* 0x000fc80000011602 */
[----:B------:R-:W-:-:S05]  /*16730*/  LOP3.LUT R3, R0, R3, RZ, 0xfc, !PT ;  /* 0x0000000300037212 */ /* 0x000fca00078efcff */
[----:B------:R-:W-:Y:S01]  /*16740*/  STG.E.U8 [R16.64], R3 ;  /* 0x0000000310007986 */ /* 0x000fe2000c101124 */
[----:B------:R-:W-:Y:S05]  /*16750*/  EXIT ;  /* 0x000000000000794d */ /* 0x000fea0003800000 */
.L_x_3010:
[----:B------:R-:W-:-:S05]  /*16760*/  HADD2.F32 R0, -RZ, R3.H0_H0 ;  /* 0x20000003ff007230 */ /* 0x000fca0000004100 */
[----:B------:R-:W-:-:S05]  /*16770*/  F2FP.BF16.PACK_AB R0, RZ, R0 ;  /* 0x00000000ff00723e */ /* 0x000fca00000010ff */
[----:B------:R-:W-:Y:S01]  /*16780*/  STG.E.U16 [R16.64], R0 ;  /* 0x0000000010007986 */ /* 0x000fe2000c101524 */
[----:B------:R-:W-:Y:S05]  /*16790*/  EXIT ;  /* 0x000000000000794d */ /* 0x000fea0003800000 */
.L_x_3007:
        /* <DEDUP_REMOVED lines=12> */
.L_x_3019:
        /* <DEDUP_REMOVED lines=17> */
.L_x_3022:
[----:B------:R-:W-:-:S04]  /*16970*/  LOP3.LUT R2, R3, 0x80000000, RZ, 0xc0, !PT ;  /* 0x8000000003027812 */ /* 0x000fc800078ec0ff */
[----:B------:R-:W-:-:S04]  /*16980*/  SHF.R.U32.HI R3, RZ, 0x18, R2 ;  /* 0x00000018ff037819 */ /* 0x000fc80000011602 */
[----:B------:R-:W-:-:S04]  /*16990*/  LOP3.LUT R0, R0, R3, RZ, 0xfc, !PT ;  /* 0x0000000300007212 */ /* 0x000fc800078efcff */
[----:B------:R-:W-:Y:S02]  /*169a0*/  PRMT R8, R0, 0x7610, R8 ;  /* 0x0000761000087816 */ /* 0x000fe40000000008 */
.L_x_3021:
[----:B------:R-:W-:Y:S05]  /*169b0*/  BSYNC B0 ;  /* 0x0000000000007941 */ /* 0x000fea0003800000 */
.L_x_3020:
[----:B------:R-:W-:Y:S01]  /*169c0*/  STG.E.U8 [R16.64], R8 ;  /* 0x0000000810007986 */ /* 0x000fe2000c101124 */
[----:B------:R-:W-:Y:S05]  /*169d0*/  EXIT ;  /* 0x000000000000794d */ /* 0x000fea0003800000 */
.L_x_3018:
        /* <DEDUP_REMOVED lines=17> */
.L_x_3025:
[----:B------:R-:W-:-:S04]  /*16af0*/  LOP3.LUT R2, R3, 0x80000000, RZ, 0xc0, !PT ;  /* 0x8000000003027812 */ /* 0x000fc800078ec0ff */
[----:B------:R-:W-:-:S04]  /*16b00*/  SHF.R.U32.HI R3, RZ, 0x18, R2 ;  /* 0x00000018ff037819 */ /* 0x000fc80000011602 */
[----:B------:R-:W-:-:S04]  /*16b10*/  LOP3.LUT R0, R0, R3, RZ, 0xfc, !PT ;  /* 0x0000000300007212 */ /* 0x000fc800078efcff */
[----:B------:R-:W-:Y:S02]  /*16b20*/  PRMT R8, R0, 0x7610, R8 ;  /* 0x0000761000087816 */ /* 0x000fe40000000008 */
.L_x_3024:
[----:B------:R-:W-:Y:S05]  /*16b30*/  BSYNC B0 ;  /* 0x0000000000007941 */ /* 0x000fea0003800000 */
.L_x_3023:
[----:B------:R-:W-:Y:S01]  /*16b40*/  STG.E.U8 [R16.64], R8 ;  /* 0x0000000810007986 */ /* 0x000fe2000c101124 */
[----:B------:R-:W-:Y:S05]  /*16b50*/  EXIT ;  /* 0x000000000000794d */ /* 0x000fea0003800000 */
.L_x_3017:
        /* <DEDUP_REMOVED lines=13> */
[----:B------:R-:W-:Y:S01]  /*16c30*/  HFMA2.MMA R3, -RZ, RZ, 0, 1.5199184417724609375e-05 ;  /* 0x000000ffff037435 */ /* 0x000fe200000001ff */
        /* <DEDUP_REMOVED lines=8> */
.L_x_3000:
[----:B------:R-:W-:Y:S01]  /*16cc0*/  MOV R0, 0x0 ;  /* 0x0000000000007802 */ /* 0x000fe20000000f00 */
[----:B------:R-:W-:Y:S01]  /*16cd0*/  IMAD.MOV.U32 R5, RZ, RZ, c[0x4][0x15c] ;  /* 0x01005700ff057624 */ /* 0x000fe200078e00ff */
[----:B------:R-:W-:Y:S01]  /*16ce0*/  MOV R4, c[0x4][0x158] ;  /* 0x0100560000047a02 */ /* 0x000fe20000000f00 */
[----:B------:R-:W-:Y:S01]  /*16cf0*/  IMAD.MOV.U32 R6, RZ, RZ, c[0x4][0x160] ;  /* 0x01005800ff067624 */ /* 0x000fe200078e00ff */
[----:B------:R0:W1:Y:S01]  /*16d00*/  LDC.64 R2, c[0x4][R0] ;  /* 0x0100000000027b82 */ /* 0x0000620000000a00 */
[----:B------:R-:W-:Y:S01]  /*16d10*/  MOV R7, c[0x4][0x164] ;  /* 0x0100590000077a02 */ /* 0x000fe20000000f00 */
[----:B------:R-:W-:Y:S01]  /*16d20*/  IMAD.MOV.U32 R8, RZ, RZ, 0x65 ;  /* 0x00000065ff087424 */ /* 0x000fe200078e00ff */
[----:B------:R-:W-:Y:S01]  /*16d30*/  MOV R11, c[0x4][0x34] ;  /* 0x01000d00000b7a02 */ /* 0x000fe20000000f00 */
[----:B------:R-:W-:Y:S02]  /*16d40*/  IMAD.MOV.U32 R10, RZ, RZ, c[0x4][0x30] ;  /* 0x01000c00ff0a7624 */ /* 0x000fe400078e00ff */
[----:B------:R-:W-:-:S02]  /*16d50*/  IMAD.MOV.U32 R12, RZ, RZ, 0x1 ;  /* 0x00000001ff0c7424 */ /* 0x000fc400078e00ff */
[----:B------:R-:W-:Y:S02]  /*16d60*/  IMAD.MOV.U32 R13, RZ, RZ, RZ ;  /* 0x000000ffff0d7224 */ /* 0x000fe400078e00ff */
        /* <DEDUP_REMOVED lines=8> */
[----:B------:R-:W-:Y:S05]  /*16df0*/  EXIT ;  /* 0x000000000000794d */ /* 0x000fea0003800000 */
.L_x_3027:
[----:B------:R-:W-:-:S06]  /*16e00*/  HADD2.F32 R3, -RZ, R3.H0_H0 ;  /* 0x20000003ff037230 */ /* 0x000fcc0000004100 */
[----:B------:R-:W0:Y:S02]  /*16e10*/  F2I.U64.TRUNC R2, R3 ;  /* 0x0000000300027311 */ /* 0x000e24000020d800 */
[----:B0-----:R-:W-:Y:S01]  /*16e20*/  STG.E.64 [R16.64], R2 ;  /* 0x0000000210007986 */ /* 0x001fe2000c101b24 */
[----:B------:R-:W-:Y:S05]  /*16e30*/  EXIT ;  /* 0x000000000000794d */ /* 0x000fea0003800000 */
.L_x_3026:
[----:B------:R-:W-:-:S06]  /*16e40*/  HADD2.F32 R3, -RZ, R3.H0_H0 ;  /* 0x20000003ff037230 */ /* 0x000fcc0000004100 */
[----:B------:R-:W0:Y:S02]  /*16e50*/  F2I.FTZ.U32.TRUNC.NTZ R3, R3 ;  /* 0x0000000300037305 */ /* 0x000e24000021f000 */
[----:B0-----:R-:W-:Y:S01]  /*16e60*/  STG.E [R16.64], R3 ;  /* 0x0000000310007986 */ /* 0x001fe2000c101924 */
[----:B------:R-:W-:Y:S05]  /*16e70*/  EXIT ;  /* 0x000000000000794d */ /* 0x000fea0003800000 */
        .weak           $__internal_0_$__cuda_sm3x_div_rn_ftz_f32_slowpath
        .type           $__internal_0_$__cuda_sm3x_div_rn_ftz_f32_slowpath,@function
        .size           $__internal_0_$__cuda_sm3x_div_rn_ftz_f32_slowpath,(.L_x_16327 - $__internal_0_$__cuda_sm3x_div_rn_ftz_f32_slowpath)
$__internal_0_$__cuda_sm3x_div_rn_ftz_f32_slowpath:
[----:B------:R-:W-:Y:S01]  /*16e80*/  SHF.R.U32.HI R10, RZ, 0x17, R14 ;  /* 0x00000017ff0a7819 */ /* 0x000fe2000001160e */
[----:B------:R-:W-:Y:S01]  /*16e90*/  BSSY B0, `(.L_x_3028) ;  /* 0x0000046000007945 */ /* 0x000fe20003800000 */
[----:B------:R-:W-:Y:S01]  /*16ea0*/  SHF.R.U32.HI R3, RZ, 0x17, R11 ;  /* 0x00000017ff037819 */ /* 0x000fe2000001160b */
[----:B------:R-:W-:Y:S01]  /*16eb0*/  BSSY B1, `(.L_x_3029) ;  /* 0x000001d000017945 */ /* 0x000fe20003800000 */
[----:B------:R-:W-:Y:S02]  /*16ec0*/  LOP3.LUT R15, R10, 0xff, RZ, 0xc0, !PT ;  /* 0x000000ff0a0f7812 */ /* 0x000fe400078ec0ff */
[----:B------:R-:W-:Y:S02]  /*16ed0*/  LOP3.LUT R10, R3, 0xff, RZ, 0xc0, !PT ;  /* 0x000000ff030a7812 */ /* 0x000fe400078ec0ff */
[----:B------:R-:W-:-:S02]  /*16ee0*/  IADD3 R20, R15, -0x1, RZ ;  /* 0xffffffff0f147810 */ /* 0x000fc40007ffe0ff */
[----:B------:R-:W-:Y:S02]  /*16ef0*/  IADD3 R3, R10, -0x1, RZ ;  /* 0xffffffff0a037810 */ /* 0x000fe40007ffe0ff */
[----:B------:R-:W-:-:S04]  /*16f00*/  ISETP.GT.U32.AND P0, PT, R20, 0xfd, PT ;  /* 0x000000fd1400780c */ /* 0x000fc80003f04070 */
[----:B------:R-:W-:-:S13]  /*16f10*/  ISETP.GT.U32.OR P0, PT, R3, 0xfd, P0 ;  /* 0x000000fd0300780c */ /* 0x000fda0000704470 */
[----:B------:R-:W-:Y:S05]  /*16f20*/  @!P0 BRA `(.L_x_3030) ;  /* 0x0000015000008947 */ /* 0x000fea0003800000 */
[----:B------:R-:W-:Y:S02]  /*16f30*/  FSETP.GTU.FTZ.AND P0, PT, |R11|, +INF , PT ;  /* 0x7f8000000b00780b */ /* 0x000fe40003f1c200 */
[----:B------:R-:W-:-:S04]  /*16f40*/  FSETP.GTU.FTZ.AND P1, PT, |R14|, +INF , PT ;  /* 0x7f8000000e00780b */ /* 0x000fc80003f3c200 */
[----:B------:R-:W-:-:S13]  /*16f50*/  PLOP3.LUT P0, PT, P0, P1, PT, 0xa8, 0x0 ;  /* 0x000000000000781c */ /* 0x000fda0000703570 */
[----:B------:R-:W-:Y:S01]  /*16f60*/  @P0 BREAK B1 ;  /* 0x0000000000010942 */ /* 0x000fe20003800000 */
[----:B------:R-:W-:Y:S05]  /*16f70*/  @P0 BRA `(.L_x_3031) ;  /* 0x0000036000000947 */ /* 0x000fea0003800000 */
[C---:B------:R-:W-:Y:S02]  /*16f80*/  FSETP.NEU.FTZ.AND P2, PT, R11.reuse, RZ, PT ;  /* 0x000000ff0b00720b */ /* 0x040fe40003f5d000 */
[----:B------:R-:W-:Y:S02]  /*16f90*/  FSETP.NEU.FTZ.AND P1, PT, R14, RZ, PT ;  /* 0x000000ff0e00720b */ /* 0x000fe40003f3d000 */
[----:B------:R-:W-:-:S11]  /*16fa0*/  FSETP.NEU.FTZ.AND P0, PT, R11, RZ, PT ;  /* 0x000000ff0b00720b */ /* 0x000fd60003f1d000 */
[----:B------:R-:W-:Y:S01]  /*16fb0*/  @!P1 BREAK !P2, B1 ;  /* 0x0000000000019942 */ /* 0x000fe20005000000 */
[----:B------:R-:W-:Y:S05]  /*16fc0*/  @!P1 BRA !P2, `(.L_x_3032) ;  /* 0x000002f000009947 */ /* 0x000fea0005000000 */
[C---:B------:R-:W-:Y:S02]  /*16fd0*/  FSETP.NEU.FTZ.AND P4, PT, |R11|.reuse, +INF , PT ;  /* 0x7f8000000b00780b */ /* 0x040fe40003f9d200 */
[----:B------:R-:W-:Y:S02]  /*16fe0*/  FSETP.NEU.FTZ.AND P3, PT, |R14|, +INF , PT ;  /* 0x7f8000000e00780b */ /* 0x000fe40003f7d200 */
[----:B------:R-:W-:-:S11]  /*16ff0*/  FSETP.NEU.FTZ.AND P2, PT, |R11|, +INF , PT ;  /* 0x7f8000000b00780b */ /* 0x000fd60003f5d200 */
[----:B------:R-:W-:Y:S01]  /*17000*/  @!P3 BREAK !P4, B1 ;  /* 0x000000000001b942 */ /* 0x000fe20006000000 */
[----:B------:R-:W-:Y:S05]  /*17010*/  @!P3 BRA !P4, `(.L_x_3032) ;  /* 0x000002a00000b947 */ /* 0x000fea0006000000 */
[----:B------:R-:W-:-:S13]  /*17020*/  PLOP3.LUT P0, PT, P3, P0, PT, 0x2a, 0x0 ;  /* 0x000000000000781c */ /* 0x000fda0001f00572 */
[----:B------:R-:W-:Y:S01]  /*17030*/  @P0 BREAK B1 ;  /* 0x0000000000010942 */ /* 0x000fe20003800000 */
[----:B------:R-:W-:Y:S05]  /*17040*/  @P0 BRA `(.L_x_3033) ;  /* 0x0000025000000947 */ /* 0x000fea0003800000 */
[----:B------:R-:W-:-:S13]  /*17050*/  PLOP3.LUT P2, PT, P2, P1, PT, 0x2a, 0x0 ;  /* 0x000000000000781c */ /* 0x000fda0001742572 */
[----:B------:R-:W-:Y:S01]  /*17060*/  @P2 BREAK B1 ;  /* 0x0000000000012942 */ /* 0x000fe20003800000 */
[----:B------:R-:W-:Y:S05]  /*17070*/  @P2 BRA `(.L_x_3034) ;  /* 0x000001f000002947 */ /* 0x000fea0003800000 */
.L_x_3030:
[----:B------:R-:W-:Y:S05]  /*17080*/  BSYNC B1 ;  /* 0x0000000000017941 */ /* 0x000fea0003800000 */
.L_x_3029:
[----:B------:R-:W-:Y:S01]  /*17090*/  IADD3 R3, R15, -0x7f, RZ ;  /* 0xffffff810f037810 */ /* 0x000fe20007ffe0ff */
[----:B------:R-:W-:Y:S01]  /*170a0*/  BSSY B1, `(.L_x_3035) ;  /* 0x000001b000017945 */ /* 0x000fe20003800000 */
[----:B------:R-:W-:-:S03]  /*170b0*/  IADD3 R10, R10, -0x7f, RZ ;  /* 0xffffff810a0a7810 */ /* 0x000fc60007ffe0ff */
[----:B------:R-:W-:Y:S02]  /*170c0*/  IMAD R14, R3, -0x800000, R14 ;  /* 0xff800000030e7824 */ /* 0x000fe400078e020e */
[C---:B------:R-:W-:Y:S01]  /*170d0*/  IMAD R11, R10.reuse, -0x800000, R11 ;  /* 0xff8000000a0b7824 */ /* 0x040fe200078e020b */
[----:B------:R-:W-:Y:S01]  /*170e0*/  IADD3 R10, R10, -R3, RZ ;  /* 0x800000030a0a7210 */ /* 0x000fe20007ffe0ff */
[----:B------:R-:W0:Y:S01]  /*170f0*/  MUFU.RCP R15, R14 ;  /* 0x0000000e000f7308 */ /* 0x000e220000001000 */
[----:B------:R-:W-:-:S04]  /*17100*/  FADD.FTZ R20, -R14, -RZ ;  /* 0x800000ff0e147221 */ /* 0x000fc80000010100 */
[----:B0-----:R-:W-:-:S04]  /*17110*/  FFMA R22, R15, R20, 1 ;  /* 0x3f8000000f167423 */ /* 0x001fc80000000014 */
[----:B------:R-:W-:-:S04]  /*17120*/  FFMA R22, R15, R22, R15 ;  /* 0x000000160f167223 */ /* 0x000fc8000000000f */
[----:B------:R-:W-:-:S04]  /*17130*/  FFMA R15, R11, R22, RZ ;  /* 0x000000160b0f7223 */ /* 0x000fc800000000ff */
[----:B------:R-:W-:-:S04]  /*17140*/  FFMA R21, R20, R15, R11 ;  /* 0x0000000f14157223 */ /* 0x000fc8000000000b */
[----:B------:R-:W-:-:S04]  /*17150*/  FFMA R21, R22, R21, R15 ;  /* 0x0000001516157223 */ /* 0x000fc8000000000f */
[----:B------:R-:W-:-:S04]  /*17160*/  FFMA R11, R20, R21, R11 ;  /* 0x00000015140b7223 */ /* 0x000fc8000000000b */
[----:B------:R-:W-:-:S05]  /*17170*/  FFMA.FTZ R21, R22, R11, R21 ;  /* 0x0000000b16157223 */ /* 0x000fca0000010015 */
[----:B------:R-:W-:-:S04]  /*17180*/  SHF.R.U32.HI R11, RZ, 0x17, R21 ;  /* 0x00000017ff0b7819 */ /* 0x000fc80000011615 */
[----:B------:R-:W-:-:S05]  /*17190*/  LOP3.LUT R11, R11, 0xff, RZ, 0xc0, !PT ;  /* 0x000000ff0b0b7812 */ /* 0x000fca00078ec0ff */
[----:B------:R-:W-:-:S05]  /*171a0*/  IMAD.IADD R11, R11, 0x1, R10 ;  /* 0x000000010b0b7824 */ /* 0x000fca00078e020a */
[----:B------:R-:W-:-:S04]  /*171b0*/  IADD3 R3, R11, -0x1, RZ ;  /* 0xffffffff0b037810 */ /* 0x000fc80007ffe0ff */
[----:B------:R-:W-:-:S13]  /*171c0*/  ISETP.GE.U32.AND P0, PT, R3, 0xfe, PT ;  /* 0x000000fe0300780c */ /* 0x000fda0003f06070 */
[----:B------:R-:W-:Y:S05]  /*171d0*/  @!P0 BRA `(.L_x_3036) ;  /* 0x0000006000008947 */ /* 0x000fea0003800000 */
[----:B------:R-:W-:Y:S02]  /*171e0*/  ISETP.GT.AND P0, PT, R11, 0xfe, PT ;  /* 0x000000fe0b00780c */ /* 0x000fe40003f04270 */
[----:B------:R-:W-:-:S11]  /*171f0*/  LOP3.LUT R10, R21, 0x80000000, RZ, 0xc0, !PT ;  /* 0x80000000150a7812 */ /* 0x000fd600078ec0ff */
[----:B------:R-:W-:-:S04]  /*17200*/  @!P0 ISETP.GE.AND P1, PT, R11, 0x1, PT ;  /* 0x000000010b00880c */ /* 0x000fc80003f26270 */
[C---:B------:R-:W-:Y:S02]  /*17210*/  @!P0 SEL R3, R10.reuse, R21, !P1 ;  /* 0x000000150a038207 */ /* 0x040fe40004800000 */
[----:B------:R-:W-:Y:S01]  /*17220*/  @P0 LOP3.LUT R3, R10, 0x7f800000, RZ, 0xfc, !PT ;  /* 0x7f8000000a030812 */ /* 0x000fe200078efcff */
[----:B------:R-:W-:Y:S05]  /*17230*/  BRA `(.L_x_3037) ;  /* 0x0000001000007947 */ /* 0x000fea0003800000 */
.L_x_3036:
[----:B------:R-:W-:Y:S02]  /*17240*/  IMAD R3, R10, 0x800000, R21 ;  /* 0x008000000a037824 */ /* 0x000fe400078e0215 */
.L_x_3037:
[----:B------:R-:W-:Y:S05]  /*17250*/  BSYNC B1 ;  /* 0x0000000000017941 */ /* 0x000fea0003800000 */
.L_x_3035:
[----:B------:R-:W-:Y:S05]  /*17260*/  BRA `(.L_x_3038) ;  /* 0x0000008000007947 */ /* 0x000fea0003800000 */
.L_x_3034:
[----:B------:R-:W-:-:S04]  /*17270*/  LOP3.LUT R3, R14, 0x80000000, R11, 0x48, !PT ;  /* 0x800000000e037812 */ /* 0x000fc800078e480b */
[----:B------:R-:W-:Y:S01]  /*17280*/  LOP3.LUT R3, R3, 0x7f800000, RZ, 0xfc, !PT ;  /* 0x7f80000003037812 */ /* 0x000fe200078efcff */
[----:B------:R-:W-:Y:S05]  /*17290*/  BRA `(.L_x_3038) ;  /* 0x0000005000007947 */ /* 0x000fea0003800000 */
.L_x_3033:
[----:B------:R-:W-:Y:S01]  /*172a0*/  LOP3.LUT R3, R14, 0x80000000, R11, 0x48, !PT ;  /* 0x800000000e037812 */ /* 0x000fe200078e480b */
[----:B------:R-:W-:Y:S05]  /*172b0*/  BRA `(.L_x_3038) ;  /* 0x0000003000007947 */ /* 0x000fea0003800000 */
.L_x_3032:
[----:B------:R-:W0:Y:S01]  /*172c0*/  MUFU.RSQ R3, -QNAN ;  /* 0xffc0000000037908 */ /* 0x000e220000001400 */
[----:B------:R-:W-:Y:S05]  /*172d0*/  BRA `(.L_x_3038) ;  /* 0x0000001000007947 */ /* 0x000fea0003800000 */
.L_x_3031:
[----:B------:R-:W-:Y:S02]  /*172e0*/  FADD.FTZ R3, R11, R14 ;  /* 0x0000000e0b037221 */ /* 0x000fe40000010000 */
.L_x_3038:
[----:B------:R-:W-:Y:S05]  /*172f0*/  BSYNC B0 ;  /* 0x0000000000007941 */ /* 0x000fea0003800000 */
.L_x_3028:
[----:B0-----:R-:W-:Y:S01]  /*17300*/  MOV R10, R3 ;  /* 0x00000003000a7202 */ /* 0x001fe20000000f00 */
[----:B------:R-:W-:-:S04]  /*17310*/  IMAD.MOV.U32 R3, RZ, RZ, 0x0 ;  /* 0x00000000ff037424 */ /* 0x000fc800078e00ff */
[----:B------:R-:W-:Y:S05]  /*17320*/  RET.REL.NODEC R2 `(_ZN2at6native18elementwise_kernelILi128ELi4EZNS0_15gpu_kernel_implIZZZNS0_16asin_kernel_cudaERNS_18TensorIteratorBaseEENKUlvE_clEvENKUlvE1_clEvEUlN3c107complexINS7_4HalfEEEE_EEvS4_RKT_EUliE_EEviT1_) ;  /* 0xfffe8cd002007950 */ /* 0x000fea0003c3ffff */
.L_x_3039:
        /* <DEDUP_REMOVED lines=13> */
.L_x_16327:


//--------------------- .text._ZN2at6native27unrolled_elementwise_kernelIZZZNS0_16asin_kernel_cudaERNS_18TensorIteratorBaseEENKUlvE_clEvENKUlvE1_clEvEUlN3c107complexINS6_4HalfEEEE_St5arrayIPcLm2EELi4E23TrivialOffsetCalculatorILi1EjESF_NS0_6memory12LoadWithCastILi1EEENSG_13StoreWithCastILi1EEEEEviT_T0_T2_T3_T4_T5_ --------------------------
	.section	.text._ZN2at6native27unrolled_elementwise_kernelIZZZNS0_16asin_kernel_cudaERNS_18TensorIteratorBaseEENKUlvE_clEvENKUlvE1_clEvEUlN3c107complexINS6_4HalfEEEE_St5arrayIPcLm2EELi4E23TrivialOffsetCalculatorILi1EjESF_NS0_6memory12LoadWithCastILi1EEENSG_13StoreWithCastILi1EEEEEviT_T0_T2_T3_T4_T5_,"ax",@progbits
	.sectioninfo	@"SHI_REGISTERS=32"
	.align	128
        .global         _ZN2at6native27unrolled_elementwise_kernelIZZZNS0_16asin_kernel_cudaERNS_18TensorIteratorBaseEENKUlvE_clEvENKUlvE1_clEvEUlN3c107complexINS6_4HalfEEEE_St5arrayIPcLm2EELi4E23TrivialOffsetCalculatorILi1EjESF_NS0_6memory12LoadWithCastILi1EEENSG_13StoreWithCastILi1EEEEEviT_T0_T2_T3_T4_T5_
        .type           _ZN2at6native27unrolled_elementwise_kernelIZZZNS0_16asin_kernel_cudaERNS_18TensorIteratorBaseEENKUlvE_clEvENKUlvE1_clEvEUlN3c107complexINS6_4HalfEEEE_St5arrayIPcLm2EELi4E23TrivialOffsetCalculatorILi1EjESF_NS0_6memory12LoadWithCastILi1EEENSG_13StoreWithCastILi1EEEEEviT_T0_T2_T3_T4_T5_,@function
        .size           _ZN2at6native27unrolled_elementwise_kernelIZZZNS0_16asin_kernel_cudaERNS_18TensorIteratorBaseEENKUlvE_clEvENKUlvE1_clEvEUlN3c107complexINS6_4HalfEEEE_St5arrayIPcLm2EELi4E23TrivialOffsetCalculatorILi1EjESF_NS0_6memory12LoadWithCastILi1EEENSG_13StoreWithCastILi1EEEEEviT_T0_T2_T3_T4_T5_,(.L_x_16328 - _ZN2at6native27unrolled_elementwise_kernelIZZZNS0_16asin_kernel_cudaERNS_18TensorIteratorBaseEENKUlvE_clEvENKUlvE1_clEvEUlN3c107complexINS6_4HalfEEEE_St5arrayIPcLm2EELi4E23TrivialOffsetCalculatorILi1EjESF_NS0_6memory12LoadWithCastILi1EEENSG_13StoreWithCastILi1EEEEEviT_T0_T2_T3_T4_T5_)
        .other          _ZN2at6native27unrolled_elementwise_kernelIZZZNS0_16asin_kernel_cudaERNS_18TensorIteratorBaseEENKUlvE_clEvENKUlvE1_clEvEUlN3c107complexINS6_4HalfEEEE_St5arrayIPcLm2EELi4E23TrivialOffsetCalculatorILi1EjESF_NS0_6memory12LoadWithCastILi1EEENSG_13StoreWithCastILi1EEEEEviT_T0_T2_T3_T4_T5_,@"STO_CUDA_ENTRY STV_DEFAULT"
_ZN2at6native27unrolled_elementwise_kernelIZZZNS0_16asin_kernel_cudaERNS_18TensorIteratorBaseEENKUlvE_clEvENKUlvE1_clEvEUlN3c107complexINS6_4HalfEEEE_St5arrayIPcLm2EELi4E23TrivialOffsetCalculatorILi1EjESF_NS0_6memory12LoadWithCastILi1EEENSG_13StoreWithCastILi1EEEEEviT_T0_T2_T3_T4_T5_:
.text._ZN2at6native27unrolled_elementwise_kernelIZZZNS0_16asin_kernel_cudaERNS_18TensorIteratorBaseEENKUlvE_clEvENKUlvE1_clEvEUlN3c107complexINS6_4HalfEEEE_St5arrayIPcLm2EELi4E23TrivialOffsetCalculatorILi1EjESF_NS0_6memory12LoadWithCastILi1EEENSG_13StoreWithCastILi1EEEEEviT_T0_T2_T3_T4_T5_:
        /* <DEDUP_REMOVED lines=8> */
[----:B------:R-:W-:Y:S02]  /*0080*/  PRMT R23, RZ, 0x7610, R23 ;  /* 0x00007610ff177816 */ /* 0x000fe40000000017 */
[----:B------:R-:W-:Y:S01]  /*0090*/  PRMT R24, RZ, 0x7610, R24 ;  /* 0x00007610ff187816 */ /* 0x000fe20000000018 */
[----:B0-----:R-:W-:-:S05]  /*00a0*/  IMAD R27, R28, R27, c[0x0][0x160] ;  /* 0x000058001c1b7624 */ /* 0x001fca00078e021b */
[----:B--2---:R-:W-:-:S04]  /*00b0*/  ISETP.GE.AND P0, PT, R22, R27, PT ;  /* 0x0000001b1600720c */ /* 0x004fc80003f06270 */
[----:B------:R-:W-:-:S09]  /*00c0*/  P2R R26, PR, RZ, 0x1 ;  /* 0x00000001ff1a7803 */ /* 0x000fd20000000000 */
[----:B------:R-:W-:Y:S05]  /*00d0*/  @P0 BRA `(.L_x_3041) ;  /* 0x0000114000000947 */ /* 0x000fea0003800000 */
[----:B-1----:R-:W-:Y:S01]  /*00e0*/  IMAD R0, R28, 0x200, R22 ;  /* 0x000002001c007824 */ /* 0x002fe200078e0216 */
        /* <DEDUP_REMOVED lines=20> */
.L_x_3045:
[----:B------:R-:W2:Y:S01]  /*0230*/  LDG.E.U8 R2, [R2.64] ;  /* 0x0000002402027981 */ /* 0x000ea2000c1e1100 */
[----:B------:R-:W-:Y:S01]  /*0240*/  PRMT R23, RZ, 0x7610, R23 ;  /* 0x00007610ff177816 */ /* 0x000fe20000000017 */
[----:B--2---:R-:W0:Y:S02]  /*0250*/  I2F.U16 R24, R2 ;  /* 0x0000000200187306 */ /* 0x004e240000101000 */
[----:B0-----:R-:W-:Y:S01]  /*0260*/  F2FP.PACK_AB R24, RZ, R24 ;  /* 0x00000018ff18723e */ /* 0x001fe200000000ff */
[----:B------:R-:W-:Y:S05]  /*0270*/  BRA `(.L_x_3047) ;  /* 0x00000f9000007947 */ /* 0x000fea0003800000 */
.L_x_3044:
        /* <DEDUP_REMOVED lines=11> */
.L_x_3049:
[----:B------:R-:W2:Y:S01]  /*0330*/  LDG.E R2, [R2.64] ;  /* 0x0000002402027981 */ /* 0x000ea2000c1e1900 */
[----:B------:R-:W-:Y:S01]  /*0340*/  PRMT R23, RZ, 0x7610, R23 ;  /* 0x00007610ff177816 */ /* 0x000fe20000000017 */
[----:B--2---:R-:W0:Y:S02]  /*0350*/  I2F R24, R2 ;  /* 0x0000000200187306 */ /* 0x004e240000201400 */
[----:B0-----:R-:W-:Y:S01]  /*0360*/  F2FP.PACK_AB R24, RZ, R24 ;  /* 0x00000018ff18723e */ /* 0x001fe200000000ff */
[----:B------:R-:W-:Y:S05]  /*0370*/  BRA `(.L_x_3047) ;  /* 0x00000e9000007947 */ /* 0x000fea0003800000 */
.L_x_3048:
[----:B------:R-:W2:Y:S01]  /*0380*/  LDG.E.U16 R2, [R2.64] ;  /* 0x0000002402027981 */ /* 0x000ea2000c1e1500 */
[----:B------:R-:W-:Y:S01]  /*0390*/  PRMT R23, RZ, 0x7610, R23 ;  /* 0x00007610ff177816 */ /* 0x000fe20000000017 */
[----:B--2---:R-:W0:Y:S02]  /*03a0*/  I2F.S16 R24, R2 ;  /* 0x0000000200187306 */ /* 0x004e240000101400 */
[----:B0-----:R-:W-:Y:S01]  /*03b0*/  F2FP.PACK_AB R24, RZ, R24 ;  /* 0x00000018ff18723e */ /* 0x001fe200000000ff */
[----:B------:R-:W-:Y:S05]  /*03c0*/  BRA `(.L_x_3047) ;  /* 0x00000e4000007947 */ /* 0x000fea0003800000 */
.L_x_3043:
        /* <DEDUP_REMOVED lines=10> */
.L_x_3051:
[----:B------:R-:W2:Y:S01]  /*0470*/  LDG.E.U16 R24, [R2.64] ;  /* 0x0000002402187981 */ /* 0x000ea2000c1e1500 */
[----:B------:R-:W-:Y:S01]  /*0480*/  PRMT R23, RZ, 0x7610, R23 ;  /* 0x00007610ff177816 */ /* 0x000fe20000000017 */
[----:B--2---:R-:W-:-:S05]  /*0490*/  HADD2.F32 R24, -RZ, R24.H0_H0 ;  /* 0x20000018ff187230 */ /* 0x004fca0000004100 */
[----:B------:R-:W-:Y:S01]  /*04a0*/  F2FP.PACK_AB R24, RZ, R24 ;  /* 0x00000018ff18723e */ /* 0x000fe200000000ff */
[----:B------:R-:W-:Y:S05]  /*04b0*/  BRA `(.L_x_3047) ;  /* 0x00000d5000007947 */ /* 0x000fea0003800000 */
.L_x_3050:
        /* <DEDUP_REMOVED lines=10> */
.L_x_3053:
[----:B------:R-:W2:Y:S02]  /*0560*/  LDG.E R2, [R2.64] ;  /* 0x0000002402027981 */ /* 0x000ea4000c1e1900 */
[C---:B--2---:R-:W-:Y:S02]  /*0570*/  PRMT R24, R2.reuse, 0x7610, R24 ;  /* 0x0000761002187816 */ /* 0x044fe40000000018 */
[----:B------:R-:W-:Y:S01]  /*0580*/  PRMT R23, R2, 0x7632, R23 ;  /* 0x0000763202177816 */ /* 0x000fe20000000017 */
[----:B------:R-:W-:Y:S05]  /*0590*/  BRA `(.L_x_3047) ;  /* 0x00000c7000007947 */ /* 0x000fea0003800000 */
.L_x_3052:
[----:B------:R-:W2:Y:S01]  /*05a0*/  LDG.E.64 R2, [R2.64] ;  /* 0x0000002402027981 */ /* 0x000ea2000c1e1b00 */
[----:B------:R-:W-:Y:S01]  /*05b0*/  PRMT R23, RZ, 0x7610, R23 ;  /* 0x00007610ff177816 */ /* 0x000fe20000000017 */
[----:B--2---:R-:W0:Y:S01]  /*05c0*/  F2F.F32.F64 R24, R2 ;  /* 0x0000000200187310 */ /* 0x004e220000301000 */
[----:B------:R-:W0:-:S14]  /*05d0*/  DSETP.GEU.AND P0, PT, |R2|, c[0x2][0x0], PT ;  /* 0x008000000200762a */ /* 0x000e1c0003f0e200 */
[----:B0-----:R-:W-:-:S05]  /*05e0*/  @!P0 FMUL R24, R24, 1.175494350822287508e-38 ;  /* 0x0080000018188820 */ /* 0x001fca0000400000 */
[----:B------:R-:W-:Y:S01]  /*05f0*/  F2FP.PACK_AB R24, RZ, R24 ;  /* 0x00000018ff18723e */ /* 0x000fe200000000ff */
[----:B------:R-:W-:Y:S05]  /*0600*/  BRA `(.L_x_3047) ;  /* 0x00000c0000007947 */ /* 0x000fea0003800000 */
.L_x_3042:
        /* <DEDUP_REMOVED lines=14> */
.L_x_3056:
        /* <DEDUP_REMOVED lines=10> */
.L_x_3055:
        /* <DEDUP_REMOVED lines=28> */
.L_x_3058:
[----:B------:R-:W2:Y:S01]  /*0950*/  LDG.E.U8 R2, [R2.64] ;  /* 0x0000002402027981 */ /* 0x000ea2000c1e1100 */
[----:B------:R-:W-:Y:S01]  /*0960*/  PRMT R23, RZ, 0x7610, R23 ;  /* 0x00007610ff177816 */ /* 0x000fe20000000017 */
        /* <DEDUP_REMOVED lines=13> */
.L_x_3057:
[----:B------:R-:W2:Y:S01]  /*0a40*/  LDG.E.U16 R24, [R2.64] ;  /* 0x0000002402187981 */ /* 0x000ea2000c1e1500 */
[----:B------:R-:W-:Y:S02]  /*0a50*/  PRMT R23, RZ, 0x7610, R23 ;  /* 0x00007610ff177816 */ /* 0x000fe40000000017 */
[----:B--2---:R-:W-:-:S04]  /*0a60*/  PRMT R24, RZ, 0x5410, R24 ;  /* 0x00005410ff187816 */ /* 0x004fc80000000018 */
[----:B------:R-:W-:Y:S01]  /*0a70*/  F2FP.PACK_AB R24, RZ, R24 ;  /* 0x00000018ff18723e */ /* 0x000fe200000000ff */
[----:B------:R-:W-:Y:S05]  /*0a80*/  BRA `(.L_x_3047) ;  /* 0x0000078000007947 */ /* 0x000fea0003800000 */
.L_x_3054:
        /* <DEDUP_REMOVED lines=13> */
.L_x_3061:
        /* <DEDUP_REMOVED lines=21> */
.L_x_3065:
[----:B------:R-:W-:Y:S05]  /*0cb0*/  BSYNC B1 ;  /* 0x0000000000017941 */ /* 0x000fea0003800000 */
.L_x_3064:
[----:B------:R-:W-:Y:S01]  /*0cc0*/  IMAD.SHL.U32 R2, R2, 0x100000, RZ ;  /* 0x0010000002027824 */ /* 0x000fe200078e00ff */
[----:B------:R-:W-:-:S04]  /*0cd0*/  LEA R3, R0, 0x3b800000, 0x17 ;  /* 0x3b80000000037811 */ /* 0x000fc800078eb8ff */
[----:B------:R-:W-:Y:S02]  /*0ce0*/  LOP3.LUT R24, R3, R2, R24, 0xfe, !PT ;  /* 0x0000000203187212 */ /* 0x000fe400078efe18 */
.L_x_3063:
[----:B------:R-:W-:Y:S05]  /*0cf0*/  BSYNC B0 ;  /* 0x0000000000007941 */ /* 0x000fea0003800000 */
.L_x_3062:
[----:B------:R-:W-:Y:S02]  /*0d00*/  F2FP.PACK_AB R24, RZ, R24 ;  /* 0x00000018ff18723e */ /* 0x000fe400000000ff */
[----:B------:R-:W-:Y:S01]  /*0d10*/  PRMT R23, RZ, 0x7610, R23 ;  /* 0x00007610ff177816 */ /* 0x000fe20000000017 */
[----:B------:R-:W-:Y:S05]  /*0d20*/  BRA `(.L_x_3047) ;  /* 0x000004e000007947 */ /* 0x000fea0003800000 */
.L_x_3060:
        /* <DEDUP_REMOVED lines=21> */
.L_x_3069:
[----:B------:R-:W-:Y:S05]  /*0e80*/  BSYNC B1 ;  /* 0x0000000000017941 */ /* 0x000fea0003800000 */
.L_x_3068:
[----:B------:R-:W-:Y:S01]  /*0e90*/  IMAD.SHL.U32 R2, R2, 0x200000, RZ ;  /* 0x0020000002027824 */ /* 0x000fe200078e00ff */
[----:B------:R-:W-:-:S04]  /*0ea0*/  LEA R3, R0, 0x37800000, 0x17 ;  /* 0x3780000000037811 */ /* 0x000fc800078eb8ff */
[----:B------:R-:W-:Y:S02]  /*0eb0*/  LOP3.LUT R24, R3, R2, R24, 0xfe, !PT ;  /* 0x0000000203187212 */ /* 0x000fe400078efe18 */
.L_x_3067:
[----:B------:R-:W-:Y:S05]  /*0ec0*/  BSYNC B0 ;  /* 0x0000000000007941 */ /* 0x000fea0003800000 */
.L_x_3066:
[----:B------:R-:W-:Y:S02]  /*0ed0*/  F2FP.PACK_AB R24, RZ, R24 ;  /* 0x00000018ff18723e */ /* 0x000fe400000000ff */
[----:B------:R-:W-:Y:S01]  /*0ee0*/  PRMT R23, RZ, 0x7610, R23 ;  /* 0x00007610ff177816 */ /* 0x000fe20000000017 */
[----:B------:R-:W-:Y:S05]  /*0ef0*/  BRA `(.L_x_3047) ;  /* 0x0000031000007947 */ /* 0x000fea0003800000 */
.L_x_3059:
        /* <DEDUP_REMOVED lines=14> */
.L_x_3073:
[----:B------:R-:W-:Y:S05]  /*0fe0*/  BSYNC B0 ;  /* 0x0000000000007941 */ /* 0x000fea0003800000 */
.L_x_3072:
[----:B------:R-:W-:Y:S02]  /*0ff0*/  PRMT R23, RZ, 0x7610, R23 ;  /* 0x00007610ff177816 */ /* 0x000fe40000000017 */
[----:B------:R-:W-:Y:S01]  /*1000*/  F2FP.PACK_AB R24, RZ, R24 ;  /* 0x00000018ff18723e */ /* 0x000fe200000000ff */
[----:B------:R-:W-:Y:S05]  /*1010*/  BRA `(.L_x_3047) ;  /* 0x000001f000007947 */ /* 0x000fea0003800000 */
.L_x_3046:
        /* <DEDUP_REMOVED lines=19> */
[----:B------:R-:W-:Y:S02]  /*1150*/  PRMT R23, RZ, 0x7610, R23 ;  /* 0x00007610ff177816 */ /* 0x000fe40000000017 */
[----:B------:R-:W-:Y:S01]  /*1160*/  PRMT R24, RZ, 0x7610, R24 ;  /* 0x00007610ff187816 */ /* 0x000fe20000000018 */
[----:B------:R-:W-:Y:S05]  /*1170*/  BRA `(.L_x_3047) ;  /* 0x0000009000007947 */ /* 0x000fea0003800000 */
.L_x_3071:
[----:B------:R-:W2:Y:S01]  /*1180*/  LDG.E.64 R2, [R2.64] ;  /* 0x0000002402027981 */ /* 0x000ea2000c1e1b00 */
[----:B------:R-:W-:Y:S01]  /*1190*/  PRMT R23, RZ, 0x7610, R23 ;  /* 0x00007610ff177816 */ /* 0x000fe20000000017 */
[----:B--2---:R-:W0:Y:S02]  /*11a0*/  I2F.U64 R24, R2 ;  /* 0x0000000200187312 */ /* 0x004e240000301000 */
[----:B0-----:R-:W-:Y:S01]  /*11b0*/  F2FP.PACK_AB R24, RZ, R24 ;  /* 0x00000018ff18723e */ /* 0x001fe200000000ff */
[----:B------:R-:W-:Y:S05]  /*11c0*/  BRA `(.L_x_3047) ;  /* 0x0000004000007947 */ /* 0x000fea0003800000 */
.L_x_3070:
[----:B------:R-:W2:Y:S01]  /*11d0*/  LDG.E R2, [R2.64] ;  /* 0x0000002402027981 */ /* 0x000ea2000c1e1900 */
[----:B------:R-:W-:Y:S01]  /*11e0*/  PRMT R23, RZ, 0x7610, R23 ;  /* 0x00007610ff177816 */ /* 0x000fe20000000017 */
[----:B--2---:R-:W0:Y:S02]  /*11f0*/  I2F.U32 R24, R2 ;  /* 0x0000000200187306 */ /* 0x004e240000201000 */
[----:B0-----:R-:W-:-:S06]  /*1200*/  F2FP.PACK_AB R24, RZ, R24 ;  /* 0x00000018ff18723e */ /* 0x001fcc00000000ff */
.L_x_3047:
[----:B------:R-:W-:Y:S02]  /*1210*/  IADD3 R22, R22, 0x80, RZ ;  /* 0x0000008016167810 */ /* 0x000fe40007ffe0ff */
.L_x_3041:
[----:B-1----:R-:W-:Y:S05]  /*1220*/  BSYNC B6 ;  /* 0x0000000000067941 */ /* 0x002fea0003800000 */
.L_x_3040:
[----:B------:R-:W-:Y:S01]  /*1230*/  ISETP.GE.AND P0, PT, R22, R27, PT ;  /* 0x0000001b1600720c */ /* 0x000fe20003f06270 */
[----:B------:R-:W-:Y:S01]  /*1240*/  BSSY B6, `(.L_x_3074) ;  /* 0x0000117000067945 */ /* 0x000fe20003800000 */
[----:B------:R-:W-:-:S11]  /*1250*/  PRMT R17, RZ, 0x7610, R17 ;  /* 0x00007610ff117816 */ /* 0x000fd60000000011 */
[----:B------:R-:W-:Y:S05]  /*1260*/  @P0 BRA `(.L_x_3075) ;  /* 0x0000114000000947 */ /* 0x000fea0003800000 */
[----:B------:R-:W-:Y:S01]  /*1270*/  IMAD R0, R28, 0x200, R22 ;  /* 0x000002001c007824 */ /* 0x000fe200078e0216 */
        /* <DEDUP_REMOVED lines=20> */
.L_x_3079:
[----:B------:R-:W2:Y:S01]  /*13c0*/  LDG.E.U8 R2, [R2.64] ;  /* 0x0000002402027981 */ /* 0x000ea2000c1e1100 */
[----:B------:R-:W-:Y:S01]  /*13d0*/  PRMT R18, RZ, 0x7610, R18 ;  /* 0x00007610ff127816 */ /* 0x000fe20000000012 */
[----:B--2---:R-:W0:Y:S02]  /*13e0*/  I2F.U16 R17, R2 ;  /* 0x0000000200117306 */ /* 0x004e240000101000 */
[----:B0-----:R-:W-:Y:S01]  /*13f0*/  F2FP.PACK_AB R17, RZ, R17 ;  /* 0x00000011ff11723e */ /* 0x001fe200000000ff */
[----:B------:R-:W-:Y:S05]  /*1400*/  BRA `(.L_x_3081) ;  /* 0x00000f9000007947 */ /* 0x000fea0003800000 */
.L_x_3078:
        /* <DEDUP_REMOVED lines=11> */
.L_x_3083:
[----:B------:R-:W2:Y:S01]  /*14c0*/  LDG.E R2, [R2.64] ;  /* 0x0000002402027981 */ /* 0x000ea2000c1e1900 */
[----:B------:R-:W-:Y:S01]  /*14d0*/  PRMT R18, RZ, 0x7610, R18 ;  /* 0x00007610ff127816 */ /* 0x000fe20000000012 */
[----:B--2---:R-:W0:Y:S02]  /*14e0*/  I2F R17, R2 ;  /* 0x0000000200117306 */ /* 0x004e240000201400 */
[----:B0-----:R-:W-:Y:S01]  /*14f0*/  F2FP.PACK_AB R17, RZ, R17 ;  /* 0x00000011ff11723e */ /* 0x001fe200000000ff */
[----:B------:R-:W-:Y:S05]  /*1500*/  BRA `(.L_x_3081) ;  /* 0x00000e9000007947 */ /* 0x000fea0003800000 */
.L_x_3082:
[----:B------:R-:W2:Y:S01]  /*1510*/  LDG.E.U16 R2, [R2.64] ;  /* 0x0000002402027981 */ /* 0x000ea2000c1e1500 */
[----:B------:R-:W-:Y:S01]  /*1520*/  PRMT R18, RZ, 0x7610, R18 ;  /* 0x00007610ff127816 */ /* 0x000fe20000000012 */
[----:B--2---:R-:W0:Y:S02]  /*1530*/  I2F.S16 R17, R2 ;  /* 0x0000000200117306 */ /* 0x004e240000101400 */
[----:B0-----:R-:W-:Y:S01]  /*1540*/  F2FP.PACK_AB R17, RZ, R17 ;  /* 0x00000011ff11723e */ /* 0x001fe200000000ff */
[----:B------:R-:W-:Y:S05]  /*1550*/  BRA `(.L_x_3081) ;  /* 0x00000e4000007947 */ /* 0x000fea0003800000 */
.L_x_3077:
        /* <DEDUP_REMOVED lines=10> */
.L_x_3085:
[----:B------:R-:W2:Y:S01]  /*1600*/  LDG.E.U16 R17, [R2.64] ;  /* 0x0000002402117981 */ /* 0x000ea2000c1e1500 */
[----:B------:R-:W-:Y:S01]  /*1610*/  PRMT R18, RZ, 0x7610, R18 ;  /* 0x00007610ff127816 */ /* 0x000fe20000000012 */
[----:B--2---:R-:W-:-:S05]  /*1620*/  HADD2.F32 R17, -RZ, R17.H0_H0 ;  /* 0x20000011ff117230 */ /* 0x004fca0000004100 */
[----:B------:R-:W-:Y:S01]  /*1630*/  F2FP.PACK_AB R17, RZ, R17 ;  /* 0x00000011ff11723e */ /* 0x000fe200000000ff */
[----:B------:R-:W-:Y:S05]  /*1640*/  BRA `(.L_x_3081) ;  /* 0x00000d5000007947 */ /* 0x000fea0003800000 */
.L_x_3084:
        /* <DEDUP_REMOVED lines=10> */
.L_x_3087:
[----:B------:R-:W2:Y:S02]  /*16f0*/  LDG.E R2, [R2.64] ;  /* 0x0000002402027981 */ /* 0x000ea4000c1e1900 */
[C---:B--2---:R-:W-:Y:S02]  /*1700*/  PRMT R17, R2.reuse, 0x7610, R17 ;  /* 0x0000761002117816 */ /* 0x044fe40000000011 */
[----:B------:R-:W-:Y:S01]  /*1710*/  PRMT R18, R2, 0x7632, R18 ;  /* 0x0000763202127816 */ /* 0x000fe20000000012 */
[----:B------:R-:W-:Y:S05]  /*1720*/  BRA `(.L_x_3081) ;  /* 0x00000c7000007947 */ /* 0x000fea0003800000 */
.L_x_3086:
[----:B------:R-:W2:Y:S01]  /*1730*/  LDG.E.64 R2, [R2.64] ;  /* 0x0000002402027981 */ /* 0x000ea2000c1e1b00 */
[----:B------:R-:W-:Y:S01]  /*1740*/  PRMT R18, RZ, 0x7610, R18 ;  /* 0x00007610ff127816 */ /* 0x000fe20000000012 */
[----:B--2---:R-:W0:Y:S01]  /*1750*/  F2F.F32.F64 R17, R2 ;  /* 0x0000000200117310 */ /* 0x004e220000301000 */
[----:B------:R-:W0:-:S14]  /*1760*/  DSETP.GEU.AND P0, PT, |R2|, c[0x2][0x0], PT ;  /* 0x008000000200762a */ /* 0x000e1c0003f0e200 */
[----:B0-----:R-:W-:-:S05]  /*1770*/  @!P0 FMUL R17, R17, 1.175494350822287508e-38 ;  /* 0x0080000011118820 */ /* 0x001fca0000400000 */
[----:B------:R-:W-:Y:S01]  /*1780*/  F2FP.PACK_AB R17, RZ, R17 ;  /* 0x00000011ff11723e */ /* 0x000fe200000000ff */
[----:B------:R-:W-:Y:S05]  /*1790*/  BRA `(.L_x_3081) ;  /* 0x00000c0000007947 */ /* 0x000fea0003800000 */
.L_x_3076:
        /* <DEDUP_REMOVED lines=14> */
.L_x_3090:
        /* <DEDUP_REMOVED lines=10> */
.L_x_3089:
        /* <DEDUP_REMOVED lines=28> */
.L_x_3092:
        /* <DEDUP_REMOVED lines=15> */
.L_x_3091:
[----:B------:R-:W2:Y:S01]  /*1bd0*/  LDG.E.U16 R17, [R2.64] ;  /* 0x0000002402117981 */ /* 0x000ea2000c1e1500 */
[----:B------:R-:W-:Y:S02]  /*1be0*/  PRMT R18, RZ, 0x7610, R18 ;  /* 0x00007610ff127816 */ /* 0x000fe40000000012 */
[----:B--2---:R-:W-:-:S04]  /*1bf0*/  PRMT R17, RZ, 0x5410, R17 ;  /* 0x00005410ff117816 */ /* 0x004fc80000000011 */
[----:B------:R-:W-:Y:S01]  /*1c00*/  F2FP.PACK_AB R17, RZ, R17 ;  /* 0x00000011ff11723e */ /* 0x000fe200000000ff */
[----:B------:R-:W-:Y:S05]  /*1c10*/  BRA `(.L_x_3081) ;  /* 0x0000078000007947 */ /* 0x000fea0003800000 */
.L_x_3088:
        /* <DEDUP_REMOVED lines=13> */
.L_x_3095:
        /* <DEDUP_REMOVED lines=21> */
.L_x_3099:
[----:B------:R-:W-:Y:S05]  /*1e40*/  BSYNC B1 ;  /* 0x0000000000017941 */ /* 0x000fea0003800000 */
.L_x_3098:
[----:B------:R-:W-:Y:S01]  /*1e50*/  IMAD.SHL.U32 R2, R2, 0x100000, RZ ;  /* 0x0010000002027824 */ /* 0x000fe200078e00ff */
[----:B------:R-:W-:-:S04]  /*1e60*/  LEA R0, R0, 0x3b800000, 0x17 ;  /* 0x3b80000000007811 */ /* 0x000fc800078eb8ff */
[----:B------:R-:W-:Y:S02]  /*1e70*/  LOP3.LUT R17, R0, R2, R17, 0xfe, !PT ;  /* 0x0000000200117212 */ /* 0x000fe400078efe11 */
.L_x_3097:
[----:B------:R-:W-:Y:S05]  /*1e80*/  BSYNC B0 ;  /* 0x0000000000007941 */ /* 0x000fea0003800000 */
.L_x_3096:
[----:B------:R-:W-:Y:S02]  /*1e90*/  F2FP.PACK_AB R17, RZ, R17 ;  /* 0x00000011ff11723e */ /* 0x000fe400000000ff */
[----:B------:R-:W-:Y:S01]  /*1ea0*/  PRMT R18, RZ, 0x7610, R18 ;  /* 0x00007610ff127816 */ /* 0x000fe20000000012 */
[----:B------:R-:W-:Y:S05]  /*1eb0*/  BRA `(.L_x_3081) ;  /* 0x000004e000007947 */ /* 0x000fea0003800000 */
.L_x_3094:
        /* <DEDUP_REMOVED lines=21> */
.L_x_3103:
[----:B------:R-:W-:Y:S05]  /*2010*/  BSYNC B1 ;  /* 0x0000000000017941 */ /* 0x000fea0003800000 */
.L_x_3102:
[----:B------:R-:W-:Y:S01]  /*2020*/  IMAD.SHL.U32 R2, R2, 0x200000, RZ ;  /* 0x0020000002027824 */ /* 0x000fe200078e00ff */
[----:B------:R-:W-:-:S04]  /*2030*/  LEA R0, R0, 0x37800000, 0x17 ;  /* 0x3780000000007811 */ /* 0x000fc800078eb8ff */
[----:B------:R-:W-:Y:S02]  /*2040*/  LOP3.LUT R17, R0, R2, R17, 0xfe, !PT ;  /* 0x0000000200117212 */ /* 0x000fe400078efe11 */
.L_x_3101:
[----:B------:R-:W-:Y:S05]  /*2050*/  BSYNC B0 ;  /* 0x0000000000007941 */ /* 0x000fea0003800000 */
.L_x_3100:
[----:B------:R-:W-:Y:S02]  /*2060*/  F2FP.PACK_AB R17, RZ, R17 ;  /* 0x00000011ff11723e */ /* 0x000fe400000000ff */
[----:B------:R-:W-:Y:S01]  /*2070*/  PRMT R18, RZ, 0x7610, R18 ;  /* 0x00007610ff127816 */ /* 0x000fe20000000012 */
[----:B------:R-:W-:Y:S05]  /*2080*/  BRA `(.L_x_3081) ;  /* 0x0000031000007947 */ /* 0x000fea0003800000 */
.L_x_3093:
        /* <DEDUP_REMOVED lines=14> */
.L_x_3107:
[----:B------:R-:W-:Y:S05]  /*2170*/  BSYNC B0 ;  /* 0x0000000000007941 */ /* 0x000fea0003800000 */
.L_x_3106:
[----:B------:R-:W-:Y:S02]  /*2180*/  PRMT R18, RZ, 0x7610, R18 ;  /* 0x00007610ff127816 */ /* 0x000fe40000000012 */
[----:B------:R-:W-:Y:S01]  /*2190*/  F2FP.PACK_AB R17, RZ, R17 ;  /* 0x00000011ff11723e */ /* 0x000fe200000000ff */
[----:B------:R-:W-:Y:S05]  /*21a0*/  BRA `(.L_x_3081) ;  /* 0x000001f000007947 */ /* 0x000fea0003800000 */
.L_x_3080:
        /* <DEDUP_REMOVED lines=22> */
.L_x_3105:
[----:B------:R-:W2:Y:S01]  /*2310*/  LDG.E.64 R2, [R2.64] ;  /* 0x0000002402027981 */ /* 0x000ea2000c1e1b00 */
[----:B------:R-:W-:Y:S01]  /*2320*/  PRMT R18, RZ, 0x7610, R18 ;  /* 0x00007610ff127816 */ /* 0x000fe20000000012 */
[----:B--2---:R-:W0:Y:S02]  /*2330*/  I2F.U64 R17, R2 ;  /* 0x0000000200117312 */ /* 0x004e240000301000 */
[----:B0-----:R-:W-:Y:S01]  /*2340*/  F2FP.PACK_AB R17, RZ, R17 ;  /* 0x00000011ff11723e */ /* 0x001fe200000000ff */
[----:B------:R-:W-:Y:S05]  /*2350*/  BRA `(.L_x_3081) ;  /* 0x0000004000007947 */ /* 0x000fea0003800000 */
.L_x_3104:
[----:B------:R-:W2:Y:S01]  /*2360*/  LDG.E R2, [R2.64] ;  /* 0x0000002402027981 */ /* 0x000ea2000c1e1900 */
[----:B------:R-:W-:Y:S01]  /*2370*/  PRMT R18, RZ, 0x7610, R18 ;  /* 0x00007610ff127816 */ /* 0x000fe20000000012 */
[----:B--2---:R-:W0:Y:S02]  /*2380*/  I2F.U32 R17, R2 ;  /* 0x0000000200117306 */ /* 0x004e240000201000 */
[----:B0-----:R-:W-:-:S06]  /*2390*/  F2FP.PACK_AB R17, RZ, R17 ;  /* 0x00000011ff11723e */ /* 0x001fcc00000000ff */
.L_x_3081:
[----:B------:R-:W-:Y:S02]  /*23a0*/  IADD3 R22, R22, 0x80, RZ ;  /* 0x0000008016167810 */ /* 0x000fe40007ffe0ff */
.L_x_3075:
[----:B------:R-:W-:Y:S05]  /*23b0*/  BSYNC B6 ;  /* 0x0000000000067941 */ /* 0x000fea0003800000 */
.L_x_3074:
[----:B------:R-:W-:Y:S01]  /*23c0*/  ISETP.GE.AND P0, PT, R22, R27, PT ;  /* 0x0000001b1600720c */ /* 0x000fe20003f06270 */
[----:B------:R-:W-:Y:S01]  /*23d0*/  BSSY B6, `(.L_x_3108) ;  /* 0x0000119000067945 */ /* 0x000fe20003800000 */
[----:B------:R-:W-:-:S02]  /*23e0*/  PRMT R25, RZ, 0x7610, R25 ;  /* 0x00007610ff197816 */ /* 0x000fc40000000019 */
[----:B------:R-:W-:Y:S02]  /*23f0*/  PRMT R19, RZ, 0x7610, R19 ;  /* 0x00007610ff137816 */ /* 0x000fe40000000013 */
[----:B------:R-:W-:-:S07]  /*2400*/  PRMT R16, RZ, 0x7610, R16 ;  /* 0x00007610ff107816 */ /* 0x000fce0000000010 */
        /* <DEDUP_REMOVED lines=22> */
.L_x_3113:
[----:B------:R-:W2:Y:S01]  /*2570*/  LDG.E.U8 R2, [R2.64] ;  /* 0x0000002402027981 */ /* 0x000ea2000c1e1100 */
[----:B------:R-:W-:Y:S01]  /*2580*/  PRMT R19, RZ, 0x7610, R19 ;  /* 0x00007610ff137816 */ /* 0x000fe20000000013 */
[----:B--2---:R-:W0:Y:S02]  /*2590*/  I2F.U16 R16, R2 ;  /* 0x0000000200107306 */ /* 0x004e240000101000 */
[----:B0-----:R-:W-:Y:S01]  /*25a0*/  F2FP.PACK_AB R16, RZ, R16 ;  /* 0x00000010ff10723e */ /* 0x001fe200000000ff */
[----:B------:R-:W-:Y:S05]  /*25b0*/  BRA `(.L_x_3115) ;  /* 0x00000f9000007947 */ /* 0x000fea0003800000 */
.L_x_3112:
        /* <DEDUP_REMOVED lines=11> */
.L_x_3117:
[----:B------:R-:W2:Y:S01]  /*2670*/  LDG.E R2, [R2.64] ;  /* 0x0000002402027981 */ /* 0x000ea2000c1e1900 */
[----:B------:R-:W-:Y:S01]  /*2680*/  PRMT R19, RZ, 0x7610, R19 ;  /* 0x00007610ff137816 */ /* 0x000fe20000000013 */
[----:B--2---:R-:W0:Y:S02]  /*2690*/  I2F R16, R2 ;  /* 0x0000000200107306 */ /* 0x004e240000201400 */
[----:B0-----:R-:W-:Y:S01]  /*26a0*/  F2FP.PACK_AB R16, RZ, R16 ;  /* 0x00000010ff10723e */ /* 0x001fe200000000ff */
[----:B------:R-:W-:Y:S05]  /*26b0*/  BRA `(.L_x_3115) ;  /* 0x00000e9000007947 */ /* 0x000fea0003800000 */
.L_x_3116:
[----:B------:R-:W2:Y:S01]  /*26c0*/  LDG.E.U16 R2, [R2.64] ;  /* 0x0000002402027981 */ /* 0x000ea2000c1e1500 */
[----:B------:R-:W-:Y:S01]  /*26d0*/  PRMT R19, RZ, 0x7610, R19 ;  /* 0x00007610ff137816 */ /* 0x000fe20000000013 */
[----:B--2---:R-:W0:Y:S02]  /*26e0*/  I2F.S16 R16, R2 ;  /* 0x0000000200107306 */ /* 0x004e240000101400 */
[----:B0-----:R-:W-:Y:S01]  /*26f0*/  F2FP.PACK_AB R16, RZ, R16 ;  /* 0x00000010ff10723e */ /* 0x001fe200000000ff */
[----:B------:R-:W-:Y:S05]  /*2700*/  BRA `(.L_x_3115) ;  /* 0x00000e4000007947 */ /* 0x000fea0003800000 */
.L_x_3111:
        /* <DEDUP_REMOVED lines=10> */
.L_x_3119:
[----:B------:R-:W2:Y:S01]  /*27b0*/  LDG.E.U16 R16, [R2.64] ;  /* 0x0000002402107981 */ /* 0x000ea2000c1e1500 */
[----:B------:R-:W-:Y:S01]  /*27c0*/  PRMT R19, RZ, 0x7610, R19 ;  /* 0x00007610ff137816 */ /* 0x000fe20000000013 */
[----:B--2---:R-:W-:-:S05]  /*27d0*/  HADD2.F32 R16, -RZ, R16.H0_H0 ;  /* 0x20000010ff107230 */ /* 0x004fca0000004100 */
[----:B------:R-:W-:Y:S01]  /*27e0*/  F2FP.PACK_AB R16, RZ, R16 ;  /* 0x00000010ff10723e */ /* 0x000fe200000000ff */
[----:B------:R-:W-:Y:S05]  /*27f0*/  BRA `(.L_x_3115) ;  /* 0x00000d5000007947 */ /* 0x000fea0003800000 */
.L_x_3118:
        /* <DEDUP_REMOVED lines=10> */
.L_x_3121:
[----:B------:R-:W2:Y:S02]  /*28a0*/  LDG.E R2, [R2.64] ;  /* 0x0000002402027981 */ /* 0x000ea4000c1e1900 */
[C---:B--2---:R-:W-:Y:S02]  /*28b0*/  PRMT R16, R2.reuse, 0x7610, R16 ;  /* 0x0000761002107816 */ /* 0x044fe40000000010 */
[----:B------:R-:W-:Y:S01]  /*28c0*/  PRMT R19, R2, 0x7632, R19 ;  /* 0x0000763202137816 */ /* 0x000fe20000000013 */
[----:B------:R-:W-:Y:S05]  /*28d0*/  BRA `(.L_x_3115) ;  /* 0x00000c7000007947 */ /* 0x000fea0003800000 */
.L_x_3120:
[----:B------:R-:W2:Y:S01]  /*28e0*/  LDG.E.64 R2, [R2.64] ;  /* 0x0000002402027981 */ /* 0x000ea2000c1e1b00 */
[----:B------:R-:W-:Y:S01]  /*28f0*/  PRMT R19, RZ, 0x7610, R19 ;  /* 0x00007610ff137816 */ /* 0x000fe20000000013 */
[----:B--2---:R-:W0:Y:S01]  /*2900*/  F2F.F32.F64 R16, R2 ;  /* 0x0000000200107310 */ /* 0x004e220000301000 */
[----:B------:R-:W0:-:S14]  /*2910*/  DSETP.GEU.AND P0, PT, |R2|, c[0x2][0x0], PT ;  /* 0x008000000200762a */ /* 0x000e1c0003f0e200 */
[----:B0-----:R-:W-:-:S05]  /*2920*/  @!P0 FMUL R16, R16, 1.175494350822287508e-38 ;  /* 0x0080000010108820 */ /* 0x001fca0000400000 */
[----:B------:R-:W-:Y:S01]  /*2930*/  F2FP.PACK_AB R16, RZ, R16 ;  /* 0x00000010ff10723e */ /* 0x000fe200000000ff */
[----:B------:R-:W-:Y:S05]  /*2940*/  BRA `(.L_x_3115) ;  /* 0x00000c0000007947 */ /* 0x000fea0003800000 */
.L_x_3110:
        /* <DEDUP_REMOVED lines=14> */
.L_x_3124:
        /* <DEDUP_REMOVED lines=10> */
.L_x_3123:
        /* <DEDUP_REMOVED lines=28> */
.L_x_3126:
        /* <DEDUP_REMOVED lines=15> */
.L_x_3125:
[----:B------:R-:W2:Y:S01]  /*2d80*/  LDG.E.U16 R16, [R2.64] ;  /* 0x0000002402107981 */ /* 0x000ea2000c1e1500 */
[----:B------:R-:W-:Y:S02]  /*2d90*/  PRMT R19, RZ, 0x7610, R19 ;  /* 0x00007610ff137816 */ /* 0x000fe40000000013 */
[----:B--2---:R-:W-:-:S04]  /*2da0*/  PRMT R16, RZ, 0x5410, R16 ;  /* 0x00005410ff107816 */ /* 0x004fc80000000010 */
[----:B------:R-:W-:Y:S01]  /*2db0*/  F2FP.PACK_AB R16, RZ, R16 ;  /* 0x00000010ff10723e */ /* 0x000fe200000000ff */
[----:B------:R-:W-:Y:S05]  /*2dc0*/  BRA `(.L_x_3115) ;  /* 0x0000078000007947 */ /* 0x000fea0003800000 */
.L_x_3122:
        /* <DEDUP_REMOVED lines=13> */
.L_x_3129:
        /* <DEDUP_REMOVED lines=21> */
.L_x_3133:
[----:B------:R-:W-:Y:S05]  /*2ff0*/  BSYNC B1 ;  /* 0x0000000000017941 */ /* 0x000fea0003800000 */
.L_x_3132:
[----:B------:R-:W-:Y:S01]  /*3000*/  IMAD.SHL.U32 R2, R2, 0x100000, RZ ;  /* 0x0010000002027824 */ /* 0x000fe200078e00ff */
[----:B------:R-:W-:-:S04]  /*3010*/  LEA R3, R0, 0x3b800000, 0x17 ;  /* 0x3b80000000037811 */ /* 0x000fc800078eb8ff */
[----:B------:R-:W-:Y:S02]  /*3020*/  LOP3.LUT R16, R3, R2, R16, 0xfe, !PT ;  /* 0x0000000203107212 */ /* 0x000fe400078efe10 */
.L_x_3131:
[----:B------:R-:W-:Y:S05]  /*3030*/  BSYNC B0 ;  /* 0x0000000000007941 */ /* 0x000fea0003800000 */
.L_x_3130:
[----:B------:R-:W-:Y:S02]  /*3040*/  F2FP.PACK_AB R16, RZ, R16 ;  /* 0x00000010ff10723e */ /* 0x000fe400000000ff */
[----:B------:R-:W-:Y:S01]  /*3050*/  PRMT R19, RZ, 0x7610, R19 ;  /* 0x00007610ff137816 */ /* 0x000fe20000000013 */
[----:B------:R-:W-:Y:S05]  /*3060*/  BRA `(.L_x_3115) ;  /* 0x000004e000007947 */ /* 0x000fea0003800000 */
.L_x_3128:
        /* <DEDUP_REMOVED lines=21> */
.L_x_3137:
[----:B------:R-:W-:Y:S05]  /*31c0*/  BSYNC B1 ;  /* 0x0000000000017941 */ /* 0x000fea0003800000 */
.L_x_3136:
[----:B------:R-:W-:Y:S01]  /*31d0*/  IMAD.SHL.U32 R2, R2, 0x200000, RZ ;  /* 0x0020000002027824 */ /* 0x000fe200078e00ff */
[----:B------:R-:W-:-:S04]  /*31e0*/  LEA R3, R0, 0x37800000, 0x17 ;  /* 0x3780000000037811 */ /* 0x000fc800078eb8ff */
[----:B------:R-:W-:Y:S02]  /*31f0*/  LOP3.LUT R16, R3, R2, R16, 0xfe, !PT ;  /* 0x0000000203107212 */ /* 0x000fe400078efe10 */
.L_x_3135:
[----:B------:R-:W-:Y:S05]  /*3200*/  BSYNC B0 ;  /* 0x0000000000007941 */ /* 0x000fea0003800000 */
.L_x_3134:
[----:B------:R-:W-:Y:S02]  /*3210*/  F2FP.PACK_AB R16, RZ, R16 ;  /* 0x00000010ff10723e */ /* 0x000fe400000000ff */
[----:B------:R-:W-:Y:S01]  /*3220*/  PRMT R19, RZ, 0x7610, R19 ;  /* 0x00007610ff137816 */ /* 0x000fe20000000013 */
[----:B------:R-:W-:Y:S05]  /*3230*/  BRA `(.L_x_3115) ;  /* 0x0000031000007947 */ /* 0x000fea0003800000 */
.L_x_3127:
        /* <DEDUP_REMOVED lines=14> */
.L_x_3141:
[----:B------:R-:W-:Y:S05]  /*3320*/  BSYNC B0 ;  /* 0x0000000000007941 */ /* 0x000fea0003800000 */
.L_x_3140:
[----:B------:R-:W-:Y:S02]  /*3330*/  PRMT R19, RZ, 0x7610, R19 ;  /* 0x00007610ff137816 */ /* 0x000fe40000000013 */
[----:B------:R-:W-:Y:S01]  /*3340*/  F2FP.PACK_AB R16, RZ, R16 ;  /* 0x00000010ff10723e */ /* 0x000fe200000000ff */
[----:B------:R-:W-:Y:S05]  /*3350*/  BRA `(.L_x_3115) ;  /* 0x000001f000007947 */ /* 0x000fea0003800000 */
.L_x_3114:
        /* <DEDUP_REMOVED lines=22> */
.L_x_3139:
[----:B------:R-:W2:Y:S01]  /*34c0*/  LDG.E.64 R2, [R2.64] ;  /* 0x0000002402027981 */ /* 0x000ea2000c1e1b00 */
[----:B------:R-:W-:Y:S01]  /*34d0*/  PRMT R19, RZ, 0x7610, R19 ;  /* 0x00007610ff137816 */ /* 0x000fe20000000013 */
[----:B--2---:R-:W0:Y:S02]  /*34e0*/  I2F.U64 R16, R2 ;  /* 0x0000000200107312 */ /* 0x004e240000301000 */
[----:B0-----:R-:W-:Y:S01]  /*34f0*/  F2FP.PACK_AB R16, RZ, R16 ;  /* 0x00000010ff10723e */ /* 0x001fe200000000ff */
[----:B------:R-:W-:Y:S05]  /*3500*/  BRA `(.L_x_3115) ;  /* 0x0000004000007947 */ /* 0x000fea0003800000 */
.L_x_3138:
[----:B------:R-:W2:Y:S01]  /*3510*/  LDG.E R2, [R2.64] ;  /* 0x0000002402027981 */ /* 0x000ea2000c1e1900 */
[----:B------:R-:W-:Y:S01]  /*3520*/  PRMT R19, RZ, 0x7610, R19 ;  /* 0x00007610ff137816 */ /* 0x000fe20000000013 */
[----:B--2---:R-:W0:Y:S02]  /*3530*/  I2F.U32 R16, R2 ;  /* 0x0000000200107306 */ /* 0x004e240000201000 */
[----:B0-----:R-:W-:-:S06]  /*3540*/  F2FP.PACK_AB R16, RZ, R16 ;  /* 0x00000010ff10723e */ /* 0x001fcc00000000ff */
.L_x_3115:
[----:B------:R-:W-:Y:S02]  /*3550*/  IADD3 R22, R22, 0x80, RZ ;  /* 0x0000008016167810 */ /* 0x000fe40007ffe0ff */
.L_x_3109:
[----:B------:R-:W-:Y:S05]  /*3560*/  BSYNC B6 ;  /* 0x0000000000067941 */ /* 0x000fea0003800000 */
.L_x_3108:
[----:B------:R-:W-:Y:S01]  /*3570*/  ISETP.GE.AND P0, PT, R22, R27, PT ;  /* 0x0000001b1600720c */ /* 0x000fe20003f06270 */
[----:B------:R-:W-:Y:S01]  /*3580*/  BSSY B6, `(.L_x_3142) ;  /* 0x0000115000067945 */ /* 0x000fe20003800000 */
[----:B------:R-:W-:-:S11]  /*3590*/  PRMT R0, RZ, 0x7610, R0 ;  /* 0x00007610ff007816 */ /* 0x000fd60000000000 */
        /* <DEDUP_REMOVED lines=21> */
.L_x_3147:
[----:B------:R-:W2:Y:S01]  /*36f0*/  LDG.E.U8 R2, [R2.64] ;  /* 0x0000002402027981 */ /* 0x000ea2000c1e1100 */
[----:B------:R-:W-:Y:S01]  /*3700*/  PRMT R25, RZ, 0x7610, R25 ;  /* 0x00007610ff197816 */ /* 0x000fe20000000019 */
[----:B--2---:R-:W0:Y:S02]  /*3710*/  I2F.U16 R0, R2 ;  /* 0x0000000200007306 */ /* 0x004e240000101000 */
[----:B0-----:R-:W-:Y:S01]  /*3720*/  F2FP.PACK_AB R0, RZ, R0 ;  /* 0x00000000ff00723e */ /* 0x001fe200000000ff */
[----:B------:R-:W-:Y:S05]  /*3730*/  BRA `(.L_x_3143) ;  /* 0x00000f9000007947 */ /* 0x000fea0003800000 */
.L_x_3146:
        /* <DEDUP_REMOVED lines=11> */
.L_x_3150:
[----:B------:R-:W2:Y:S01]  /*37f0*/  LDG.E R2, [R2.64] ;  /* 0x0000002402027981 */ /* 0x000ea2000c1e1900 */
[----:B------:R-:W-:Y:S01]  /*3800*/  PRMT R25, RZ, 0x7610, R25 ;  /* 0x00007610ff197816 */ /* 0x000fe20000000019 */
[----:B--2---:R-:W0:Y:S02]  /*3810*/  I2F R0, R2 ;  /* 0x0000000200007306 */ /* 0x004e240000201400 */
[----:B0-----:R-:W-:Y:S01]  /*3820*/  F2FP.PACK_AB R0, RZ, R0 ;  /* 0x00000000ff00723e */ /* 0x001fe200000000ff */
[----:B------:R-:W-:Y:S05]  /*3830*/  BRA `(.L_x_3143) ;  /* 0x00000e9000007947 */ /* 0x000fea0003800000 */
.L_x_3149:
[----:B------:R-:W2:Y:S01]  /*3840*/  LDG.E.U16 R2, [R2.64] ;  /* 0x0000002402027981 */ /* 0x000ea2000c1e1500 */
[----:B------:R-:W-:Y:S01]  /*3850*/  PRMT R25, RZ, 0x7610, R25 ;  /* 0x00007610ff197816 */ /* 0x000fe20000000019 */
[----:B--2---:R-:W0:Y:S02]  /*3860*/  I2F.S16 R0, R2 ;  /* 0x0000000200007306 */ /* 0x004e240000101400 */
[----:B0-----:R-:W-:Y:S01]  /*3870*/  F2FP.PACK_AB R0, RZ, R0 ;  /* 0x00000000ff00723e */ /* 0x001fe200000000ff */
[----:B------:R-:W-:Y:S05]  /*3880*/  BRA `(.L_x_3143) ;  /* 0x00000e4000007947 */ /* 0x000fea0003800000 */
.L_x_3145:
        /* <DEDUP_REMOVED lines=10> */
.L_x_3152:
[----:B------:R-:W2:Y:S01]  /*3930*/  LDG.E.U16 R0, [R2.64] ;  /* 0x0000002402007981 */ /* 0x000ea2000c1e1500 */
[----:B------:R-:W-:Y:S01]  /*3940*/  PRMT R25, RZ, 0x7610, R25 ;  /* 0x00007610ff197816 */ /* 0x000fe20000000019 */
[----:B--2---:R-:W-:-:S05]  /*3950*/  HADD2.F32 R0, -RZ, R0.H0_H0 ;  /* 0x20000000ff007230 */ /* 0x004fca0000004100 */
[----:B------:R-:W-:Y:S01]  /*3960*/  F2FP.PACK_AB R0, RZ, R0 ;  /* 0x00000000ff00723e */ /* 0x000fe200000000ff */
[----:B------:R-:W-:Y:S05]  /*3970*/  BRA `(.L_x_3143) ;  /* 0x00000d5000007947 */ /* 0x000fea0003800000 */
.L_x_3151:
        /* <DEDUP_REMOVED lines=10> */
.L_x_3154:
[----:B------:R-:W2:Y:S02]  /*3a20*/  LDG.E R2, [R2.64] ;  /* 0x0000002402027981 */ /* 0x000ea4000c1e1900 */
[C---:B--2---:R-:W-:Y:S02]  /*3a30*/  PRMT R0, R2.reuse, 0x7610, R0 ;  /* 0x0000761002007816 */ /* 0x044fe40000000000 */
[----:B------:R-:W-:Y:S01]  /*3a40*/  PRMT R25, R2, 0x7632, R25 ;  /* 0x0000763202197816 */ /* 0x000fe20000000019 */
[----:B------:R-:W-:Y:S05]  /*3a50*/  BRA `(.L_x_3143) ;  /* 0x00000c7000007947 */ /* 0x000fea0003800000 */
.L_x_3153:
[----:B------:R-:W2:Y:S01]  /*3a60*/  LDG.E.64 R2, [R2.64] ;  /* 0x0000002402027981 */ /* 0x000ea2000c1e1b00 */
[----:B------:R-:W-:Y:S01]  /*3a70*/  PRMT R25, RZ, 0x7610, R25 ;  /* 0x00007610ff197816 */ /* 0x000fe20000000019 */
[----:B--2---:R-:W0:Y:S01]  /*3a80*/  F2F.F32.F64 R0, R2 ;  /* 0x0000000200007310 */ /* 0x004e220000301000 */
[----:B------:R-:W0:-:S14]  /*3a90*/  DSETP.GEU.AND P0, PT, |R2|, c[0x2][0x0], PT ;  /* 0x008000000200762a */ /* 0x000e1c0003f0e200 */
[----:B0-----:R-:W-:-:S05]  /*3aa0*/  @!P0 FMUL R0, R0, 1.175494350822287508e-38 ;  /* 0x0080000000008820 */ /* 0x001fca0000400000 */
[----:B------:R-:W-:Y:S01]  /*3ab0*/  F2FP.PACK_AB R0, RZ, R0 ;  /* 0x00000000ff00723e */ /* 0x000fe200000000ff */
[----:B------:R-:W-:Y:S05]  /*3ac0*/  BRA `(.L_x_3143) ;  /* 0x00000c0000007947 */ /* 0x000fea0003800000 */
.L_x_3144:
        /* <DEDUP_REMOVED lines=14> */
.L_x_3157:
        /* <DEDUP_REMOVED lines=10> */
.L_x_3156:
        /* <DEDUP_REMOVED lines=28> */
.L_x_3159:
        /* <DEDUP_REMOVED lines=15> */
.L_x_3158:
[----:B------:R-:W2:Y:S01]  /*3f00*/  LDG.E.U16 R0, [R2.64] ;  /* 0x0000002402007981 */ /* 0x000ea2000c1e1500 */
[----:B------:R-:W-:Y:S02]  /*3f10*/  PRMT R25, RZ, 0x7610, R25 ;  /* 0x00007610ff197816 */ /* 0x000fe40000000019 */
[----:B--2---:R-:W-:-:S04]  /*3f20*/  PRMT R0, RZ, 0x5410, R0 ;  /* 0x00005410ff007816 */ /* 0x004fc80000000000 */
[----:B------:R-:W-:Y:S01]  /*3f30*/  F2FP.PACK_AB R0, RZ, R0 ;  /* 0x00000000ff00723e */ /* 0x000fe200000000ff */
[----:B------:R-:W-:Y:S05]  /*3f40*/  BRA `(.L_x_3143) ;  /* 0x0000078000007947 */ /* 0x000fea0003800000 */
.L_x_3155:
        /* <DEDUP_REMOVED lines=13> */
.L_x_3162:
        /* <DEDUP_REMOVED lines=21> */
.L_x_3166:
[----:B------:R-:W-:Y:S05]  /*4170*/  BSYNC B1 ;  /* 0x0000000000017941 */ /* 0x000fea0003800000 */
.L_x_3165:
[----:B------:R-:W-:Y:S01]  /*4180*/  LEA R3, R0, 0x3b800000, 0x17 ;  /* 0x3b80000000037811 */ /* 0x000fe200078eb8ff */
[----:B------:R-:W-:-:S05]  /*4190*/  IMAD.SHL.U32 R0, R2, 0x100000, RZ ;  /* 0x0010000002007824 */ /* 0x000fca00078e00ff */
[----:B------:R-:W-:Y:S02]  /*41a0*/  LOP3.LUT R0, R3, R0, R4, 0xfe, !PT ;  /* 0x0000000003007212 */ /* 0x000fe400078efe04 */
.L_x_3164:
[----:B------:R-:W-:Y:S05]  /*41b0*/  BSYNC B0 ;  /* 0x0000000000007941 */ /* 0x000fea0003800000 */
.L_x_3163:
[----:B------:R-:W-:Y:S02]  /*41c0*/  F2FP.PACK_AB R0, RZ, R0 ;  /* 0x00000000ff00723e */ /* 0x000fe400000000ff */
[----:B------:R-:W-:Y:S01]  /*41d0*/  PRMT R25, RZ, 0x7610, R25 ;  /* 0x00007610ff197816 */ /* 0x000fe20000000019 */
[----:B------:R-:W-:Y:S05]  /*41e0*/  BRA `(.L_x_3143) ;  /* 0x000004e000007947 */ /* 0x000fea0003800000 */
.L_x_3161:
        /* <DEDUP_REMOVED lines=21> */
.L_x_3170:
[----:B------:R-:W-:Y:S05]  /*4340*/  BSYNC B1 ;  /* 0x0000000000017941 */ /* 0x000fea0003800000 */
.L_x_3169:
[----:B------:R-:W-:Y:S01]  /*4350*/  LEA R3, R0, 0x37800000, 0x17 ;  /* 0x3780000000037811 */ /* 0x000fe200078eb8ff */
[----:B------:R-:W-:-:S05]  /*4360*/  IMAD.SHL.U32 R0, R2, 0x200000, RZ ;  /* 0x0020000002007824 */ /* 0x000fca00078e00ff */
[----:B------:R-:W-:Y:S02]  /*4370*/  LOP3.LUT R0, R3, R0, R4, 0xfe, !PT ;  /* 0x0000000003007212 */ /* 0x000fe400078efe04 */
.L_x_3168:
[----:B------:R-:W-:Y:S05]  /*4380*/  BSYNC B0 ;  /* 0x0000000000007941 */ /* 0x000fea0003800000 */
.L_x_3167:
[----:B------:R-:W-:Y:S02]  /*4390*/  F2FP.PACK_AB R0, RZ, R0 ;  /* 0x00000000ff00723e */ /* 0x000fe400000000ff */
[----:B------:R-:W-:Y:S01]  /*43a0*/  PRMT R25, RZ, 0x7610, R25 ;  /* 0x00007610ff197816 */ /* 0x000fe20000000019 */
[----:B------:R-:W-:Y:S05]  /*43b0*/  BRA `(.L_x_3143) ;  /* 0x0000031000007947 */ /* 0x000fea0003800000 */
.L_x_3160:
        /* <DEDUP_REMOVED lines=14> */
.L_x_3174:
[----:B------:R-:W-:Y:S05]  /*44a0*/  BSYNC B0 ;  /* 0x0000000000007941 */ /* 0x000fea0003800000 */
.L_x_3173:
[----:B------:R-:W-:Y:S02]  /*44b0*/  PRMT R25, RZ, 0x7610, R25 ;  /* 0x00007610ff197816 */ /* 0x000fe40000000019 */
[----:B------:R-:W-:Y:S01]  /*44c0*/  F2FP.PACK_AB R0, RZ, R0 ;  /* 0x00000000ff00723e */ /* 0x000fe200000000ff */
[----:B------:R-:W-:Y:S05]  /*44d0*/  BRA `(.L_x_3143) ;  /* 0x000001f000007947 */ /* 0x000fea0003800000 */
.L_x_3148:
        /* <DEDUP_REMOVED lines=22> */
.L_x_3172:
[----:B------:R-:W2:Y:S01]  /*4640*/  LDG.E.64 R2, [R2.64] ;  /* 0x0000002402027981 */ /* 0x000ea2000c1e1b00 */
[----:B------:R-:W-:Y:S01]  /*4650*/  PRMT R25, RZ, 0x7610, R25 ;  /* 0x00007610ff197816 */ /* 0x000fe20000000019 */
[----:B--2---:R-:W0:Y:S02]  /*4660*/  I2F.U64 R0, R2 ;  /* 0x0000000200007312 */ /* 0x004e240000301000 */
[----:B0-----:R-:W-:Y:S01]  /*4670*/  F2FP.PACK_AB R0, RZ, R0 ;  /* 0x00000000ff00723e */ /* 0x001fe200000000ff */
[----:B------:R-:W-:Y:S05]  /*4680*/  BRA `(.L_x_3143) ;  /* 0x0000004000007947 */ /* 0x000fea0003800000 */
.L_x_3171:
[----:B------:R-:W2:Y:S01]  /*4690*/  LDG.E R2, [R2.64] ;  /* 0x0000002402027981 */ /* 0x000ea2000c1e1900 */
[----:B------:R-:W-:Y:S01]  /*46a0*/  PRMT R25, RZ, 0x7610, R25 ;  /* 0x00007610ff197816 */ /* 0x000fe20000000019 */
[----:B--2---:R-:W0:Y:S02]  /*46b0*/  I2F.U32 R0, R2 ;  /* 0x0000000200007306 */ /* 0x004e240000201000 */
[----:B0-----:R-:W-:-:S06]  /*46c0*/  F2FP.PACK_AB R0, RZ, R0 ;  /* 0x00000000ff00723e */ /* 0x001fcc00000000ff */
.L_x_3143:
[----:B------:R-:W-:Y:S05]  /*46d0*/  BSYNC B6 ;  /* 0x0000000000067941 */ /* 0x000fea0003800000 */
.L_x_3142:
[----:B------:R-:W-:Y:S01]  /*46e0*/  ISETP.NE.AND P0, PT, R26, RZ, PT ;  /* 0x000000ff1a00720c */ /* 0x000fe20003f05270 */
[----:B------:R-:W-:-:S12]  /*46f0*/  BSSY B3, `(.L_x_3175) ;  /* 0x00002bc000037945 */ /* 0x000fd80003800000 */
[----:B------:R-:W-:Y:S05]  /*4700*/  @P0 BRA `(.L_x_3176) ;  /* 0x00002ba000000947 */ /* 0x000fea0003800000 */
        /* <DEDUP_REMOVED lines=13> */
[----:B------:R-:W-:Y:S02]  /*47e0*/  FSETP.NEU.FTZ.AND P0, PT, R12, RZ, PT ;  /* 0x000000ff0c00720b */ /* 0x000fe40003f1d000 */
[----:B------:R-:W-:Y:S02]  /*47f0*/  FSETP.NEU.FTZ.AND P1, PT, R2, RZ, PT ;  /* 0x000000ff0200720b */ /* 0x000fe40003f3d000 */
[----:B------:R-:W-:Y:S02]  /*4800*/  FSETP.GEU.FTZ.AND P2, PT, R11, 0.00021143197955098003149, PT ;  /* 0x395db3d70b00780b */ /* 0x000fe40003f5e000 */
[----:B------:R-:W-:Y:S02]  /*4810*/  FSETP.GEU.FTZ.AND P3, PT, |R12|, 0.00021143197955098003149, PT ;  /* 0x395db3d70c00780b */ /* 0x000fe40003f7e200 */
[----:B------:R-:W-:-:S04]  /*4820*/  PLOP3.LUT P0, PT, P1, P0, PT, 0x2, 0x0 ;  /* 0x000000000000781c */ /* 0x000fc80000f00072 */
[----:B------:R-:W-:-:S13]  /*4830*/  PLOP3.LUT P0, PT, P0, P3, P2, 0xf1, 0x0 ;  /* 0x000000000000781c */ /* 0x000fda0000707e21 */
[----:B------:R-:W-:Y:S05]  /*4840*/  @P0 BRA `(.L_x_3180) ;  /* 0x00002a4000000947 */ /* 0x000fea0003800000 */
[----:B------:R-:W-:Y:S01]  /*4850*/  FADD.FTZ R3, R11, 1 ;  /* 0x3f8000000b037421 */ /* 0x000fe20000010000 */
        /* <DEDUP_REMOVED lines=58> */
[----:B------:R-:W0:Y:S01]  /*4c00*/  MUFU.SQRT R7, R9 ;  /* 0x0000000900077308 */ /* 0x000e220000002000 */
[----:B------:R-:W-:Y:S02]  /*4c10*/  IMAD.MOV.U32 R21, RZ, RZ, 0x3d39bf78 ;  /* 0x3d39bf78ff157424 */ /* 0x000fe400078e00ff */
[----:B0-----:R-:W-:-:S04]  /*4c20*/  FADD.FTZ R7, R4, R7 ;  /* 0x0000000704077221 */ /* 0x001fc80000010000 */
        /* <DEDUP_REMOVED lines=28> */
.L_x_3184:
[----:B------:R-:W-:Y:S01]  /*4df0*/  FSETP.GEU.FTZ.AND P0, PT, R3, RZ, PT ;  /* 0x000000ff0300720b */ /* 0x000fe20003f1e000 */
[----:B------:R-:W-:-:S12]  /*4e00*/  BSSY B1, `(.L_x_3185) ;  /* 0x000000b000017945 */ /* 0x000fd80003800000 */
        /* <DEDUP_REMOVED lines=8> */
.L_x_3186:
[----:B------:R-:W-:-:S04]  /*4e90*/  FADD.FTZ R7, -R3, R6 ;  /* 0x0000000603077221 */ /* 0x000fc80000010100 */
[----:B------:R-:W-:Y:S02]  /*4ea0*/  FMUL.FTZ R7, R7, 0.5 ;  /* 0x3f00000007077820 */ /* 0x000fe40000410000 */
.L_x_3187:
[----:B------:R-:W-:Y:S05]  /*4eb0*/  BSYNC B1 ;  /* 0x0000000000017941 */ /* 0x000fea0003800000 */
.L_x_3185:
        /* <DEDUP_REMOVED lines=11> */
.L_x_3189:
[----:B------:R-:W-:-:S04]  /*4f70*/  FADD.FTZ R8, R5, -R8 ;  /* 0x8000000805087221 */ /* 0x000fc80000010000 */
[----:B------:R-:W-:Y:S02]  /*4f80*/  FMUL.FTZ R8, R8, 0.5 ;  /* 0x3f00000008087820 */ /* 0x000fe40000410000 */
.L_x_3190:
[----:B------:R-:W-:Y:S05]  /*4f90*/  BSYNC B1 ;  /* 0x0000000000017941 */ /* 0x000fea0003800000 */
.L_x_3188:
[----:B------:R-:W-:Y:S02]  /*4fa0*/  FADD.FTZ R8, R8, R7 ;  /* 0x0000000708087221 */ /* 0x000fe40000010000 */
[----:B------:R-:W-:Y:S02]  /*4fb0*/  FADD.FTZ R7, R10, 1 ;  /* 0x3f8000000a077421 */ /* 0x000fe40000010000 */
[----:B------:R-:W-:Y:S02]  /*4fc0*/  IMAD.MOV.U32 R14, RZ, RZ, 0x3e800000 ;  /* 0x3e800000ff0e7424 */ /* 0x000fe400078e00ff */
[----:B------:R-:W-:Y:S02]  /*4fd0*/  FMUL.FTZ R9, R7, R8 ;  /* 0x0000000807097220 */ /* 0x000fe40000410000 */
[----:B------:R-:W-:Y:S02]  /*4fe0*/  IMAD.MOV.U32 R21, RZ, RZ, 0x3d39bf78 ;  /* 0x3d39bf78ff157424 */ /* 0x000fe400078e00ff */
[----:B------:R-:W0:Y:S02]  /*4ff0*/  MUFU.SQRT R7, R9 ;  /* 0x0000000900077308 */ /* 0x000e240000002000 */
        /* <DEDUP_REMOVED lines=29> */
.L_x_3183:
[----:B------:R0:W1:Y:S02]  /*51d0*/  MUFU.SQRT R14, R15 ;  /* 0x0000000f000e7308 */ /* 0x0000640000002000 */
.L_x_3182:
[----:B------:R-:W-:Y:S05]  /*51e0*/  BSYNC B0 ;  /* 0x0000000000007941 */ /* 0x000fea0003800000 */
.L_x_3181:
        /* <DEDUP_REMOVED lines=15> */
[----:B--2---:R-:W-:Y:S02]  /*52e0*/  FMUL.FTZ R6, R4, R5 ;  /* 0x0000000504067220 */ /* 0x004fe40000410000 */
        /* <DEDUP_REMOVED lines=17> */
[----:B------:R-:W-:Y:S01]  /*5400*/  FSEL R7, R7, R6, !P0 ;  /* 0x0000000607077208 */ /* 0x000fe20004000000 */
[----:B------:R-:W-:Y:S05]  /*5410*/  BRA `(.L_x_3195) ;  /* 0x0000070000007947 */ /* 0x000fea0003800000 */
.L_x_3194:
        /* <DEDUP_REMOVED lines=17> */
.L_x_3200:
[----:B------:R-:W-:-:S04]  /*5530*/  FADD.FTZ R3, -R3, R6 ;  /* 0x0000000603037221 */ /* 0x000fc80000010100 */
[----:B------:R-:W-:Y:S02]  /*5540*/  FMUL.FTZ R3, R3, 0.5 ;  /* 0x3f00000003037820 */ /* 0x000fe40000410000 */
.L_x_3201:
[----:B------:R-:W-:Y:S05]  /*5550*/  BSYNC B5 ;  /* 0x0000000000057941 */ /* 0x000fea0003800000 */
.L_x_3199:
        /* <DEDUP_REMOVED lines=10> */
.L_x_3203:
[----:B------:R-:W-:-:S04]  /*5600*/  FADD.FTZ R4, -R4, R5 ;  /* 0x0000000504047221 */ /* 0x000fc80000010100 */
[----:B------:R-:W-:Y:S02]  /*5610*/  FMUL.FTZ R4, R4, 0.5 ;  /* 0x3f00000004047820 */ /* 0x000fe40000410000 */
.L_x_3204:
[----:B------:R-:W-:Y:S05]  /*5620*/  BSYNC B5 ;  /* 0x0000000000057941 */ /* 0x000fea0003800000 */
.L_x_3202:
[----:B------:R-:W-:Y:S02]  /*5630*/  FADD.FTZ R3, R4, R3 ;  /* 0x0000000304037221 */ /* 0x000fe40000010000 */
[----:B------:R-:W-:-:S04]  /*5640*/  FADD.FTZ R10, R11, R10 ;  /* 0x0000000a0b0a7221 */ /* 0x000fc80000010000 */
[----:B------:R-:W-:-:S06]  /*5650*/  FMUL.FTZ R10, R10, R3 ;  /* 0x000000030a0a7220 */ /* 0x000fcc0000410000 */
[----:B------:R-:W2:Y:S01]  /*5660*/  MUFU.SQRT R10, R10 ;  /* 0x0000000a000a7308 */ /* 0x000ea20000002000 */
[----:B------:R-:W-:Y:S05]  /*5670*/  BRA `(.L_x_3205) ;  /* 0x0000012000007947 */ /* 0x000fea0003800000 */
.L_x_3198:
[----:B------:R-:W-:-:S13]  /*5680*/  FSETP.GT.FTZ.AND P0, PT, R11, 1, PT ;  /* 0x3f8000000b00780b */ /* 0x000fda0003f14000 */
[----:B------:R-:W-:Y:S02]  /*5690*/  @P0 FMUL.FTZ R6, R3, R4 ;  /* 0x0000000403060220 */ /* 0x000fe40000410000 */
[----:B------:R-:W-:-:S04]  /*56a0*/  @!P0 FADD.FTZ R4, -R11, 1 ;  /* 0x3f8000000b048421 */ /* 0x000fc80000010100 */
[----:B------:R-:W2:Y:S01]  /*56b0*/  @P0 MUFU.SQRT R6, R6 ;  /* 0x0000000600060308 */ /* 0x000ea20000002000 */
[----:B------:R-:W-:Y:S02]  /*56c0*/  @!P0 FMUL.FTZ R5, R3, R4 ;  /* 0x0000000403058220 */ /* 0x000fe40000410000 */
[----:B------:R-:W-:-:S04]  /*56d0*/  @P0 FMUL.FTZ R4, |R12|, 2.81474976710656000000e+14 ;  /* 0x578000000c040820 */ /* 0x000fc80000410200 */
[----:B------:R-:W-:Y:S01]  /*56e0*/  @P0 FMUL.FTZ R4, R11, R4 ;  /* 0x000000040b040220 */ /* 0x000fe20000410000 */
[----:B------:R-:W-:Y:S01]  /*56f0*/  @!P0 MUFU.SQRT R10, R5 ;  /* 0x00000005000a8308 */ /* 0x000fe20000002000 */
[----:B------:R-:W-:-:S07]  /*5700*/  @P0 FMUL.FTZ R11, R11, 2.81474976710656000000e+14 ;  /* 0x578000000b0b0820 */ /* 0x000fce0000410000 */
[----:B--2---:R-:W2:Y:S02]  /*5710*/  @P0 MUFU.RCP R3, R6 ;  /* 0x0000000600030308 */ /* 0x004ea40000001000 */
[----:B--2---:R-:W-:Y:S01]  /*5720*/  @P0 FMUL.FTZ R10, R4, R3 ;  /* 0x00000003040a0220 */ /* 0x004fe20000410000 */
[----:B------:R-:W-:Y:S05]  /*5730*/  BRA `(.L_x_3205) ;  /* 0x0000006000007947 */ /* 0x000fea0003800000 */
.L_x_3197:
[----:B------:R-:W-:Y:S01]  /*5740*/  FADD.FTZ R3, R10, 1 ;  /* 0x3f8000000a037421 */ /* 0x000fe20000010000 */
[----:B------:R-:W-:Y:S01]  /*5750*/  MUFU.SQRT R4, R15 ;  /* 0x0000000f00047308 */ /* 0x000fe20000002000 */
[----:B------:R-:W-:Y:S02]  /*5760*/  IMAD.MOV.U32 R11, RZ, RZ, 0x3f800000 ;  /* 0x3f800000ff0b7424 */ /* 0x000fe400078e00ff */
[----:B------:R-:W-:-:S06]  /*5770*/  FMUL.FTZ R3, R3, 0.5 ;  /* 0x3f00000003037820 */ /* 0x000fcc0000410000 */
[----:B------:R-:W2:Y:S02]  /*5780*/  MUFU.SQRT R3, R3 ;  /* 0x0000000300037308 */ /* 0x000ea40000002000 */
[----:B--2---:R-:W-:-:S06]  /*5790*/  FMUL.FTZ R10, R4, R3 ;  /* 0x00000003040a7220 */ /* 0x004fcc0000410000 */
.L_x_3205:
[----:B------:R-:W-:Y:S05]  /*57a0*/  BSYNC B1 ;  /* 0x0000000000017941 */ /* 0x000fea0003800000 */
.L_x_3196:
[----:B------:R-:W-:Y:S05]  /*57b0*/  BRA `(.L_x_3206) ;  /* 0x0000002000007947 */ /* 0x000fea0003800000 */
.L_x_3193:
[----:B------:R-:W-:Y:S02]  /*57c0*/  FMUL.FTZ R10, R10, 16777216 ;  /* 0x4b8000000a0a7820 */ /* 0x000fe40000410000 */
[----:B------:R-:W-:Y:S02]  /*57d0*/  FMUL.FTZ R11, R11, 16777216 ;  /* 0x4b8000000b0b7820 */ /* 0x000fe40000410000 */
.L_x_3206:
[----:B------:R-:W-:Y:S05]  /*57e0*/  BSYNC B0 ;  /* 0x0000000000007941 */ /* 0x000fea0003800000 */
.L_x_3192:
[C---:B------:R-:W-:Y:S01]  /*57f0*/  FADD.FTZ R3, |R11|.reuse, -RZ ;  /* 0x800000ff0b037221 */ /* 0x040fe20000010200 */
[----:B--2---:R-:W-:Y:S01]  /*5800*/  FSETP.GT.FTZ.AND P6, PT, |R11|, |R10|, PT ;  /* 0x4000000a0b00720b */ /* 0x004fe20003fd4200 */
[----:B------:R-:W-:Y:S01]  /*5810*/  FADD.FTZ R4, |R10|, -RZ ;  /* 0x800000ff0a047221 */ /* 0x000fe20000010200 */
[----:B------:R-:W-:Y:S04]  /*5820*/  BSSY B5, `(.L_x_3207) ;  /* 0x000000e000057945 */ /* 0x000fe80003800000 */
[----:B0-----:R-:W-:-:S02]  /*5830*/  FSEL R15, R3, R4, P6 ;  /* 0x00000004030f7208 */ /* 0x001fc40003000000 */
[----:B------:R-:W-:Y:S02]  /*5840*/  FSEL R7, R4, R3, P6 ;  /* 0x0000000304077208 */ /* 0x000fe40003000000 */
[----:B------:R-:W0:Y:S08]  /*5850*/  MUFU.RCP R6, R15 ;  /* 0x0000000f00067308 */ /* 0x000e300000001000 */
        /* <DEDUP_REMOVED lines=9> */
[----:B-1----:R-:W-:Y:S05]  /*58f0*/  CALL.REL.NOINC `($__internal_1_$__cuda_sm3x_div_rn_ftz_f32_slowpath) ;  /* 0x0000dfc000007944 */ /* 0x002fea0003c00000 */
.L_x_3208:
[----:B------:R-:W-:Y:S05]  /*5900*/  BSYNC B5 ;  /* 0x0000000000057941 */ /* 0x000fea0003800000 */
.L_x_3207:
[----:B------:R-:W-:Y:S01]  /*5910*/  IMAD.MOV.U32 R4, RZ, RZ, 0x3b33710b ;  /* 0x3b33710bff047424 */ /* 0x000fe200078e00ff */
[----:B------:R-:W-:Y:S01]  /*5920*/  BSSY B0, `(.L_x_3209) ;  /* 0x0000015000007945 */ /* 0x000fe20003800000 */
[----:B0-----:R-:W-:-:S04]  /*5930*/  FMUL.FTZ R3, R6, R6 ;  /* 0x0000000606037220 */ /* 0x001fc80000410000 */
        /* <DEDUP_REMOVED lines=15> */
.L_x_3210:
[----:B------:R-:W-:Y:S01]  /*5a30*/  ISETP.GE.AND P0, PT, R10, RZ, PT ;  /* 0x000000ff0a00720c */ /* 0x000fe20003f06270 */
[----:B------:R-:W-:-:S12]  /*5a40*/  IMAD.MOV.U32 R4, RZ, RZ, 0x3fd774eb ;  /* 0x3fd774ebff047424 */ /* 0x000fd800078e00ff */
[----:B------:R-:W-:-:S04]  /*5a50*/  @P0 FFMA.FTZ R3, R4, 0.93318945169448852539, -R3 ;  /* 0x3f6ee58104030823 */ /* 0x000fc80000010803 */
[----:B------:R-:W-:Y:S02]  /*5a60*/  @!P0 FFMA.FTZ R3, R4, 0.93318945169448852539, R3 ;  /* 0x3f6ee58104038823 */ /* 0x000fe40000010003 */
.L_x_3211:
[----:B------:R-:W-:Y:S05]  /*5a70*/  BSYNC B0 ;  /* 0x0000000000007941 */ /* 0x000fea0003800000 */
.L_x_3209:
[C---:B------:R-:W-:Y:S01]  /*5a80*/  FSETP.NEU.FTZ.AND P0, PT, |R10|.reuse, |R11|, PT ;  /* 0x4000000b0a00720b */ /* 0x040fe20003f1d200 */
[----:B------:R-:W-:Y:S01]  /*5a90*/  IMAD.MOV.U32 R4, RZ, RZ, 0x4016cbe4 ;  /* 0x4016cbe4ff047424 */ /* 0x000fe200078e00ff */
[----:B------:R-:W-:Y:S01]  /*5aa0*/  FSETP.NEU.FTZ.AND P1, PT, R15, RZ, PT ;  /* 0x000000ff0f00720b */ /* 0x000fe20003f3d000 */
[C---:B------:R-:W-:Y:S01]  /*5ab0*/  FADD.FTZ R7, |R10|.reuse, |R11| ;  /* 0x4000000b0a077221 */ /* 0x040fe20000010200 */
[----:B------:R-:W-:-:S09]  /*5ac0*/  ISETP.GE.AND P2, PT, R10, RZ, PT ;  /* 0x000000ff0a00720c */ /* 0x000fd20003f46270 */
[----:B------:R-:W-:Y:S02]  /*5ad0*/  @!P0 FSEL R3, R4, 0.78539818525314331055, !P2 ;  /* 0x3f490fdb04038808 */ /* 0x000fe40005000000 */
[----:B------:R-:W-:Y:S02]  /*5ae0*/  @!P1 FSEL R3, RZ, 3.1415927410125732422, P2 ;  /* 0x40490fdbff039808 */ /* 0x000fe40001000000 */
[----:B------:R-:W-:Y:S02]  /*5af0*/  FSETP.GTU.FTZ.AND P0, PT, |R7|, +INF , PT ;  /* 0x7f8000000700780b */ /* 0x000fe40003f1c200 */
[----:B------:R-:W-:-:S04]  /*5b00*/  LOP3.LUT R4, R3, 0x80000000, R11, 0xb8, !PT ;  /* 0x8000000003047812 */ /* 0x000fc800078eb80b */
[----:B------:R-:W-:Y:S02]  /*5b10*/  FSEL R7, R7, R4, P0 ;  /* 0x0000000407077208 */ /* 0x000fe40000000000 */
.L_x_3195:
[----:B------:R-:W-:Y:S05]  /*5b20*/  BSYNC B4 ;  /* 0x0000000000047941 */ /* 0x000fea0003800000 */
.L_x_3191:
[----:B------:R-:W-:Y:S02]  /*5b30*/  LOP3.LUT R2, R7, 0x80000000, R2, 0xb8, !PT ;  /* 0x8000000007027812 */ /* 0x000fe400078eb802 */
[----:B-1----:R-:W-:Y:S01]  /*5b40*/  LOP3.LUT R12, R14, 0x80000000, R12, 0xb8, !PT ;  /* 0x800000000e0c7812 */ /* 0x002fe200078eb80c */
[----:B------:R-:W-:Y:S05]  /*5b50*/  BRA `(.L_x_3180) ;  /* 0x0000173000007947 */ /* 0x000fea0003800000 */
.L_x_3179:
        /* <DEDUP_REMOVED lines=17> */
[----:B------:R-:W-:Y:S01]  /*5c70*/  FMUL.FTZ R15, R7, R7 ;  /* 0x00000007070f7220 */ /* 0x000fe20000410000 */
[----:B------:R-:W-:Y:S03]  /*5c80*/  BSSY B5, `(.L_x_3216) ;  /* 0x000000c000057945 */ /* 0x000fe60003800000 */
[----:B------:R-:W-:-:S03]  /*5c90*/  FFMA.FTZ R15, R10, R10, R15 ;  /* 0x0000000a0a0f7223 */ /* 0x000fc6000001000f */
        /* <DEDUP_REMOVED lines=9> */
[----:B------:R-:W-:Y:S05]  /*5d30*/  CALL.REL.NOINC `($__internal_1_$__cuda_sm3x_div_rn_ftz_f32_slowpath) ;  /* 0x0000db8000007944 */ /* 0x000fea0003c00000 */
.L_x_3217:
[----:B------:R-:W-:Y:S05]  /*5d40*/  BSYNC B5 ;  /* 0x0000000000057941 */ /* 0x000fea0003800000 */
.L_x_3216:
        /* <DEDUP_REMOVED lines=18> */
.L_x_3219:
[----:B------:R-:W-:Y:S01]  /*5e70*/  ISETP.GE.AND P0, PT, R11, RZ, PT ;  /* 0x000000ff0b00720c */ /* 0x000fe20003f06270 */
[----:B------:R-:W-:-:S12]  /*5e80*/  IMAD.MOV.U32 R4, RZ, RZ, 0x3fd774eb ;  /* 0x3fd774ebff047424 */ /* 0x000fd800078e00ff */
[----:B------:R-:W-:-:S04]  /*5e90*/  @P0 FFMA.FTZ R3, R4, 0.93318945169448852539, -R3 ;  /* 0x3f6ee58104030823 */ /* 0x000fc80000010803 */
[----:B------:R-:W-:Y:S02]  /*5ea0*/  @!P0 FFMA.FTZ R3, R4, 0.93318945169448852539, R3 ;  /* 0x3f6ee58104038823 */ /* 0x000fe40000010003 */
.L_x_3220:
[----:B------:R-:W-:Y:S05]  /*5eb0*/  BSYNC B0 ;  /* 0x0000000000007941 */ /* 0x000fea0003800000 */
.L_x_3218:
[C---:B------:R-:W-:Y:S01]  /*5ec0*/  FSETP.NEU.FTZ.AND P1, PT, |R11|.reuse, |R14|, PT ;  /* 0x4000000e0b00720b */ /* 0x040fe20003f3d200 */
[----:B------:R-:W0:Y:S01]  /*5ed0*/  MUFU.LG2 R15, R15 ;  /* 0x0000000f000f7308 */ /* 0x000e220000000c00 */
[----:B------:R-:W-:Y:S01]  /*5ee0*/  FSETP.NEU.FTZ.AND P0, PT, R10, RZ, PT ;  /* 0x000000ff0a00720b */ /* 0x000fe20003f1d000 */
[----:B------:R-:W-:Y:S01]  /*5ef0*/  IMAD.MOV.U32 R4, RZ, RZ, 0x4016cbe4 ;  /* 0x4016cbe4ff047424 */ /* 0x000fe200078e00ff */
[C---:B------:R-:W-:Y:S01]  /*5f00*/  ISETP.GE.AND P2, PT, R11.reuse, RZ, PT ;  /* 0x000000ff0b00720c */ /* 0x040fe20003f46270 */
[----:B------:R-:W-:-:S08]  /*5f10*/  FADD.FTZ R11, |R11|, |R14| ;  /* 0x4000000e0b0b7221 */ /* 0x000fd00000010200 */
[----:B------:R-:W-:Y:S02]  /*5f20*/  @!P1 FSEL R3, R4, 0.78539818525314331055, !P2 ;  /* 0x3f490fdb04039808 */ /* 0x000fe40005000000 */
[----:B------:R-:W-:Y:S02]  /*5f30*/  @!P0 FSEL R3, RZ, 3.1415927410125732422, P2 ;  /* 0x40490fdbff038808 */ /* 0x000fe40001000000 */
[----:B------:R-:W-:Y:S01]  /*5f40*/  FSETP.GTU.FTZ.AND P0, PT, |R11|, +INF , PT ;  /* 0x7f8000000b00780b */ /* 0x000fe20003f1c200 */
[----:B0-----:R-:W-:Y:S01]  /*5f50*/  FMUL.FTZ.D2 R15, R15, 0.69314718246459960938 ;  /* 0x3f3172180f0f7820 */ /* 0x001fe20000310000 */
[----:B------:R-:W-:-:S04]  /*5f60*/  LOP3.LUT R14, R3, 0x80000000, R14, 0xb8, !PT ;  /* 0x80000000030e7812 */ /* 0x000fc800078eb80e */
[----:B------:R-:W-:Y:S01]  /*5f70*/  FSEL R3, R11, R14, P0 ;  /* 0x0000000e0b037208 */ /* 0x000fe20000000000 */
[----:B------:R-:W-:Y:S05]  /*5f80*/  BRA `(.L_x_3221) ;  /* 0x000011d000007947 */ /* 0x000fea0003800000 */
.L_x_3215:
        /* <DEDUP_REMOVED lines=12> */
.L_x_3223:
[----:B------:R-:W-:Y:S05]  /*6050*/  BSYNC B5 ;  /* 0x0000000000057941 */ /* 0x000fea0003800000 */
.L_x_3222:
        /* <DEDUP_REMOVED lines=18> */
.L_x_3225:
[----:B------:R-:W-:Y:S01]  /*6180*/  ISETP.GE.AND P0, PT, R11, RZ, PT ;  /* 0x000000ff0b00720c */ /* 0x000fe20003f06270 */
[----:B------:R-:W-:-:S12]  /*6190*/  IMAD.MOV.U32 R4, RZ, RZ, 0x3fd774eb ;  /* 0x3fd774ebff047424 */ /* 0x000fd800078e00ff */
[----:B------:R-:W-:-:S04]  /*61a0*/  @P0 FFMA.FTZ R3, R4, 0.93318945169448852539, -R3 ;  /* 0x3f6ee58104030823 */ /* 0x000fc80000010803 */
[----:B------:R-:W-:Y:S02]  /*61b0*/  @!P0 FFMA.FTZ R3, R4, 0.93318945169448852539, R3 ;  /* 0x3f6ee58104038823 */ /* 0x000fe40000010003 */
.L_x_3226:
[----:B------:R-:W-:Y:S05]  /*61c0*/  BSYNC B0 ;  /* 0x0000000000007941 */ /* 0x000fea0003800000 */
.L_x_3224:
        /* <DEDUP_REMOVED lines=15> */
[----:B------:R-:W-:Y:S02]  /*62c0*/  IMAD.MOV.U32 R5, RZ, RZ, 0x4016cbe4 ;  /* 0x4016cbe4ff057424 */ /* 0x000fe400078e00ff */
[C---:B------:R-:W-:Y:S01]  /*62d0*/  FADD.FTZ R6, |R11|.reuse, |R14| ;  /* 0x4000000e0b067221 */ /* 0x040fe20000010200 */
[----:B------:R-:W-:Y:S02]  /*62e0*/  FSEL R4, R4, +INF , P0 ;  /* 0x7f80000004047808 */ /* 0x000fe40000000000 */
[----:B------:R-:W-:-:S04]  /*62f0*/  ISETP.GE.AND P0, PT, R11, RZ, PT ;  /* 0x000000ff0b00720c */ /* 0x000fc80003f06270 */
[----:B------:R-:W0:Y:S01]  /*6300*/  MUFU.LG2 R4, R4 ;  /* 0x0000000400047308 */ /* 0x000e220000000c00 */
[----:B------:R-:W-:Y:S02]  /*6310*/  @!P2 FSEL R3, R5, 0.78539818525314331055, !P0 ;  /* 0x3f490fdb0503a808 */ /* 0x000fe40004000000 */
[----:B------:R-:W-:Y:S02]  /*6320*/  @!P1 FSEL R3, RZ, 3.1415927410125732422, P0 ;  /* 0x40490fdbff039808 */ /* 0x000fe40000000000 */
[----:B------:R-:W-:Y:S02]  /*6330*/  FSETP.GTU.FTZ.AND P0, PT, |R6|, +INF , PT ;  /* 0x7f8000000600780b */ /* 0x000fe40003f1c200 */
[----:B------:R-:W-:-:S04]  /*6340*/  LOP3.LUT R3, R3, 0x80000000, R14, 0xb8, !PT ;  /* 0x8000000003037812 */ /* 0x000fc800078eb80e */
[----:B------:R-:W-:Y:S01]  /*6350*/  FSEL R3, R6, R3, P0 ;  /* 0x0000000306037208 */ /* 0x000fe20000000000 */
[----:B0-----:R-:W-:Y:S01]  /*6360*/  FMUL.FTZ R15, R4, 0.69314718246459960938 ;  /* 0x3f317218040f7820 */ /* 0x001fe20000410000 */
[----:B------:R-:W-:Y:S05]  /*6370*/  BRA `(.L_x_3221) ;  /* 0x00000de000007947 */ /* 0x000fea0003800000 */
.L_x_3214:
[----:B------:R-:W-:Y:S01]  /*6380*/  FMUL.FTZ R3, R11, 0.36787945032119750977 ;  /* 0x3ebc5ab20b037820 */ /* 0x000fe20000410000 */
[----:B------:R-:W0:Y:S01]  /*6390*/  MUFU.RCP R13, R10 ;  /* 0x0000000a000d7308 */ /* 0x000e220000001000 */
[----:B------:R-:W-:Y:S01]  /*63a0*/  FMUL.FTZ R4, R14, 0.36787945032119750977 ;  /* 0x3ebc5ab20e047820 */ /* 0x000fe20000410000 */
[----:B------:R-:W-:Y:S01]  /*63b0*/  BSSY B5, `(.L_x_3227) ;  /* 0x000001e000057945 */ /* 0x000fe20003800000 */
        /* <DEDUP_REMOVED lines=12> */
[----:B0-----:R-:W-:-:S04]  /*6480*/  FFMA R4, -R10, R13, 1 ;  /* 0x3f8000000a047423 */ /* 0x001fc8000000010d */
[----:B------:R-:W0:Y:S02]  /*6490*/  MUFU.SQRT R9, R9 ;  /* 0x0000000900097308 */ /* 0x000e240000002000 */
[----:B0-----:R-:W-:Y:S01]  /*64a0*/  @P0 FMUL.FTZ R5, R9, R6 ;  /* 0x0000000609050220 */ /* 0x001fe20000410000 */
[----:B------:R-:W-:Y:S01]  /*64b0*/  FSETP.NEU.FTZ.AND P0, PT, R3, +INF , PT ;  /* 0x7f8000000300780b */ /* 0x000fe20003f1d000 */
[----:B------:R-:W-:Y:S02]  /*64c0*/  FFMA R6, R13, R4, R13 ;  /* 0x000000040d067223 */ /* 0x000fe4000000000d */
[----:B------:R-:W-:Y:S01]  /*64d0*/  IMAD.MOV.U32 R4, RZ, RZ, 0x3f800000 ;  /* 0x3f800000ff047424 */ /* 0x000fe200078e00ff */
[----:B------:R-:W-:Y:S01]  /*64e0*/  FSEL R5, R5, +INF , P0 ;  /* 0x7f80000005057808 */ /* 0x000fe20000000000 */
[----:B------:R-:W-:-:S04]  /*64f0*/  FFMA R3, R7, R6, RZ ;  /* 0x0000000607037223 */ /* 0x000fc800000000ff */
[----:B------:R-:W-:Y:S01]  /*6500*/  FFMA R8, -R10, R3, R7 ;  /* 0x000000030a087223 */ /* 0x000fe20000000107 */
[----:B------:R-:W0:Y:S03]  /*6510*/  MUFU.LG2 R5, R5 ;  /* 0x0000000500057308 */ /* 0x000e260000000c00 */
[----:B------:R-:W-:-:S05]  /*6520*/  FFMA R6, R6, R8, R3 ;  /* 0x0000000806067223 */ /* 0x000fca0000000003 */
[----:B------:R-:W1:Y:S01]  /*6530*/  FCHK P0, R7, R10 ;  /* 0x0000000a07007302 */ /* 0x000e620000000000 */
[----:B0-----:R-:W-:Y:S01]  /*6540*/  FFMA.FTZ R15, R5, 0.69314718246459960938, R4 ;  /* 0x3f317218050f7823 */ /* 0x001fe20000010004 */
[----:B-1----:R-:W-:Y:S06]  /*6550*/  @!P0 BRA `(.L_x_3228) ;  /* 0x0000003000008947 */ /* 0x002fec0003800000 */
[----:B------:R-:W-:Y:S01]  /*6560*/  IMAD.MOV.U32 R8, RZ, RZ, R10 ;  /* 0x000000ffff087224 */ /* 0x000fe200078e000a */
[----:B------:R-:W-:Y:S02]  /*6570*/  MOV R3, 0x6590 ;  /* 0x0000659000037802 */ /* 0x000fe40000000f00 */
[----:B------:R-:W-:Y:S05]  /*6580*/  CALL.REL.NOINC `($__internal_1_$__cuda_sm3x_div_rn_ftz_f32_slowpath) ;  /* 0x0000d33000007944 */ /* 0x000fea0003c00000 */
.L_x_3228:
[----:B------:R-:W-:Y:S05]  /*6590*/  BSYNC B5 ;  /* 0x0000000000057941 */ /* 0x000fea0003800000 */
.L_x_3227:
        /* <DEDUP_REMOVED lines=18> */
.L_x_3230:
[----:B------:R-:W-:Y:S01]  /*66c0*/  ISETP.GE.AND P0, PT, R11, RZ, PT ;  /* 0x000000ff0b00720c */ /* 0x000fe20003f06270 */
[----:B------:R-:W-:-:S12]  /*66d0*/  IMAD.MOV.U32 R4, RZ, RZ, 0x3fd774eb ;  /* 0x3fd774ebff047424 */ /* 0x000fd800078e00ff */
[----:B------:R-:W-:-:S04]  /*66e0*/  @P0 FFMA.FTZ R3, R4, 0.93318945169448852539, -R3 ;  /* 0x3f6ee58104030823 */ /* 0x000fc80000010803 */
[----:B------:R-:W-:Y:S02]  /*66f0*/  @!P0 FFMA.FTZ R3, R4, 0.93318945169448852539, R3 ;  /* 0x3f6ee58104038823 */ /* 0x000fe40000010003 */
.L_x_3231:
[----:B------:R-:W-:Y:S05]  /*6700*/  BSYNC B0 ;  /* 0x0000000000007941 */ /* 0x000fea0003800000 */
.L_x_3229:
        /* <DEDUP_REMOVED lines=11> */
.L_x_3213:
        /* <DEDUP_REMOVED lines=22> */
[----:B------:R-:W-:Y:S05]  /*6920*/  CALL.REL.NOINC `($__internal_1_$__cuda_sm3x_div_rn_ftz_f32_slowpath) ;  /* 0x0000cf9000007944 */ /* 0x000fea0003c00000 */
.L_x_3235:
[----:B------:R-:W-:Y:S05]  /*6930*/  BSYNC B5 ;  /* 0x0000000000057941 */ /* 0x000fea0003800000 */
.L_x_3234:
[----:B------:R-:W-:Y:S01]  /*6940*/  IMAD.MOV.U32 R4, RZ, RZ, 0x3b33710b ;  /* 0x3b33710bff047424 */ /* 0x000fe200078e00ff */
[----:B------:R-:W1:Y:S01]  /*6950*/  MUFU.LG2 R14, R14 ;  /* 0x0000000e000e7308 */ /* 0x000e620000000c00 */
[----:B0-----:R-:W-:Y:S01]  /*6960*/  FMUL.FTZ R3, R6, R6 ;  /* 0x0000000606037220 */ /* 0x001fe20000410000 */
[C---:B------:R-:W-:Y:S01]  /*6970*/  FSETP.NEU.FTZ.AND P0, PT, |R12|.reuse, R11, PT ;  /* 0x0000000b0c00720b */ /* 0x040fe20003f1d200 */
[----:B------:R-:W-:Y:S01]  /*6980*/  FADD.FTZ R11, |R12|, R11 ;  /* 0x0000000b0c0b7221 */ /* 0x000fe20000010200 */
[----:B------:R-:W-:Y:S01]  /*6990*/  FSETP.NEU.FTZ.AND P1, PT, R10, RZ, PT ;  /* 0x000000ff0a00720b */ /* 0x000fe20003f3d000 */
[----:B------:R-:W-:-:S04]  /*69a0*/  FFMA.FTZ R4, R3, R4, -0.015681877732276916504 ;  /* 0xbc80774803047423 */ /* 0x000fc80000010004 */
[----:B------:R-:W-:-:S04]  /*69b0*/  FFMA.FTZ R4, R3, R4, 0.042200751602649688721 ;  /* 0x3d2cdab203047423 */ /* 0x000fc80000010004 */
[C---:B------:R-:W-:Y:S02]  /*69c0*/  FFMA.FTZ R4, R3.reuse, R4, -0.074792981147766113281 ;  /* 0xbd992d1003047423 */ /* 0x040fe40000010004 */
[----:B-1----:R-:W-:Y:S02]  /*69d0*/  FMUL.FTZ.D2 R15, R14, 0.69314718246459960938 ;  /* 0x3f3172180e0f7820 */ /* 0x002fe40000310000 */
[----:B------:R-:W-:-:S04]  /*69e0*/  FFMA.FTZ R4, R3, R4, 0.10640415549278259277 ;  /* 0x3dd9ea6c03047423 */ /* 0x000fc80000010004 */
[----:B------:R-:W-:-:S04]  /*69f0*/  FFMA.FTZ R4, R3, R4, -0.14207722246646881104 ;  /* 0xbe117cb103047423 */ /* 0x000fc80000010004 */
[----:B------:R-:W-:-:S04]  /*6a00*/  FFMA.FTZ R4, R3, R4, 0.19993925094604492188 ;  /* 0x3e4cbce003047423 */ /* 0x000fc80000010004 */
[----:B------:R-:W-:-:S04]  /*6a10*/  FFMA.FTZ R4, R3, R4, -0.33333197236061096191 ;  /* 0xbeaaaa7d03047423 */ /* 0x000fc80000010004 */
[----:B------:R-:W-:Y:S02]  /*6a20*/  FMUL.FTZ R3, R3, R4 ;  /* 0x0000000403037220 */ /* 0x000fe40000410000 */
[----:B------:R-:W-:Y:S02]  /*6a30*/  @!P6 IMAD.MOV.U32 R4, RZ, RZ, 0x3fd774eb ;  /* 0x3fd774ebff04e424 */ /* 0x000fe400078e00ff */
        /* <DEDUP_REMOVED lines=8> */
.L_x_3233:
        /* <DEDUP_REMOVED lines=12> */
.L_x_3237:
[----:B------:R-:W-:Y:S05]  /*6b80*/  BSYNC B5 ;  /* 0x0000000000057941 */ /* 0x000fea0003800000 */
.L_x_3236:
[CC--:B------:R-:W-:Y:S01]  /*6b90*/  IMNMX R3, R15.reuse, R11.reuse, !PT ;  /* 0x0000000b0f037217 */ /* 0x0c0fe20007800200 */
[----:B------:R-:W-:Y:S01]  /*6ba0*/  IMAD.MOV.U32 R7, RZ, RZ, 0x3b33710b ;  /* 0x3b33710bff077424 */ /* 0x000fe200078e00ff */
[----:B------:R-:W-:Y:S01]  /*6bb0*/  IMNMX R15, R15, R11, PT ;  /* 0x0000000b0f0f7217 */ /* 0x000fe20003800200 */
[----:B0-----:R-:W-:Y:S01]  /*6bc0*/  FMUL.FTZ R4, R6, R6 ;  /* 0x0000000606047220 */ /* 0x001fe20000410000 */
        /* <DEDUP_REMOVED lines=12> */
[C---:B------:R-:W-:Y:S02]  /*6c90*/  FFMA.FTZ R7, R4.reuse, R7, 0.10640415549278259277 ;  /* 0x3dd9ea6c04077423 */ /* 0x040fe40000010007 */
[----:B------:R-:W0:Y:S02]  /*6ca0*/  MUFU.SQRT R8, R9 ;  /* 0x0000000900087308 */ /* 0x000e240000002000 */
        /* <DEDUP_REMOVED lines=8> */
[----:B------:R-:W-:Y:S01]  /*6d30*/  FSEL R4, R3, +INF , P0 ;  /* 0x7f80000003047808 */ /* 0x000fe20000000000 */
[C---:B------:R-:W-:Y:S01]  /*6d40*/  FADD.FTZ R8, |R12|.reuse, R11 ;  /* 0x0000000b0c087221 */ /* 0x040fe20000010200 */
[----:B------:R-:W-:Y:S01]  /*6d50*/  FSETP.NEU.FTZ.AND P0, PT, |R12|, R11, PT ;  /* 0x0000000b0c00720b */ /* 0x000fe20003f1d200 */
[----:B------:R-:W-:-:S03]  /*6d60*/  @!P6 FFMA.FTZ R6, R5, 0.93318945169448852539, -R6 ;  /* 0x3f6ee5810506e823 */ /* 0x000fc60000010806 */
        /* <DEDUP_REMOVED lines=8> */
.L_x_3232:
        /* <DEDUP_REMOVED lines=33> */
.L_x_3239:
[----:B------:R-:W-:Y:S05]  /*7000*/  BSYNC B5 ;  /* 0x0000000000057941 */ /* 0x000fea0003800000 */
.L_x_3238:
[----:B------:R-:W-:Y:S01]  /*7010*/  IMAD.MOV.U32 R4, RZ, RZ, 0x3b33710b ;  /* 0x3b33710bff047424 */ /* 0x000fe200078e00ff */
[----:B------:R-:W-:Y:S01]  /*7020*/  FSETP.NEU.FTZ.AND P0, PT, |R12|, R11, PT ;  /* 0x0000000b0c00720b */ /* 0x000fe20003f1d200 */
[----:B0-----:R-:W-:Y:S01]  /*7030*/  FMUL.FTZ R3, R6, R6 ;  /* 0x0000000606037220 */ /* 0x001fe20000410000 */
[----:B------:R-:W-:-:S03]  /*7040*/  FSETP.NEU.FTZ.AND P1, PT, R10, RZ, PT ;  /* 0x000000ff0a00720b */ /* 0x000fc60003f3d000 */
        /* <DEDUP_REMOVED lines=8> */
[----:B------:R-:W-:Y:S02]  /*70d0*/  @!P6 IMAD.MOV.U32 R4, RZ, RZ, 0x3fd774eb ;  /* 0x3fd774ebff04e424 */ /* 0x000fe400078e00ff */
[----:B------:R-:W-:-:S04]  /*70e0*/  FFMA.FTZ R3, R3, R6, R6 ;  /* 0x0000000603037223 */ /* 0x000fc80000010006 */
[----:B------:R-:W-:Y:S02]  /*70f0*/  @!P6 FFMA.FTZ R3, R4, 0.93318945169448852539, -R3 ;  /* 0x3f6ee5810403e823 */ /* 0x000fe40000010803 */
[----:B------:R-:W-:-:S03]  /*7100*/  FADD.FTZ R4, |R12|, R11 ;  /* 0x0000000b0c047221 */ /* 0x000fc60000010200 */
[----:B------:R-:W-:Y:S02]  /*7110*/  FSEL R3, R3, 0.78539818525314331055, P0 ;  /* 0x3f490fdb03037808 */ /* 0x000fe40000000000 */
[----:B------:R-:W-:Y:S02]  /*7120*/  FSETP.GTU.FTZ.AND P0, PT, |R4|, +INF , PT ;  /* 0x7f8000000400780b */ /* 0x000fe40003f1c200 */
[----:B------:R-:W-:-:S04]  /*7130*/  FSEL R3, R3, RZ, P1 ;  /* 0x000000ff03037208 */ /* 0x000fc80000800000 */
[----:B------:R-:W-:-:S04]  /*7140*/  LOP3.LUT R3, R3, 0x80000000, R2, 0xb8, !PT ;  /* 0x8000000003037812 */ /* 0x000fc800078eb802 */
[----:B------:R-:W-:Y:S02]  /*7150*/  FSEL R3, R4, R3, P0 ;  /* 0x0000000304037208 */ /* 0x000fe40000000000 */
.L_x_3221:
[----:B------:R-:W-:Y:S05]  /*7160*/  BSYNC B4 ;  /* 0x0000000000047941 */ /* 0x000fea0003800000 */
.L_x_3212:
[----:B------:R-:W-:Y:S01]  /*7170*/  FADD.FTZ R15, R15, 0.69314718246459960938 ;  /* 0x3f3172180f0f7421 */ /* 0x000fe20000010000 */
[----:B------:R-:W-:-:S04]  /*7180*/  LOP3.LUT R2, R3, 0x80000000, R2, 0xb8, !PT ;  /* 0x8000000003027812 */ /* 0x000fc800078eb802 */
[----:B------:R-:W-:Y:S01]  /*7190*/  LOP3.LUT R12, R15, 0x80000000, R12, 0xb8, !PT ;  /* 0x800000000f0c7812 */ /* 0x000fe200078eb80c */
[----:B------:R-:W-:Y:S05]  /*71a0*/  BRA `(.L_x_3180) ;  /* 0x000000e000007947 */ /* 0x000fea0003800000 */
.L_x_3178:
        /* <DEDUP_REMOVED lines=14> */
.L_x_3180:
[----:B------:R-:W-:Y:S05]  /*7290*/  BSYNC B2 ;  /* 0x0000000000027941 */ /* 0x000fea0003800000 */
.L_x_3177:
[----:B0-----:R-:W-:Y:S02]  /*72a0*/  F2FP.PACK_AB R15, R12, R2 ;  /* 0x000000020c0f723e */ /* 0x001fe400000000ff */
.L_x_3176:
[----:B------:R-:W-:Y:S05]  /*72b0*/  BSYNC B3 ;  /* 0x0000000000037941 */ /* 0x000fea0003800000 */
.L_x_3175:
[----:B------:R-:W0:Y:S01]  /*72c0*/  S2R R2, SR_TID.X ;  /* 0x0000000000027919 */ /* 0x000e220000002100 */
[----:B------:R-:W-:Y:S01]  /*72d0*/  BSSY B3, `(.L_x_3240) ;  /* 0x00002be000037945 */ /* 0x000fe20003800000 */
[----:B0-----:R-:W-:-:S04]  /*72e0*/  IADD3 R4, R2, 0x80, RZ ;  /* 0x0000008002047810 */ /* 0x001fc80007ffe0ff */
[----:B------:R-:W-:-:S13]  /*72f0*/  ISETP.GE.AND P0, PT, R4, R27, PT ;  /* 0x0000001b0400720c */ /* 0x000fda0003f06270 */
        /* <DEDUP_REMOVED lines=90> */
[----:B------:R-:W-:-:S04]  /*78a0*/  FFMA.FTZ R13, R13, 0.25, -R14 ;  /* 0x3e8000000d0d7823 */ /* 0x000fc8000001080e */
        /* <DEDUP_REMOVED lines=20> */
.L_x_3249:
        /* <DEDUP_REMOVED lines=10> */
.L_x_3251:
[----:B------:R-:W-:-:S04]  /*7a90*/  FADD.FTZ R7, -R3, R6 ;  /* 0x0000000603077221 */ /* 0x000fc80000010100 */
[----:B------:R-:W-:Y:S02]  /*7aa0*/  FMUL.FTZ R7, R7, 0.5 ;  /* 0x3f00000007077820 */ /* 0x000fe40000410000 */
.L_x_3252:
[----:B------:R-:W-:Y:S05]  /*7ab0*/  BSYNC B1 ;  /* 0x0000000000017941 */ /* 0x000fea0003800000 */
.L_x_3250:
        /* <DEDUP_REMOVED lines=11> */
.L_x_3254:
[----:B------:R-:W-:-:S04]  /*7b70*/  FADD.FTZ R8, R5, -R8 ;  /* 0x8000000805087221 */ /* 0x000fc80000010000 */
[----:B------:R-:W-:Y:S02]  /*7b80*/  FMUL.FTZ R8, R8, 0.5 ;  /* 0x3f00000008087820 */ /* 0x000fe40000410000 */
.L_x_3255:
[----:B------:R-:W-:Y:S05]  /*7b90*/  BSYNC B1 ;  /* 0x0000000000017941 */ /* 0x000fea0003800000 */
.L_x_3253:
        /* <DEDUP_REMOVED lines=35> */
.L_x_3248:
[----:B------:R0:W1:Y:S02]  /*7dd0*/  MUFU.SQRT R14, R18 ;  /* 0x00000012000e7308 */ /* 0x0000640000002000 */
.L_x_3247:
[----:B------:R-:W-:Y:S05]  /*7de0*/  BSYNC B0 ;  /* 0x0000000000007941 */ /* 0x000fea0003800000 */
.L_x_3246:
        /* <DEDUP_REMOVED lines=35> */
.L_x_3259:
        /* <DEDUP_REMOVED lines=17> */
.L_x_3265:
[----:B------:R-:W-:-:S04]  /*8130*/  FADD.FTZ R3, -R3, R6 ;  /* 0x0000000603037221 */ /* 0x000fc80000010100 */
[----:B------:R-:W-:Y:S02]  /*8140*/  FMUL.FTZ R3, R3, 0.5 ;  /* 0x3f00000003037820 */ /* 0x000fe40000410000 */
.L_x_3266:
[----:B------:R-:W-:Y:S05]  /*8150*/  BSYNC B5 ;  /* 0x0000000000057941 */ /* 0x000fea0003800000 */
.L_x_3264:
        /* <DEDUP_REMOVED lines=10> */
.L_x_3268:
[----:B------:R-:W-:-:S04]  /*8200*/  FADD.FTZ R4, -R4, R5 ;  /* 0x0000000504047221 */ /* 0x000fc80000010100 */
[----:B------:R-:W-:Y:S02]  /*8210*/  FMUL.FTZ R4, R4, 0.5 ;  /* 0x3f00000004047820 */ /* 0x000fe40000410000 */
.L_x_3269:
[----:B------:R-:W-:Y:S05]  /*8220*/  BSYNC B5 ;  /* 0x0000000000057941 */ /* 0x000fea0003800000 */
.L_x_3267:
[----:B------:R-:W-:Y:S02]  /*8230*/  FADD.FTZ R3, R4, R3 ;  /* 0x0000000304037221 */ /* 0x000fe40000010000 */
[----:B------:R-:W-:-:S04]  /*8240*/  FADD.FTZ R10, R11, R10 ;  /* 0x0000000a0b0a7221 */ /* 0x000fc80000010000 */
[----:B------:R-:W-:-:S06]  /*8250*/  FMUL.FTZ R10, R10, R3 ;  /* 0x000000030a0a7220 */ /* 0x000fcc0000410000 */
[----:B------:R-:W2:Y:S01]  /*8260*/  MUFU.SQRT R10, R10 ;  /* 0x0000000a000a7308 */ /* 0x000ea20000002000 */
[----:B------:R-:W-:Y:S05]  /*8270*/  BRA `(.L_x_3270) ;  /* 0x0000012000007947 */ /* 0x000fea0003800000 */
.L_x_3263:
        /* <DEDUP_REMOVED lines=12> */
.L_x_3262:
[----:B------:R-:W-:Y:S01]  /*8340*/  FADD.FTZ R3, R10, 1 ;  /* 0x3f8000000a037421 */ /* 0x000fe20000010000 */
[----:B0-----:R-:W-:Y:S01]  /*8350*/  MUFU.SQRT R18, R18 ;  /* 0x0000001200127308 */ /* 0x001fe20000002000 */
[----:B------:R-:W-:Y:S02]  /*8360*/  IMAD.MOV.U32 R11, RZ, RZ, 0x3f800000 ;  /* 0x3f800000ff0b7424 */ /* 0x000fe400078e00ff */
[----:B------:R-:W-:-:S06]  /*8370*/  FMUL.FTZ R3, R3, 0.5 ;  /* 0x3f00000003037820 */ /* 0x000fcc0000410000 */
[----:B------:R-:W0:Y:S02]  /*8380*/  MUFU.SQRT R3, R3 ;  /* 0x0000000300037308 */ /* 0x000e240000002000 */
[----:B0-----:R-:W-:-:S06]  /*8390*/  FMUL.FTZ R10, R18, R3 ;  /* 0x00000003120a7220 */ /* 0x001fcc0000410000 */
.L_x_3270:
[----:B------:R-:W-:Y:S05]  /*83a0*/  BSYNC B1 ;  /* 0x0000000000017941 */ /* 0x000fea0003800000 */
.L_x_3261:
[----:B------:R-:W-:Y:S05]  /*83b0*/  BRA `(.L_x_3271) ;  /* 0x0000002000007947 */ /* 0x000fea0003800000 */
.L_x_3258:
[----:B------:R-:W-:Y:S02]  /*83c0*/  FMUL.FTZ R10, R10, 16777216 ;  /* 0x4b8000000a0a7820 */ /* 0x000fe40000410000 */
[----:B------:R-:W-:Y:S02]  /*83d0*/  FMUL.FTZ R11, R11, 16777216 ;  /* 0x4b8000000b0b7820 */ /* 0x000fe40000410000 */
.L_x_3271:
[----:B------:R-:W-:Y:S05]  /*83e0*/  BSYNC B0 ;  /* 0x0000000000007941 */ /* 0x000fea0003800000 */
.L_x_3257:
        /* <DEDUP_REMOVED lines=17> */
.L_x_3273:
[----:B------:R-:W-:Y:S05]  /*8500*/  BSYNC B5 ;  /* 0x0000000000057941 */ /* 0x000fea0003800000 */
.L_x_3272:
        /* <DEDUP_REMOVED lines=18> */
.L_x_3275:
[----:B------:R-:W-:Y:S01]  /*8630*/  ISETP.GE.AND P0, PT, R10, RZ, PT ;  /* 0x000000ff0a00720c */ /* 0x000fe20003f06270 */
[----:B------:R-:W-:-:S12]  /*8640*/  IMAD.MOV.U32 R4, RZ, RZ, 0x3fd774eb ;  /* 0x3fd774ebff047424 */ /* 0x000fd800078e00ff */
[----:B------:R-:W-:-:S04]  /*8650*/  @P0 FFMA.FTZ R3, R4, 0.93318945169448852539, -R3 ;  /* 0x3f6ee58104030823 */ /* 0x000fc80000010803 */
[----:B------:R-:W-:Y:S02]  /*8660*/  @!P0 FFMA.FTZ R3, R4, 0.93318945169448852539, R3 ;  /* 0x3f6ee58104038823 */ /* 0x000fe40000010003 */
.L_x_3276:
[----:B------:R-:W-:Y:S05]  /*8670*/  BSYNC B0 ;  /* 0x0000000000007941 */ /* 0x000fea0003800000 */
.L_x_3274:
[----:B------:R-:W-:Y:S01]  /*8680*/  FSETP.NEU.FTZ.AND P0, PT, |R10|, |R11|, PT ;  /* 0x4000000b0a00720b */ /* 0x000fe20003f1d200 */
        /* <DEDUP_REMOVED lines=9> */
.L_x_3260:
[----:B------:R-:W-:Y:S05]  /*8720*/  BSYNC B4 ;  /* 0x0000000000047941 */ /* 0x000fea0003800000 */
.L_x_3256:
[----:B------:R-:W-:Y:S02]  /*8730*/  LOP3.LUT R17, R6, 0x80000000, R17, 0xb8, !PT ;  /* 0x8000000006117812 */ /* 0x000fe400078eb811 */
[----:B-1----:R-:W-:Y:S01]  /*8740*/  LOP3.LUT R12, R14, 0x80000000, R12, 0xb8, !PT ;  /* 0x800000000e0c7812 */ /* 0x002fe200078eb80c */
[----:B------:R-:W-:Y:S05]  /*8750*/  BRA `(.L_x_3245) ;  /* 0x0000173000007947 */ /* 0x000fea0003800000 */
.L_x_3244:
        /* <DEDUP_REMOVED lines=30> */
.L_x_3282:
[----:B------:R-:W-:Y:S05]  /*8940*/  BSYNC B5 ;  /* 0x0000000000057941 */ /* 0x000fea0003800000 */
.L_x_3281:
        /* <DEDUP_REMOVED lines=18> */
.L_x_3284:
[----:B------:R-:W-:Y:S01]  /*8a70*/  ISETP.GE.AND P0, PT, R11, RZ, PT ;  /* 0x000000ff0b00720c */ /* 0x000fe20003f06270 */
[----:B------:R-:W-:-:S12]  /*8a80*/  IMAD.MOV.U32 R4, RZ, RZ, 0x3fd774eb ;  /* 0x3fd774ebff047424 */ /* 0x000fd800078e00ff */
[----:B------:R-:W-:-:S04]  /*8a90*/  @P0 FFMA.FTZ R3, R4, 0.93318945169448852539, -R3 ;  /* 0x3f6ee58104030823 */ /* 0x000fc80000010803 */
[----:B------:R-:W-:Y:S02]  /*8aa0*/  @!P0 FFMA.FTZ R3, R4, 0.93318945169448852539, R3 ;  /* 0x3f6ee58104038823 */ /* 0x000fe40000010003 */
.L_x_3285:
[----:B------:R-:W-:Y:S05]  /*8ab0*/  BSYNC B0 ;  /* 0x0000000000007941 */ /* 0x000fea0003800000 */
.L_x_3283:
        /* <DEDUP_REMOVED lines=13> */
.L_x_3280:
        /* <DEDUP_REMOVED lines=12> */
.L_x_3288:
[----:B------:R-:W-:Y:S05]  /*8c50*/  BSYNC B5 ;  /* 0x0000000000057941 */ /* 0x000fea0003800000 */
.L_x_3287:
        /* <DEDUP_REMOVED lines=18> */
.L_x_3290:
[----:B------:R-:W-:Y:S01]  /*8d80*/  ISETP.GE.AND P0, PT, R11, RZ, PT ;  /* 0x000000ff0b00720c */ /* 0x000fe20003f06270 */
[----:B------:R-:W-:-:S12]  /*8d90*/  IMAD.MOV.U32 R4, RZ, RZ, 0x3fd774eb ;  /* 0x3fd774ebff047424 */ /* 0x000fd800078e00ff */
[----:B------:R-:W-:-:S04]  /*8da0*/  @P0 FFMA.FTZ R3, R4, 0.93318945169448852539, -R3 ;  /* 0x3f6ee58104030823 */ /* 0x000fc80000010803 */
[----:B------:R-:W-:Y:S02]  /*8db0*/  @!P0 FFMA.FTZ R3, R4, 0.93318945169448852539, R3 ;  /* 0x3f6ee58104038823 */ /* 0x000fe40000010003 */
.L_x_3291:
[----:B------:R-:W-:Y:S05]  /*8dc0*/  BSYNC B0 ;  /* 0x0000000000007941 */ /* 0x000fea0003800000 */
.L_x_3289:
        /* <DEDUP_REMOVED lines=11> */
[----:B------:R-:W-:-:S06]  /*8e80*/  FFMA.FTZ R6, R7, R7, R6 ;  /* 0x0000000707067223 */ /* 0x000fcc0000010006 */
[----:B------:R-:W0:Y:S02]  /*8e90*/  MUFU.SQRT R6, R6 ;  /* 0x0000000600067308 */ /* 0x000e240000002000 */
[----:B0-----:R-:W-:Y:S01]  /*8ea0*/  @P0 FMUL.FTZ R4, R5, R6 ;  /* 0x0000000605040220 */ /* 0x001fe20000410000 */
[----:B------:R-:W-:-:S04]  /*8eb0*/  FSETP.NEU.FTZ.AND P0, PT, R18, +INF , PT ;  /* 0x7f8000001200780b */ /* 0x000fc80003f1d000 */
[----:B------:R-:W-:Y:S01]  /*8ec0*/  FSEL R5, R4, +INF , P0 ;  /* 0x7f80000004057808 */ /* 0x000fe20000000000 */
[----:B------:R-:W-:Y:S01]  /*8ed0*/  IMAD.MOV.U32 R4, RZ, RZ, 0x4016cbe4 ;  /* 0x4016cbe4ff047424 */ /* 0x000fe200078e00ff */
        /* <DEDUP_REMOVED lines=10> */
.L_x_3279:
[----:B------:R-:W-:Y:S01]  /*8f80*/  FMUL.FTZ R3, R11, 0.36787945032119750977 ;  /* 0x3ebc5ab20b037820 */ /* 0x000fe20000410000 */
[----:B------:R-:W0:Y:S01]  /*8f90*/  MUFU.RCP R13, R10 ;  /* 0x0000000a000d7308 */ /* 0x000e220000001000 */
[----:B------:R-:W-:Y:S01]  /*8fa0*/  FMUL.FTZ R4, R14, 0.36787945032119750977 ;  /* 0x3ebc5ab20e047820 */ /* 0x000fe20000410000 */
[----:B------:R-:W-:Y:S01]  /*8fb0*/  BSSY B5, `(.L_x_3292) ;  /* 0x000001e000057945 */ /* 0x000fe20003800000 */
[----:B------:R-:W-:Y:S02]  /*8fc0*/  FADD.FTZ R3, |R3|, -RZ ;  /* 0x800000ff03037221 */ /* 0x000fe40000010200 */
[----:B------:R-:W-:Y:S02]  /*8fd0*/  FADD.FTZ R4, |R4|, -RZ ;  /* 0x800000ff04047221 */ /* 0x000fe40000010200 */
[----:B------:R-:W-:-:S03]  /*8fe0*/  IMAD.MOV.U32 R18, RZ, RZ, 0x3f800000 ;  /* 0x3f800000ff127424 */ /* 0x000fc600078e00ff */
        /* <DEDUP_REMOVED lines=11> */
[----:B------:R-:W0:Y:S01]  /*90a0*/  MUFU.SQRT R9, R9 ;  /* 0x0000000900097308 */ /* 0x000e220000002000 */
[----:B------:R-:W-:Y:S02]  /*90b0*/  FFMA R4, R13, R4, R13 ;  /* 0x000000040d047223 */ /* 0x000fe4000000000d */
[----:B0-----:R-:W-:Y:S01]  /*90c0*/  @P0 FMUL.FTZ R5, R9, R6 ;  /* 0x0000000609050220 */ /* 0x001fe20000410000 */
[----:B------:R-:W-:Y:S01]  /*90d0*/  FSETP.NEU.FTZ.AND P0, PT, R3, +INF , PT ;  /* 0x7f8000000300780b */ /* 0x000fe20003f1d000 */
[----:B------:R-:W-:-:S03]  /*90e0*/  FFMA R3, R7, R4, RZ ;  /* 0x0000000407037223 */ /* 0x000fc600000000ff */
[----:B------:R-:W-:Y:S01]  /*90f0*/  FSEL R5, R5, +INF , P0 ;  /* 0x7f80000005057808 */ /* 0x000fe20000000000 */
[----:B------:R-:W-:-:S04]  /*9100*/  FFMA R6, -R10, R3, R7 ;  /* 0x000000030a067223 */ /* 0x000fc80000000107 */
[----:B------:R-:W-:Y:S01]  /*9110*/  FFMA R6, R4, R6, R3 ;  /* 0x0000000604067223 */ /* 0x000fe20000000003 */
[----:B------:R-:W0:Y:S08]  /*9120*/  MUFU.LG2 R5, R5 ;  /* 0x0000000500057308 */ /* 0x000e300000000c00 */
[----:B------:R-:W1:Y:S01]  /*9130*/  FCHK P0, R7, R10 ;  /* 0x0000000a07007302 */ /* 0x000e620000000000 */
[----:B0-----:R-:W-:Y:S01]  /*9140*/  FFMA.FTZ R18, R5, 0.69314718246459960938, R18 ;  /* 0x3f31721805127823 */ /* 0x001fe20000010012 */
[----:B-1----:R-:W-:Y:S06]  /*9150*/  @!P0 BRA `(.L_x_3293) ;  /* 0x0000003000008947 */ /* 0x002fec0003800000 */
[----:B------:R-:W-:Y:S01]  /*9160*/  IMAD.MOV.U32 R8, RZ, RZ, R10 ;  /* 0x000000ffff087224 */ /* 0x000fe200078e000a */
[----:B------:R-:W-:-:S02]  /*9170*/  MOV R3, 0x9190 ;  /* 0x0000919000037802 */ /* 0x000fc40000000f00 */
[----:B------:R-:W-:Y:S05]  /*9180*/  CALL.REL.NOINC `($__internal_1_$__cuda_sm3x_div_rn_ftz_f32_slowpath) ;  /* 0x0000a73000007944 */ /* 0x000fea0003c00000 */
.L_x_3293:
[----:B------:R-:W-:Y:S05]  /*9190*/  BSYNC B5 ;  /* 0x0000000000057941 */ /* 0x000fea0003800000 */
.L_x_3292:
        /* <DEDUP_REMOVED lines=18> */
.L_x_3295:
[----:B------:R-:W-:Y:S01]  /*92c0*/  ISETP.GE.AND P0, PT, R11, RZ, PT ;  /* 0x000000ff0b00720c */ /* 0x000fe20003f06270 */
[----:B------:R-:W-:-:S12]  /*92d0*/  IMAD.MOV.U32 R4, RZ, RZ, 0x3fd774eb ;  /* 0x3fd774ebff047424 */ /* 0x000fd800078e00ff */
[----:B------:R-:W-:-:S04]  /*92e0*/  @P0 FFMA.FTZ R3, R4, 0.93318945169448852539, -R3 ;  /* 0x3f6ee58104030823 */ /* 0x000fc80000010803 */
[----:B------:R-:W-:Y:S02]  /*92f0*/  @!P0 FFMA.FTZ R3, R4, 0.93318945169448852539, R3 ;  /* 0x3f6ee58104038823 */ /* 0x000fe40000010003 */
.L_x_3296:
[----:B------:R-:W-:Y:S05]  /*9300*/  BSYNC B0 ;  /* 0x0000000000007941 */ /* 0x000fea0003800000 */
.L_x_3294:
        /* <DEDUP_REMOVED lines=11> */
.L_x_3278:
        /* <DEDUP_REMOVED lines=23> */
.L_x_3300:
[----:B------:R-:W-:Y:S05]  /*9530*/  BSYNC B5 ;  /* 0x0000000000057941 */ /* 0x000fea0003800000 */
.L_x_3299:
        /* <DEDUP_REMOVED lines=24> */
.L_x_3298:
        /* <DEDUP_REMOVED lines=12> */
.L_x_3302:
[----:B------:R-:W-:Y:S05]  /*9780*/  BSYNC B5 ;  /* 0x0000000000057941 */ /* 0x000fea0003800000 */
.L_x_3301:
        /* <DEDUP_REMOVED lines=38> */
.L_x_3297:
        /* <DEDUP_REMOVED lines=33> */
.L_x_3304:
[----:B------:R-:W-:Y:S05]  /*9c00*/  BSYNC B5 ;  /* 0x0000000000057941 */ /* 0x000fea0003800000 */
.L_x_3303:
[----:B------:R-:W-:Y:S01]  /*9c10*/  IMAD.MOV.U32 R4, RZ, RZ, 0x3b33710b ;  /* 0x3b33710bff047424 */ /* 0x000fe200078e00ff */
[----:B------:R-:W-:Y:S01]  /*9c20*/  FSETP.NEU.FTZ.AND P0, PT, |R12|, R11, PT ;  /* 0x0000000b0c00720b */ /* 0x000fe20003f1d200 */
[----:B0-----:R-:W-:Y:S01]  /*9c30*/  FMUL.FTZ R3, R6, R6 ;  /* 0x0000000606037220 */ /* 0x001fe20000410000 */
[----:B------:R-:W-:Y:S01]  /*9c40*/  FSETP.NEU.FTZ.AND P1, PT, R10, RZ, PT ;  /* 0x000000ff0a00720b */ /* 0x000fe20003f3d000 */
[----:B------:R-:W-:-:S02]  /*9c50*/  FADD.FTZ R11, |R12|, R11 ;  /* 0x0000000b0c0b7221 */ /* 0x000fc40000010200 */
        /* <DEDUP_REMOVED lines=15> */
[----:B------:R-:W-:Y:S02]  /*9d50*/  FSEL R4, R11, R4, P0 ;  /* 0x000000040b047208 */ /* 0x000fe40000000000 */
.L_x_3286:
[----:B------:R-:W-:Y:S05]  /*9d60*/  BSYNC B4 ;  /* 0x0000000000047941 */ /* 0x000fea0003800000 */
.L_x_3277:
[----:B------:R-:W-:Y:S01]  /*9d70*/  FADD.FTZ R3, R18, 0.69314718246459960938 ;  /* 0x3f31721812037421 */ /* 0x000fe20000010000 */
[----:B------:R-:W-:-:S04]  /*9d80*/  LOP3.LUT R17, R4, 0x80000000, R17, 0xb8, !PT ;  /* 0x8000000004117812 */ /* 0x000fc800078eb811 */
[----:B------:R-:W-:Y:S01]  /*9d90*/  LOP3.LUT R12, R3, 0x80000000, R12, 0xb8, !PT ;  /* 0x80000000030c7812 */ /* 0x000fe200078eb80c */
[----:B------:R-:W-:Y:S05]  /*9da0*/  BRA `(.L_x_3245) ;  /* 0x000000e000007947 */ /* 0x000fea0003800000 */
.L_x_3243:
        /* <DEDUP_REMOVED lines=14> */
.L_x_3245:
[----:B------:R-:W-:Y:S05]  /*9e90*/  BSYNC B2 ;  /* 0x0000000000027941 */ /* 0x000fea0003800000 */
.L_x_3242:
[----:B------:R-:W-:Y:S02]  /*9ea0*/  F2FP.PACK_AB R17, R12, R17 ;  /* 0x000000110c11723e */ /* 0x000fe400000000ff */
.L_x_3241:
[----:B------:R-:W-:Y:S05]  /*9eb0*/  BSYNC B3 ;  /* 0x0000000000037941 */ /* 0x000fea0003800000 */
.L_x_3240:
[----:B------:R-:W-:Y:S01]  /*9ec0*/  IADD3 R4, R2, 0x100, RZ ;  /* 0x0000010002047810 */ /* 0x000fe20007ffe0ff */
[----:B------:R-:W-:Y:S03]  /*9ed0*/  BSSY B3, `(.L_x_3305) ;  /* 0x00002bd000037945 */ /* 0x000fe60003800000 */
        /* <DEDUP_REMOVED lines=11> */
[----:B0-----:R-:W-:Y:S01]  /*9f90*/  FADD.FTZ R18, |R12|, -RZ ;  /* 0x800000ff0c127221 */ /* 0x001fe20000010200 */
        /* <DEDUP_REMOVED lines=100> */
.L_x_3314:
        /* <DEDUP_REMOVED lines=10> */
.L_x_3316:
[----:B------:R-:W-:-:S04]  /*a680*/  FADD.FTZ R7, -R3, R6 ;  /* 0x0000000603077221 */ /* 0x000fc80000010100 */
[----:B------:R-:W-:Y:S02]  /*a690*/  FMUL.FTZ R7, R7, 0.5 ;  /* 0x3f00000007077820 */ /* 0x000fe40000410000 */
.L_x_3317:
[----:B------:R-:W-:Y:S05]  /*a6a0*/  BSYNC B1 ;  /* 0x0000000000017941 */ /* 0x000fea0003800000 */
.L_x_3315:
        /* <DEDUP_REMOVED lines=11> */
.L_x_3319:
[----:B------:R-:W-:-:S04]  /*a760*/  FADD.FTZ R8, R5, -R8 ;  /* 0x8000000805087221 */ /* 0x000fc80000010000 */
[----:B------:R-:W-:Y:S02]  /*a770*/  FMUL.FTZ R8, R8, 0.5 ;  /* 0x3f00000008087820 */ /* 0x000fe40000410000 */
.L_x_3320:
[----:B------:R-:W-:Y:S05]  /*a780*/  BSYNC B1 ;  /* 0x0000000000017941 */ /* 0x000fea0003800000 */
.L_x_3318:
        /* <DEDUP_REMOVED lines=35> */
.L_x_3313:
[----:B------:R0:W1:Y:S02]  /*a9c0*/  MUFU.SQRT R14, R18 ;  /* 0x00000012000e7308 */ /* 0x0000640000002000 */
.L_x_3312:
[----:B------:R-:W-:Y:S05]  /*a9d0*/  BSYNC B0 ;  /* 0x0000000000007941 */ /* 0x000fea0003800000 */
.L_x_3311:
        /* <DEDUP_REMOVED lines=35> */
.L_x_3324:
        /* <DEDUP_REMOVED lines=17> */
.L_x_3330:
[----:B------:R-:W-:-:S04]  /*ad20*/  FADD.FTZ R3, -R3, R6 ;  /* 0x0000000603037221 */ /* 0x000fc80000010100 */
[----:B------:R-:W-:Y:S02]  /*ad30*/  FMUL.FTZ R3, R3, 0.5 ;  /* 0x3f00000003037820 */ /* 0x000fe40000410000 */
.L_x_3331:
[----:B------:R-:W-:Y:S05]  /*ad40*/  BSYNC B5 ;  /* 0x0000000000057941 */ /* 0x000fea0003800000 */
.L_x_3329:
        /* <DEDUP_REMOVED lines=10> */
.L_x_3333:
[----:B------:R-:W-:-:S04]  /*adf0*/  FADD.FTZ R4, -R4, R5 ;  /* 0x0000000504047221 */ /* 0x000fc80000010100 */
[----:B------:R-:W-:Y:S02]  /*ae00*/  FMUL.FTZ R4, R4, 0.5 ;  /* 0x3f00000004047820 */ /* 0x000fe40000410000 */
.L_x_3334:
[----:B------:R-:W-:Y:S05]  /*ae10*/  BSYNC B5 ;  /* 0x0000000000057941 */ /* 0x000fea0003800000 */
.L_x_3332:
[----:B------:R-:W-:Y:S02]  /*ae20*/  FADD.FTZ R3, R4, R3 ;  /* 0x0000000304037221 */ /* 0x000fe40000010000 */
[----:B------:R-:W-:-:S04]  /*ae30*/  FADD.FTZ R10, R11, R10 ;  /* 0x0000000a0b0a7221 */ /* 0x000fc80000010000 */
[----:B------:R-:W-:-:S06]  /*ae40*/  FMUL.FTZ R10, R10, R3 ;  /* 0x000000030a0a7220 */ /* 0x000fcc0000410000 */
[----:B------:R-:W2:Y:S01]  /*ae50*/  MUFU.SQRT R10, R10 ;  /* 0x0000000a000a7308 */ /* 0x000ea20000002000 */
[----:B------:R-:W-:Y:S05]  /*ae60*/  BRA `(.L_x_3335) ;  /* 0x0000012000007947 */ /* 0x000fea0003800000 */
.L_x_3328:
        /* <DEDUP_REMOVED lines=12> */
.L_x_3327:
[----:B------:R-:W-:Y:S01]  /*af30*/  FADD.FTZ R3, R10, 1 ;  /* 0x3f8000000a037421 */ /* 0x000fe20000010000 */
[----:B0-----:R-:W-:Y:S01]  /*af40*/  MUFU.SQRT R18, R18 ;  /* 0x0000001200127308 */ /* 0x001fe20000002000 */
[----:B------:R-:W-:Y:S02]  /*af50*/  IMAD.MOV.U32 R11, RZ, RZ, 0x3f800000 ;  /* 0x3f800000ff0b7424 */ /* 0x000fe400078e00ff */
[----:B------:R-:W-:-:S06]  /*af60*/  FMUL.FTZ R3, R3, 0.5 ;  /* 0x3f00000003037820 */ /* 0x000fcc0000410000 */
[----:B------:R-:W0:Y:S02]  /*af70*/  MUFU.SQRT R3, R3 ;  /* 0x0000000300037308 */ /* 0x000e240000002000 */
[----:B0-----:R-:W-:-:S06]  /*af80*/  FMUL.FTZ R10, R18, R3 ;  /* 0x00000003120a7220 */ /* 0x001fcc0000410000 */
.L_x_3335:
[----:B------:R-:W-:Y:S05]  /*af90*/  BSYNC B1 ;  /* 0x0000000000017941 */ /* 0x000fea0003800000 */
.L_x_3326:
[----:B------:R-:W-:Y:S05]  /*afa0*/  BRA `(.L_x_3336) ;  /* 0x0000002000007947 */ /* 0x000fea0003800000 */
.L_x_3323:
[----:B------:R-:W-:Y:S02]  /*afb0*/  FMUL.FTZ R10, R10, 16777216 ;  /* 0x4b8000000a0a7820 */ /* 0x000fe40000410000 */
[----:B------:R-:W-:Y:S02]  /*afc0*/  FMUL.FTZ R11, R11, 16777216 ;  /* 0x4b8000000b0b7820 */ /* 0x000fe40000410000 */
.L_x_3336:
[----:B------:R-:W-:Y:S05]  /*afd0*/  BSYNC B0 ;  /* 0x0000000000007941 */ /* 0x000fea0003800000 */
.L_x_3322:
        /* <DEDUP_REMOVED lines=17> */
.L_x_3338:
[----:B------:R-:W-:Y:S05]  /*b0f0*/  BSYNC B5 ;  /* 0x0000000000057941 */ /* 0x000fea0003800000 */
.L_x_3337:
        /* <DEDUP_REMOVED lines=18> */
.L_x_3340:
[----:B------:R-:W-:Y:S01]  /*b220*/  ISETP.GE.AND P0, PT, R10, RZ, PT ;  /* 0x000000ff0a00720c */ /* 0x000fe20003f06270 */
[----:B------:R-:W-:-:S12]  /*b230*/  IMAD.MOV.U32 R4, RZ, RZ, 0x3fd774eb ;  /* 0x3fd774ebff047424 */ /* 0x000fd800078e00ff */
[----:B------:R-:W-:-:S04]  /*b240*/  @P0 FFMA.FTZ R3, R4, 0.93318945169448852539, -R3 ;  /* 0x3f6ee58104030823 */ /* 0x000fc80000010803 */
[----:B------:R-:W-:Y:S02]  /*b250*/  @!P0 FFMA.FTZ R3, R4, 0.93318945169448852539, R3 ;  /* 0x3f6ee58104038823 */ /* 0x000fe40000010003 */
.L_x_3341:
[----:B------:R-:W-:Y:S05]  /*b260*/  BSYNC B0 ;  /* 0x0000000000007941 */ /* 0x000fea0003800000 */
.L_x_3339:
        /* <DEDUP_REMOVED lines=10> */
.L_x_3325:
[----:B------:R-:W-:Y:S05]  /*b310*/  BSYNC B4 ;  /* 0x0000000000047941 */ /* 0x000fea0003800000 */
.L_x_3321:
[----:B------:R-:W-:Y:S02]  /*b320*/  LOP3.LUT R16, R7, 0x80000000, R16, 0xb8, !PT ;  /* 0x8000000007107812 */ /* 0x000fe400078eb810 */
[----:B-1----:R-:W-:Y:S01]  /*b330*/  LOP3.LUT R12, R14, 0x80000000, R12, 0xb8, !PT ;  /* 0x800000000e0c7812 */ /* 0x002fe200078eb80c */
[----:B------:R-:W-:Y:S05]  /*b340*/  BRA `(.L_x_3310) ;  /* 0x0000173000007947 */ /* 0x000fea0003800000 */
.L_x_3309:
[----:B------:R-:W-:Y:S01]  /*b350*/  ISETP.GT.AND P0, PT, R12, -0x1, PT ;  /* 0xffffffff0c00780c */ /* 0x000fe20003f04270 */
[----:B------:R-:W-:-:S12]  /*b360*/  BSSY B4, `(.L_x_3342) ;  /* 0x000015f000047945 */ /* 0x000fd80003800000 */
[----:B------:R-:W-:Y:S05]  /*b370*/  @P0 BRA `(.L_x_3343) ;  /* 0x00000c3000000947 */ /* 0x000fea0003800000 */
[----:B------:R-:W-:Y:S02]  /*b380*/  FADD.FTZ R10, -R12, -RZ ;  /* 0x800000ff0c0a7221 */ /* 0x000fe40000010100 */
[----:B------:R-:W-:Y:S02]  /*b390*/  FADD.FTZ R14, -R16, -RZ ;  /* 0x800000ff100e7221 */ /* 0x000fe40000010100 */
[----:B------:R-:W-:Y:S02]  /*b3a0*/  FADD.FTZ R19, |R10|, -RZ ;  /* 0x800000ff0a137221 */ /* 0x000fe40000010200 */
        /* <DEDUP_REMOVED lines=24> */
.L_x_3347:
[----:B------:R-:W-:Y:S05]  /*b530*/  BSYNC B5 ;  /* 0x0000000000057941 */ /* 0x000fea0003800000 */
.L_x_3346:
        /* <DEDUP_REMOVED lines=18> */
.L_x_3349:
[----:B------:R-:W-:Y:S01]  /*b660*/  ISETP.GE.AND P0, PT, R10, RZ, PT ;  /* 0x000000ff0a00720c */ /* 0x000fe20003f06270 */
[----:B------:R-:W-:-:S12]  /*b670*/  IMAD.MOV.U32 R4, RZ, RZ, 0x3fd774eb ;  /* 0x3fd774ebff047424 */ /* 0x000fd800078e00ff */
[----:B------:R-:W-:-:S04]  /*b680*/  @P0 FFMA.FTZ R3, R4, 0.93318945169448852539, -R3 ;  /* 0x3f6ee58104030823 */ /* 0x000fc80000010803 */
[----:B------:R-:W-:Y:S02]  /*b690*/  @!P0 FFMA.FTZ R3, R4, 0.93318945169448852539, R3 ;  /* 0x3f6ee58104038823 */ /* 0x000fe40000010003 */
.L_x_3350:
[----:B------:R-:W-:Y:S05]  /*b6a0*/  BSYNC B0 ;  /* 0x0000000000007941 */ /* 0x000fea0003800000 */
.L_x_3348:
        /* <DEDUP_REMOVED lines=13> */
.L_x_3345:
        /* <DEDUP_REMOVED lines=12> */
.L_x_3353:
[----:B------:R-:W-:Y:S05]  /*b840*/  BSYNC B5 ;  /* 0x0000000000057941 */ /* 0x000fea0003800000 */
.L_x_3352:
        /* <DEDUP_REMOVED lines=18> */
.L_x_3355:
[----:B------:R-:W-:Y:S01]  /*b970*/  ISETP.GE.AND P0, PT, R10, RZ, PT ;  /* 0x000000ff0a00720c */ /* 0x000fe20003f06270 */
[----:B------:R-:W-:-:S12]  /*b980*/  IMAD.MOV.U32 R4, RZ, RZ, 0x3fd774eb ;  /* 0x3fd774ebff047424 */ /* 0x000fd800078e00ff */
[----:B------:R-:W-:-:S04]  /*b990*/  @P0 FFMA.FTZ R3, R4, 0.93318945169448852539, -R3 ;  /* 0x3f6ee58104030823 */ /* 0x000fc80000010803 */
[----:B------:R-:W-:Y:S02]  /*b9a0*/  @!P0 FFMA.FTZ R3, R4, 0.93318945169448852539, R3 ;  /* 0x3f6ee58104038823 */ /* 0x000fe40000010003 */
.L_x_3356:
[----:B------:R-:W-:Y:S05]  /*b9b0*/  BSYNC B0 ;  /* 0x0000000000007941 */ /* 0x000fea0003800000 */
.L_x_3354:
        /* <DEDUP_REMOVED lines=14> */
[----:B------:R-:W-:Y:S01]  /*baa0*/  FSETP.NEU.FTZ.AND P0, PT, R18, +INF , PT ;  /* 0x7f8000001200780b */ /* 0x000fe20003f1d000 */
[----:B------:R-:W-:-:S03]  /*bab0*/  IMAD.MOV.U32 R5, RZ, RZ, 0x4016cbe4 ;  /* 0x4016cbe4ff057424 */ /* 0x000fc600078e00ff */
[----:B------:R-:W-:Y:S02]  /*bac0*/  FSEL R4, R4, +INF , P0 ;  /* 0x7f80000004047808 */ /* 0x000fe40000000000 */
[C---:B------:R-:W-:Y:S01]  /*bad0*/  ISETP.GE.AND P0, PT, R10.reuse, RZ, PT ;  /* 0x000000ff0a00720c */ /* 0x040fe20003f06270 */
[----:B------:R-:W-:-:S03]  /*bae0*/  FADD.FTZ R10, |R10|, |R14| ;  /* 0x4000000e0a0a7221 */ /* 0x000fc60000010200 */
        /* <DEDUP_REMOVED lines=8> */
.L_x_3344:
[----:B------:R-:W-:Y:S01]  /*bb70*/  FMUL.FTZ R3, R10, 0.36787945032119750977 ;  /* 0x3ebc5ab20a037820 */ /* 0x000fe20000410000 */
[----:B------:R-:W-:Y:S01]  /*bb80*/  BSSY B5, `(.L_x_3357) ;  /* 0x0000020000057945 */ /* 0x000fe20003800000 */
[----:B------:R-:W-:Y:S02]  /*bb90*/  FMUL.FTZ R4, R14, 0.36787945032119750977 ;  /* 0x3ebc5ab20e047820 */ /* 0x000fe40000410000 */
        /* <DEDUP_REMOVED lines=29> */
[----:B------:R-:W-:Y:S05]  /*bd70*/  CALL.REL.NOINC `($__internal_1_$__cuda_sm3x_div_rn_ftz_f32_slowpath) ;  /* 0x00007b4000007944 */ /* 0x000fea0003c00000 */
.L_x_3358:
[----:B------:R-:W-:Y:S05]  /*bd80*/  BSYNC B5 ;  /* 0x0000000000057941 */ /* 0x000fea0003800000 */
.L_x_3357:
        /* <DEDUP_REMOVED lines=18> */
.L_x_3360:
[----:B------:R-:W-:Y:S01]  /*beb0*/  ISETP.GE.AND P0, PT, R10, RZ, PT ;  /* 0x000000ff0a00720c */ /* 0x000fe20003f06270 */
[----:B------:R-:W-:-:S12]  /*bec0*/  IMAD.MOV.U32 R4, RZ, RZ, 0x3fd774eb ;  /* 0x3fd774ebff047424 */ /* 0x000fd800078e00ff */
[----:B------:R-:W-:-:S04]  /*bed0*/  @P0 FFMA.FTZ R3, R4, 0.93318945169448852539, -R3 ;  /* 0x3f6ee58104030823 */ /* 0x000fc80000010803 */
[----:B------:R-:W-:Y:S02]  /*bee0*/  @!P0 FFMA.FTZ R3, R4, 0.93318945169448852539, R3 ;  /* 0x3f6ee58104038823 */ /* 0x000fe40000010003 */
.L_x_3361:
[----:B------:R-:W-:Y:S05]  /*bef0*/  BSYNC B0 ;  /* 0x0000000000007941 */ /* 0x000fea0003800000 */
.L_x_3359:
[C---:B------:R-:W-:Y:S01]  /*bf00*/  FSETP.NEU.FTZ.AND P1, PT, |R10|.reuse, |R14|, PT ;  /* 0x4000000e0a00720b */ /* 0x040fe20003f3d200 */
[----:B------:R-:W-:Y:S01]  /*bf10*/  IMAD.MOV.U32 R4, RZ, RZ, 0x4016cbe4 ;  /* 0x4016cbe4ff047424 */ /* 0x000fe200078e00ff */
[----:B------:R-:W-:Y:S02]  /*bf20*/  FSETP.NEU.FTZ.AND P2, PT, R11, RZ, PT ;  /* 0x000000ff0b00720b */ /* 0x000fe40003f5d000 */
[C---:B------:R-:W-:Y:S01]  /*bf30*/  ISETP.GE.AND P0, PT, R10.reuse, RZ, PT ;  /* 0x000000ff0a00720c */ /* 0x040fe20003f06270 */
[----:B------:R-:W-:-:S08]  /*bf40*/  FADD.FTZ R10, |R10|, |R14| ;  /* 0x4000000e0a0a7221 */ /* 0x000fd00000010200 */
[----:B------:R-:W-:Y:S02]  /*bf50*/  @!P1 FSEL R3, R4, 0.78539818525314331055, !P0 ;  /* 0x3f490fdb04039808 */ /* 0x000fe40004000000 */
[----:B------:R-:W-:Y:S02]  /*bf60*/  @!P2 FSEL R3, RZ, 3.1415927410125732422, P0 ;  /* 0x40490fdbff03a808 */ /* 0x000fe40000000000 */
[----:B------:R-:W-:Y:S02]  /*bf70*/  FSETP.GTU.FTZ.AND P0, PT, |R10|, +INF , PT ;  /* 0x7f8000000a00780b */ /* 0x000fe40003f1c200 */
[----:B------:R-:W-:-:S04]  /*bf80*/  LOP3.LUT R3, R3, 0x80000000, R14, 0xb8, !PT ;  /* 0x8000000003037812 */ /* 0x000fc800078eb80e */
[----:B------:R-:W-:Y:S01]  /*bf90*/  FSEL R3, R10, R3, P0 ;  /* 0x000000030a037208 */ /* 0x000fe20000000000 */
[----:B------:R-:W-:Y:S05]  /*bfa0*/  BRA `(.L_x_3351) ;  /* 0x000009a000007947 */ /* 0x000fea0003800000 */
.L_x_3343:
        /* <DEDUP_REMOVED lines=23> */
.L_x_3365:
[----:B------:R-:W-:Y:S05]  /*c120*/  BSYNC B5 ;  /* 0x0000000000057941 */ /* 0x000fea0003800000 */
.L_x_3364:
        /* <DEDUP_REMOVED lines=24> */
.L_x_3363:
        /* <DEDUP_REMOVED lines=12> */
.L_x_3367:
[----:B------:R-:W-:Y:S05]  /*c370*/  BSYNC B5 ;  /* 0x0000000000057941 */ /* 0x000fea0003800000 */
.L_x_3366:
        /* <DEDUP_REMOVED lines=38> */
.L_x_3362:
        /* <DEDUP_REMOVED lines=33> */
.L_x_3369:
[----:B------:R-:W-:Y:S05]  /*c7f0*/  BSYNC B5 ;  /* 0x0000000000057941 */ /* 0x000fea0003800000 */
.L_x_3368:
        /* <DEDUP_REMOVED lines=21> */
.L_x_3351:
[----:B------:R-:W-:Y:S05]  /*c950*/  BSYNC B4 ;  /* 0x0000000000047941 */ /* 0x000fea0003800000 */
.L_x_3342:
[----:B------:R-:W-:Y:S01]  /*c960*/  FADD.FTZ R5, R18, 0.69314718246459960938 ;  /* 0x3f31721812057421 */ /* 0x000fe20000010000 */
[----:B------:R-:W-:-:S04]  /*c970*/  LOP3.LUT R16, R3, 0x80000000, R16, 0xb8, !PT ;  /* 0x8000000003107812 */ /* 0x000fc800078eb810 */
[----:B------:R-:W-:Y:S01]  /*c980*/  LOP3.LUT R12, R5, 0x80000000, R12, 0xb8, !PT ;  /* 0x80000000050c7812 */ /* 0x000fe200078eb80c */
[----:B------:R-:W-:Y:S05]  /*c990*/  BRA `(.L_x_3310) ;  /* 0x000000e000007947 */ /* 0x000fea0003800000 */
.L_x_3308:
        /* <DEDUP_REMOVED lines=14> */
.L_x_3310:
[----:B------:R-:W-:Y:S05]  /*ca80*/  BSYNC B2 ;  /* 0x0000000000027941 */ /* 0x000fea0003800000 */
.L_x_3307:
[----:B------:R-:W-:Y:S02]  /*ca90*/  F2FP.PACK_AB R16, R12, R16 ;  /* 0x000000100c10723e */ /* 0x000fe400000000ff */
.L_x_3306:
[----:B------:R-:W-:Y:S05]  /*caa0*/  BSYNC B3 ;  /* 0x0000000000037941 */ /* 0x000fea0003800000 */
.L_x_3305:
        /* <DEDUP_REMOVED lines=9> */
[----:B------:R-:W-:Y:S01]  /*cb40*/  FSETP.GTU.FTZ.AND P0, PT, |R10|, +INF , PT ;  /* 0x7f8000000a00780b */ /* 0x000fe20003f1c200 */
[----:B------:R-:W-:-:S03]  /*cb50*/  IMAD.MOV.U32 R14, RZ, RZ, R10 ;  /* 0x000000ffff0e7224 */ /* 0x000fc600078e000a */
        /* <DEDUP_REMOVED lines=19> */
[CC--:B------:R-:W-:Y:S01]  /*cc90*/  IMNMX R6, R8.reuse, R13.reuse, !PT ;  /* 0x0000000d08067217 */ /* 0x0c0fe20007800200 */
        /* <DEDUP_REMOVED lines=11> */
[----:B0-----:R-:W-:Y:S01]  /*cd50*/  FMUL.FTZ R18, R13, R13 ;  /* 0x0000000d0d127220 */ /* 0x001fe20000410000 */
        /* <DEDUP_REMOVED lines=72> */
.L_x_3379:
        /* <DEDUP_REMOVED lines=10> */
.L_x_3381:
[----:B------:R-:W-:-:S04]  /*d280*/  FADD.FTZ R5, -R4, R7 ;  /* 0x0000000704057221 */ /* 0x000fc80000010100 */
[----:B------:R-:W-:Y:S02]  /*d290*/  FMUL.FTZ R5, R5, 0.5 ;  /* 0x3f00000005057820 */ /* 0x000fe40000410000 */
.L_x_3382:
[----:B------:R-:W-:Y:S05]  /*d2a0*/  BSYNC B1 ;  /* 0x0000000000017941 */ /* 0x000fea0003800000 */
.L_x_3380:
        /* <DEDUP_REMOVED lines=11> */
.L_x_3384:
[----:B------:R-:W-:-:S04]  /*d360*/  FADD.FTZ R8, R6, -R9 ;  /* 0x8000000906087221 */ /* 0x000fc80000010000 */
[----:B------:R-:W-:Y:S02]  /*d370*/  FMUL.FTZ R8, R8, 0.5 ;  /* 0x3f00000008087820 */ /* 0x000fe40000410000 */
.L_x_3385:
[----:B------:R-:W-:Y:S05]  /*d380*/  BSYNC B1 ;  /* 0x0000000000017941 */ /* 0x000fea0003800000 */
.L_x_3383:
        /* <DEDUP_REMOVED lines=35> */
.L_x_3378:
[----:B------:R0:W1:Y:S02]  /*d5c0*/  MUFU.SQRT R18, R19 ;  /* 0x0000001300127308 */ /* 0x0000640000002000 */
.L_x_3377:
[----:B------:R-:W-:Y:S05]  /*d5d0*/  BSYNC B0 ;  /* 0x0000000000007941 */ /* 0x000fea0003800000 */
.L_x_3376:
        /* <DEDUP_REMOVED lines=35> */
.L_x_3389:
        /* <DEDUP_REMOVED lines=17> */
.L_x_3395:
[----:B------:R-:W-:-:S04]  /*d920*/  FADD.FTZ R4, -R4, R7 ;  /* 0x0000000704047221 */ /* 0x000fc80000010100 */
[----:B------:R-:W-:Y:S02]  /*d930*/  FMUL.FTZ R4, R4, 0.5 ;  /* 0x3f00000004047820 */ /* 0x000fe40000410000 */
.L_x_3396:
[----:B------:R-:W-:Y:S05]  /*d940*/  BSYNC B5 ;  /* 0x0000000000057941 */ /* 0x000fea0003800000 */
.L_x_3394:
        /* <DEDUP_REMOVED lines=10> */
.L_x_3398:
[----:B------:R-:W-:-:S04]  /*d9f0*/  FADD.FTZ R3, -R3, R6 ;  /* 0x0000000603037221 */ /* 0x000fc80000010100 */
[----:B------:R-:W-:Y:S02]  /*da00*/  FMUL.FTZ R3, R3, 0.5 ;  /* 0x3f00000003037820 */ /* 0x000fe40000410000 */
.L_x_3399:
[----:B------:R-:W-:Y:S05]  /*da10*/  BSYNC B5 ;  /* 0x0000000000057941 */ /* 0x000fea0003800000 */
.L_x_3397:
[----:B------:R-:W-:Y:S02]  /*da20*/  FADD.FTZ R3, R3, R4 ;  /* 0x0000000403037221 */ /* 0x000fe40000010000 */
[----:B------:R-:W-:-:S04]  /*da30*/  FADD.FTZ R12, R11, R12 ;  /* 0x0000000c0b0c7221 */ /* 0x000fc80000010000 */
[----:B------:R-:W-:-:S06]  /*da40*/  FMUL.FTZ R12, R12, R3 ;  /* 0x000000030c0c7220 */ /* 0x000fcc0000410000 */
[----:B------:R-:W2:Y:S01]  /*da50*/  MUFU.SQRT R12, R12 ;  /* 0x0000000c000c7308 */ /* 0x000ea20000002000 */
[----:B------:R-:W-:Y:S05]  /*da60*/  BRA `(.L_x_3400) ;  /* 0x0000012000007947 */ /* 0x000fea0003800000 */
.L_x_3393:
[----:B------:R-:W-:-:S13]  /*da70*/  FSETP.GT.FTZ.AND P0, PT, R11, 1, PT ;  /* 0x3f8000000b00780b */ /* 0x000fda0003f14000 */
[----:B------:R-:W-:Y:S02]  /*da80*/  @P0 FMUL.FTZ R6, R4, R3 ;  /* 0x0000000304060220 */ /* 0x000fe40000410000 */
[----:B------:R-:W-:-:S04]  /*da90*/  @!P0 FADD.FTZ R3, -R11, 1 ;  /* 0x3f8000000b038421 */ /* 0x000fc80000010100 */
[----:B------:R-:W2:Y:S01]  /*daa0*/  @P0 MUFU.SQRT R6, R6 ;  /* 0x0000000600060308 */ /* 0x000ea20000002000 */
[----:B------:R-:W-:Y:S02]  /*dab0*/  @!P0 FMUL.FTZ R5, R4, R3 ;  /* 0x0000000304058220 */ /* 0x000fe40000410000 */
[----:B------:R-:W-:-:S04]  /*dac0*/  @P0 FMUL.FTZ R4, |R10|, 2.81474976710656000000e+14 ;  /* 0x578000000a040820 */ /* 0x000fc80000410200 */
[C---:B------:R-:W-:Y:S01]  /*dad0*/  @P0 FMUL.FTZ R4, R11.reuse, R4 ;  /* 0x000000040b040220 */ /* 0x040fe20000410000 */
[----:B------:R-:W-:Y:S01]  /*dae0*/  @!P0 MUFU.SQRT R12, R5 ;  /* 0x00000005000c8308 */ /* 0x000fe20000002000 */
[----:B------:R-:W-:-:S07]  /*daf0*/  @P0 FMUL.FTZ R11, R11, 2.81474976710656000000e+14 ;  /* 0x578000000b0b0820 */ /* 0x000fce0000410000 */
[----:B--2---:R-:W2:Y:S02]  /*db00*/  @P0 MUFU.RCP R3, R6 ;  /* 0x0000000600030308 */ /* 0x004ea40000001000 */
[----:B--2---:R-:W-:Y:S01]  /*db10*/  @P0 FMUL.FTZ R12, R4, R3 ;  /* 0x00000003040c0220 */ /* 0x004fe20000410000 */
[----:B------:R-:W-:Y:S05]  /*db20*/  BRA `(.L_x_3400) ;  /* 0x0000006000007947 */ /* 0x000fea0003800000 */
.L_x_3392:
[----:B------:R-:W-:Y:S01]  /*db30*/  FADD.FTZ R3, R12, 1 ;  /* 0x3f8000000c037421 */ /* 0x000fe20000010000 */
[----:B------:R-:W-:Y:S01]  /*db40*/  MUFU.SQRT R4, R19 ;  /* 0x0000001300047308 */ /* 0x000fe20000002000 */
[----:B------:R-:W-:Y:S02]  /*db50*/  IMAD.MOV.U32 R11, RZ, RZ, 0x3f800000 ;  /* 0x3f800000ff0b7424 */ /* 0x000fe400078e00ff */
[----:B------:R-:W-:-:S06]  /*db60*/  FMUL.FTZ R3, R3, 0.5 ;  /* 0x3f00000003037820 */ /* 0x000fcc0000410000 */
[----:B------:R-:W2:Y:S02]  /*db70*/  MUFU.SQRT R3, R3 ;  /* 0x0000000300037308 */ /* 0x000ea40000002000 */
[----:B--2---:R-:W-:-:S06]  /*db80*/  FMUL.FTZ R12, R4, R3 ;  /* 0x00000003040c7220 */ /* 0x004fcc0000410000 */
.L_x_3400:
[----:B------:R-:W-:Y:S05]  /*db90*/  BSYNC B1 ;  /* 0x0000000000017941 */ /* 0x000fea0003800000 */
.L_x_3391:
[----:B------:R-:W-:Y:S05]  /*dba0*/  BRA `(.L_x_3401) ;  /* 0x0000002000007947 */ /* 0x000fea0003800000 */
.L_x_3388:
[----:B------:R-:W-:Y:S02]  /*dbb0*/  FMUL.FTZ R12, R12, 16777216 ;  /* 0x4b8000000c0c7820 */ /* 0x000fe40000410000 */
[----:B------:R-:W-:Y:S02]  /*dbc0*/  FMUL.FTZ R11, R11, 16777216 ;  /* 0x4b8000000b0b7820 */ /* 0x000fe40000410000 */
.L_x_3401:
[----:B------:R-:W-:Y:S05]  /*dbd0*/  BSYNC B0 ;  /* 0x0000000000007941 */ /* 0x000fea0003800000 */
.L_x_3387:
[C---:B------:R-:W-:Y:S01]  /*dbe0*/  FADD.FTZ R3, |R11|.reuse, -RZ ;  /* 0x800000ff0b037221 */ /* 0x040fe20000010200 */
[----:B--2---:R-:W-:Y:S01]  /*dbf0*/  FSETP.GT.FTZ.AND P6, PT, |R11|, |R12|, PT ;  /* 0x4000000c0b00720b */ /* 0x004fe20003fd4200 */
[----:B------:R-:W-:Y:S01]  /*dc00*/  FADD.FTZ R4, |R12|, -RZ ;  /* 0x800000ff0c047221 */ /* 0x000fe20000010200 */
[----:B------:R-:W-:Y:S04]  /*dc10*/  BSSY B5, `(.L_x_3402) ;  /* 0x000000e000057945 */ /* 0x000fe80003800000 */
[----:B------:R-:W-:-:S02]  /*dc20*/  FSEL R10, R3, R4, P6 ;  /* 0x00000004030a7208 */ /* 0x000fc40003000000 */
[----:B------:R-:W-:Y:S02]  /*dc30*/  FSEL R7, R4, R3, P6 ;  /* 0x0000000304077208 */ /* 0x000fe40003000000 */
[----:B------:R-:W2:Y:S08]  /*dc40*/  MUFU.RCP R5, R10 ;  /* 0x0000000a00057308 */ /* 0x000eb00000001000 */
[----:B------:R-:W3:Y:S01]  /*dc50*/  FCHK P0, R7, R10 ;  /* 0x0000000a07007302 */ /* 0x000ee20000000000 */
[----:B--2---:R-:W-:-:S04]  /*dc60*/  FFMA R6, -R10, R5, 1 ;  /* 0x3f8000000a067423 */ /* 0x004fc80000000105 */
[----:B------:R-:W-:-:S04]  /*dc70*/  FFMA R6, R5, R6, R5 ;  /* 0x0000000605067223 */ /* 0x000fc80000000005 */
[----:B------:R-:W-:-:S04]  /*dc80*/  FFMA R3, R7, R6, RZ ;  /* 0x0000000607037223 */ /* 0x000fc800000000ff */
[----:B------:R-:W-:-:S04]  /*dc90*/  FFMA R4, -R10, R3, R7 ;  /* 0x000000030a047223 */ /* 0x000fc80000000107 */
[----:B------:R-:W-:Y:S01]  /*dca0*/  FFMA R6, R6, R4, R3 ;  /* 0x0000000406067223 */ /* 0x000fe20000000003 */
[----:B---3--:R-:W-:Y:S05]  /*dcb0*/  @!P0 BRA `(.L_x_3403) ;  /* 0x0000003000008947 */ /* 0x008fea0003800000 */
[----:B------:R-:W-:Y:S01]  /*dcc0*/  IMAD.MOV.U32 R8, RZ, RZ, R10 ;  /* 0x000000ffff087224 */ /* 0x000fe200078e000a */
[----:B------:R-:W-:Y:S02]  /*dcd0*/  MOV R3, 0xdcf0 ;  /* 0x0000dcf000037802 */ /* 0x000fe40000000f00 */
[----:B01----:R-:W-:Y:S05]  /*dce0*/  CALL.REL.NOINC `($__internal_1_$__cuda_sm3x_div_rn_ftz_f32_slowpath) ;  /* 0x00005bd000007944 */ /* 0x003fea0003c00000 */
.L_x_3403:
[----:B------:R-:W-:Y:S05]  /*dcf0*/  BSYNC B5 ;  /* 0x0000000000057941 */ /* 0x000fea0003800000 */
.L_x_3402:
        /* <DEDUP_REMOVED lines=18> */
.L_x_3405:
[----:B------:R-:W-:Y:S01]  /*de20*/  ISETP.GE.AND P0, PT, R12, RZ, PT ;  /* 0x000000ff0c00720c */ /* 0x000fe20003f06270 */
[----:B------:R-:W-:-:S12]  /*de30*/  IMAD.MOV.U32 R4, RZ, RZ, 0x3fd774eb ;  /* 0x3fd774ebff047424 */ /* 0x000fd800078e00ff */
[----:B------:R-:W-:-:S04]  /*de40*/  @P0 FFMA.FTZ R3, R4, 0.93318945169448852539, -R3 ;  /* 0x3f6ee58104030823 */ /* 0x000fc80000010803 */
[----:B------:R-:W-:Y:S02]  /*de50*/  @!P0 FFMA.FTZ R3, R4, 0.93318945169448852539, R3 ;  /* 0x3f6ee58104038823 */ /* 0x000fe40000010003 */
.L_x_3406:
[----:B------:R-:W-:Y:S05]  /*de60*/  BSYNC B0 ;  /* 0x0000000000007941 */ /* 0x000fea0003800000 */
.L_x_3404:
        /* <DEDUP_REMOVED lines=10> */
.L_x_3390:
[----:B------:R-:W-:Y:S05]  /*df10*/  BSYNC B4 ;  /* 0x0000000000047941 */ /* 0x000fea0003800000 */
.L_x_3386:
[----:B------:R-:W-:Y:S02]  /*df20*/  LOP3.LUT R0, R5, 0x80000000, R0, 0xb8, !PT ;  /* 0x8000000005007812 */ /* 0x000fe400078eb800 */
[----:B-1----:R-:W-:Y:S01]  /*df30*/  LOP3.LUT R14, R18, 0x80000000, R14, 0xb8, !PT ;  /* 0x80000000120e7812 */ /* 0x002fe200078eb80e */
[----:B------:R-:W-:Y:S05]  /*df40*/  BRA `(.L_x_3375) ;  /* 0x0000173000007947 */ /* 0x000fea0003800000 */
.L_x_3374:
[----:B------:R-:W-:Y:S01]  /*df50*/  ISETP.GT.AND P0, PT, R14, -0x1, PT ;  /* 0xffffffff0e00780c */ /* 0x000fe20003f04270 */
[----:B------:R-:W-:-:S12]  /*df60*/  BSSY B4, `(.L_x_3407) ;  /* 0x000015f000047945 */ /* 0x000fd80003800000 */
[----:B------:R-:W-:Y:S05]  /*df70*/  @P0 BRA `(.L_x_3408) ;  /* 0x00000c3000000947 */ /* 0x000fea0003800000 */
[----:B------:R-:W-:Y:S02]  /*df80*/  FADD.FTZ R10, -R14, -RZ ;  /* 0x800000ff0e0a7221 */ /* 0x000fe40000010100 */
[----:B------:R-:W-:Y:S02]  /*df90*/  FADD.FTZ R12, -R0, -RZ ;  /* 0x800000ff000c7221 */ /* 0x000fe40000010100 */
[----:B------:R-:W-:Y:S02]  /*dfa0*/  FADD.FTZ R19, |R10|, -RZ ;  /* 0x800000ff0a137221 */ /* 0x000fe40000010200 */
[----:B0-----:R-:W-:Y:S01]  /*dfb0*/  FADD.FTZ R18, |R12|, -RZ ;  /* 0x800000ff0c127221 */ /* 0x001fe20000010200 */
        /* <DEDUP_REMOVED lines=23> */
.L_x_3412:
[----:B------:R-:W-:Y:S05]  /*e130*/  BSYNC B5 ;  /* 0x0000000000057941 */ /* 0x000fea0003800000 */
.L_x_3411:
        /* <DEDUP_REMOVED lines=18> */
.L_x_3414:
[----:B------:R-:W-:Y:S01]  /*e260*/  ISETP.GE.AND P0, PT, R10, RZ, PT ;  /* 0x000000ff0a00720c */ /* 0x000fe20003f06270 */
[----:B------:R-:W-:-:S12]  /*e270*/  IMAD.MOV.U32 R4, RZ, RZ, 0x3fd774eb ;  /* 0x3fd774ebff047424 */ /* 0x000fd800078e00ff */
[----:B------:R-:W-:-:S04]  /*e280*/  @P0 FFMA.FTZ R3, R4, 0.93318945169448852539, -R3 ;  /* 0x3f6ee58104030823 */ /* 0x000fc80000010803 */
[----:B------:R-:W-:Y:S02]  /*e290*/  @!P0 FFMA.FTZ R3, R4, 0.93318945169448852539, R3 ;  /* 0x3f6ee58104038823 */ /* 0x000fe40000010003 */
.L_x_3415:
[----:B------:R-:W-:Y:S05]  /*e2a0*/  BSYNC B0 ;  /* 0x0000000000007941 */ /* 0x000fea0003800000 */
.L_x_3413:
        /* <DEDUP_REMOVED lines=13> */
.L_x_3410:
        /* <DEDUP_REMOVED lines=12> */
.L_x_3418:
[----:B------:R-:W-:Y:S05]  /*e440*/  BSYNC B5 ;  /* 0x0000000000057941 */ /* 0x000fea0003800000 */
.L_x_3417:
        /* <DEDUP_REMOVED lines=18> */
.L_x_3420:
[----:B------:R-:W-:Y:S01]  /*e570*/  ISETP.GE.AND P0, PT, R10, RZ, PT ;  /* 0x000000ff0a00720c */ /* 0x000fe20003f06270 */
[----:B------:R-:W-:-:S12]  /*e580*/  IMAD.MOV.U32 R4, RZ, RZ, 0x3fd774eb ;  /* 0x3fd774ebff047424 */ /* 0x000fd800078e00ff */
[----:B------:R-:W-:-:S04]  /*e590*/  @P0 FFMA.FTZ R3, R4, 0.93318945169448852539, -R3 ;  /* 0x3f6ee58104030823 */ /* 0x000fc80000010803 */
[----:B------:R-:W-:Y:S02]  /*e5a0*/  @!P0 FFMA.FTZ R3, R4, 0.93318945169448852539, R3 ;  /* 0x3f6ee58104038823 */ /* 0x000fe40000010003 */
.L_x_3421:
[----:B------:R-:W-:Y:S05]  /*e5b0*/  BSYNC B0 ;  /* 0x0000000000007941 */ /* 0x000fea0003800000 */
.L_x_3419:
        /* <DEDUP_REMOVED lines=27> */
.L_x_3409:
        /* <DEDUP_REMOVED lines=33> */
.L_x_3423:
[----:B------:R-:W-:Y:S05]  /*e980*/  BSYNC B5 ;  /* 0x0000000000057941 */ /* 0x000fea0003800000 */
.L_x_3422:
        /* <DEDUP_REMOVED lines=18> */
.L_x_3425:
[----:B------:R-:W-:Y:S01]  /*eab0*/  ISETP.GE.AND P0, PT, R10, RZ, PT ;  /* 0x000000ff0a00720c */ /* 0x000fe20003f06270 */
[----:B------:R-:W-:-:S12]  /*eac0*/  IMAD.MOV.U32 R4, RZ, RZ, 0x3fd774eb ;  /* 0x3fd774ebff047424 */ /* 0x000fd800078e00ff */
[----:B------:R-:W-:-:S04]  /*ead0*/  @P0 FFMA.FTZ R3, R4, 0.93318945169448852539, -R3 ;  /* 0x3f6ee58104030823 */ /* 0x000fc80000010803 */
[----:B------:R-:W-:Y:S02]  /*eae0*/  @!P0 FFMA.FTZ R3, R4, 0.93318945169448852539, R3 ;  /* 0x3f6ee58104038823 */ /* 0x000fe40000010003 */
.L_x_3426:
[----:B------:R-:W-:Y:S05]  /*eaf0*/  BSYNC B0 ;  /* 0x0000000000007941 */ /* 0x000fea0003800000 */
.L_x_3424:
        /* <DEDUP_REMOVED lines=11> */
.L_x_3408:
        /* <DEDUP_REMOVED lines=9> */
[----:B------:R-:W1:Y:S01]  /*ec40*/  MUFU.RCP R3, R12 ;  /* 0x0000000c00037308 */ /* 0x000e620000001000 */
[----:B------:R-:W-:Y:S07]  /*ec50*/  BSSY B5, `(.L_x_3429) ;  /* 0x000000d000057945 */ /* 0x000fee0003800000 */
[----:B------:R-:W2:Y:S01]  /*ec60*/  FCHK P0, R7, R12 ;  /* 0x0000000c07007302 */ /* 0x000ea20000000000 */
[----:B-1----:R-:W-:-:S04]  /*ec70*/  FFMA R4, -R12, R3, 1 ;  /* 0x3f8000000c047423 */ /* 0x002fc80000000103 */
[----:B------:R-:W-:Y:S02]  /*ec80*/  FFMA R4, R3, R4, R3 ;  /* 0x0000000403047223 */ /* 0x000fe40000000003 */
[C---:B------:R-:W-:Y:S02]  /*ec90*/  FMUL.FTZ R3, R7.reuse, R7 ;  /* 0x0000000707037220 */ /* 0x040fe40000410000 */
[----:B------:R-:W-:Y:S02]  /*eca0*/  FFMA R5, R7, R4, RZ ;  /* 0x0000000407057223 */ /* 0x000fe400000000ff */
[C---:B0-----:R-:W-:Y:S02]  /*ecb0*/  FFMA.FTZ R18, R12.reuse, R12, R3 ;  /* 0x0000000c0c127223 */ /* 0x041fe40000010003 */
[----:B------:R-:W-:-:S04]  /*ecc0*/  FFMA R6, -R12, R5, R7 ;  /* 0x000000050c067223 */ /* 0x000fc80000000107 */
[----:B------:R-:W-:Y:S01]  /*ecd0*/  FFMA R6, R4, R6, R5 ;  /* 0x0000000604067223 */ /* 0x000fe20000000005 */
[----:B--2---:R-:W-:Y:S05]  /*ece0*/  @!P0 BRA `(.L_x_3430) ;  /* 0x0000003000008947 */ /* 0x004fea0003800000 */
[----:B------:R-:W-:Y:S01]  /*ecf0*/  IMAD.MOV.U32 R8, RZ, RZ, R12 ;  /* 0x000000ffff087224 */ /* 0x000fe200078e000c */
[----:B------:R-:W-:Y:S02]  /*ed00*/  MOV R3, 0xed20 ;  /* 0x0000ed2000037802 */ /* 0x000fe40000000f00 */
[----:B------:R-:W-:Y:S05]  /*ed10*/  CALL.REL.NOINC `($__internal_1_$__cuda_sm3x_div_rn_ftz_f32_slowpath) ;  /* 0x00004ba000007944 */ /* 0x000fea0003c00000 */
.L_x_3430:
[----:B------:R-:W-:Y:S05]  /*ed20*/  BSYNC B5 ;  /* 0x0000000000057941 */ /* 0x000fea0003800000 */
.L_x_3429:
        /* <DEDUP_REMOVED lines=24> */
.L_x_3428:
[----:B------:R-:W1:Y:S01]  /*eeb0*/  MUFU.RCP R3, R12 ;  /* 0x0000000c00037308 */ /* 0x000e620000001000 */
[----:B------:R-:W-:Y:S07]  /*eec0*/  BSSY B5, `(.L_x_3431) ;  /* 0x000000b000057945 */ /* 0x000fee0003800000 */
[----:B------:R-:W2:Y:S01]  /*eed0*/  FCHK P0, R7, R12 ;  /* 0x0000000c07007302 */ /* 0x000ea20000000000 */
[----:B-1----:R-:W-:-:S04]  /*eee0*/  FFMA R4, -R12, R3, 1 ;  /* 0x3f8000000c047423 */ /* 0x002fc80000000103 */
[----:B------:R-:W-:-:S04]  /*eef0*/  FFMA R4, R3, R4, R3 ;  /* 0x0000000403047223 */ /* 0x000fc80000000003 */
[----:B------:R-:W-:-:S04]  /*ef00*/  FFMA R3, R7, R4, RZ ;  /* 0x0000000407037223 */ /* 0x000fc800000000ff */
[----:B------:R-:W-:-:S04]  /*ef10*/  FFMA R6, -R12, R3, R7 ;  /* 0x000000030c067223 */ /* 0x000fc80000000107 */
[----:B------:R-:W-:Y:S01]  /*ef20*/  FFMA R6, R4, R6, R3 ;  /* 0x0000000604067223 */ /* 0x000fe20000000003 */
[----:B--2---:R-:W-:Y:S05]  /*ef30*/  @!P0 BRA `(.L_x_3432) ;  /* 0x0000003000008947 */ /* 0x004fea0003800000 */
[----:B------:R-:W-:Y:S01]  /*ef40*/  IMAD.MOV.U32 R8, RZ, RZ, R12 ;  /* 0x000000ffff087224 */ /* 0x000fe200078e000c */
[----:B------:R-:W-:Y:S02]  /*ef50*/  MOV R3, 0xef70 ;  /* 0x0000ef7000037802 */ /* 0x000fe40000000f00 */
[----:B0-----:R-:W-:Y:S05]  /*ef60*/  CALL.REL.NOINC `($__internal_1_$__cuda_sm3x_div_rn_ftz_f32_slowpath) ;  /* 0x0000495000007944 */ /* 0x001fea0003c00000 */
.L_x_3432:
[----:B------:R-:W-:Y:S05]  /*ef70*/  BSYNC B5 ;  /* 0x0000000000057941 */ /* 0x000fea0003800000 */
.L_x_3431:
        /* <DEDUP_REMOVED lines=38> */
.L_x_3427:
[----:B------:R-:W-:Y:S01]  /*f1e0*/  FMUL.FTZ R3, R14, 0.36787945032119750977 ;  /* 0x3ebc5ab20e037820 */ /* 0x000fe20000410000 */
[----:B------:R-:W1:Y:S01]  /*f1f0*/  MUFU.RCP R13, R12 ;  /* 0x0000000c000d7308 */ /* 0x000e620000001000 */
[----:B------:R-:W-:Y:S01]  /*f200*/  FMUL.FTZ R4, R0, 0.36787945032119750977 ;  /* 0x3ebc5ab200047820 */ /* 0x000fe20000410000 */
[----:B------:R-:W-:Y:S01]  /*f210*/  BSSY B5, `(.L_x_3433) ;  /* 0x000001e000057945 */ /* 0x000fe20003800000 */
[----:B------:R-:W-:Y:S02]  /*f220*/  FADD.FTZ R3, |R3|, -RZ ;  /* 0x800000ff03037221 */ /* 0x000fe40000010200 */
[----:B------:R-:W-:Y:S02]  /*f230*/  FADD.FTZ R4, |R4|, -RZ ;  /* 0x800000ff04047221 */ /* 0x000fe40000010200 */
[----:B0-----:R-:W-:-:S03]  /*f240*/  IMAD.MOV.U32 R18, RZ, RZ, 0x3f800000 ;  /* 0x3f800000ff127424 */ /* 0x001fc600078e00ff */
        /* <DEDUP_REMOVED lines=10> */
[----:B-1----:R-:W-:-:S04]  /*f2f0*/  FFMA R4, -R12, R13, 1 ;  /* 0x3f8000000c047423 */ /* 0x002fc8000000010d */
        /* <DEDUP_REMOVED lines=15> */
.L_x_3434:
[----:B------:R-:W-:Y:S05]  /*f3f0*/  BSYNC B5 ;  /* 0x0000000000057941 */ /* 0x000fea0003800000 */
.L_x_3433:
        /* <DEDUP_REMOVED lines=21> */
.L_x_3416:
[----:B------:R-:W-:Y:S05]  /*f550*/  BSYNC B4 ;  /* 0x0000000000047941 */ /* 0x000fea0003800000 */
.L_x_3407:
[----:B------:R-:W-:Y:S01]  /*f560*/  FADD.FTZ R5, R18, 0.69314718246459960938 ;  /* 0x3f31721812057421 */ /* 0x000fe20000010000 */
[----:B------:R-:W-:-:S04]  /*f570*/  LOP3.LUT R0, R3, 0x80000000, R0, 0xb8, !PT ;  /* 0x8000000003007812 */ /* 0x000fc800078eb800 */
[----:B------:R-:W-:Y:S01]  /*f580*/  LOP3.LUT R14, R5, 0x80000000, R14, 0xb8, !PT ;  /* 0x80000000050e7812 */ /* 0x000fe200078eb80e */
[----:B------:R-:W-:Y:S05]  /*f590*/  BRA `(.L_x_3375) ;  /* 0x000000e000007947 */ /* 0x000fea0003800000 */
.L_x_3373:
        /* <DEDUP_REMOVED lines=14> */
.L_x_3375:
[----:B------:R-:W-:Y:S05]  /*f680*/  BSYNC B2 ;  /* 0x0000000000027941 */ /* 0x000fea0003800000 */
.L_x_3372:
[----:B0-----:R-:W-:Y:S02]  /*f690*/  F2FP.PACK_AB R19, R14, R0 ;  /* 0x000000000e13723e */ /* 0x001fe400000000ff */
.L_x_3371:
[----:B------:R-:W-:Y:S05]  /*f6a0*/  BSYNC B3 ;  /* 0x0000000000037941 */ /* 0x000fea0003800000 */
.L_x_3370:
[----:B------:R-:W1:Y:S01]  /*f6b0*/  LDC.U8 R22, c[0x0][0x184] ;  /* 0x00006100ff167b82 */ /* 0x000e620000000000 */
[----:B------:R-:W-:Y:S01]  /*f6c0*/  ISETP.GE.AND P0, PT, R2, R27, PT ;  /* 0x0000001b0200720c */ /* 0x000fe20003f06270 */
[----:B------:R-:W-:Y:S01]  /*f6d0*/  BSSY B7, `(.L_x_3435) ;  /* 0x000031e000077945 */ /* 0x000fe20003800000 */
[----:B------:R-:W-:Y:S11]  /*f6e0*/  BSSY B6, `(.L_x_3436) ;  /* 0x000021d000067945 */ /* 0x000ff60003800000 */
[----:B------:R-:W-:Y:S05]  /*f6f0*/  @P0 BRA `(.L_x_3437) ;  /* 0x0000218000000947 */ /* 0x000fea0003800000 */
[----:B0-----:R-:W0:Y:S01]  /*f700*/  S2R R18, SR_TID.X ;  /* 0x0000000000127919 */ /* 0x001e220000002100 */
[----:B-1----:R-:W-:Y:S01]  /*f710*/  PRMT R2, R22, 0x9910, RZ ;  /* 0x0000991016027816 */ /* 0x002fe200000000ff */
[----:B0-----:R-:W-:-:S04]  /*f720*/  IMAD R0, R28, 0x200, R18 ;  /* 0x000002001c007824 */ /* 0x001fc800078e0212 */
        /* <DEDUP_REMOVED lines=15> */
[----:B------:R-:W-:-:S05]  /*f820*/  IADD3 R2, R18, 0x80, RZ ;  /* 0x0000008012027810 */ /* 0x000fca0007ffe0ff */
[----:B------:R-:W0:Y:S02]  /*f830*/  F2I.FTZ.TRUNC.NTZ R15, R15 ;  /* 0x0000000f000f7305 */ /* 0x000e24000021f100 */
[----:B0-----:R0:W-:Y:S01]  /*f840*/  STG.E.U8 [R8.64], R15 ;  /* 0x0000000f08007986 */ /* 0x0011e2000c101124 */
[----:B------:R-:W-:Y:S05]  /*f850*/  BRA `(.L_x_3443) ;  /* 0x0000100000007947 */ /* 0x000fea0003800000 */
.L_x_3441:
[----:B------:R-:W-:-:S06]  /*f860*/  HADD2.F32 R3, -RZ, R15.H0_H0 ;  /* 0x2000000fff037230 */ /* 0x000fcc0000004100 */
[----:B------:R-:W0:Y:S02]  /*f870*/  F2I.S64.TRUNC R2, R3 ;  /* 0x0000000300027311 */ /* 0x000e24000020d900 */
[----:B0-----:R-:W-:Y:S01]  /*f880*/  IMAD.MOV.U32 R5, RZ, RZ, R2 ;  /* 0x000000ffff057224 */ /* 0x001fe200078e0002 */
[----:B------:R-:W-:-:S04]  /*f890*/  IADD3 R2, R18, 0x80, RZ ;  /* 0x0000008012027810 */ /* 0x000fc80007ffe0ff */
[----:B------:R0:W-:Y:S01]  /*f8a0*/  STG.E.U8 [R8.64], R5 ;  /* 0x0000000508007986 */ /* 0x0001e2000c101124 */
[----:B------:R-:W-:Y:S05]  /*f8b0*/  BRA `(.L_x_3443) ;  /* 0x00000fa000007947 */ /* 0x000fea0003800000 */
.L_x_3440:
[----:B------:R-:W-:-:S13]  /*f8c0*/  ISETP.NE.AND P0, PT, R0, 0x2, PT ;  /* 0x000000020000780c */ /* 0x000fda0003f05270 */
[----:B------:R-:W-:Y:S05]  /*f8d0*/  @!P0 BRA `(.L_x_3444) ;  /* 0x000000e000008947 */ /* 0x000fea0003800000 */
[----:B------:R-:W-:-:S13]  /*f8e0*/  ISETP.NE.AND P0, PT, R0, 0x3, PT ;  /* 0x000000030000780c */ /* 0x000fda0003f05270 */
[----:B------:R-:W-:Y:S05]  /*f8f0*/  @!P0 BRA `(.L_x_3445) ;  /* 0x0000007000008947 */ /* 0x000fea0003800000 */
[----:B------:R-:W-:-:S13]  /*f900*/  ISETP.NE.AND P0, PT, R0, 0x4, PT ;  /* 0x000000040000780c */ /* 0x000fda0003f05270 */
[----:B------:R-:W-:Y:S05]  /*f910*/  @P0 BRA `(.L_x_3442) ;  /* 0x00000d6000000947 */ /* 0x000fea0003800000 */
[----:B------:R-:W-:Y:S01]  /*f920*/  HADD2.F32 R4, -RZ, R15.H0_H0 ;  /* 0x2000000fff047230 */ /* 0x000fe20000004100 */
[----:B------:R-:W-:-:S05]  /*f930*/  IADD3 R2, R18, 0x80, RZ ;  /* 0x0000008012027810 */ /* 0x000fca0007ffe0ff */
[----:B------:R-:W0:Y:S02]  /*f940*/  F2I.S64.TRUNC R4, R4 ;  /* 0x0000000400047311 */ /* 0x000e24000020d900 */
[----:B0-----:R0:W-:Y:S01]  /*f950*/  STG.E.64 [R8.64], R4 ;  /* 0x0000000408007986 */ /* 0x0011e2000c101b24 */
[----:B------:R-:W-:Y:S05]  /*f960*/  BRA `(.L_x_3443) ;  /* 0x00000ef000007947 */ /* 0x000fea0003800000 */
.L_x_3445:
[----:B------:R-:W-:Y:S01]  /*f970*/  HADD2.F32 R15, -RZ, R15.H0_H0 ;  /* 0x2000000fff0f7230 */ /* 0x000fe20000004100 */
[----:B------:R-:W-:-:S05]  /*f980*/  IADD3 R2, R18, 0x80, RZ ;  /* 0x0000008012027810 */ /* 0x000fca0007ffe0ff */
[----:B------:R-:W0:Y:S02]  /*f990*/  F2I.FTZ.TRUNC.NTZ R15, R15 ;  /* 0x0000000f000f7305 */ /* 0x000e24000021f100 */
[----:B0-----:R0:W-:Y:S01]  /*f9a0*/  STG.E [R8.64], R15 ;  /* 0x0000000f08007986 */ /* 0x0011e2000c101924 */
[----:B------:R-:W-:Y:S05]  /*f9b0*/  BRA `(.L_x_3443) ;  /* 0x00000ea000007947 */ /* 0x000fea0003800000 */
.L_x_3444:
[----:B------:R-:W-:Y:S01]  /*f9c0*/  HADD2.F32 R15, -RZ, R15.H0_H0 ;  /* 0x2000000fff0f7230 */ /* 0x000fe20000004100 */
[----:B------:R-:W-:-:S05]  /*f9d0*/  IADD3 R2, R18, 0x80, RZ ;  /* 0x0000008012027810 */ /* 0x000fca0007ffe0ff */
[----:B------:R-:W0:Y:S02]  /*f9e0*/  F2I.FTZ.TRUNC.NTZ R15, R15 ;  /* 0x0000000f000f7305 */ /* 0x000e24000021f100 */
[----:B0-----:R0:W-:Y:S01]  /*f9f0*/  STG.E.U16 [R8.64], R15 ;  /* 0x0000000f08007986 */ /* 0x0011e2000c101524 */
[----:B------:R-:W-:Y:S05]  /*fa00*/  BRA `(.L_x_3443) ;  /* 0x00000e5000007947 */ /* 0x000fea0003800000 */
.L_x_3439:
[----:B------:R-:W-:-:S13]  /*fa10*/  ISETP.GT.AND P0, PT, R0, 0x6, PT ;  /* 0x000000060000780c */ /* 0x000fda0003f04270 */
[----:B------:R-:W-:Y:S05]  /*fa20*/  @P0 BRA `(.L_x_3446) ;  /* 0x000000b000000947 */ /* 0x000fea0003800000 */
[----:B------:R-:W-:-:S13]  /*fa30*/  ISETP.NE.AND P0, PT, R0, 0x5, PT ;  /* 0x000000050000780c */ /* 0x000fda0003f05270 */
[----:B------:R-:W-:Y:S05]  /*fa40*/  @!P0 BRA `(.L_x_3447) ;  /* 0x0000006000008947 */ /* 0x000fea0003800000 */
[----:B------:R-:W-:-:S13]  /*fa50*/  ISETP.NE.AND P0, PT, R0, 0x6, PT ;  /* 0x000000060000780c */ /* 0x000fda0003f05270 */
[----:B------:R-:W-:Y:S05]  /*fa60*/  @P0 BRA `(.L_x_3442) ;  /* 0x00000c1000000947 */ /* 0x000fea0003800000 */
[----:B------:R-:W-:Y:S01]  /*fa70*/  HADD2.F32 R15, -RZ, R15.H0_H0 ;  /* 0x2000000fff0f7230 */ /* 0x000fe20000004100 */
[----:B------:R-:W-:-:S04]  /*fa80*/  IADD3 R2, R18, 0x80, RZ ;  /* 0x0000008012027810 */ /* 0x000fc80007ffe0ff */
[----:B------:R0:W-:Y:S01]  /*fa90*/  STG.E [R8.64], R15 ;  /* 0x0000000f08007986 */ /* 0x0001e2000c101924 */
[----:B------:R-:W-:Y:S05]  /*faa0*/  BRA `(.L_x_3443) ;  /* 0x00000db000007947 */ /* 0x000fea0003800000 */
.L_x_3447:
[----:B------:R0:W-:Y:S01]  /*fab0*/  STG.E.U16 [R8.64], R15 ;  /* 0x0000000f08007986 */ /* 0x0001e2000c101524 */
[----:B------:R-:W-:Y:S01]  /*fac0*/  IADD3 R2, R18, 0x80, RZ ;  /* 0x0000008012027810 */ /* 0x000fe20007ffe0ff */
[----:B------:R-:W-:Y:S05]  /*fad0*/  BRA `(.L_x_3443) ;  /* 0x00000d8000007947 */ /* 0x000fea0003800000 */
.L_x_3446:
[----:B------:R-:W-:-:S13]  /*fae0*/  ISETP.NE.AND P0, PT, R0, 0x7, PT ;  /* 0x000000070000780c */ /* 0x000fda0003f05270 */
[----:B------:R-:W-:Y:S05]  /*faf0*/  @!P0 BRA `(.L_x_3448) ;  /* 0x000000c000008947 */ /* 0x000fea0003800000 */
[----:B------:R-:W-:-:S13]  /*fb00*/  ISETP.NE.AND P0, PT, R0, 0x8, PT ;  /* 0x000000080000780c */ /* 0x000fda0003f05270 */
[----:B------:R-:W-:Y:S05]  /*fb10*/  @!P0 BRA `(.L_x_3449) ;  /* 0x0000007000008947 */ /* 0x000fea0003800000 */
[----:B------:R-:W-:-:S13]  /*fb20*/  ISETP.NE.AND P0, PT, R0, 0x9, PT ;  /* 0x000000090000780c */ /* 0x000fda0003f05270 */
[----:B------:R-:W-:Y:S05]  /*fb30*/  @P0 BRA `(.L_x_3442) ;  /* 0x00000b4000000947 */ /* 0x000fea0003800000 */
[--C-:B------:R-:W-:Y:S01]  /*fb40*/  HADD2.F32 R5, -RZ, R15.reuse.H1_H1 ;  /* 0x3000000fff057230 */ /* 0x100fe20000004100 */
[----:B------:R-:W-:Y:S01]  /*fb50*/  IADD3 R2, R18, 0x80, RZ ;  /* 0x0000008012027810 */ /* 0x000fe20007ffe0ff */
[----:B------:R-:W-:-:S05]  /*fb60*/  HADD2.F32 R4, -RZ, R15.H0_H0 ;  /* 0x2000000fff047230 */ /* 0x000fca0000004100 */
[----:B------:R0:W-:Y:S01]  /*fb70*/  STG.E.64 [R8.64], R4 ;  /* 0x0000000408007986 */ /* 0x0001e2000c101b24 */
[----:B------:R-:W-:Y:S05]  /*fb80*/  BRA `(.L_x_3443) ;  /* 0x00000cd000007947 */ /* 0x000fea0003800000 */
.L_x_3449:
[----:B------:R0:W-:Y:S01]  /*fb90*/  STG.E [R8.64], R15 ;  /* 0x0000000f08007986 */ /* 0x0001e2000c101924 */
[----:B------:R-:W-:Y:S01]  /*fba0*/  IADD3 R2, R18, 0x80, RZ ;  /* 0x0000008012027810 */ /* 0x000fe20007ffe0ff */
[----:B------:R-:W-:Y:S05]  /*fbb0*/  BRA `(.L_x_3443) ;  /* 0x00000ca000007947 */ /* 0x000fea0003800000 */
.L_x_3448:
[----:B------:R-:W-:Y:S01]  /*fbc0*/  HADD2.F32 R4, -RZ, R15.H0_H0 ;  /* 0x2000000fff047230 */ /* 0x000fe20000004100 */
[----:B------:R-:W-:-:S04]  /*fbd0*/  IADD3 R2, R18, 0x80, RZ ;  /* 0x0000008012027810 */ /* 0x000fc80007ffe0ff */
[----:B------:R-:W-:-:S06]  /*fbe0*/  FMUL.FTZ R4, R4, 1 ;  /* 0x3f80000004047820 */ /* 0x000fcc0000410000 */
[----:B------:R-:W0:Y:S02]  /*fbf0*/  F2F.F64.F32 R4, R4 ;  /* 0x0000000400047310 */ /* 0x000e240000201800 */
[----:B0-----:R0:W-:Y:S01]  /*fc00*/  STG.E.64 [R8.64], R4 ;  /* 0x0000000408007986 */ /* 0x0011e2000c101b24 */
[----:B------:R-:W-:Y:S05]  /*fc10*/  BRA `(.L_x_3443) ;  /* 0x00000c4000007947 */ /* 0x000fea0003800000 */
.L_x_3438:
        /* <DEDUP_REMOVED lines=9> */
[----:B------:R-:W-:Y:S01]  /*fcb0*/  IMAD.MOV.U32 R3, RZ, RZ, 0x1 ;  /* 0x00000001ff037424 */ /* 0x000fe200078e00ff */
[----:B------:R-:W-:-:S03]  /*fcc0*/  IADD3 R2, R18, 0x80, RZ ;  /* 0x0000008012027810 */ /* 0x000fc60007ffe0ff */
[----:B------:R-:W-:-:S13]  /*fcd0*/  FSETP.NEU.FTZ.AND P0, PT, R0, RZ, PT ;  /* 0x000000ff0000720b */ /* 0x000fda0003f1d000 */
[----:B------:R-:W-:-:S05]  /*fce0*/  @!P0 HADD2.F32 R15, -RZ, R15.H1_H1 ;  /* 0x3000000fff0f8230 */ /* 0x000fca0000004100 */
[----:B------:R-:W-:-:S04]  /*fcf0*/  @!P0 FSETP.NEU.FTZ.AND P1, PT, R15, RZ, PT ;  /* 0x000000ff0f00820b */ /* 0x000fc80003f3d000 */
[----:B------:R-:W-:-:S05]  /*fd00*/  @!P0 SEL R3, RZ, 0x1, !P1 ;  /* 0x00000001ff038807 */ /* 0x000fca0004800000 */
[----:B------:R0:W-:Y:S01]  /*fd10*/  STG.E.U8 [R8.64], R3 ;  /* 0x0000000308007986 */ /* 0x0001e2000c101124 */
[----:B------:R-:W-:Y:S05]  /*fd20*/  BRA `(.L_x_3443) ;  /* 0x00000b3000007947 */ /* 0x000fea0003800000 */
.L_x_3452:
[--C-:B------:R-:W-:Y:S01]  /*fd30*/  HADD2.F32 R6, -RZ, R15.reuse.H1_H1 ;  /* 0x3000000fff067230 */ /* 0x100fe20000004100 */
[----:B------:R-:W-:Y:S01]  /*fd40*/  IADD3 R2, R18, 0x80, RZ ;  /* 0x0000008012027810 */ /* 0x000fe20007ffe0ff */
[----:B------:R-:W-:-:S03]  /*fd50*/  HADD2.F32 R15, -RZ, R15.H0_H0 ;  /* 0x2000000fff0f7230 */ /* 0x000fc60000004100 */
[----:B------:R-:W-:Y:S02]  /*fd60*/  FMUL.FTZ R6, R6, 1 ;  /* 0x3f80000006067820 */ /* 0x000fe40000410000 */
[----:B------:R-:W-:-:S04]  /*fd70*/  FMUL.FTZ R4, R15, 1 ;  /* 0x3f8000000f047820 */ /* 0x000fc80000410000 */
[----:B------:R-:W-:Y:S08]  /*fd80*/  F2F.F64.F32 R6, R6 ;  /* 0x0000000600067310 */ /* 0x000ff00000201800 */
[----:B------:R-:W0:Y:S02]  /*fd90*/  F2F.F64.F32 R4, R4 ;  /* 0x0000000400047310 */ /* 0x000e240000201800 */
[----:B0-----:R0:W-:Y:S01]  /*fda0*/  STG.E.128 [R8.64], R4 ;  /* 0x0000000408007986 */ /* 0x0011e2000c101d24 */
[----:B------:R-:W-:Y:S05]  /*fdb0*/  BRA `(.L_x_3443) ;  /* 0x00000aa000007947 */ /* 0x000fea0003800000 */
.L_x_3451:
        /* <DEDUP_REMOVED lines=21> */
.L_x_3456:
[----:B------:R-:W-:Y:S05]  /*ff10*/  BSYNC B0 ;  /* 0x0000000000007941 */ /* 0x000fea0003800000 */
.L_x_3455:
[----:B------:R-:W-:Y:S02]  /*ff20*/  LOP3.LUT R3, R0, R3, RZ, 0xfc, !PT ;  /* 0x0000000300037212 */ /* 0x000fe400078efcff */
[----:B------:R-:W-:-:S03]  /*ff30*/  IADD3 R2, R18, 0x80, RZ ;  /* 0x0000008012027810 */ /* 0x000fc60007ffe0ff */
[----:B------:R0:W-:Y:S01]  /*ff40*/  STG.E.U8 [R8.64], R3 ;  /* 0x0000000308007986 */ /* 0x0001e2000c101124 */
[----:B------:R-:W-:Y:S05]  /*ff50*/  BRA `(.L_x_3443) ;  /* 0x0000090000007947 */ /* 0x000fea0003800000 */
.L_x_3454:
        /* <DEDUP_REMOVED lines=13> */
.L_x_3458:
[----:B------:R-:W-:Y:S01]  /*10030*/  IMAD.MOV.U32 R0, RZ, RZ, 0x7f ;  /* 0x0000007fff007424 */ /* 0x000fe200078e00ff */
[----:B------:R-:W-:-:S04]  /*10040*/  ISETP.GT.U32.AND P0, PT, R2, 0x7f800000, PT ;  /* 0x7f8000000200780c */ /* 0x000fc80003f04070 */
[----:B------:R-:W-:-:S04]  /*10050*/  SEL R0, R0, 0x7c, P0 ;  /* 0x0000007c00007807 */ /* 0x000fc80000000000 */
.L_x_3459:
[----:B------:R-:W-:Y:S05]  /*10060*/  BSYNC B0 ;  /* 0x0000000000007941 */ /* 0x000fea0003800000 */
.L_x_3457:
[----:B------:R-:W-:-:S04]  /*10070*/  LOP3.LUT R2, R15, 0x80000000, RZ, 0xc0, !PT ;  /* 0x800000000f027812 */ /* 0x000fc800078ec0ff */
[----:B------:R-:W-:Y:S02]  /*10080*/  SHF.R.U32.HI R3, RZ, 0x18, R2 ;  /* 0x00000018ff037819 */ /* 0x000fe40000011602 */
[----:B------:R-:W-:Y:S02]  /*10090*/  IADD3 R2, R18, 0x80, RZ ;  /* 0x0000008012027810 */ /* 0x000fe40007ffe0ff */
[----:B------:R-:W-:-:S05]  /*100a0*/  LOP3.LUT R3, R0, R3, RZ, 0xfc, !PT ;  /* 0x0000000300037212 */ /* 0x000fca00078efcff */
[----:B------:R0:W-:Y:S01]  /*100b0*/  STG.E.U8 [R8.64], R3 ;  /* 0x0000000308007986 */ /* 0x0001e2000c101124 */
[----:B------:R-:W-:Y:S05]  /*100c0*/  BRA `(.L_x_3443) ;  /* 0x0000079000007947 */ /* 0x000fea0003800000 */
.L_x_3453:
[----:B------:R-:W-:Y:S01]  /*100d0*/  HADD2.F32 R0, -RZ, R15.H0_H0 ;  /* 0x2000000fff007230 */ /* 0x000fe20000004100 */
[----:B------:R-:W-:-:S04]  /*100e0*/  IADD3 R2, R18, 0x80, RZ ;  /* 0x0000008012027810 */ /* 0x000fc80007ffe0ff */
[----:B------:R-:W-:-:S05]  /*100f0*/  F2FP.BF16.PACK_AB R0, RZ, R0 ;  /* 0x00000000ff00723e */ /* 0x000fca00000010ff */
[----:B------:R0:W-:Y:S01]  /*10100*/  STG.E.U16 [R8.64], R0 ;  /* 0x0000000008007986 */ /* 0x0001e2000c101524 */
[----:B------:R-:W-:Y:S05]  /*10110*/  BRA `(.L_x_3443) ;  /* 0x0000074000007947 */ /* 0x000fea0003800000 */
.L_x_3450:
        /* <DEDUP_REMOVED lines=10> */
[----:B------:R-:W0:Y:S02]  /*101c0*/  F2I.FTZ.U32.TRUNC.NTZ R3, R3 ;  /* 0x0000000300037305 */ /* 0x000e24000021f000 */
[----:B0-----:R0:W-:Y:S01]  /*101d0*/  STG.E.U16 [R8.64], R3 ;  /* 0x0000000308007986 */ /* 0x0011e2000c101524 */
[----:B------:R-:W-:Y:S05]  /*101e0*/  BRA `(.L_x_3443) ;  /* 0x0000067000007947 */ /* 0x000fea0003800000 */
.L_x_3462:
        /* <DEDUP_REMOVED lines=17> */
.L_x_3465:
[----:B------:R-:W-:-:S04]  /*10300*/  LOP3.LUT R2, R15, 0x80000000, RZ, 0xc0, !PT ;  /* 0x800000000f027812 */ /* 0x000fc800078ec0ff */
[----:B------:R-:W-:-:S04]  /*10310*/  SHF.R.U32.HI R3, RZ, 0x18, R2 ;  /* 0x00000018ff037819 */ /* 0x000fc80000011602 */
[----:B------:R-:W-:-:S04]  /*10320*/  LOP3.LUT R0, R0, R3, RZ, 0xfc, !PT ;  /* 0x0000000300007212 */ /* 0x000fc800078efcff */
[----:B------:R-:W-:Y:S02]  /*10330*/  PRMT R4, R0, 0x7610, R4 ;  /* 0x0000761000047816 */ /* 0x000fe40000000004 */
.L_x_3464:
[----:B------:R-:W-:Y:S05]  /*10340*/  BSYNC B0 ;  /* 0x0000000000007941 */ /* 0x000fea0003800000 */
.L_x_3463:
[----:B------:R0:W-:Y:S01]  /*10350*/  STG.E.U8 [R8.64], R4 ;  /* 0x0000000408007986 */ /* 0x0001e2000c101124 */
[----:B------:R-:W-:Y:S01]  /*10360*/  IADD3 R2, R18, 0x80, RZ ;  /* 0x0000008012027810 */ /* 0x000fe20007ffe0ff */
[----:B------:R-:W-:Y:S05]  /*10370*/  BRA `(.L_x_3443) ;  /* 0x000004e000007947 */ /* 0x000fea0003800000 */
.L_x_3461:
        /* <DEDUP_REMOVED lines=17> */
.L_x_3468:
[----:B------:R-:W-:-:S04]  /*10490*/  LOP3.LUT R2, R15, 0x80000000, RZ, 0xc0, !PT ;  /* 0x800000000f027812 */ /* 0x000fc800078ec0ff */
[----:B------:R-:W-:-:S04]  /*104a0*/  SHF.R.U32.HI R3, RZ, 0x18, R2 ;  /* 0x00000018ff037819 */ /* 0x000fc80000011602 */
[----:B------:R-:W-:-:S04]  /*104b0*/  LOP3.LUT R0, R0, R3, RZ, 0xfc, !PT ;  /* 0x0000000300007212 */ /* 0x000fc800078efcff */
[----:B------:R-:W-:Y:S02]  /*104c0*/  PRMT R4, R0, 0x7610, R4 ;  /* 0x0000761000047816 */ /* 0x000fe40000000004 */
.L_x_3467:
[----:B------:R-:W-:Y:S05]  /*104d0*/  BSYNC B0 ;  /* 0x0000000000007941 */ /* 0x000fea0003800000 */
.L_x_3466:
[----:B------:R0:W-:Y:S01]  /*104e0*/  STG.E.U8 [R8.64], R4 ;  /* 0x0000000408007986 */ /* 0x0001e2000c101124 */
[----:B------:R-:W-:Y:S01]  /*104f0*/  IADD3 R2, R18, 0x80, RZ ;  /* 0x0000008012027810 */ /* 0x000fe20007ffe0ff */
[----:B------:R-:W-:Y:S05]  /*10500*/  BRA `(.L_x_3443) ;  /* 0x0000035000007947 */ /* 0x000fea0003800000 */
.L_x_3460:
        /* <DEDUP_REMOVED lines=8> */
[----:B------:R-:W-:-:S03]  /*10590*/  IMAD.MOV.U32 R3, RZ, RZ, 0xff ;  /* 0x000000ffff037424 */ /* 0x000fc600078e00ff */
[----:B------:R-:W-:-:S04]  /*105a0*/  SHF.R.U32.HI R4, RZ, 0x17, R15 ;  /* 0x00000017ff047819 */ /* 0x000fc8000001160f */
[----:B------:R-:W-:-:S04]  /*105b0*/  LOP3.LUT R2, R4, 0xff, RZ, 0xc0, !PT ;  /* 0x000000ff04027812 */ /* 0x000fc800078ec0ff */
[----:B------:R-:W-:-:S13]  /*105c0*/  ISETP.NE.AND P2, PT, R2, 0xff, PT ;  /* 0x000000ff0200780c */ /* 0x000fda0003f45270 */
[--C-:B------:R-:W-:Y:S02]  /*105d0*/  @P2 SHF.R.U32.HI R0, RZ, 0x16, R15.reuse ;  /* 0x00000016ff002819 */ /* 0x100fe4000001160f */
[----:B------:R-:W-:Y:S02]  /*105e0*/  @P2 LOP3.LUT P1, RZ, R2, 0x3fffff, R15, 0xf8, !PT ;  /* 0x003fffff02ff2812 */ /* 0x000fe4000782f80f */
[----:B------:R-:W-:Y:S02]  /*105f0*/  @P2 LOP3.LUT R0, R0, 0x1, RZ, 0xc0, !PT ;  /* 0x0000000100002812 */ /* 0x000fe400078ec0ff */
[----:B------:R-:W-:Y:S02]  /*10600*/  IADD3 R2, R18, 0x80, RZ ;  /* 0x0000008012027810 */ /* 0x000fe40007ffe0ff */
[----:B------:R-:W-:Y:S02]  /*10610*/  @P2 ISETP.EQ.U32.AND P1, PT, R0, 0x1, P1 ;  /* 0x000000010000280c */ /* 0x000fe40000f22070 */
[----:B------:R-:W-:-:S02]  /*10620*/  @P2 IADD3 R0, R4, 0x1, RZ ;  /* 0x0000000104002810 */ /* 0x000fc40007ffe0ff */
[----:B------:R-:W-:-:S13]  /*10630*/  @P2 PLOP3.LUT P0, PT, P1, PT, PT, 0x80, 0x0 ;  /* 0x000000000000281c */ /* 0x000fda0000f0f070 */
[----:B------:R-:W-:-:S04]  /*10640*/  @!P0 IMAD.MOV R0, RZ, RZ, R4 ;  /* 0x000000ffff008224 */ /* 0x000fc800078e0204 */
[----:B------:R-:W-:-:S05]  /*10650*/  @P2 IMAD.MOV.U32 R3, RZ, RZ, R0 ;  /* 0x000000ffff032224 */ /* 0x000fca00078e0000 */
[----:B------:R0:W-:Y:S01]  /*10660*/  STG.E.U8 [R8.64], R3 ;  /* 0x0000000308007986 */ /* 0x0001e2000c101124 */
[----:B------:R-:W-:Y:S05]  /*10670*/  BRA `(.L_x_3443) ;  /* 0x000001e000007947 */ /* 0x000fea0003800000 */
.L_x_3442:
        /* <DEDUP_REMOVED lines=19> */
[----:B------:R-:W-:Y:S01]  /*107b0*/  IADD3 R2, R18, 0x80, RZ ;  /* 0x0000008012027810 */ /* 0x000fe20007ffe0ff */
[----:B------:R-:W-:Y:S05]  /*107c0*/  BRA `(.L_x_3443) ;  /* 0x0000009000007947 */ /* 0x000fea0003800000 */
.L_x_3470:
[----:B------:R-:W-:Y:S01]  /*107d0*/  HADD2.F32 R4, -RZ, R15.H0_H0 ;  /* 0x2000000fff047230 */ /* 0x000fe20000004100 */
[----:B------:R-:W-:-:S05]  /*107e0*/  IADD3 R2, R18, 0x80, RZ ;  /* 0x0000008012027810 */ /* 0x000fca0007ffe0ff */
[----:B------:R-:W0:Y:S02]  /*107f0*/  F2I.U64.TRUNC R4, R4 ;  /* 0x0000000400047311 */ /* 0x000e24000020d800 */
[----:B0-----:R0:W-:Y:S01]  /*10800*/  STG.E.64 [R8.64], R4 ;  /* 0x0000000408007986 */ /* 0x0011e2000c101b24 */
[----:B------:R-:W-:Y:S05]  /*10810*/  BRA `(.L_x_3443) ;  /* 0x0000004000007947 */ /* 0x000fea0003800000 */
.L_x_3469:
[----:B------:R-:W-:Y:S01]  /*10820*/  HADD2.F32 R15, -RZ, R15.H0_H0 ;  /* 0x2000000fff0f7230 */ /* 0x000fe20000004100 */
[----:B------:R-:W-:-:S05]  /*10830*/  IADD3 R2, R18, 0x80, RZ ;  /* 0x0000008012027810 */ /* 0x000fca0007ffe0ff */
[----:B------:R-:W0:Y:S02]  /*10840*/  F2I.FTZ.U32.TRUNC.NTZ R15, R15 ;  /* 0x0000000f000f7305 */ /* 0x000e24000021f000 */
[----:B0-----:R0:W-:Y:S02]  /*10850*/  STG.E [R8.64], R15 ;  /* 0x0000000f08007986 */ /* 0x0011e4000c101924 */
.L_x_3443:
[----:B------:R-:W-:-:S13]  /*10860*/  ISETP.GE.AND P0, PT, R2, R27, PT ;  /* 0x0000001b0200720c */ /* 0x000fda0003f06270 */
[----:B------:R-:W-:Y:S01]  /*10870*/  @P0 BREAK B6 ;  /* 0x0000000000060942 */ /* 0x000fe20003800000 */
        /* <DEDUP_REMOVED lines=17> */
[----:B------:R-:W-:-:S06]  /*10990*/  HADD2.F32 R17, -RZ, R17.H0_H0 ;  /* 0x20000011ff117230 */ /* 0x000fcc0000004100 */
[----:B------:R-:W0:Y:S02]  /*109a0*/  F2I.FTZ.TRUNC.NTZ R17, R17 ;  /* 0x0000001100117305 */ /* 0x000e24000021f100 */
[----:B0-----:R0:W-:Y:S01]  /*109b0*/  STG.E.U8 [R8.64], R17 ;  /* 0x0000001108007986 */ /* 0x0011e2000c101124 */
[----:B------:R-:W-:Y:S05]  /*109c0*/  BRA `(.L_x_3477) ;  /* 0x00000ea000007947 */ /* 0x000fea0003800000 */
.L_x_3475:
[----:B------:R-:W-:-:S06]  /*109d0*/  HADD2.F32 R5, -RZ, R17.H0_H0 ;  /* 0x20000011ff057230 */ /* 0x000fcc0000004100 */
[----:B------:R-:W0:Y:S02]  /*109e0*/  F2I.S64.TRUNC R4, R5 ;  /* 0x0000000500047311 */ /* 0x000e24000020d900 */
[----:B0-----:R0:W-:Y:S01]  /*109f0*/  STG.E.U8 [R8.64], R4 ;  /* 0x0000000408007986 */ /* 0x0011e2000c101124 */
[----:B------:R-:W-:Y:S05]  /*10a00*/  BRA `(.L_x_3477) ;  /* 0x00000e6000007947 */ /* 0x000fea0003800000 */
.L_x_3474:
        /* <DEDUP_REMOVED lines=10> */
.L_x_3479:
[----:B------:R-:W-:-:S06]  /*10ab0*/  HADD2.F32 R17, -RZ, R17.H0_H0 ;  /* 0x20000011ff117230 */ /* 0x000fcc0000004100 */
[----:B------:R-:W0:Y:S02]  /*10ac0*/  F2I.FTZ.TRUNC.NTZ R17, R17 ;  /* 0x0000001100117305 */ /* 0x000e24000021f100 */
[----:B0-----:R0:W-:Y:S01]  /*10ad0*/  STG.E [R8.64], R17 ;  /* 0x0000001108007986 */ /* 0x0011e2000c101924 */
[----:B------:R-:W-:Y:S05]  /*10ae0*/  BRA `(.L_x_3477) ;  /* 0x00000d8000007947 */ /* 0x000fea0003800000 */
.L_x_3478:
[----:B------:R-:W-:-:S06]  /*10af0*/  HADD2.F32 R17, -RZ, R17.H0_H0 ;  /* 0x20000011ff117230 */ /* 0x000fcc0000004100 */
[----:B------:R-:W0:Y:S02]  /*10b00*/  F2I.FTZ.TRUNC.NTZ R17, R17 ;  /* 0x0000001100117305 */ /* 0x000e24000021f100 */
[----:B0-----:R0:W-:Y:S01]  /*10b10*/  STG.E.U16 [R8.64], R17 ;  /* 0x0000001108007986 */ /* 0x0011e2000c101524 */
[----:B------:R-:W-:Y:S05]  /*10b20*/  BRA `(.L_x_3477) ;  /* 0x00000d4000007947 */ /* 0x000fea0003800000 */
.L_x_3473:
        /* <DEDUP_REMOVED lines=9> */
.L_x_3481:
[----:B------:R0:W-:Y:S01]  /*10bc0*/  STG.E.U16 [R8.64], R17 ;  /* 0x0000001108007986 */ /* 0x0001e2000c101524 */
[----:B------:R-:W-:Y:S05]  /*10bd0*/  BRA `(.L_x_3477) ;  /* 0x00000c9000007947 */ /* 0x000fea0003800000 */
.L_x_3480:
        /* <DEDUP_REMOVED lines=10> */
.L_x_3483:
[----:B------:R0:W-:Y:S01]  /*10c80*/  STG.E [R8.64], R17 ;  /* 0x0000001108007986 */ /* 0x0001e2000c101924 */
[----:B------:R-:W-:Y:S05]  /*10c90*/  BRA `(.L_x_3477) ;  /* 0x00000bd000007947 */ /* 0x000fea0003800000 */
.L_x_3482:
[----:B------:R-:W-:-:S05]  /*10ca0*/  HADD2.F32 R4, -RZ, R17.H0_H0 ;  /* 0x20000011ff047230 */ /* 0x000fca0000004100 */
[----:B------:R-:W-:-:S06]  /*10cb0*/  FMUL.FTZ R4, R4, 1 ;  /* 0x3f80000004047820 */ /* 0x000fcc0000410000 */
[----:B------:R-:W0:Y:S02]  /*10cc0*/  F2F.F64.F32 R4, R4 ;  /* 0x0000000400047310 */ /* 0x000e240000201800 */
[----:B0-----:R0:W-:Y:S01]  /*10cd0*/  STG.E.64 [R8.64], R4 ;  /* 0x0000000408007986 */ /* 0x0011e2000c101b24 */
[----:B------:R-:W-:Y:S05]  /*10ce0*/  BRA `(.L_x_3477) ;  /* 0x00000b8000007947 */ /* 0x000fea0003800000 */
.L_x_3472:
        /* <DEDUP_REMOVED lines=11> */
[----:B------:R-:W-:-:S05]  /*10da0*/  @!P0 HADD2.F32 R17, -RZ, R17.H1_H1 ;  /* 0x30000011ff118230 */ /* 0x000fca0000004100 */
[----:B------:R-:W-:-:S04]  /*10db0*/  @!P0 FSETP.NEU.FTZ.AND P1, PT, R17, RZ, PT ;  /* 0x000000ff1100820b */ /* 0x000fc80003f3d000 */
[----:B------:R-:W-:-:S05]  /*10dc0*/  @!P0 SEL R3, RZ, 0x1, !P1 ;  /* 0x00000001ff038807 */ /* 0x000fca0004800000 */
[----:B------:R0:W-:Y:S01]  /*10dd0*/  STG.E.U8 [R8.64], R3 ;  /* 0x0000000308007986 */ /* 0x0001e2000c101124 */
[----:B------:R-:W-:Y:S05]  /*10de0*/  BRA `(.L_x_3477) ;  /* 0x00000a8000007947 */ /* 0x000fea0003800000 */
.L_x_3486:
        /* <DEDUP_REMOVED lines=8> */
.L_x_3485:
        /* <DEDUP_REMOVED lines=21> */
.L_x_3490:
[----:B------:R-:W-:Y:S05]  /*10fc0*/  BSYNC B0 ;  /* 0x0000000000007941 */ /* 0x000fea0003800000 */
.L_x_3489:
[----:B------:R-:W-:-:S05]  /*10fd0*/  LOP3.LUT R5, R0, R5, RZ, 0xfc, !PT ;  /* 0x0000000500057212 */ /* 0x000fca00078efcff */
[----:B------:R0:W-:Y:S01]  /*10fe0*/  STG.E.U8 [R8.64], R5 ;  /* 0x0000000508007986 */ /* 0x0001e2000c101124 */
[----:B------:R-:W-:Y:S05]  /*10ff0*/  BRA `(.L_x_3477) ;  /* 0x0000087000007947 */ /* 0x000fea0003800000 */
.L_x_3488:
        /* <DEDUP_REMOVED lines=13> */
.L_x_3492:
[----:B------:R-:W-:Y:S01]  /*110d0*/  IMAD.MOV.U32 R0, RZ, RZ, 0x7f ;  /* 0x0000007fff007424 */ /* 0x000fe200078e00ff */
[----:B------:R-:W-:-:S04]  /*110e0*/  ISETP.GT.U32.AND P0, PT, R3, 0x7f800000, PT ;  /* 0x7f8000000300780c */ /* 0x000fc80003f04070 */
[----:B------:R-:W-:-:S04]  /*110f0*/  SEL R0, R0, 0x7c, P0 ;  /* 0x0000007c00007807 */ /* 0x000fc80000000000 */
.L_x_3493:
[----:B------:R-:W-:Y:S05]  /*11100*/  BSYNC B0 ;  /* 0x0000000000007941 */ /* 0x000fea0003800000 */
.L_x_3491:
[----:B------:R-:W-:-:S04]  /*11110*/  LOP3.LUT R3, R17, 0x80000000, RZ, 0xc0, !PT ;  /* 0x8000000011037812 */ /* 0x000fc800078ec0ff */
[----:B------:R-:W-:-:S04]  /*11120*/  SHF.R.U32.HI R3, RZ, 0x18, R3 ;  /* 0x00000018ff037819 */ /* 0x000fc80000011603 */
[----:B------:R-:W-:-:S05]  /*11130*/  LOP3.LUT R3, R0, R3, RZ, 0xfc, !PT ;  /* 0x0000000300037212 */ /* 0x000fca00078efcff */
[----:B------:R0:W-:Y:S01]  /*11140*/  STG.E.U8 [R8.64], R3 ;  /* 0x0000000308007986 */ /* 0x0001e2000c101124 */
[----:B------:R-:W-:Y:S05]  /*11150*/  BRA `(.L_x_3477) ;  /* 0x0000071000007947 */ /* 0x000fea0003800000 */
.L_x_3487:
[----:B------:R-:W-:-:S05]  /*11160*/  HADD2.F32 R0, -RZ, R17.H0_H0 ;  /* 0x20000011ff007230 */ /* 0x000fca0000004100 */
[----:B------:R-:W-:-:S05]  /*11170*/  F2FP.BF16.PACK_AB R0, RZ, R0 ;  /* 0x00000000ff00723e */ /* 0x000fca00000010ff */
[----:B------:R0:W-:Y:S01]  /*11180*/  STG.E.U16 [R8.64], R0 ;  /* 0x0000000008007986 */ /* 0x0001e2000c101524 */
[----:B------:R-:W-:Y:S05]  /*11190*/  BRA `(.L_x_3477) ;  /* 0x000006d000007947 */ /* 0x000fea0003800000 */
.L_x_3484:
        /* <DEDUP_REMOVED lines=12> */
.L_x_3496:
        /* <DEDUP_REMOVED lines=17> */
.L_x_3499:
[----:B------:R-:W-:-:S04]  /*11370*/  LOP3.LUT R3, R17, 0x80000000, RZ, 0xc0, !PT ;  /* 0x8000000011037812 */ /* 0x000fc800078ec0ff */
[----:B------:R-:W-:-:S04]  /*11380*/  SHF.R.U32.HI R3, RZ, 0x18, R3 ;  /* 0x00000018ff037819 */ /* 0x000fc80000011603 */
[----:B------:R-:W-:-:S04]  /*11390*/  LOP3.LUT R0, R0, R3, RZ, 0xfc, !PT ;  /* 0x0000000300007212 */ /* 0x000fc800078efcff */
[----:B------:R-:W-:Y:S02]  /*113a0*/  PRMT R4, R0, 0x7610, R4 ;  /* 0x0000761000047816 */ /* 0x000fe40000000004 */
.L_x_3498:
[----:B------:R-:W-:Y:S05]  /*113b0*/  BSYNC B0 ;  /* 0x0000000000007941 */ /* 0x000fea0003800000 */
.L_x_3497:
[----:B------:R0:W-:Y:S01]  /*113c0*/  STG.E.U8 [R8.64], R4 ;  /* 0x0000000408007986 */ /* 0x0001e2000c101124 */
[----:B------:R-:W-:Y:S05]  /*113d0*/  BRA `(.L_x_3477) ;  /* 0x0000049000007947 */ /* 0x000fea0003800000 */
.L_x_3495:
        /* <DEDUP_REMOVED lines=17> */
.L_x_3502:
[----:B------:R-:W-:-:S04]  /*114f0*/  LOP3.LUT R3, R17, 0x80000000, RZ, 0xc0, !PT ;  /* 0x8000000011037812 */ /* 0x000fc800078ec0ff */
[----:B------:R-:W-:-:S04]  /*11500*/  SHF.R.U32.HI R3, RZ, 0x18, R3 ;  /* 0x00000018ff037819 */ /* 0x000fc80000011603 */
[----:B------:R-:W-:-:S04]  /*11510*/  LOP3.LUT R0, R0, R3, RZ, 0xfc, !PT ;  /* 0x0000000300007212 */ /* 0x000fc800078efcff */
[----:B------:R-:W-:Y:S02]  /*11520*/  PRMT R4, R0, 0x7610, R4 ;  /* 0x0000761000047816 */ /* 0x000fe40000000004 */
.L_x_3501:
[----:B------:R-:W-:Y:S05]  /*11530*/  BSYNC B0 ;  /* 0x0000000000007941 */ /* 0x000fea0003800000 */
.L_x_3500:
[----:B------:R0:W-:Y:S01]  /*11540*/  STG.E.U8 [R8.64], R4 ;  /* 0x0000000408007986 */ /* 0x0001e2000c101124 */
[----:B------:R-:W-:Y:S05]  /*11550*/  BRA `(.L_x_3477) ;  /* 0x0000031000007947 */ /* 0x000fea0003800000 */
.L_x_3494:
        /* <DEDUP_REMOVED lines=22> */
.L_x_3476:
        /* <DEDUP_REMOVED lines=20> */
.L_x_3504:
[----:B------:R-:W-:-:S06]  /*11800*/  HADD2.F32 R4, -RZ, R17.H0_H0 ;  /* 0x20000011ff047230 */ /* 0x000fcc0000004100 */
[----:B------:R-:W0:Y:S02]  /*11810*/  F2I.U64.TRUNC R4, R4 ;  /* 0x0000000400047311 */ /* 0x000e24000020d800 */
[----:B0-----:R0:W-:Y:S01]  /*11820*/  STG.E.64 [R8.64], R4 ;  /* 0x0000000408007986 */ /* 0x0011e2000c101b24 */
[----:B------:R-:W-:Y:S05]  /*11830*/  BRA `(.L_x_3477) ;  /* 0x0000003000007947 */ /* 0x000fea0003800000 */
.L_x_3503:
[----:B------:R-:W-:-:S06]  /*11840*/  HADD2.F32 R17, -RZ, R17.H0_H0 ;  /* 0x20000011ff117230 */ /* 0x000fcc0000004100 */
[----:B------:R-:W0:Y:S02]  /*11850*/  F2I.FTZ.U32.TRUNC.NTZ R17, R17 ;  /* 0x0000001100117305 */ /* 0x000e24000021f000 */
[----:B0-----:R0:W-:Y:S02]  /*11860*/  STG.E [R8.64], R17 ;  /* 0x0000001108007986 */ /* 0x0011e4000c101924 */
.L_x_3477:
[----:B------:R-:W-:-:S04]  /*11870*/  IADD3 R2, R2, 0x80, RZ ;  /* 0x0000008002027810 */ /* 0x000fc80007ffe0ff */
.L_x_3437:
[----:B------:R-:W-:-:S13]  /*11880*/  ISETP.GE.AND P0, PT, R2, R27, PT ;  /* 0x0000001b0200720c */ /* 0x000fda0003f06270 */
[----:B------:R-:W-:Y:S01]  /*11890*/  @P0 BREAK B6 ;  /* 0x0000000000060942 */ /* 0x000fe20003800000 */
[----:B------:R-:W-:Y:S05]  /*118a0*/  @P0 BRA `(.L_x_3471) ;  /* 0x0000100000000947 */ /* 0x000fea0003800000 */
[----:B------:R-:W-:Y:S05]  /*118b0*/  BSYNC B6 ;  /* 0x0000000000067941 */ /* 0x000fea0003800000 */
.L_x_3436:
[----:B0-----:R-:W-:Y:S01]  /*118c0*/  IMAD R0, R28, 0x200, R2 ;  /* 0x000002001c007824 */ /* 0x001fe200078e0202 */
[----:B-1----:R-:W-:-:S03]  /*118d0*/  PRMT R3, R22, 0x9910, RZ ;  /* 0x0000991016037816 */ /* 0x002fc600000000ff */
        /* <DEDUP_REMOVED lines=18> */
.L_x_3508:
[----:B------:R-:W-:-:S06]  /*11a00*/  HADD2.F32 R5, -RZ, R16.H0_H0 ;  /* 0x20000010ff057230 */ /* 0x000fcc0000004100 */
[----:B------:R-:W0:Y:S02]  /*11a10*/  F2I.S64.TRUNC R4, R5 ;  /* 0x0000000500047311 */ /* 0x000e24000020d900 */
[----:B0-----:R0:W-:Y:S01]  /*11a20*/  STG.E.U8 [R8.64], R4 ;  /* 0x0000000408007986 */ /* 0x0011e2000c101124 */
[----:B------:R-:W-:Y:S05]  /*11a30*/  BRA `(.L_x_3510) ;  /* 0x00000e6000007947 */ /* 0x000fea0003800000 */
.L_x_3507:
        /* <DEDUP_REMOVED lines=10> */
.L_x_3512:
[----:B------:R-:W-:-:S04]  /*11ae0*/  HADD2.F32 R16, -RZ, R16.H0_H0 ;  /* 0x20000010ff107230 */ /* 0x000fc80000004100 */
[----:B------:R-:W0:Y:S02]  /*11af0*/  F2I.FTZ.TRUNC.NTZ R3, R16 ;  /* 0x0000001000037305 */ /* 0x000e24000021f100 */
[----:B0-----:R0:W-:Y:S01]  /*11b00*/  STG.E [R8.64], R3 ;  /* 0x0000000308007986 */ /* 0x0011e2000c101924 */
[----:B------:R-:W-:Y:S05]  /*11b10*/  BRA `(.L_x_3510) ;  /* 0x00000d8000007947 */ /* 0x000fea0003800000 */
.L_x_3511:
[----:B------:R-:W-:-:S04]  /*11b20*/  HADD2.F32 R16, -RZ, R16.H0_H0 ;  /* 0x20000010ff107230 */ /* 0x000fc80000004100 */
[----:B------:R-:W0:Y:S02]  /*11b30*/  F2I.FTZ.TRUNC.NTZ R3, R16 ;  /* 0x0000001000037305 */ /* 0x000e24000021f100 */
[----:B0-----:R0:W-:Y:S01]  /*11b40*/  STG.E.U16 [R8.64], R3 ;  /* 0x0000000308007986 */ /* 0x0011e2000c101524 */
[----:B------:R-:W-:Y:S05]  /*11b50*/  BRA `(.L_x_3510) ;  /* 0x00000d4000007947 */ /* 0x000fea0003800000 */
.L_x_3506:
        /* <DEDUP_REMOVED lines=9> */
.L_x_3514:
[----:B------:R0:W-:Y:S01]  /*11bf0*/  STG.E.U16 [R8.64], R16 ;  /* 0x0000001008007986 */ /* 0x0001e2000c101524 */
[----:B------:R-:W-:Y:S05]  /*11c00*/  BRA `(.L_x_3510) ;  /* 0x00000c9000007947 */ /* 0x000fea0003800000 */
.L_x_3513:
        /* <DEDUP_REMOVED lines=10> */
.L_x_3516:
[----:B------:R0:W-:Y:S01]  /*11cb0*/  STG.E [R8.64], R16 ;  /* 0x0000001008007986 */ /* 0x0001e2000c101924 */
[----:B------:R-:W-:Y:S05]  /*11cc0*/  BRA `(.L_x_3510) ;  /* 0x00000bd000007947 */ /* 0x000fea0003800000 */
.L_x_3515:
[----:B------:R-:W-:-:S05]  /*11cd0*/  HADD2.F32 R4, -RZ, R16.H0_H0 ;  /* 0x20000010ff047230 */ /* 0x000fca0000004100 */
[----:B------:R-:W-:-:S06]  /*11ce0*/  FMUL.FTZ R4, R4, 1 ;  /* 0x3f80000004047820 */ /* 0x000fcc0000410000 */
[----:B------:R-:W0:Y:S02]  /*11cf0*/  F2F.F64.F32 R4, R4 ;  /* 0x0000000400047310 */ /* 0x000e240000201800 */
[----:B0-----:R0:W-:Y:S01]  /*11d00*/  STG.E.64 [R8.64], R4 ;  /* 0x0000000408007986 */ /* 0x0011e2000c101b24 */
[----:B------:R-:W-:Y:S05]  /*11d10*/  BRA `(.L_x_3510) ;  /* 0x00000b8000007947 */ /* 0x000fea0003800000 */
.L_x_3505:
        /* <DEDUP_REMOVED lines=16> */
.L_x_3519:
        /* <DEDUP_REMOVED lines=8> */
.L_x_3518:
        /* <DEDUP_REMOVED lines=21> */
.L_x_3523:
[----:B------:R-:W-:Y:S05]  /*11ff0*/  BSYNC B0 ;  /* 0x0000000000007941 */ /* 0x000fea0003800000 */
.L_x_3522:
[----:B------:R-:W-:-:S05]  /*12000*/  LOP3.LUT R5, R0, R5, RZ, 0xfc, !PT ;  /* 0x0000000500057212 */ /* 0x000fca00078efcff */
[----:B------:R0:W-:Y:S01]  /*12010*/  STG.E.U8 [R8.64], R5 ;  /* 0x0000000508007986 */ /* 0x0001e2000c101124 */
[----:B------:R-:W-:Y:S05]  /*12020*/  BRA `(.L_x_3510) ;  /* 0x0000087000007947 */ /* 0x000fea0003800000 */
.L_x_3521:
        /* <DEDUP_REMOVED lines=13> */
.L_x_3525:
[----:B------:R-:W-:Y:S01]  /*12100*/  IMAD.MOV.U32 R0, RZ, RZ, 0x7f ;  /* 0x0000007fff007424 */ /* 0x000fe200078e00ff */
[----:B------:R-:W-:-:S04]  /*12110*/  ISETP.GT.U32.AND P0, PT, R3, 0x7f800000, PT ;  /* 0x7f8000000300780c */ /* 0x000fc80003f04070 */
[----:B------:R-:W-:-:S04]  /*12120*/  SEL R0, R0, 0x7c, P0 ;  /* 0x0000007c00007807 */ /* 0x000fc80000000000 */
.L_x_3526:
[----:B------:R-:W-:Y:S05]  /*12130*/  BSYNC B0 ;  /* 0x0000000000007941 */ /* 0x000fea0003800000 */
.L_x_3524:
[----:B------:R-:W-:-:S04]  /*12140*/  LOP3.LUT R3, R5, 0x80000000, RZ, 0xc0, !PT ;  /* 0x8000000005037812 */ /* 0x000fc800078ec0ff */
[----:B------:R-:W-:-:S04]  /*12150*/  SHF.R.U32.HI R3, RZ, 0x18, R3 ;  /* 0x00000018ff037819 */ /* 0x000fc80000011603 */
[----:B------:R-:W-:-:S05]  /*12160*/  LOP3.LUT R3, R0, R3, RZ, 0xfc, !PT ;  /* 0x0000000300037212 */ /* 0x000fca00078efcff */
[----:B------:R0:W-:Y:S01]  /*12170*/  STG.E.U8 [R8.64], R3 ;  /* 0x0000000308007986 */ /* 0x0001e2000c101124 */
[----:B------:R-:W-:Y:S05]  /*12180*/  BRA `(.L_x_3510) ;  /* 0x0000071000007947 */ /* 0x000fea0003800000 */
.L_x_3520:
[----:B------:R-:W-:-:S05]  /*12190*/  HADD2.F32 R0, -RZ, R16.H0_H0 ;  /* 0x20000010ff007230 */ /* 0x000fca0000004100 */
[----:B------:R-:W-:-:S05]  /*121a0*/  F2FP.BF16.PACK_AB R0, RZ, R0 ;  /* 0x00000000ff00723e */ /* 0x000fca00000010ff */
[----:B------:R0:W-:Y:S01]  /*121b0*/  STG.E.U16 [R8.64], R0 ;  /* 0x0000000008007986 */ /* 0x0001e2000c101524 */
[----:B------:R-:W-:Y:S05]  /*121c0*/  BRA `(.L_x_3510) ;  /* 0x000006d000007947 */ /* 0x000fea0003800000 */
.L_x_3517:
        /* <DEDUP_REMOVED lines=12> */
.L_x_3529:
        /* <DEDUP_REMOVED lines=17> */
.L_x_3532:
[----:B------:R-:W-:-:S04]  /*123a0*/  LOP3.LUT R3, R5, 0x80000000, RZ, 0xc0, !PT ;  /* 0x8000000005037812 */ /* 0x000fc800078ec0ff */
[----:B------:R-:W-:-:S04]  /*123b0*/  SHF.R.U32.HI R3, RZ, 0x18, R3 ;  /* 0x00000018ff037819 */ /* 0x000fc80000011603 */
[----:B------:R-:W-:-:S04]  /*123c0*/  LOP3.LUT R0, R0, R3, RZ, 0xfc, !PT ;  /* 0x0000000300007212 */ /* 0x000fc800078efcff */
[----:B------:R-:W-:Y:S02]  /*123d0*/  PRMT R4, R0, 0x7610, R4 ;  /* 0x0000761000047816 */ /* 0x000fe40000000004 */
.L_x_3531:
[----:B------:R-:W-:Y:S05]  /*123e0*/  BSYNC B0 ;  /* 0x0000000000007941 */ /* 0x000fea0003800000 */
.L_x_3530:
[----:B------:R0:W-:Y:S01]  /*123f0*/  STG.E.U8 [R8.64], R4 ;  /* 0x0000000408007986 */ /* 0x0001e2000c101124 */
[----:B------:R-:W-:Y:S05]  /*12400*/  BRA `(.L_x_3510) ;  /* 0x0000049000007947 */ /* 0x000fea0003800000 */
.L_x_3528:
        /* <DEDUP_REMOVED lines=17> */
.L_x_3535:
[----:B------:R-:W-:-:S04]  /*12520*/  LOP3.LUT R3, R5, 0x80000000, RZ, 0xc0, !PT ;  /* 0x8000000005037812 */ /* 0x000fc800078ec0ff */
[----:B------:R-:W-:-:S04]  /*12530*/  SHF.R.U32.HI R3, RZ, 0x18, R3 ;  /* 0x00000018ff037819 */ /* 0x000fc80000011603 */
[----:B------:R-:W-:-:S04]  /*12540*/  LOP3.LUT R0, R0, R3, RZ, 0xfc, !PT ;  /* 0x0000000300007212 */ /* 0x000fc800078efcff */
[----:B------:R-:W-:Y:S02]  /*12550*/  PRMT R4, R0, 0x7610, R4 ;  /* 0x0000761000047816 */ /* 0x000fe40000000004 */
.L_x_3534:
[----:B------:R-:W-:Y:S05]  /*12560*/  BSYNC B0 ;  /* 0x0000000000007941 */ /* 0x000fea0003800000 */
.L_x_3533:
[----:B------:R0:W-:Y:S01]  /*12570*/  STG.E.U8 [R8.64], R4 ;  /* 0x0000000408007986 */ /* 0x0001e2000c101124 */
[----:B------:R-:W-:Y:S05]  /*12580*/  BRA `(.L_x_3510) ;  /* 0x0000031000007947 */ /* 0x000fea0003800000 */
.L_x_3527:
        /* <DEDUP_REMOVED lines=22> */
.L_x_3509:
        /* <DEDUP_REMOVED lines=20> */
.L_x_3537:
[----:B------:R-:W-:-:S06]  /*12830*/  HADD2.F32 R4, -RZ, R16.H0_H0 ;  /* 0x20000010ff047230 */ /* 0x000fcc0000004100 */
[----:B------:R-:W0:Y:S02]  /*12840*/  F2I.U64.TRUNC R4, R4 ;  /* 0x0000000400047311 */ /* 0x000e24000020d800 */
[----:B0-----:R0:W-:Y:S01]  /*12850*/  STG.E.64 [R8.64], R4 ;  /* 0x0000000408007986 */ /* 0x0011e2000c101b24 */
[----:B------:R-:W-:Y:S05]  /*12860*/  BRA `(.L_x_3510) ;  /* 0x0000003000007947 */ /* 0x000fea0003800000 */
.L_x_3536:
[----:B------:R-:W-:-:S04]  /*12870*/  HADD2.F32 R16, -RZ, R16.H0_H0 ;  /* 0x20000010ff107230 */ /* 0x000fc80000004100 */
[----:B------:R-:W0:Y:S02]  /*12880*/  F2I.FTZ.U32.TRUNC.NTZ R3, R16 ;  /* 0x0000001000037305 */ /* 0x000e24000021f000 */
[----:B0-----:R0:W-:Y:S02]  /*12890*/  STG.E [R8.64], R3 ;  /* 0x0000000308007986 */ /* 0x0011e4000c101924 */
.L_x_3510:
[----:B------:R-:W-:Y:S02]  /*128a0*/  IADD3 R2, R2, 0x80, RZ ;  /* 0x0000008002027810 */ /* 0x000fe40007ffe0ff */
.L_x_3471:
[----:B------:R-:W-:Y:S05]  /*128b0*/  BSYNC B7 ;  /* 0x0000000000077941 */ /* 0x000fea0003800000 */
.L_x_3435:
[----:B------:R-:W-:-:S13]  /*128c0*/  ISETP.GE.AND P0, PT, R2, R27, PT ;  /* 0x0000001b0200720c */ /* 0x000fda0003f06270 */
[----:B------:R-:W-:Y:S05]  /*128d0*/  @P0 EXIT ;  /* 0x000000000000094d */ /* 0x000fea0003800000 */
[----:B01----:R-:W-:Y:S01]  /*128e0*/  PRMT R0, R22, 0x9910, RZ ;  /* 0x0000991016007816 */ /* 0x003fe200000000ff */
        /* <DEDUP_REMOVED lines=16> */
[----:B0-----:R-:W-:Y:S01]  /*129f0*/  STG.E.U8 [R2.64], R19 ;  /* 0x0000001302007986 */ /* 0x001fe2000c101124 */
[----:B------:R-:W-:Y:S05]  /*12a00*/  EXIT ;  /* 0x000000000000794d */ /* 0x000fea0003800000 */
.L_x_3541:
[----:B------:R-:W-:-:S06]  /*12a10*/  HADD2.F32 R5, -RZ, R19.H0_H0 ;  /* 0x20000013ff057230 */ /* 0x000fcc0000004100 */
[----:B------:R-:W0:Y:S02]  /*12a20*/  F2I.S64.TRUNC R4, R5 ;  /* 0x0000000500047311 */ /* 0x000e24000020d900 */
[----:B0-----:R-:W-:Y:S01]  /*12a30*/  STG.E.U8 [R2.64], R4 ;  /* 0x0000000402007986 */ /* 0x001fe2000c101124 */
[----:B------:R-:W-:Y:S05]  /*12a40*/  EXIT ;  /* 0x000000000000794d */ /* 0x000fea0003800000 */
.L_x_3540:
        /* <DEDUP_REMOVED lines=10> */
.L_x_3544:
[----:B------:R-:W-:-:S06]  /*12af0*/  HADD2.F32 R19, -RZ, R19.H0_H0 ;  /* 0x20000013ff137230 */ /* 0x000fcc0000004100 */
[----:B------:R-:W0:Y:S02]  /*12b00*/  F2I.FTZ.TRUNC.NTZ R19, R19 ;  /* 0x0000001300137305 */ /* 0x000e24000021f100 */
[----:B0-----:R-:W-:Y:S01]  /*12b10*/  STG.E [R2.64], R19 ;  /* 0x0000001302007986 */ /* 0x001fe2000c101924 */
[----:B------:R-:W-:Y:S05]  /*12b20*/  EXIT ;  /* 0x000000000000794d */ /* 0x000fea0003800000 */
.L_x_3543:
[----:B------:R-:W-:-:S06]  /*12b30*/  HADD2.F32 R19, -RZ, R19.H0_H0 ;  /* 0x20000013ff137230 */ /* 0x000fcc0000004100 */
[----:B------:R-:W0:Y:S02]  /*12b40*/  F2I.FTZ.TRUNC.NTZ R19, R19 ;  /* 0x0000001300137305 */ /* 0x000e24000021f100 */
[----:B0-----:R-:W-:Y:S01]  /*12b50*/  STG.E.U16 [R2.64], R19 ;  /* 0x0000001302007986 */ /* 0x001fe2000c101524 */
[----:B------:R-:W-:Y:S05]  /*12b60*/  EXIT ;  /* 0x000000000000794d */ /* 0x000fea0003800000 */
.L_x_3539:
        /* <DEDUP_REMOVED lines=9> */
.L_x_3546:
[----:B------:R-:W-:Y:S01]  /*12c00*/  STG.E.U16 [R2.64], R19 ;  /* 0x0000001302007986 */ /* 0x000fe2000c101524 */
[----:B------:R-:W-:Y:S05]  /*12c10*/  EXIT ;  /* 0x000000000000794d */ /* 0x000fea0003800000 */
.L_x_3545:
        /* <DEDUP_REMOVED lines=10> */
.L_x_3548:
[----:B------:R-:W-:Y:S01]  /*12cc0*/  STG.E [R2.64], R19 ;  /* 0x0000001302007986 */ /* 0x000fe2000c101924 */
[----:B------:R-:W-:Y:S05]  /*12cd0*/  EXIT ;  /* 0x000000000000794d */ /* 0x000fea0003800000 */
.L_x_3547:
[----:B------:R-:W-:-:S05]  /*12ce0*/  HADD2.F32 R4, -RZ, R19.H0_H0 ;  /* 0x20000013ff047230 */ /* 0x000fca0000004100 */
[----:B------:R-:W-:-:S06]  /*12cf0*/  FMUL.FTZ R4, R4, 1 ;  /* 0x3f80000004047820 */ /* 0x000fcc0000410000 */
[----:B------:R-:W0:Y:S02]  /*12d00*/  F2F.F64.F32 R4, R4 ;  /* 0x0000000400047310 */ /* 0x000e240000201800 */
[----:B0-----:R-:W-:Y:S01]  /*12d10*/  STG.E.64 [R2.64], R4 ;  /* 0x0000000402007986 */ /* 0x001fe2000c101b24 */
[----:B------:R-:W-:Y:S05]  /*12d20*/  EXIT ;  /* 0x000000000000794d */ /* 0x000fea0003800000 */
.L_x_3538:
        /* <DEDUP_REMOVED lines=14> */
[----:B------:R-:W-:Y:S01]  /*12e10*/  STG.E.U8 [R2.64], R5 ;  /* 0x0000000502007986 */ /* 0x000fe2000c101124 */
[----:B------:R-:W-:Y:S05]  /*12e20*/  EXIT ;  /* 0x000000000000794d */ /* 0x000fea0003800000 */
.L_x_3551:
        /* <DEDUP_REMOVED lines=8> */
.L_x_3550:
        /* <DEDUP_REMOVED lines=21> */
.L_x_3555:
[----:B------:R-:W-:Y:S05]  /*13000*/  BSYNC B0 ;  /* 0x0000000000007941 */ /* 0x000fea0003800000 */
.L_x_3554:
[----:B------:R-:W-:-:S05]  /*13010*/  LOP3.LUT R5, R0, R5, RZ, 0xfc, !PT ;  /* 0x0000000500057212 */ /* 0x000fca00078efcff */
[----:B------:R-:W-:Y:S01]  /*13020*/  STG.E.U8 [R2.64], R5 ;  /* 0x0000000502007986 */ /* 0x000fe2000c101124 */
[----:B------:R-:W-:Y:S05]  /*13030*/  EXIT ;  /* 0x000000000000794d */ /* 0x000fea0003800000 */
.L_x_3553:
        /* <DEDUP_REMOVED lines=13> */
.L_x_3557:
[----:B------:R-:W-:Y:S01]  /*13110*/  IMAD.MOV.U32 R0, RZ, RZ, 0x7f ;  /* 0x0000007fff007424 */ /* 0x000fe200078e00ff */
[----:B------:R-:W-:-:S04]  /*13120*/  ISETP.GT.U32.AND P0, PT, R4, 0x7f800000, PT ;  /* 0x7f8000000400780c */ /* 0x000fc80003f04070 */
[----:B------:R-:W-:-:S04]  /*13130*/  SEL R0, R0, 0x7c, P0 ;  /* 0x0000007c00007807 */ /* 0x000fc80000000000 */
.L_x_3558:
[----:B------:R-:W-:Y:S05]  /*13140*/  BSYNC B0 ;  /* 0x0000000000007941 */ /* 0x000fea0003800000 */
.L_x_3556:
[----:B------:R-:W-:-:S04]  /*13150*/  LOP3.LUT R4, R19, 0x80000000, RZ, 0xc0, !PT ;  /* 0x8000000013047812 */ /* 0x000fc800078ec0ff */
[----:B------:R-:W-:-:S04]  /*13160*/  SHF.R.U32.HI R5, RZ, 0x18, R4 ;  /* 0x00000018ff057819 */ /* 0x000fc80000011604 */
[----:B------:R-:W-:-:S05]  /*13170*/  LOP3.LUT R5, R0, R5, RZ, 0xfc, !PT ;  /* 0x0000000500057212 */ /* 0x000fca00078efcff */
[----:B------:R-:W-:Y:S01]  /*13180*/  STG.E.U8 [R2.64], R5 ;  /* 0x0000000502007986 */ /* 0x000fe2000c101124 */
[----:B------:R-:W-:Y:S05]  /*13190*/  EXIT ;  /* 0x000000000000794d */ /* 0x000fea0003800000 */
.L_x_3552:
[----:B------:R-:W-:-:S05]  /*131a0*/  HADD2.F32 R0, -RZ, R19.H0_H0 ;  /* 0x20000013ff007230 */ /* 0x000fca0000004100 */
[----:B------:R-:W-:-:S05]  /*131b0*/  F2FP.BF16.PACK_AB R0, RZ, R0 ;  /* 0x00000000ff00723e */ /* 0x000fca00000010ff */
[----:B------:R-:W-:Y:S01]  /*131c0*/  STG.E.U16 [R2.64], R0 ;  /* 0x0000000002007986 */ /* 0x000fe2000c101524 */
[----:B------:R-:W-:Y:S05]  /*131d0*/  EXIT ;  /* 0x000000000000794d */ /* 0x000fea0003800000 */
.L_x_3549:
        /* <DEDUP_REMOVED lines=12> */
.L_x_3561:
        /* <DEDUP_REMOVED lines=17> */
.L_x_3564:
[----:B------:R-:W-:-:S04]  /*133b0*/  LOP3.LUT R0, R19, 0x80000000, RZ, 0xc0, !PT ;  /* 0x8000000013007812 */ /* 0x000fc800078ec0ff */
[----:B------:R-:W-:-:S04]  /*133c0*/  SHF.R.U32.HI R5, RZ, 0x18, R0 ;  /* 0x00000018ff057819 */ /* 0x000fc80000011600 */
[----:B------:R-:W-:-:S04]  /*133d0*/  LOP3.LUT R4, R4, R5, RZ, 0xfc, !PT ;  /* 0x0000000504047212 */ /* 0x000fc800078efcff */
[----:B------:R-:W-:Y:S02]  /*133e0*/  PRMT R0, R4, 0x7610, R0 ;  /* 0x0000761004007816 */ /* 0x000fe40000000000 */
.L_x_3563:
[----:B------:R-:W-:Y:S05]  /*133f0*/  BSYNC B0 ;  /* 0x0000000000007941 */ /* 0x000fea0003800000 */
.L_x_3562:
[----:B------:R-:W-:Y:S01]  /*13400*/  STG.E.U8 [R2.64], R0 ;  /* 0x0000000002007986 */ /* 0x000fe2000c101124 */
[----:B------:R-:W-:Y:S05]  /*13410*/  EXIT ;  /* 0x000000000000794d */ /* 0x000fea0003800000 */
.L_x_3560:
        /* <DEDUP_REMOVED lines=17> */
.L_x_3567:
[----:B------:R-:W-:-:S04]  /*13530*/  LOP3.LUT R0, R19, 0x80000000, RZ, 0xc0, !PT ;  /* 0x8000000013007812 */ /* 0x000fc800078ec0ff */
[----:B------:R-:W-:-:S04]  /*13540*/  SHF.R.U32.HI R5, RZ, 0x18, R0 ;  /* 0x00000018ff057819 */ /* 0x000fc80000011600 */
[----:B------:R-:W-:-:S04]  /*13550*/  LOP3.LUT R4, R4, R5, RZ, 0xfc, !PT ;  /* 0x0000000504047212 */ /* 0x000fc800078efcff */
[----:B------:R-:W-:Y:S02]  /*13560*/  PRMT R0, R4, 0x7610, R0 ;  /* 0x0000761004007816 */ /* 0x000fe40000000000 */
.L_x_3566:
[----:B------:R-:W-:Y:S05]  /*13570*/  BSYNC B0 ;  /* 0x0000000000007941 */ /* 0x000fea0003800000 */
.L_x_3565:
[----:B------:R-:W-:Y:S01]  /*13580*/  STG.E.U8 [R2.64], R0 ;  /* 0x0000000002007986 */ /* 0x000fe2000c101124 */
[----:B------:R-:W-:Y:S05]  /*13590*/  EXIT ;  /* 0x000000000000794d */ /* 0x000fea0003800000 */
.L_x_3559:
        /* <DEDUP_REMOVED lines=22> */
.L_x_3542:
        /* <DEDUP_REMOVED lines=20> */
.L_x_3569:
[----:B------:R-:W-:-:S06]  /*13840*/  HADD2.F32 R4, -RZ, R19.H0_H0 ;  /* 0x20000013ff047230 */ /* 0x000fcc0000004100 */
[----:B------:R-:W0:Y:S02]  /*13850*/  F2I.U64.TRUNC R4, R4 ;  /* 0x0000000400047311 */ /* 0x000e24000020d800 */
[----:B0-----:R-:W-:Y:S01]  /*13860*/  STG.E.64 [R2.64], R4 ;  /* 0x0000000402007986 */ /* 0x001fe2000c101b24 */
[----:B------:R-:W-:Y:S05]  /*13870*/  EXIT ;  /* 0x000000000000794d */ /* 0x000fea0003800000 */
.L_x_3568:
[----:B------:R-:W-:-:S06]  /*13880*/  HADD2.F32 R19, -RZ, R19.H0_H0 ;  /* 0x20000013ff137230 */ /* 0x000fcc0000004100 */
[----:B------:R-:W0:Y:S02]  /*13890*/  F2I.FTZ.U32.TRUNC.NTZ R19, R19 ;  /* 0x0000001300137305 */ /* 0x000e24000021f000 */
[----:B0-----:R-:W-:Y:S01]  /*138a0*/  STG.E [R2.64], R19 ;  /* 0x0000001302007986 */ /* 0x001fe2000c101924 */
[----:B------:R-:W-:Y:S05]  /*138b0*/  EXIT ;  /* 0x000000000000794d */ /* 0x000fea0003800000 */
        .weak           $__internal_1_$__cuda_sm3x_div_rn_ftz_f32_slowpath
        .type           $__internal_1_$__cuda_sm3x_div_rn_ftz_f32_slowpath,@function
        .size           $__internal_1_$__cuda_sm3x_div_rn_ftz_f32_slowpath,(.L_x_16328 - $__internal_1_$__cuda_sm3x_div_rn_ftz_f32_slowpath)
$__internal_1_$__cuda_sm3x_div_rn_ftz_f32_slowpath:
        /* <DEDUP_REMOVED lines=32> */
.L_x_3572:
[----:B------:R-:W-:Y:S05]  /*13ac0*/  BSYNC B1 ;  /* 0x0000000000017941 */ /* 0x000fea0003800000 */
.L_x_3571:
[----:B------:R-:W-:Y:S01]  /*13ad0*/  IADD3 R4, R4, -0x7f, RZ ;  /* 0xffffff8104047810 */ /* 0x000fe20007ffe0ff */
[----:B------:R-:W-:Y:S01]  /*13ae0*/  BSSY B1, `(.L_x_3577) ;  /* 0x000001b000017945 */ /* 0x000fe20003800000 */
[----:B------:R-:W-:-:S03]  /*13af0*/  IADD3 R6, R6, -0x7f, RZ ;  /* 0xffffff8106067810 */ /* 0x000fc60007ffe0ff */
[----:B------:R-:W-:Y:S02]  /*13b00*/  IMAD R5, R4, -0x800000, R8 ;  /* 0xff80000004057824 */ /* 0x000fe400078e0208 */
[C---:B------:R-:W-:Y:S02]  /*13b10*/  IMAD R7, R6.reuse, -0x800000, R7 ;  /* 0xff80000006077824 */ /* 0x040fe400078e0207 */
[----:B------:R0:W1:Y:S01]  /*13b20*/  MUFU.RCP R8, R5 ;  /* 0x0000000500087308 */ /* 0x0000620000001000 */
[----:B------:R-:W-:Y:S02]  /*13b30*/  IMAD.IADD R6, R6, 0x1, -R4 ;  /* 0x0000000106067824 */ /* 0x000fe400078e0a04 */
[----:B0-----:R-:W-:-:S04]  /*13b40*/  FADD.FTZ R5, -R5, -RZ ;  /* 0x800000ff05057221 */ /* 0x001fc80000010100 */
[----:B-1----:R-:W-:-:S04]  /*13b50*/  FFMA R9, R8, R5, 1 ;  /* 0x3f80000008097423 */ /* 0x002fc80000000005 */
        /* <DEDUP_REMOVED lines=18> */
.L_x_3578:
[----:B------:R-:W-:Y:S02]  /*13c80*/  IMAD R8, R6, 0x800000, R8 ;  /* 0x0080000006087824 */ /* 0x000fe400078e0208 */
.L_x_3579:
[----:B------:R-:W-:Y:S05]  /*13c90*/  BSYNC B1 ;  /* 0x0000000000017941 */ /* 0x000fea0003800000 */
.L_x_3577:
[----:B------:R-:W-:Y:S01]  /*13ca0*/  IMAD.MOV.U32 R6, RZ, RZ, R8 ;  /* 0x000000ffff067224 */ /* 0x000fe200078e0008 */
[----:B------:R-:W-:Y:S05]  /*13cb0*/  BRA `(.L_x_3580) ;  /* 0x0000008000007947 */ /* 0x000fea0003800000 */
.L_x_3576:
[----:B------:R-:W-:-:S04]  /*13cc0*/  LOP3.LUT R6, R8, 0x80000000, R7, 0x48, !PT ;  /* 0x8000000008067812 */ /* 0x000fc800078e4807 */
[----:B------:R-:W-:Y:S01]  /*13cd0*/  LOP3.LUT R6, R6, 0x7f800000, RZ, 0xfc, !PT ;  /* 0x7f80000006067812 */ /* 0x000fe200078efcff */
[----:B------:R-:W-:Y:S05]  /*13ce0*/  BRA `(.L_x_3580) ;  /* 0x0000005000007947 */ /* 0x000fea0003800000 */
.L_x_3575:
[----:B------:R-:W-:Y:S01]  /*13cf0*/  LOP3.LUT R6, R8, 0x80000000, R7, 0x48, !PT ;  /* 0x8000000008067812 */ /* 0x000fe200078e4807 */
[----:B------:R-:W-:Y:S05]  /*13d00*/  BRA `(.L_x_3580) ;  /* 0x0000003000007947 */ /* 0x000fea0003800000 */
.L_x_3574:
[----:B------:R-:W0:Y:S01]  /*13d10*/  MUFU.RSQ R6, -QNAN ;  /* 0xffc0000000067908 */ /* 0x000e220000001400 */
[----:B------:R-:W-:Y:S05]  /*13d20*/  BRA `(.L_x_3580) ;  /* 0x0000001000007947 */ /* 0x000fea0003800000 */
.L_x_3573:
[----:B------:R-:W-:Y:S02]  /*13d30*/  FADD.FTZ R6, R7, R8 ;  /* 0x0000000807067221 */ /* 0x000fe40000010000 */
.L_x_3580:
[----:B------:R-:W-:Y:S05]  /*13d40*/  BSYNC B0 ;  /* 0x0000000000007941 */ /* 0x000fea0003800000 */
.L_x_3570:
[----:B------:R-:W-:Y:S02]  /*13d50*/  IMAD.MOV.U32 R4, RZ, RZ, R3 ;  /* 0x000000ffff047224 */ /* 0x000fe400078e0003 */
[----:B------:R-:W-:-:S04]  /*13d60*/  IMAD.MOV.U32 R5, RZ, RZ, 0x0 ;  /* 0x00000000ff057424 */ /* 0x000fc800078e00ff */
[----:B------:R-:W-:Y:S05]  /*13d70*/  RET.REL.NODEC R4 `(_ZN2at6native27unrolled_elementwise_kernelIZZZNS0_16asin_kernel_cudaERNS_18TensorIteratorBaseEENKUlvE_clEvENKUlvE1_clEvEUlN3c107complexINS6_4HalfEEEE_St5arrayIPcLm2EELi4E23TrivialOffsetCalculatorILi1EjESF_NS0_6memory12LoadWithCastILi1EEENSG_13StoreWithCastILi1EEEEEviT_T0_T2_T3_T4_T5_) ;  /* 0xfffec28004007950 */ /* 0x000fea0003c3ffff */
.L_x_3581:
        /* <DEDUP_REMOVED lines=16> */
.L_x_16328:


//--------------------- .text._ZN2at6native18elementwise_kernelILi128ELi2EZNS0_22gpu_kernel_impl_nocastIZZZNS0_16asin_kernel_cudaERNS_18TensorIteratorBaseEENKUlvE_clEvENKUlvE1_clEvEUlN3c107complexINS7_4HalfEEEE_EEvS4_RKT_EUliE_EEviT1_ --------------------------
	.section	.text._ZN2at6native18elementwise_kernelILi128ELi2EZNS0_22gpu_kernel_impl_nocastIZZZNS0_16asin_kernel_cudaERNS_18TensorIteratorBaseEENKUlvE_clEvENKUlvE1_clEvEUlN3c107complexINS7_4HalfEEEE_EEvS4_RKT_EUliE_EEviT1_,"ax",@progbits
	.sectioninfo	@"SHI_REGISTERS=26"
	.align	128
        .global         _ZN2at6native18elementwise_kernelILi128ELi2EZNS0_22gpu_kernel_impl_nocastIZZZNS0_16asin_kernel_cudaERNS_18TensorIteratorBaseEENKUlvE_clEvENKUlvE1_clEvEUlN3c107complexINS7_4HalfEEEE_EEvS4_RKT_EUliE_EEviT1_
        .type           _ZN2at6native18elementwise_kernelILi128ELi2EZNS0_22gpu_kernel_impl_nocastIZZZNS0_16asin_kernel_cudaERNS_18TensorIteratorBaseEENKUlvE_clEvENKUlvE1_clEvEUlN3c107complexINS7_4HalfEEEE_EEvS4_RKT_EUliE_EEviT1_,@function
        .size           _ZN2at6native18elementwise_kernelILi128ELi2EZNS0_22gpu_kernel_impl_nocastIZZZNS0_16asin_kernel_cudaERNS_18TensorIteratorBaseEENKUlvE_clEvENKUlvE1_clEvEUlN3c107complexINS7_4HalfEEEE_EEvS4_RKT_EUliE_EEviT1_,(.L_x_16329 - _ZN2at6native18elementwise_kernelILi128ELi2EZNS0_22gpu_kernel_impl_nocastIZZZNS0_16asin_kernel_cudaERNS_18TensorIteratorBaseEENKUlvE_clEvENKUlvE1_clEvEUlN3c107complexINS7_4HalfEEEE_EEvS4_RKT_EUliE_EEviT1_)
        .other          _ZN2at6native18elementwise_kernelILi128ELi2EZNS0_22gpu_kernel_impl_nocastIZZZNS0_16asin_kernel_cudaERNS_18TensorIteratorBaseEENKUlvE_clEvENKUlvE1_clEvEUlN3c107complexINS7_4HalfEEEE_EEvS4_RKT_EUliE_EEviT1_,@"STO_CUDA_ENTRY STV_DEFAULT"
_ZN2at6native18elementwise_kernelILi128ELi2EZNS0_22gpu_kernel_impl_nocastIZZZNS0_16asin_kernel_cudaERNS_18TensorIteratorBaseEENKUlvE_clEvENKUlvE1_clEvEUlN3c107complexINS7_4HalfEEEE_EEvS4_RKT_EUliE_EEviT1_:
.text._ZN2at6native18elementwise_kernelILi128ELi2EZNS0_22gpu_kernel_impl_nocastIZZZNS0_16asin_kernel_cudaERNS_18TensorIteratorBaseEENKUlvE_clEvENKUlvE1_clEvEUlN3c107complexINS7_4HalfEEEE_EEvS4_RKT_EUliE_EEviT1_:
        /* <DEDUP_REMOVED lines=9> */
[----:B------:R-:W-:Y:S01]  /*0090*/  HFMA2.MMA R0, -RZ, RZ, 0, 0 ;  /* 0x00000000ff007435 */ /* 0x000fe200000001ff */
[----:B------:R-:W-:-:S11]  /*00a0*/  MOV R2, RZ ;  /* 0x000000ff00027202 */ /* 0x000fd60000000f00 */
        /* <DEDUP_REMOVED lines=225> */
.L_x_3584:
[----:B------:R-:W-:-:S04]  /*0ec0*/  IADD3 R6, P0, R0, c[0x0][0x368], RZ ;  /* 0x0000da0000067a10 */ /* 0x000fc80007f1e0ff */
[----:B------:R-:W-:-:S05]  /*0ed0*/  IADD3.X R7, RZ, c[0x0][0x36c], RZ, P0, !PT ;  /* 0x0000db00ff077a10 */ /* 0x000fca00007fe4ff */
[----:B------:R-:W2:Y:S01]  /*0ee0*/  LDG.E R6, [R6.64] ;  /* 0x0000000406067981 */ /* 0x000ea2000c1e1900 */
[----:B------:R-:W-:Y:S01]  /*0ef0*/  BSSY B0, `(.L_x_3585) ;  /* 0x00002b9000007945 */ /* 0x000fe20003800000 */
[--C-:B--2---:R-:W-:Y:S02]  /*0f00*/  HADD2.F32 R20, -RZ, R6.reuse.H1_H1 ;  /* 0x30000006ff147230 */ /* 0x104fe40000004100 */
[----:B------:R-:W-:-:S03]  /*0f10*/  HADD2.F32 R0, -RZ, R6.H0_H0 ;  /* 0x20000006ff007230 */ /* 0x000fc60000004100 */
[----:B------:R-:W-:Y:S02]  /*0f20*/  FSETP.GTU.FTZ.AND P0, PT, |R20|, +INF , PT ;  /* 0x7f8000001400780b */ /* 0x000fe40003f1c200 */
[C---:B------:R-:W-:Y:S01]  /*0f30*/  FSETP.GTU.FTZ.AND P1, PT, |R0|.reuse, +INF , PT ;  /* 0x7f8000000000780b */ /* 0x040fe20003f3c200 */
[----:B------:R-:W-:Y:S01]  /*0f40*/  FADD.FTZ R11, |R0|, -RZ ;  /* 0x800000ff000b7221 */ /* 0x000fe20000010200 */
[----:B------:R-:W-:Y:S02]  /*0f50*/  MOV R9, R20 ;  /* 0x0000001400097202 */ /* 0x000fe40000000f00 */
        /* <DEDUP_REMOVED lines=16> */
[----:B------:R-:W-:Y:S02]  /*1060*/  FADD.FTZ R6, R11, -1 ;  /* 0xbf8000000b067421 */ /* 0x000fe40000010000 */
[----:B------:R-:W-:Y:S02]  /*1070*/  FADD.FTZ R15, |R14|, -RZ ;  /* 0x800000ff0e0f7221 */ /* 0x000fe40000010200 */
[----:B------:R-:W-:Y:S02]  /*1080*/  FADD.FTZ R12, |R5|, -RZ ;  /* 0x800000ff050c7221 */ /* 0x000fe40000010200 */
[----:B------:R-:W-:-:S03]  /*1090*/  FADD.FTZ R16, |R6|, -RZ ;  /* 0x800000ff06107221 */ /* 0x000fc60000010200 */
[-C--:B------:R-:W-:Y:S02]  /*10a0*/  IMNMX R8, R12, R15.reuse, !PT ;  /* 0x0000000f0c087217 */ /* 0x080fe40007800200 */
[----:B------:R-:W-:Y:S02]  /*10b0*/  IMNMX R7, R15, R16, !PT ;  /* 0x000000100f077217 */ /* 0x000fe40007800200 */
[----:B------:R-:W-:Y:S02]  /*10c0*/  LOP3.LUT R10, R8, 0xfe000000, RZ, 0xc0, !PT ;  /* 0xfe000000080a7812 */ /* 0x000fe400078ec0ff */
[----:B------:R-:W-:Y:S02]  /*10d0*/  LOP3.LUT R13, R7, 0xfe000000, RZ, 0xc0, !PT ;  /* 0xfe000000070d7812 */ /* 0x000fe400078ec0ff */
[----:B------:R-:W-:Y:S02]  /*10e0*/  IMNMX R12, R12, R15, PT ;  /* 0x0000000f0c0c7217 */ /* 0x000fe40003800200 */
[----:B------:R-:W-:-:S02]  /*10f0*/  IADD3 R17, -R10, 0x7e800000, RZ ;  /* 0x7e8000000a117810 */ /* 0x000fc40007ffe1ff */
[----:B------:R-:W-:Y:S02]  /*1100*/  IMNMX R15, R15, R16, PT ;  /* 0x000000100f0f7217 */ /* 0x000fe40003800200 */
[----:B------:R-:W-:Y:S01]  /*1110*/  IADD3 R18, -R13, 0x7e800000, RZ ;  /* 0x7e8000000d127810 */ /* 0x000fe20007ffe1ff */
[CC--:B------:R-:W-:Y:S01]  /*1120*/  FMUL.FTZ R16, R12.reuse, R17.reuse ;  /* 0x000000110c107220 */ /* 0x0c0fe20000410000 */
[----:B------:R-:W-:Y:S01]  /*1130*/  FSETP.NEU.FTZ.AND P0, PT, R12, RZ, PT ;  /* 0x000000ff0c00720b */ /* 0x000fe20003f1d000 */
[----:B------:R-:W-:Y:S01]  /*1140*/  FMUL.FTZ R17, R8, R17 ;  /* 0x0000001108117220 */ /* 0x000fe20000410000 */
[C---:B------:R-:W-:Y:S01]  /*1150*/  FSETP.NEU.FTZ.AND P2, PT, R15.reuse, RZ, PT ;  /* 0x000000ff0f00720b */ /* 0x040fe20003f5d000 */
[----:B------:R-:W-:Y:S01]  /*1160*/  FMUL.FTZ R19, R15, R18 ;  /* 0x000000120f137220 */ /* 0x000fe20000410000 */
[----:B------:R-:W-:Y:S01]  /*1170*/  FSETP.NEU.FTZ.AND P1, PT, R12, +INF , PT ;  /* 0x7f8000000c00780b */ /* 0x000fe20003f3d000 */
[----:B------:R-:W-:Y:S02]  /*1180*/  FMUL.FTZ R16, R16, R16 ;  /* 0x0000001010107220 */ /* 0x000fe40000410000 */
[----:B------:R-:W-:-:S02]  /*1190*/  FMUL.FTZ R18, R7, R18 ;  /* 0x0000001207127220 */ /* 0x000fc40000410000 */
[----:B------:R-:W-:Y:S02]  /*11a0*/  FMUL.FTZ R19, R19, R19 ;  /* 0x0000001313137220 */ /* 0x000fe40000410000 */
        /* <DEDUP_REMOVED lines=34> */
[----:B------:R-:W-:Y:S01]  /*13d0*/  FMUL.FTZ R10, R5, R6 ;  /* 0x00000006050a7220 */ /* 0x000fe20000410000 */
[----:B------:R-:W-:Y:S01]  /*13e0*/  MOV R18, 0x3e800000 ;  /* 0x3e80000000127802 */ /* 0x000fe20000000f00 */
[----:B------:R-:W-:-:S02]  /*13f0*/  HFMA2.MMA R17, -RZ, RZ, 1.3056640625, -1.8671875 ;  /* 0x3d39bf78ff117435 */ /* 0x000fc400000001ff */
[----:B------:R-:W0:Y:S02]  /*1400*/  MUFU.SQRT R7, R10 ;  /* 0x0000000a00077308 */ /* 0x000e240000002000 */
[----:B0-----:R-:W-:-:S04]  /*1410*/  FADD.FTZ R7, R6, R7 ;  /* 0x0000000706077221 */ /* 0x001fc80000010000 */
        /* <DEDUP_REMOVED lines=28> */
.L_x_3592:
        /* <DEDUP_REMOVED lines=10> */
.L_x_3594:
[----:B------:R-:W-:-:S04]  /*1680*/  FADD.FTZ R7, -R5, R8 ;  /* 0x0000000805077221 */ /* 0x000fc80000010100 */
[----:B------:R-:W-:Y:S02]  /*1690*/  FMUL.FTZ R7, R7, 0.5 ;  /* 0x3f00000007077820 */ /* 0x000fe40000410000 */
.L_x_3595:
[----:B------:R-:W-:Y:S05]  /*16a0*/  BSYNC B3 ;  /* 0x0000000000037941 */ /* 0x000fea0003800000 */
.L_x_3593:
        /* <DEDUP_REMOVED lines=11> */
.L_x_3597:
[----:B------:R-:W-:-:S04]  /*1760*/  FADD.FTZ R10, R13, -R10 ;  /* 0x8000000a0d0a7221 */ /* 0x000fc80000010000 */
[----:B------:R-:W-:Y:S02]  /*1770*/  FMUL.FTZ R10, R10, 0.5 ;  /* 0x3f0000000a0a7820 */ /* 0x000fe40000410000 */
.L_x_3598:
[----:B------:R-:W-:Y:S05]  /*1780*/  BSYNC B3 ;  /* 0x0000000000037941 */ /* 0x000fea0003800000 */
.L_x_3596:
[----:B------:R-:W-:Y:S01]  /*1790*/  FADD.FTZ R10, R10, R7 ;  /* 0x000000070a0a7221 */ /* 0x000fe20000010000 */
[----:B------:R-:W-:Y:S01]  /*17a0*/  MOV R17, 0x3e800000 ;  /* 0x3e80000000117802 */ /* 0x000fe20000000f00 */
[----:B------:R-:W-:Y:S01]  /*17b0*/  FADD.FTZ R7, R22, 1 ;  /* 0x3f80000016077421 */ /* 0x000fe20000010000 */
[----:B------:R-:W-:-:S03]  /*17c0*/  HFMA2.MMA R18, -RZ, RZ, 1.3056640625, -1.8671875 ;  /* 0x3d39bf78ff127435 */ /* 0x000fc600000001ff */
[----:B------:R-:W-:-:S04]  /*17d0*/  FMUL.FTZ R12, R7, R10 ;  /* 0x0000000a070c7220 */ /* 0x000fc80000410000 */
        /* <DEDUP_REMOVED lines=12> */
[----:B------:R-:W-:-:S04]  /*18a0*/  FFMA.FTZ R12, R15, R12, -0.13229703903198242188 ;  /* 0xbe0778e00f0c7423 */ /* 0x000fc8000001000c */
[----:B------:R-:W-:-:S04]  /*18b0*/  FFMA.FTZ R12, R15, R12, 0.14491446316242218018 ;  /* 0x3e1464750f0c7423 */ /* 0x000fc8000001000c */
[----:B------:R-:W-:-:S04]  /*18c0*/  FFMA.FTZ R12, R15, R12, -0.16641564667224884033 ;  /* 0xbe2a68dd0f0c7423 */ /* 0x000fc8000001000c */
[----:B------:R-:W-:-:S04]  /*18d0*/  FFMA.FTZ R12, R15, R12, 0.19988867640495300293 ;  /* 0x3e4caf9e0f0c7423 */ /* 0x000fc8000001000c */
[----:B------:R-:W-:-:S04]  /*18e0*/  FFMA.FTZ R12, R15, R12, -0.25000196695327758789 ;  /* 0xbe8000420f0c7423 */ /* 0x000fc8000001000c */
[----:B------:R-:W-:-:S04]  /*18f0*/  FFMA.FTZ R12, R15, R12, 0.33333510160446166992 ;  /* 0x3eaaaae60f0c7423 */ /* 0x000fc8000001000c */
[----:B------:R-:W-:-:S04]  /*1900*/  FFMA.FTZ R12, R15, R12, -0.5 ;  /* 0xbf0000000f0c7423 */ /* 0x000fc8000001000c */
[C---:B------:R-:W-:Y:S02]  /*1910*/  FMUL.FTZ R16, R15.reuse, R12 ;  /* 0x0000000c0f107220 */ /* 0x040fe40000410000 */
[----:B0-----:R-:W-:Y:S02]  /*1920*/  FMUL.FTZ R12, R10, 1.1920928955078125e-07 ;  /* 0x340000000a0c7820 */ /* 0x001fe40000410000 */
        /* <DEDUP_REMOVED lines=9> */
.L_x_3591:
[----:B------:R0:W1:Y:S02]  /*19c0*/  MUFU.SQRT R12, R14 ;  /* 0x0000000e000c7308 */ /* 0x0000640000002000 */
.L_x_3590:
[----:B------:R-:W-:Y:S05]  /*19d0*/  BSYNC B2 ;  /* 0x0000000000027941 */ /* 0x000fea0003800000 */
.L_x_3589:
        /* <DEDUP_REMOVED lines=9> */
[----:B------:R-:W-:Y:S01]  /*1a70*/  MOV R6, 0x3f000000 ;  /* 0x3f00000000067802 */ /* 0x000fe20000000f00 */
[C---:B------:R-:W-:Y:S01]  /*1a80*/  FADD.FTZ R5, |R7|.reuse, -RZ ;  /* 0x800000ff07057221 */ /* 0x040fe20000010200 */
[C---:B------:R-:W-:Y:S02]  /*1a90*/  FSETP.GT.FTZ.AND P0, PT, |R7|.reuse, 0.56000000238418579102, PT ;  /* 0x3f0f5c290700780b */ /* 0x040fe40003f14200 */
[----:B------:R-:W-:Y:S01]  /*1aa0*/  FSETP.NEU.FTZ.AND P1, PT, |R7|, 1, PT ;  /* 0x3f8000000700780b */ /* 0x000fe20003f3d200 */
[----:B------:R-:W-:-:S04]  /*1ab0*/  FFMA.FTZ R6, -R5, R6, 0.5 ;  /* 0x3f00000005067423 */ /* 0x000fc80000010106 */
[----:B------:R-:W2:Y:S02]  /*1ac0*/  MUFU.RSQ R11, R6 ;  /* 0x00000006000b7308 */ /* 0x000ea40000001400 */
[----:B--2---:R-:W-:Y:S01]  /*1ad0*/  FMUL.FTZ R8, R6, R11 ;  /* 0x0000000b06087220 */ /* 0x004fe20000410000 */
        /* <DEDUP_REMOVED lines=19> */
.L_x_3602:
        /* <DEDUP_REMOVED lines=17> */
.L_x_3608:
[----:B------:R-:W-:-:S04]  /*1d20*/  FADD.FTZ R5, -R5, R8 ;  /* 0x0000000805057221 */ /* 0x000fc80000010100 */
[----:B------:R-:W-:Y:S02]  /*1d30*/  FMUL.FTZ R5, R5, 0.5 ;  /* 0x3f00000005057820 */ /* 0x000fe40000410000 */
.L_x_3609:
[----:B------:R-:W-:Y:S05]  /*1d40*/  BSYNC B5 ;  /* 0x0000000000057941 */ /* 0x000fea0003800000 */
.L_x_3607:
        /* <DEDUP_REMOVED lines=10> */
.L_x_3611:
[----:B------:R-:W-:-:S04]  /*1df0*/  FADD.FTZ R6, -R6, R13 ;  /* 0x0000000d06067221 */ /* 0x000fc80000010100 */
[----:B------:R-:W-:Y:S02]  /*1e00*/  FMUL.FTZ R6, R6, 0.5 ;  /* 0x3f00000006067820 */ /* 0x000fe40000410000 */
.L_x_3612:
[----:B------:R-:W-:Y:S05]  /*1e10*/  BSYNC B5 ;  /* 0x0000000000057941 */ /* 0x000fea0003800000 */
.L_x_3610:
[----:B------:R-:W-:Y:S02]  /*1e20*/  FADD.FTZ R5, R6, R5 ;  /* 0x0000000506057221 */ /* 0x000fe40000010000 */
[----:B------:R-:W-:-:S04]  /*1e30*/  FADD.FTZ R22, R11, R22 ;  /* 0x000000160b167221 */ /* 0x000fc80000010000 */
[----:B------:R-:W-:-:S06]  /*1e40*/  FMUL.FTZ R22, R22, R5 ;  /* 0x0000000516167220 */ /* 0x000fcc0000410000 */
[----:B------:R-:W2:Y:S01]  /*1e50*/  MUFU.SQRT R22, R22 ;  /* 0x0000001600167308 */ /* 0x000ea20000002000 */
[----:B------:R-:W-:Y:S05]  /*1e60*/  BRA `(.L_x_3613) ;  /* 0x0000012000007947 */ /* 0x000fea0003800000 */
.L_x_3606:
        /* <DEDUP_REMOVED lines=12> */
.L_x_3605:
[----:B------:R-:W-:Y:S01]  /*1f30*/  FADD.FTZ R5, R22, 1 ;  /* 0x3f80000016057421 */ /* 0x000fe20000010000 */
[----:B0-----:R-:W-:Y:S01]  /*1f40*/  MUFU.SQRT R14, R14 ;  /* 0x0000000e000e7308 */ /* 0x001fe20000002000 */
[----:B------:R-:W-:Y:S02]  /*1f50*/  HFMA2.MMA R11, -RZ, RZ, 1.875, 0 ;  /* 0x3f800000ff0b7435 */ /* 0x000fe400000001ff */
[----:B------:R-:W-:-:S06]  /*1f60*/  FMUL.FTZ R5, R5, 0.5 ;  /* 0x3f00000005057820 */ /* 0x000fcc0000410000 */
[----:B------:R-:W0:Y:S02]  /*1f70*/  MUFU.SQRT R5, R5 ;  /* 0x0000000500057308 */ /* 0x000e240000002000 */
[----:B0-----:R-:W-:-:S06]  /*1f80*/  FMUL.FTZ R22, R14, R5 ;  /* 0x000000050e167220 */ /* 0x001fcc0000410000 */
.L_x_3613:
[----:B------:R-:W-:Y:S05]  /*1f90*/  BSYNC B4 ;  /* 0x0000000000047941 */ /* 0x000fea0003800000 */
.L_x_3604:
[----:B------:R-:W-:Y:S05]  /*1fa0*/  BRA `(.L_x_3614) ;  /* 0x0000002000007947 */ /* 0x000fea0003800000 */
.L_x_3601:
[----:B------:R-:W-:Y:S02]  /*1fb0*/  FMUL.FTZ R22, R22, 16777216 ;  /* 0x4b80000016167820 */ /* 0x000fe40000410000 */
[----:B------:R-:W-:Y:S02]  /*1fc0*/  FMUL.FTZ R11, R11, 16777216 ;  /* 0x4b8000000b0b7820 */ /* 0x000fe40000410000 */
.L_x_3614:
[----:B------:R-:W-:Y:S05]  /*1fd0*/  BSYNC B2 ;  /* 0x0000000000027941 */ /* 0x000fea0003800000 */
.L_x_3600:
        /* <DEDUP_REMOVED lines=14> */
[----:B------:R-:W-:Y:S02]  /*20c0*/  MOV R16, R13 ;  /* 0x0000000d00107202 */ /* 0x000fe40000000f00 */
[----:B------:R-:W-:Y:S02]  /*20d0*/  MOV R6, 0x20f0 ;  /* 0x000020f000067802 */ /* 0x000fe40000000f00 */
[----:B01----:R-:W-:Y:S05]  /*20e0*/  CALL.REL.NOINC `($__internal_2_$__cuda_sm3x_div_rn_ftz_f32_slowpath) ;  /* 0x000054c000007944 */ /* 0x003fea0003c00000 */
.L_x_3616:
[----:B------:R-:W-:Y:S05]  /*20f0*/  BSYNC B5 ;  /* 0x0000000000057941 */ /* 0x000fea0003800000 */
.L_x_3615:
[----:B------:R-:W-:Y:S01]  /*2100*/  HFMA2.MMA R7, -RZ, RZ, 0.89990234375, 10328 ;  /* 0x3b33710bff077435 */ /* 0x000fe200000001ff */
[----:B0-----:R-:W-:Y:S01]  /*2110*/  FMUL.FTZ R6, R5, R5 ;  /* 0x0000000505067220 */ /* 0x001fe20000410000 */
[----:B------:R-:W-:Y:S08]  /*2120*/  BSSY B2, `(.L_x_3617) ;  /* 0x0000014000027945 */ /* 0x000ff00003800000 */
        /* <DEDUP_REMOVED lines=15> */
.L_x_3618:
[----:B------:R-:W-:Y:S02]  /*2220*/  ISETP.GE.AND P0, PT, R22, RZ, PT ;  /* 0x000000ff1600720c */ /* 0x000fe40003f06270 */
[----:B------:R-:W-:-:S11]  /*2230*/  MOV R6, 0x3fd774eb ;  /* 0x3fd774eb00067802 */ /* 0x000fd60000000f00 */
[----:B------:R-:W-:-:S04]  /*2240*/  @P0 FFMA.FTZ R5, R6, 0.93318945169448852539, -R5 ;  /* 0x3f6ee58106050823 */ /* 0x000fc80000010805 */
[----:B------:R-:W-:Y:S02]  /*2250*/  @!P0 FFMA.FTZ R5, R6, 0.93318945169448852539, R5 ;  /* 0x3f6ee58106058823 */ /* 0x000fe40000010005 */
.L_x_3619:
[----:B------:R-:W-:Y:S05]  /*2260*/  BSYNC B2 ;  /* 0x0000000000027941 */ /* 0x000fea0003800000 */
.L_x_3617:
[C---:B------:R-:W-:Y:S01]  /*2270*/  FSETP.NEU.FTZ.AND P0, PT, |R22|.reuse, |R11|, PT ;  /* 0x4000000b1600720b */ /* 0x040fe20003f1d200 */
[----:B------:R-:W-:Y:S01]  /*2280*/  HFMA2.MMA R6, -RZ, RZ, 2.04296875, -15.78125 ;  /* 0x4016cbe4ff067435 */ /* 0x000fe200000001ff */
        /* <DEDUP_REMOVED lines=8> */
.L_x_3603:
[----:B------:R-:W-:Y:S05]  /*2310*/  BSYNC B3 ;  /* 0x0000000000037941 */ /* 0x000fea0003800000 */
.L_x_3599:
[----:B------:R-:W-:Y:S02]  /*2320*/  LOP3.LUT R0, R7, 0x80000000, R0, 0xb8, !PT ;  /* 0x8000000007007812 */ /* 0x000fe400078eb800 */
[----:B-1----:R-:W-:Y:S01]  /*2330*/  LOP3.LUT R9, R12, 0x80000000, R9, 0xb8, !PT ;  /* 0x800000000c097812 */ /* 0x002fe200078eb809 */
[----:B------:R-:W-:Y:S05]  /*2340*/  BRA `(.L_x_3588) ;  /* 0x0000173000007947 */ /* 0x000fea0003800000 */
.L_x_3587:
        /* <DEDUP_REMOVED lines=29> */
[----:B------:R-:W-:Y:S05]  /*2520*/  CALL.REL.NOINC `($__internal_2_$__cuda_sm3x_div_rn_ftz_f32_slowpath) ;  /* 0x0000508000007944 */ /* 0x000fea0003c00000 */
.L_x_3625:
[----:B------:R-:W-:Y:S05]  /*2530*/  BSYNC B5 ;  /* 0x0000000000057941 */ /* 0x000fea0003800000 */
.L_x_3624:
        /* <DEDUP_REMOVED lines=15> */
[----:B------:R-:W-:-:S05]  /*2630*/  MOV R6, 0x3fd774eb ;  /* 0x3fd774eb00067802 */ /* 0x000fca0000000f00 */
[----:B------:R-:W-:Y:S01]  /*2640*/  FFMA.FTZ R5, R6, 1.8663789033889770508, -R5 ;  /* 0x3feee58106057823 */ /* 0x000fe20000010805 */
[----:B------:R-:W-:Y:S05]  /*2650*/  BRA `(.L_x_3628) ;  /* 0x0000004000007947 */ /* 0x000fea0003800000 */
.L_x_3627:
[----:B------:R-:W-:Y:S02]  /*2660*/  ISETP.GE.AND P0, PT, R11, RZ, PT ;  /* 0x000000ff0b00720c */ /* 0x000fe40003f06270 */
[----:B------:R-:W-:-:S11]  /*2670*/  MOV R6, 0x3fd774eb ;  /* 0x3fd774eb00067802 */ /* 0x000fd60000000f00 */
[----:B------:R-:W-:-:S04]  /*2680*/  @P0 FFMA.FTZ R5, R6, 0.93318945169448852539, -R5 ;  /* 0x3f6ee58106050823 */ /* 0x000fc80000010805 */
[----:B------:R-:W-:Y:S02]  /*2690*/  @!P0 FFMA.FTZ R5, R6, 0.93318945169448852539, R5 ;  /* 0x3f6ee58106058823 */ /* 0x000fe40000010005 */
.L_x_3628:
[----:B------:R-:W-:Y:S05]  /*26a0*/  BSYNC B2 ;  /* 0x0000000000027941 */ /* 0x000fea0003800000 */
.L_x_3626:
[----:B------:R-:W-:Y:S01]  /*26b0*/  FSETP.NEU.FTZ.AND P0, PT, |R11|, |R12|, PT ;  /* 0x4000000c0b00720b */ /* 0x000fe20003f1d200 */
[----:B------:R-:W-:Y:S01]  /*26c0*/  HFMA2.MMA R6, -RZ, RZ, 2.04296875, -15.78125 ;  /* 0x4016cbe4ff067435 */ /* 0x000fe200000001ff */
[----:B------:R-:W-:Y:S01]  /*26d0*/  FSETP.NEU.FTZ.AND P1, PT, R13, RZ, PT ;  /* 0x000000ff0d00720b */ /* 0x000fe20003f3d000 */
[----:B------:R-:W0:Y:S01]  /*26e0*/  MUFU.LG2 R15, R15 ;  /* 0x0000000f000f7308 */ /* 0x000e220000000c00 */
[C---:B------:R-:W-:Y:S01]  /*26f0*/  ISETP.GE.AND P2, PT, R11.reuse, RZ, PT ;  /* 0x000000ff0b00720c */ /* 0x040fe20003f46270 */
[----:B------:R-:W-:-:S08]  /*2700*/  FADD.FTZ R11, |R11|, |R12| ;  /* 0x4000000c0b0b7221 */ /* 0x000fd00000010200 */
[----:B------:R-:W-:Y:S02]  /*2710*/  @!P0 FSEL R5, R6, 0.78539818525314331055, !P2 ;  /* 0x3f490fdb06058808 */ /* 0x000fe40005000000 */
[----:B------:R-:W-:Y:S02]  /*2720*/  @!P1 FSEL R5, RZ, 3.1415927410125732422, P2 ;  /* 0x40490fdbff059808 */ /* 0x000fe40001000000 */
[----:B------:R-:W-:Y:S02]  /*2730*/  FSETP.GTU.FTZ.AND P0, PT, |R11|, +INF , PT ;  /* 0x7f8000000b00780b */ /* 0x000fe40003f1c200 */
[----:B------:R-:W-:Y:S01]  /*2740*/  LOP3.LUT R12, R5, 0x80000000, R12, 0xb8, !PT ;  /* 0x80000000050c7812 */ /* 0x000fe200078eb80c */
[----:B0-----:R-:W-:-:S03]  /*2750*/  FMUL.FTZ.D2 R14, R15, 0.69314718246459960938 ;  /* 0x3f3172180f0e7820 */ /* 0x001fc60000310000 */
[----:B------:R-:W-:Y:S01]  /*2760*/  FSEL R5, R11, R12, P0 ;  /* 0x0000000c0b057208 */ /* 0x000fe20000000000 */
[----:B------:R-:W-:Y:S05]  /*2770*/  BRA `(.L_x_3629) ;  /* 0x000011d000007947 */ /* 0x000fea0003800000 */
.L_x_3623:
        /* <DEDUP_REMOVED lines=11> */
[----:B------:R-:W-:Y:S05]  /*2830*/  CALL.REL.NOINC `($__internal_2_$__cuda_sm3x_div_rn_ftz_f32_slowpath) ;  /* 0x00004d7000007944 */ /* 0x000fea0003c00000 */
.L_x_3631:
[----:B------:R-:W-:Y:S05]  /*2840*/  BSYNC B5 ;  /* 0x0000000000057941 */ /* 0x000fea0003800000 */
.L_x_3630:
        /* <DEDUP_REMOVED lines=18> */
.L_x_3633:
[----:B------:R-:W-:Y:S02]  /*2970*/  ISETP.GE.AND P0, PT, R11, RZ, PT ;  /* 0x000000ff0b00720c */ /* 0x000fe40003f06270 */
[----:B------:R-:W-:-:S11]  /*2980*/  MOV R6, 0x3fd774eb ;  /* 0x3fd774eb00067802 */ /* 0x000fd60000000f00 */
[----:B------:R-:W-:-:S04]  /*2990*/  @P0 FFMA.FTZ R5, R6, 0.93318945169448852539, -R5 ;  /* 0x3f6ee58106050823 */ /* 0x000fc80000010805 */
[----:B------:R-:W-:Y:S02]  /*29a0*/  @!P0 FFMA.FTZ R5, R6, 0.93318945169448852539, R5 ;  /* 0x3f6ee58106058823 */ /* 0x000fe40000010005 */
.L_x_3634:
[----:B------:R-:W-:Y:S05]  /*29b0*/  BSYNC B2 ;  /* 0x0000000000027941 */ /* 0x000fea0003800000 */
.L_x_3632:
        /* <DEDUP_REMOVED lines=15> */
[----:B------:R-:W-:Y:S01]  /*2ab0*/  HFMA2.MMA R7, -RZ, RZ, 2.04296875, -15.78125 ;  /* 0x4016cbe4ff077435 */ /* 0x000fe200000001ff */
[C---:B------:R-:W-:Y:S02]  /*2ac0*/  FADD.FTZ R8, |R11|.reuse, |R12| ;  /* 0x4000000c0b087221 */ /* 0x040fe40000010200 */
        /* <DEDUP_REMOVED lines=10> */
.L_x_3622:
[----:B------:R-:W-:Y:S01]  /*2b70*/  FMUL.FTZ R5, R11, 0.36787945032119750977 ;  /* 0x3ebc5ab20b057820 */ /* 0x000fe20000410000 */
[----:B------:R-:W-:Y:S01]  /*2b80*/  MOV R14, 0x3f800000 ;  /* 0x3f800000000e7802 */ /* 0x000fe20000000f00 */
        /* <DEDUP_REMOVED lines=30> */
[----:B------:R-:W-:Y:S05]  /*2d70*/  CALL.REL.NOINC `($__internal_2_$__cuda_sm3x_div_rn_ftz_f32_slowpath) ;  /* 0x0000483000007944 */ /* 0x000fea0003c00000 */
.L_x_3636:
[----:B------:R-:W-:Y:S05]  /*2d80*/  BSYNC B5 ;  /* 0x0000000000057941 */ /* 0x000fea0003800000 */
.L_x_3635:
        /* <DEDUP_REMOVED lines=18> */
.L_x_3638:
[----:B------:R-:W-:Y:S02]  /*2eb0*/  ISETP.GE.AND P0, PT, R11, RZ, PT ;  /* 0x000000ff0b00720c */ /* 0x000fe40003f06270 */
[----:B------:R-:W-:-:S11]  /*2ec0*/  MOV R6, 0x3fd774eb ;  /* 0x3fd774eb00067802 */ /* 0x000fd60000000f00 */
[----:B------:R-:W-:-:S04]  /*2ed0*/  @P0 FFMA.FTZ R5, R6, 0.93318945169448852539, -R5 ;  /* 0x3f6ee58106050823 */ /* 0x000fc80000010805 */
[----:B------:R-:W-:Y:S02]  /*2ee0*/  @!P0 FFMA.FTZ R5, R6, 0.93318945169448852539, R5 ;  /* 0x3f6ee58106058823 */ /* 0x000fe40000010005 */
.L_x_3639:
[----:B------:R-:W-:Y:S05]  /*2ef0*/  BSYNC B2 ;  /* 0x0000000000027941 */ /* 0x000fea0003800000 */
.L_x_3637:
[----:B------:R-:W-:Y:S01]  /*2f00*/  FSETP.NEU.FTZ.AND P1, PT, |R11|, |R12|, PT ;  /* 0x4000000c0b00720b */ /* 0x000fe20003f3d200 */
        /* <DEDUP_REMOVED lines=10> */
.L_x_3621:
        /* <DEDUP_REMOVED lines=23> */
.L_x_3643:
[----:B------:R-:W-:Y:S05]  /*3120*/  BSYNC B5 ;  /* 0x0000000000057941 */ /* 0x000fea0003800000 */
.L_x_3642:
[----:B------:R-:W-:Y:S01]  /*3130*/  HFMA2.MMA R7, -RZ, RZ, 0.89990234375, 10328 ;  /* 0x3b33710bff077435 */ /* 0x000fe200000001ff */
[----:B0-----:R-:W-:Y:S01]  /*3140*/  FMUL.FTZ R6, R5, R5 ;  /* 0x0000000505067220 */ /* 0x001fe20000410000 */
[----:B------:R-:W-:Y:S01]  /*3150*/  @!P6 MOV R8, 0x3fd774eb ;  /* 0x3fd774eb0008e802 */ /* 0x000fe20000000f00 */
[----:B------:R-:W0:Y:S01]  /*3160*/  MUFU.LG2 R13, R13 ;  /* 0x0000000d000d7308 */ /* 0x000e220000000c00 */
[C---:B------:R-:W-:Y:S01]  /*3170*/  FSETP.NEU.FTZ.AND P0, PT, |R20|.reuse, R11, PT ;  /* 0x0000000b1400720b */ /* 0x040fe20003f1d200 */
[----:B------:R-:W-:Y:S01]  /*3180*/  FADD.FTZ R11, |R20|, R11 ;  /* 0x0000000b140b7221 */ /* 0x000fe20000010200 */
[----:B------:R-:W-:-:S04]  /*3190*/  FSETP.NEU.FTZ.AND P1, PT, R12, RZ, PT ;  /* 0x000000ff0c00720b */ /* 0x000fc80003f3d000 */
[----:B------:R-:W-:-:S04]  /*31a0*/  FFMA.FTZ R7, R6, R7, -0.015681877732276916504 ;  /* 0xbc80774806077423 */ /* 0x000fc80000010007 */
[----:B------:R-:W-:-:S04]  /*31b0*/  FFMA.FTZ R7, R6, R7, 0.042200751602649688721 ;  /* 0x3d2cdab206077423 */ /* 0x000fc80000010007 */
[C---:B------:R-:W-:Y:S02]  /*31c0*/  FFMA.FTZ R7, R6.reuse, R7, -0.074792981147766113281 ;  /* 0xbd992d1006077423 */ /* 0x040fe40000010007 */
[----:B0-----:R-:W-:Y:S02]  /*31d0*/  FMUL.FTZ.D2 R14, R13, 0.69314718246459960938 ;  /* 0x3f3172180d0e7820 */ /* 0x001fe40000310000 */
        /* <DEDUP_REMOVED lines=13> */
.L_x_3641:
        /* <DEDUP_REMOVED lines=12> */
.L_x_3645:
[----:B------:R-:W-:Y:S05]  /*3370*/  BSYNC B5 ;  /* 0x0000000000057941 */ /* 0x000fea0003800000 */
.L_x_3644:
[CC--:B------:R-:W-:Y:S01]  /*3380*/  IMNMX R6, R14.reuse, R11.reuse, !PT ;  /* 0x0000000b0e067217 */ /* 0x0c0fe20007800200 */
[----:B------:R-:W-:Y:S01]  /*3390*/  HFMA2.MMA R8, -RZ, RZ, 0.89990234375, 10328 ;  /* 0x3b33710bff087435 */ /* 0x000fe200000001ff */
[----:B------:R-:W-:Y:S01]  /*33a0*/  IMNMX R14, R14, R11, PT ;  /* 0x0000000b0e0e7217 */ /* 0x000fe20003800200 */
[----:B0-----:R-:W-:Y:S01]  /*33b0*/  FMUL.FTZ R7, R5, R5 ;  /* 0x0000000505077220 */ /* 0x001fe20000410000 */
        /* <DEDUP_REMOVED lines=11> */
[C---:B------:R-:W-:Y:S02]  /*3470*/  FFMA.FTZ R8, R7.reuse, R8, -0.074792981147766113281 ;  /* 0xbd992d1007087423 */ /* 0x040fe40000010008 */
[----:B------:R-:W0:Y:S02]  /*3480*/  MUFU.SQRT R13, R16 ;  /* 0x00000010000d7308 */ /* 0x000e240000002000 */
[----:B------:R-:W-:-:S04]  /*3490*/  FFMA.FTZ R8, R7, R8, 0.10640415549278259277 ;  /* 0x3dd9ea6c07087423 */ /* 0x000fc80000010008 */
[----:B------:R-:W-:-:S04]  /*34a0*/  FFMA.FTZ R8, R7, R8, -0.14207722246646881104 ;  /* 0xbe117cb107087423 */ /* 0x000fc80000010008 */
[----:B------:R-:W-:-:S04]  /*34b0*/  FFMA.FTZ R8, R7, R8, 0.19993925094604492188 ;  /* 0x3e4cbce007087423 */ /* 0x000fc80000010008 */
[C---:B------:R-:W-:Y:S02]  /*34c0*/  FFMA.FTZ R8, R7.reuse, R8, -0.33333197236061096191 ;  /* 0xbeaaaa7d07087423 */ /* 0x040fe40000010008 */
[----:B0-----:R-:W-:Y:S01]  /*34d0*/  @P0 FMUL.FTZ R6, R10, R13 ;  /* 0x0000000d0a060220 */ /* 0x001fe20000410000 */
[----:B------:R-:W-:Y:S01]  /*34e0*/  FSETP.NEU.FTZ.AND P0, PT, R14, +INF , PT ;  /* 0x7f8000000e00780b */ /* 0x000fe20003f1d000 */
[----:B------:R-:W-:Y:S01]  /*34f0*/  FMUL.FTZ R8, R7, R8 ;  /* 0x0000000807087220 */ /* 0x000fe20000410000 */
[----:B------:R-:W-:Y:S02]  /*3500*/  @!P6 MOV R10, 0x3fd774eb ;  /* 0x3fd774eb000ae802 */ /* 0x000fe40000000f00 */
        /* <DEDUP_REMOVED lines=13> */
.L_x_3640:
[----:B------:R-:W-:Y:S01]  /*35e0*/  FMUL.FTZ R5, R9, 0.36787945032119750977 ;  /* 0x3ebc5ab209057820 */ /* 0x000fe20000410000 */
[----:B------:R-:W0:Y:S01]  /*35f0*/  MUFU.RCP R15, R12 ;  /* 0x0000000c000f7308 */ /* 0x000e220000001000 */
[----:B------:R-:W-:Y:S01]  /*3600*/  FMUL.FTZ R6, R0, 0.36787945032119750977 ;  /* 0x3ebc5ab200067820 */ /* 0x000fe20000410000 */
[----:B------:R-:W-:Y:S01]  /*3610*/  HFMA2.MMA R14, -RZ, RZ, 1.875, 0 ;  /* 0x3f800000ff0e7435 */ /* 0x000fe200000001ff */
[----:B------:R-:W-:Y:S01]  /*3620*/  FADD.FTZ R5, |R5|, -RZ ;  /* 0x800000ff05057221 */ /* 0x000fe20000010200 */
[----:B------:R-:W-:Y:S01]  /*3630*/  BSSY B5, `(.L_x_3646) ;  /* 0x000001c000057945 */ /* 0x000fe20003800000 */
        /* <DEDUP_REMOVED lines=24> */
[----:B------:R-:W-:Y:S02]  /*37c0*/  MOV R16, R12 ;  /* 0x0000000c00107202 */ /* 0x000fe40000000f00 */
[----:B------:R-:W-:-:S02]  /*37d0*/  MOV R6, 0x37f0 ;  /* 0x000037f000067802 */ /* 0x000fc40000000f00 */
[----:B------:R-:W-:Y:S05]  /*37e0*/  CALL.REL.NOINC `($__internal_2_$__cuda_sm3x_div_rn_ftz_f32_slowpath) ;  /* 0x00003dc000007944 */ /* 0x000fea0003c00000 */
.L_x_3647:
[----:B------:R-:W-:Y:S05]  /*37f0*/  BSYNC B5 ;  /* 0x0000000000057941 */ /* 0x000fea0003800000 */
.L_x_3646:
[----:B------:R-:W-:Y:S01]  /*3800*/  MOV R7, 0x3b33710b ;  /* 0x3b33710b00077802 */ /* 0x000fe20000000f00 */
[----:B0-----:R-:W-:Y:S01]  /*3810*/  FMUL.FTZ R6, R5, R5 ;  /* 0x0000000505067220 */ /* 0x001fe20000410000 */
[----:B------:R-:W-:-:S02]  /*3820*/  @!P6 MOV R8, 0x3fd774eb ;  /* 0x3fd774eb0008e802 */ /* 0x000fc40000000f00 */
[----:B------:R-:W-:Y:S01]  /*3830*/  FSETP.NEU.FTZ.AND P0, PT, |R20|, R11, PT ;  /* 0x0000000b1400720b */ /* 0x000fe20003f1d200 */
[----:B------:R-:W-:Y:S01]  /*3840*/  FFMA.FTZ R7, R6, R7, -0.015681877732276916504 ;  /* 0xbc80774806077423 */ /* 0x000fe20000010007 */
[----:B------:R-:W-:-:S03]  /*3850*/  FSETP.NEU.FTZ.AND P1, PT, R12, RZ, PT ;  /* 0x000000ff0c00720b */ /* 0x000fc60003f3d000 */
[----:B------:R-:W-:-:S04]  /*3860*/  FFMA.FTZ R7, R6, R7, 0.042200751602649688721 ;  /* 0x3d2cdab206077423 */ /* 0x000fc80000010007 */
[----:B------:R-:W-:-:S04]  /*3870*/  FFMA.FTZ R7, R6, R7, -0.074792981147766113281 ;  /* 0xbd992d1006077423 */ /* 0x000fc80000010007 */
[----:B------:R-:W-:-:S04]  /*3880*/  FFMA.FTZ R7, R6, R7, 0.10640415549278259277 ;  /* 0x3dd9ea6c06077423 */ /* 0x000fc80000010007 */
[----:B------:R-:W-:-:S04]  /*3890*/  FFMA.FTZ R7, R6, R7, -0.14207722246646881104 ;  /* 0xbe117cb106077423 */ /* 0x000fc80000010007 */
[----:B------:R-:W-:-:S04]  /*38a0*/  FFMA.FTZ R7, R6, R7, 0.19993925094604492188 ;  /* 0x3e4cbce006077423 */ /* 0x000fc80000010007 */
[----:B------:R-:W-:-:S04]  /*38b0*/  FFMA.FTZ R7, R6, R7, -0.33333197236061096191 ;  /* 0xbeaaaa7d06077423 */ /* 0x000fc80000010007 */
[----:B------:R-:W-:-:S04]  /*38c0*/  FMUL.FTZ R6, R6, R7 ;  /* 0x0000000706067220 */ /* 0x000fc80000410000 */
[----:B------:R-:W-:Y:S02]  /*38d0*/  FFMA.FTZ R5, R6, R5, R5 ;  /* 0x0000000506057223 */ /* 0x000fe40000010005 */
[----:B------:R-:W-:Y:S02]  /*38e0*/  FADD.FTZ R6, |R20|, R11 ;  /* 0x0000000b14067221 */ /* 0x000fe40000010200 */
[----:B------:R-:W-:-:S05]  /*38f0*/  @!P6 FFMA.FTZ R5, R8, 0.93318945169448852539, -R5 ;  /* 0x3f6ee5810805e823 */ /* 0x000fca0000010805 */
[----:B------:R-:W-:Y:S02]  /*3900*/  FSEL R5, R5, 0.78539818525314331055, P0 ;  /* 0x3f490fdb05057808 */ /* 0x000fe40000000000 */
[----:B------:R-:W-:Y:S02]  /*3910*/  FSETP.GTU.FTZ.AND P0, PT, |R6|, +INF , PT ;  /* 0x7f8000000600780b */ /* 0x000fe40003f1c200 */
[----:B------:R-:W-:-:S04]  /*3920*/  FSEL R5, R5, RZ, P1 ;  /* 0x000000ff05057208 */ /* 0x000fc80000800000 */
[----:B------:R-:W-:-:S04]  /*3930*/  LOP3.LUT R5, R5, 0x80000000, R0, 0xb8, !PT ;  /* 0x8000000005057812 */ /* 0x000fc800078eb800 */
[----:B------:R-:W-:Y:S02]  /*3940*/  FSEL R5, R6, R5, P0 ;  /* 0x0000000506057208 */ /* 0x000fe40000000000 */
.L_x_3629:
[----:B------:R-:W-:Y:S05]  /*3950*/  BSYNC B3 ;  /* 0x0000000000037941 */ /* 0x000fea0003800000 */
.L_x_3620:
[----:B------:R-:W-:Y:S01]  /*3960*/  FADD.FTZ R14, R14, 0.69314718246459960938 ;  /* 0x3f3172180e0e7421 */ /* 0x000fe20000010000 */
[----:B------:R-:W-:-:S04]  /*3970*/  LOP3.LUT R0, R5, 0x80000000, R0, 0xb8, !PT ;  /* 0x8000000005007812 */ /* 0x000fc800078eb800 */
[----:B------:R-:W-:Y:S01]  /*3980*/  LOP3.LUT R9, R14, 0x80000000, R9, 0xb8, !PT ;  /* 0x800000000e097812 */ /* 0x000fe200078eb809 */
[----:B------:R-:W-:Y:S05]  /*3990*/  BRA `(.L_x_3588) ;  /* 0x000000e000007947 */ /* 0x000fea0003800000 */
.L_x_3586:
[----:B------:R-:W-:-:S13]  /*39a0*/  FSETP.NEU.FTZ.AND P0, PT, |R20|, +INF , PT ;  /* 0x7f8000001400780b */ /* 0x000fda0003f1d200 */
[----:B------:R-:W-:Y:S01]  /*39b0*/  @!P0 FADD.FTZ R0, R0, R0 ;  /* 0x0000000000008221 */ /* 0x000fe20000010000 */
[----:B------:R-:W-:Y:S05]  /*39c0*/  @!P0 BRA `(.L_x_3588) ;  /* 0x000000b000008947 */ /* 0x000fea0003800000 */
[----:B------:R-:W-:-:S13]  /*39d0*/  FSETP.NEU.FTZ.AND P0, PT, R11, +INF , PT ;  /* 0x7f8000000b00780b */ /* 0x000fda0003f1d000 */
[----:B------:R-:W-:Y:S01]  /*39e0*/  @!P0 FADD.FTZ R5, R9, R9 ;  /* 0x0000000909058221 */ /* 0x000fe20000010000 */
[----:B------:R-:W-:-:S04]  /*39f0*/  @!P0 MOV R9, R0 ;  /* 0x0000000000098202 */ /* 0x000fc80000000f00 */
[----:B------:R-:W-:Y:S01]  /*3a00*/  @!P0 MOV R0, R5 ;  /* 0x0000000500008202 */ /* 0x000fe20000000f00 */
[----:B------:R-:W-:Y:S05]  /*3a10*/  @!P0 BRA `(.L_x_3588) ;  /* 0x0000006000008947 */ /* 0x000fea0003800000 */
[----:B------:R-:W-:-:S13]  /*3a20*/  FSETP.NEU.FTZ.AND P0, PT, R0, RZ, PT ;  /* 0x000000ff0000720b */ /* 0x000fda0003f1d000 */
[----:B------:R-:W-:Y:S02]  /*3a30*/  @P0 FADD.FTZ R5, RZ, R9 ;  /* 0x00000009ff050221 */ /* 0x000fe40000010000 */
[----:B------:R-:W-:-:S04]  /*3a40*/  @P0 FADD.FTZ R6, RZ, R0 ;  /* 0x00000000ff060221 */ /* 0x000fc80000010000 */
[----:B------:R-:W-:-:S05]  /*3a50*/  @P0 FADD.FTZ R0, R5, R6 ;  /* 0x0000000605000221 */ /* 0x000fca0000010000 */
[----:B------:R-:W-:-:S05]  /*3a60*/  @P0 MOV R9, R0 ;  /* 0x0000000000090202 */ /* 0x000fca0000000f00 */
[----:B------:R-:W-:Y:S02]  /*3a70*/  @!P0 FADD.FTZ R9, R9, R9 ;  /* 0x0000000909098221 */ /* 0x000fe40000010000 */
.L_x_3588:
[----:B------:R-:W-:Y:S05]  /*3a80*/  BSYNC B0 ;  /* 0x0000000000007941 */ /* 0x000fea0003800000 */
.L_x_3585:
[----:B------:R-:W-:Y:S02]  /*3a90*/  IADD3 R6, P0, R2, c[0x0][0x360], RZ ;  /* 0x0000d80002067a10 */ /* 0x000fe40007f1e0ff */
[----:B------:R-:W-:Y:S02]  /*3aa0*/  F2FP.PACK_AB R5, R9, R0 ;  /* 0x000000000905723e */ /* 0x000fe400000000ff */
[----:B------:R-:W-:Y:S02]  /*3ab0*/  IADD3.X R7, RZ, c[0x0][0x364], RZ, P0, !PT ;  /* 0x0000d900ff077a10 */ /* 0x000fe400007fe4ff */
[----:B------:R-:W-:-:S03]  /*3ac0*/  LEA R3, R4, R3, 0x8 ;  /* 0x0000000304037211 */ /* 0x000fc600078e40ff */
[----:B------:R1:W-:Y:S01]  /*3ad0*/  STG.E [R6.64], R5 ;  /* 0x0000000506007986 */ /* 0x0003e2000c101904 */
[----:B------:R-:W-:-:S03]  /*3ae0*/  IADD3 R9, R3, 0x80, RZ ;  /* 0x0000008003097810 */ /* 0x000fc60007ffe0ff */
.L_x_3583:
[----:B------:R-:W-:Y:S05]  /*3af0*/  BSYNC B1 ;  /* 0x0000000000017941 */ /* 0x000fea0003800000 */
.L_x_3582:
[----:B------:R-:W-:Y:S01]  /*3b00*/  WARPSYNC 0xffffffff ;  /* 0xffffffff00007948 */ /* 0x000fe20003800000 */
[----:B------:R-:W-:-:S13]  /*3b10*/  ISETP.GE.AND P0, PT, R9, c[0x0][0x160], PT ;  /* 0x0000580009007a0c */ /* 0x000fda0003f06270 */
[----:B------:R-:W-:Y:S05]  /*3b20*/  @P0 EXIT ;  /* 0x000000000000094d */ /* 0x000fea0003800000 */
[----:B------:R-:W-:Y:S01]  /*3b30*/  ISETP.NE.AND P0, PT, RZ, c[0x0][0x168], PT ;  /* 0x00005a00ff007a0c */ /* 0x000fe20003f05270 */
[----:B------:R-:W-:Y:S01]  /*3b40*/  HFMA2.MMA R0, -RZ, RZ, 0, 0 ;  /* 0x00000000ff007435 */ /* 0x000fe200000001ff */
[----:B0-----:R-:W-:-:S11]  /*3b50*/  MOV R14, RZ ;  /* 0x000000ff000e7202 */ /* 0x001fd60000000f00 */
[----:B------:R-:W-:Y:S05]  /*3b60*/  @!P0 BRA `(.L_x_3648) ;  /* 0x00000e0000008947 */ /* 0x000fea0003800000 */
[----:B------:R-:W-:Y:S02]  /*3b70*/  MOV R2, RZ ;  /* 0x000000ff00027202 */ /* 0x000fe40000000f00 */
[----:B------:R-:W-:Y:S02]  /*3b80*/  MOV R3, R9 ;  /* 0x0000000900037202 */ /* 0x000fe40000000f00 */
[----:B-1----:R-:W-:-:S03]  /*3b90*/  MOV R6, c[0x0][0x168] ;  /* 0x00005a0000067a02 */ /* 0x002fc60000000f00 */
        /* <DEDUP_REMOVED lines=221> */
.L_x_3648:
[----:B------:R-:W-:-:S04]  /*4970*/  IADD3 R4, P0, R0, c[0x0][0x368], RZ ;  /* 0x0000da0000047a10 */ /* 0x000fc80007f1e0ff */
[----:B-1----:R-:W-:-:S05]  /*4980*/  IADD3.X R5, RZ, c[0x0][0x36c], RZ, P0, !PT ;  /* 0x0000db00ff057a10 */ /* 0x002fca00007fe4ff */
[----:B------:R-:W2:Y:S01]  /*4990*/  LDG.E R4, [R4.64] ;  /* 0x0000000404047981 */ /* 0x000ea2000c1e1900 */
[----:B------:R-:W-:Y:S01]  /*49a0*/  IADD3 R14, P2, R14, c[0x0][0x360], RZ ;  /* 0x0000d8000e0e7a10 */ /* 0x000fe20007f5e0ff */
[----:B------:R-:W-:Y:S03]  /*49b0*/  BSSY B0, `(.L_x_3649) ;  /* 0x00002bb000007945 */ /* 0x000fe60003800000 */
[----:B------:R-:W-:Y:S01]  /*49c0*/  IADD3.X R15, RZ, c[0x0][0x364], RZ, P2, !PT ;  /* 0x0000d900ff0f7a10 */ /* 0x000fe200017fe4ff */
        /* <DEDUP_REMOVED lines=33> */
[CC--:B------:R-:W-:Y:S01]  /*4be0*/  FMUL.FTZ R16, R8.reuse, R12.reuse ;  /* 0x0000000c08107220 */ /* 0x0c0fe20000410000 */
        /* <DEDUP_REMOVED lines=8> */
[----:B------:R-:W-:Y:S01]  /*4c70*/  LOP3.LUT R9, R9, 0x800000, RZ, 0xfc, !PT ;  /* 0x0080000009097812 */ /* 0x000fe200078efcff */
[----:B------:R-:W-:Y:S01]  /*4c80*/  FMUL.FTZ R16, R16, R16 ;  /* 0x0000001010107220 */ /* 0x000fe20000410000 */
[----:B------:R-:W-:Y:S01]  /*4c90*/  FSETP.NEU.FTZ.AND P1, PT, R8, +INF , PT ;  /* 0x7f8000000800780b */ /* 0x000fe20003f3d000 */
[----:B------:R-:W-:-:S02]  /*4ca0*/  FFMA.FTZ R17, R12, R12, R17 ;  /* 0x0000000c0c117223 */ /* 0x000fc40000010011 */
[----:B------:R-:W-:-:S04]  /*4cb0*/  FFMA.FTZ R16, R19, R19, R16 ;  /* 0x0000001313107223 */ /* 0x000fc80000010010 */
        /* <DEDUP_REMOVED lines=42> */
[----:B------:R-:W-:-:S04]  /*4f60*/  FFMA.FTZ R19, R12, 0.25, -R19 ;  /* 0x3e8000000c137823 */ /* 0x000fc80000010813 */
        /* <DEDUP_REMOVED lines=20> */
.L_x_3656:
        /* <DEDUP_REMOVED lines=10> */
.L_x_3658:
[----:B------:R-:W-:-:S04]  /*5150*/  FADD.FTZ R8, -R4, R7 ;  /* 0x0000000704087221 */ /* 0x000fc80000010100 */
[----:B------:R-:W-:Y:S02]  /*5160*/  FMUL.FTZ R8, R8, 0.5 ;  /* 0x3f00000008087820 */ /* 0x000fe40000410000 */
.L_x_3659:
[----:B------:R-:W-:Y:S05]  /*5170*/  BSYNC B2 ;  /* 0x0000000000027941 */ /* 0x000fea0003800000 */
.L_x_3657:
        /* <DEDUP_REMOVED lines=11> */
.L_x_3661:
[----:B------:R-:W-:-:S04]  /*5230*/  FADD.FTZ R9, R6, -R9 ;  /* 0x8000000906097221 */ /* 0x000fc80000010000 */
[----:B------:R-:W-:Y:S02]  /*5240*/  FMUL.FTZ R9, R9, 0.5 ;  /* 0x3f00000009097820 */ /* 0x000fe40000410000 */
.L_x_3662:
[----:B------:R-:W-:Y:S05]  /*5250*/  BSYNC B2 ;  /* 0x0000000000027941 */ /* 0x000fea0003800000 */
.L_x_3660:
        /* <DEDUP_REMOVED lines=24> */
[----:B------:R-:W-:Y:S02]  /*53e0*/  FMUL.FTZ R12, R9, R10 ;  /* 0x0000000a090c7220 */ /* 0x000fe40000410000 */
        /* <DEDUP_REMOVED lines=10> */
.L_x_3655:
[----:B------:R0:W1:Y:S02]  /*5490*/  MUFU.SQRT R9, R3 ;  /* 0x0000000300097308 */ /* 0x0000640000002000 */
.L_x_3654:
[----:B------:R-:W-:Y:S05]  /*54a0*/  BSYNC B1 ;  /* 0x0000000000017941 */ /* 0x000fea0003800000 */
.L_x_3653:
        /* <DEDUP_REMOVED lines=9> */
[----:B0-----:R-:W-:Y:S01]  /*5540*/  MOV R3, 0x3f000000 ;  /* 0x3f00000000037802 */ /* 0x001fe20000000f00 */
        /* <DEDUP_REMOVED lines=25> */
.L_x_3666:
        /* <DEDUP_REMOVED lines=12> */
[----:B0-----:R-:W-:-:S04]  /*57a0*/  @P0 FMUL.FTZ R3, R13, R13 ;  /* 0x0000000d0d030220 */ /* 0x001fc80000410000 */
[----:B------:R-:W0:Y:S02]  /*57b0*/  @P0 MUFU.RCP R4, R4 ;  /* 0x0000000400040308 */ /* 0x000e240000001000 */
[----:B0-----:R-:W-:Y:S02]  /*57c0*/  @P0 FMUL.FTZ.D2 R3, R3, R4 ;  /* 0x0000000403030220 */ /* 0x001fe40000310000 */
[----:B------:R-:W-:Y:S01]  /*57d0*/  @!P0 FMUL.FTZ R3, |R13|, 0.5 ;  /* 0x3f0000000d038820 */ /* 0x000fe20000410200 */
[----:B------:R-:W-:Y:S05]  /*57e0*/  BRA `(.L_x_3673) ;  /* 0x0000002000007947 */ /* 0x000fea0003800000 */
.L_x_3672:
[----:B0-----:R-:W-:-:S04]  /*57f0*/  FADD.FTZ R3, -R4, R7 ;  /* 0x0000000704037221 */ /* 0x001fc80000010100 */
[----:B------:R-:W-:Y:S02]  /*5800*/  FMUL.FTZ R3, R3, 0.5 ;  /* 0x3f00000003037820 */ /* 0x000fe40000410000 */
.L_x_3673:
[----:B------:R-:W-:Y:S05]  /*5810*/  BSYNC B4 ;  /* 0x0000000000047941 */ /* 0x000fea0003800000 */
.L_x_3671:
        /* <DEDUP_REMOVED lines=10> */
.L_x_3675:
[----:B------:R-:W-:-:S04]  /*58c0*/  FADD.FTZ R5, -R5, R6 ;  /* 0x0000000605057221 */ /* 0x000fc80000010100 */
[----:B------:R-:W-:Y:S02]  /*58d0*/  FMUL.FTZ R4, R5, 0.5 ;  /* 0x3f00000005047820 */ /* 0x000fe40000410000 */
.L_x_3676:
[----:B------:R-:W-:Y:S05]  /*58e0*/  BSYNC B4 ;  /* 0x0000000000047941 */ /* 0x000fea0003800000 */
.L_x_3674:
[----:B------:R-:W-:Y:S02]  /*58f0*/  FADD.FTZ R4, R4, R3 ;  /* 0x0000000304047221 */ /* 0x000fe40000010000 */
[----:B------:R-:W-:-:S04]  /*5900*/  FADD.FTZ R23, R2, R23 ;  /* 0x0000001702177221 */ /* 0x000fc80000010000 */
[----:B------:R-:W-:-:S06]  /*5910*/  FMUL.FTZ R23, R23, R4 ;  /* 0x0000000417177220 */ /* 0x000fcc0000410000 */
[----:B------:R-:W0:Y:S01]  /*5920*/  MUFU.SQRT R23, R23 ;  /* 0x0000001700177308 */ /* 0x000e220000002000 */
[----:B------:R-:W-:Y:S05]  /*5930*/  BRA `(.L_x_3677) ;  /* 0x0000012000007947 */ /* 0x000fea0003800000 */
.L_x_3670:
[----:B------:R-:W-:-:S13]  /*5940*/  FSETP.GT.FTZ.AND P0, PT, R2, 1, PT ;  /* 0x3f8000000200780b */ /* 0x000fda0003f14000 */
[----:B------:R-:W-:Y:S02]  /*5950*/  @P0 FMUL.FTZ R6, R4, R5 ;  /* 0x0000000504060220 */ /* 0x000fe40000410000 */
[----:B0-----:R-:W-:-:S04]  /*5960*/  @!P0 FADD.FTZ R3, -R2, 1 ;  /* 0x3f80000002038421 */ /* 0x001fc80000010100 */
[----:B------:R-:W0:Y:S01]  /*5970*/  @P0 MUFU.SQRT R6, R6 ;  /* 0x0000000600060308 */ /* 0x000e220000002000 */
[----:B------:R-:W-:Y:S02]  /*5980*/  @!P0 FMUL.FTZ R5, R4, R3 ;  /* 0x0000000304058220 */ /* 0x000fe40000410000 */
[----:B------:R-:W-:-:S04]  /*5990*/  @P0 FMUL.FTZ R3, |R13|, 2.81474976710656000000e+14 ;  /* 0x578000000d030820 */ /* 0x000fc80000410200 */
[----:B------:R-:W-:Y:S01]  /*59a0*/  @P0 FMUL.FTZ R3, R2, R3 ;  /* 0x0000000302030220 */ /* 0x000fe20000410000 */
[----:B------:R-:W-:Y:S01]  /*59b0*/  @!P0 MUFU.SQRT R23, R5 ;  /* 0x0000000500178308 */ /* 0x000fe20000002000 */
[----:B------:R-:W-:-:S07]  /*59c0*/  @P0 FMUL.FTZ R2, R2, 2.81474976710656000000e+14 ;  /* 0x5780000002020820 */ /* 0x000fce0000410000 */
[----:B0-----:R-:W0:Y:S02]  /*59d0*/  @P0 MUFU.RCP R4, R6 ;  /* 0x0000000600040308 */ /* 0x001e240000001000 */
[----:B0-----:R-:W-:Y:S01]  /*59e0*/  @P0 FMUL.FTZ R23, R3, R4 ;  /* 0x0000000403170220 */ /* 0x001fe20000410000 */
[----:B------:R-:W-:Y:S05]  /*59f0*/  BRA `(.L_x_3677) ;  /* 0x0000006000007947 */ /* 0x000fea0003800000 */
.L_x_3669:
[----:B------:R-:W-:Y:S01]  /*5a00*/  FADD.FTZ R4, R23, 1 ;  /* 0x3f80000017047421 */ /* 0x000fe20000010000 */
[----:B0-----:R-:W-:Y:S01]  /*5a10*/  MUFU.SQRT R3, R3 ;  /* 0x0000000300037308 */ /* 0x001fe20000002000 */
[----:B------:R-:W-:Y:S02]  /*5a20*/  HFMA2.MMA R2, -RZ, RZ, 1.875, 0 ;  /* 0x3f800000ff027435 */ /* 0x000fe400000001ff */
[----:B------:R-:W-:-:S06]  /*5a30*/  FMUL.FTZ R4, R4, 0.5 ;  /* 0x3f00000004047820 */ /* 0x000fcc0000410000 */
[----:B------:R-:W0:Y:S02]  /*5a40*/  MUFU.SQRT R4, R4 ;  /* 0x0000000400047308 */ /* 0x000e240000002000 */
[----:B0-----:R-:W-:-:S06]  /*5a50*/  FMUL.FTZ R23, R3, R4 ;  /* 0x0000000403177220 */ /* 0x001fcc0000410000 */
.L_x_3677:
[----:B------:R-:W-:Y:S05]  /*5a60*/  BSYNC B3 ;  /* 0x0000000000037941 */ /* 0x000fea0003800000 */
.L_x_3668:
[----:B------:R-:W-:Y:S05]  /*5a70*/  BRA `(.L_x_3678) ;  /* 0x0000002000007947 */ /* 0x000fea0003800000 */
.L_x_3665:
[----:B------:R-:W-:Y:S02]  /*5a80*/  FMUL.FTZ R23, R23, 16777216 ;  /* 0x4b80000017177820 */ /* 0x000fe40000410000 */
[----:B------:R-:W-:Y:S02]  /*5a90*/  FMUL.FTZ R2, R2, 16777216 ;  /* 0x4b80000002027820 */ /* 0x000fe40000410000 */
.L_x_3678:
[----:B------:R-:W-:Y:S05]  /*5aa0*/  BSYNC B2 ;  /* 0x0000000000027941 */ /* 0x000fea0003800000 */
.L_x_3664:
[C---:B------:R-:W-:Y:S01]  /*5ab0*/  FADD.FTZ R4, |R2|.reuse, -RZ ;  /* 0x800000ff02047221 */ /* 0x040fe20000010200 */
[----:B0-----:R-:W-:Y:S01]  /*5ac0*/  FSETP.GT.FTZ.AND P6, PT, |R2|, |R23|, PT ;  /* 0x400000170200720b */ /* 0x001fe20003fd4200 */
[----:B------:R-:W-:Y:S01]  /*5ad0*/  FADD.FTZ R5, |R23|, -RZ ;  /* 0x800000ff17057221 */ /* 0x000fe20000010200 */
[----:B------:R-:W-:Y:S04]  /*5ae0*/  BSSY B3, `(.L_x_3679) ;  /* 0x000000e000037945 */ /* 0x000fe80003800000 */
[----:B------:R-:W-:-:S02]  /*5af0*/  FSEL R3, R4, R5, P6 ;  /* 0x0000000504037208 */ /* 0x000fc40003000000 */
        /* <DEDUP_REMOVED lines=11> */
[----:B-1----:R-:W-:Y:S05]  /*5bb0*/  CALL.REL.NOINC `($__internal_2_$__cuda_sm3x_div_rn_ftz_f32_slowpath) ;  /* 0x000019f000007944 */ /* 0x002fea0003c00000 */
.L_x_3680:
[----:B------:R-:W-:Y:S05]  /*5bc0*/  BSYNC B3 ;  /* 0x0000000000037941 */ /* 0x000fea0003800000 */
.L_x_3679:
        /* <DEDUP_REMOVED lines=18> */
.L_x_3682:
[----:B------:R-:W-:Y:S02]  /*5cf0*/  ISETP.GE.AND P0, PT, R23, RZ, PT ;  /* 0x000000ff1700720c */ /* 0x000fe40003f06270 */
[----:B------:R-:W-:-:S11]  /*5d00*/  MOV R5, 0x3fd774eb ;  /* 0x3fd774eb00057802 */ /* 0x000fd60000000f00 */
[----:B------:R-:W-:-:S04]  /*5d10*/  @P0 FFMA.FTZ R4, R5, 0.93318945169448852539, -R4 ;  /* 0x3f6ee58105040823 */ /* 0x000fc80000010804 */
[----:B------:R-:W-:Y:S02]  /*5d20*/  @!P0 FFMA.FTZ R4, R5, 0.93318945169448852539, R4 ;  /* 0x3f6ee58105048823 */ /* 0x000fe40000010004 */
.L_x_3683:
[----:B------:R-:W-:Y:S05]  /*5d30*/  BSYNC B2 ;  /* 0x0000000000027941 */ /* 0x000fea0003800000 */
.L_x_3681:
[C---:B------:R-:W-:Y:S01]  /*5d40*/  FSETP.NEU.FTZ.AND P0, PT, |R23|.reuse, |R2|, PT ;  /* 0x400000021700720b */ /* 0x040fe20003f1d200 */
[----:B------:R-:W-:Y:S01]  /*5d50*/  FADD.FTZ R8, |R23|, |R2| ;  /* 0x4000000217087221 */ /* 0x000fe20000010200 */
[----:B------:R-:W-:Y:S01]  /*5d60*/  FSETP.NEU.FTZ.AND P1, PT, R3, RZ, PT ;  /* 0x000000ff0300720b */ /* 0x000fe20003f3d000 */
[----:B------:R-:W-:Y:S01]  /*5d70*/  HFMA2.MMA R3, -RZ, RZ, 2.04296875, -15.78125 ;  /* 0x4016cbe4ff037435 */ /* 0x000fe200000001ff */
[----:B------:R-:W-:-:S09]  /*5d80*/  ISETP.GE.AND P2, PT, R23, RZ, PT ;  /* 0x000000ff1700720c */ /* 0x000fd20003f46270 */
[----:B------:R-:W-:Y:S02]  /*5d90*/  @!P0 FSEL R4, R3, 0.78539818525314331055, !P2 ;  /* 0x3f490fdb03048808 */ /* 0x000fe40005000000 */
[----:B------:R-:W-:Y:S02]  /*5da0*/  @!P1 FSEL R4, RZ, 3.1415927410125732422, P2 ;  /* 0x40490fdbff049808 */ /* 0x000fe40001000000 */
[----:B------:R-:W-:Y:S02]  /*5db0*/  FSETP.GTU.FTZ.AND P0, PT, |R8|, +INF , PT ;  /* 0x7f8000000800780b */ /* 0x000fe40003f1c200 */
[----:B------:R-:W-:-:S04]  /*5dc0*/  LOP3.LUT R3, R4, 0x80000000, R2, 0xb8, !PT ;  /* 0x8000000004037812 */ /* 0x000fc800078eb802 */
[----:B------:R-:W-:Y:S02]  /*5dd0*/  FSEL R8, R8, R3, P0 ;  /* 0x0000000308087208 */ /* 0x000fe40000000000 */
.L_x_3667:
[----:B------:R-:W-:Y:S05]  /*5de0*/  BSYNC B1 ;  /* 0x0000000000017941 */ /* 0x000fea0003800000 */
.L_x_3663:
[----:B------:R-:W-:Y:S02]  /*5df0*/  LOP3.LUT R11, R8, 0x80000000, R11, 0xb8, !PT ;  /* 0x80000000080b7812 */ /* 0x000fe400078eb80b */
[----:B-1----:R-:W-:Y:S01]  /*5e00*/  LOP3.LUT R0, R9, 0x80000000, R0, 0xb8, !PT ;  /* 0x8000000009007812 */ /* 0x002fe200078eb800 */
[----:B------:R-:W-:Y:S05]  /*5e10*/  BRA `(.L_x_3652) ;  /* 0x0000174000007947 */ /* 0x000fea0003800000 */
.L_x_3651:
        /* <DEDUP_REMOVED lines=30> */
.L_x_3689:
[----:B------:R-:W-:Y:S05]  /*6000*/  BSYNC B3 ;  /* 0x0000000000037941 */ /* 0x000fea0003800000 */
.L_x_3688:
        /* <DEDUP_REMOVED lines=18> */
.L_x_3691:
[----:B------:R-:W-:Y:S02]  /*6130*/  ISETP.GE.AND P0, PT, R2, RZ, PT ;  /* 0x000000ff0200720c */ /* 0x000fe40003f06270 */
[----:B------:R-:W-:-:S11]  /*6140*/  MOV R6, 0x3fd774eb ;  /* 0x3fd774eb00067802 */ /* 0x000fd60000000f00 */
[----:B------:R-:W-:-:S04]  /*6150*/  @P0 FFMA.FTZ R5, R6, 0.93318945169448852539, -R5 ;  /* 0x3f6ee58106050823 */ /* 0x000fc80000010805 */
[----:B------:R-:W-:Y:S02]  /*6160*/  @!P0 FFMA.FTZ R5, R6, 0.93318945169448852539, R5 ;  /* 0x3f6ee58106058823 */ /* 0x000fe40000010005 */
.L_x_3692:
[----:B------:R-:W-:Y:S05]  /*6170*/  BSYNC B2 ;  /* 0x0000000000027941 */ /* 0x000fea0003800000 */
.L_x_3690:
        /* <DEDUP_REMOVED lines=13> */
.L_x_3687:
        /* <DEDUP_REMOVED lines=12> */
.L_x_3695:
[----:B------:R-:W-:Y:S05]  /*6310*/  BSYNC B3 ;  /* 0x0000000000037941 */ /* 0x000fea0003800000 */
.L_x_3694:
        /* <DEDUP_REMOVED lines=18> */
.L_x_3697:
[----:B------:R-:W-:Y:S02]  /*6440*/  ISETP.GE.AND P0, PT, R2, RZ, PT ;  /* 0x000000ff0200720c */ /* 0x000fe40003f06270 */
[----:B------:R-:W-:-:S11]  /*6450*/  MOV R6, 0x3fd774eb ;  /* 0x3fd774eb00067802 */ /* 0x000fd60000000f00 */
[----:B------:R-:W-:-:S04]  /*6460*/  @P0 FFMA.FTZ R5, R6, 0.93318945169448852539, -R5 ;  /* 0x3f6ee58106050823 */ /* 0x000fc80000010805 */
[----:B------:R-:W-:Y:S02]  /*6470*/  @!P0 FFMA.FTZ R5, R6, 0.93318945169448852539, R5 ;  /* 0x3f6ee58106058823 */ /* 0x000fe40000010005 */
.L_x_3698:
[----:B------:R-:W-:Y:S05]  /*6480*/  BSYNC B2 ;  /* 0x0000000000027941 */ /* 0x000fea0003800000 */
.L_x_3696:
        /* <DEDUP_REMOVED lines=15> */
[----:B------:R-:W-:-:S03]  /*6580*/  HFMA2.MMA R4, -RZ, RZ, 2.04296875, -15.78125 ;  /* 0x4016cbe4ff047435 */ /* 0x000fc600000001ff */
        /* <DEDUP_REMOVED lines=11> */
.L_x_3686:
        /* <DEDUP_REMOVED lines=33> */
.L_x_3700:
[----:B------:R-:W-:Y:S05]  /*6850*/  BSYNC B3 ;  /* 0x0000000000037941 */ /* 0x000fea0003800000 */
.L_x_3699:
        /* <DEDUP_REMOVED lines=18> */
.L_x_3702:
[----:B------:R-:W-:Y:S02]  /*6980*/  ISETP.GE.AND P0, PT, R2, RZ, PT ;  /* 0x000000ff0200720c */ /* 0x000fe40003f06270 */
[----:B------:R-:W-:-:S11]  /*6990*/  MOV R5, 0x3fd774eb ;  /* 0x3fd774eb00057802 */ /* 0x000fd60000000f00 */
[----:B------:R-:W-:-:S04]  /*69a0*/  @P0 FFMA.FTZ R4, R5, 0.93318945169448852539, -R4 ;  /* 0x3f6ee58105040823 */ /* 0x000fc80000010804 */
[----:B------:R-:W-:Y:S02]  /*69b0*/  @!P0 FFMA.FTZ R4, R5, 0.93318945169448852539, R4 ;  /* 0x3f6ee58105048823 */ /* 0x000fe40000010004 */
.L_x_3703:
[----:B------:R-:W-:Y:S05]  /*69c0*/  BSYNC B2 ;  /* 0x0000000000027941 */ /* 0x000fea0003800000 */
.L_x_3701:
        /* <DEDUP_REMOVED lines=11> */
.L_x_3685:
        /* <DEDUP_REMOVED lines=23> */
.L_x_3707:
[----:B------:R-:W-:Y:S05]  /*6bf0*/  BSYNC B3 ;  /* 0x0000000000037941 */ /* 0x000fea0003800000 */
.L_x_3706:
[----:B------:R-:W-:Y:S01]  /*6c00*/  HFMA2.MMA R7, -RZ, RZ, 0.89990234375, 10328 ;  /* 0x3b33710bff077435 */ /* 0x000fe200000001ff */
[----:B0-----:R-:W-:Y:S01]  /*6c10*/  FMUL.FTZ R6, R5, R5 ;  /* 0x0000000505067220 */ /* 0x001fe20000410000 */
[----:B------:R-:W-:Y:S01]  /*6c20*/  @!P6 MOV R8, 0x3fd774eb ;  /* 0x3fd774eb0008e802 */ /* 0x000fe20000000f00 */
[----:B------:R-:W0:Y:S01]  /*6c30*/  MUFU.LG2 R3, R3 ;  /* 0x0000000300037308 */ /* 0x000e220000000c00 */
[C---:B------:R-:W-:Y:S02]  /*6c40*/  FSETP.NEU.FTZ.AND P0, PT, |R13|.reuse, R2, PT ;  /* 0x000000020d00720b */ /* 0x040fe40003f1d200 */
[----:B------:R-:W-:Y:S01]  /*6c50*/  FSETP.NEU.FTZ.AND P1, PT, R4, RZ, PT ;  /* 0x000000ff0400720b */ /* 0x000fe20003f3d000 */
[----:B------:R-:W-:-:S03]  /*6c60*/  FADD.FTZ R4, |R13|, R2 ;  /* 0x000000020d047221 */ /* 0x000fc60000010200 */
        /* <DEDUP_REMOVED lines=17> */
.L_x_3705:
        /* <DEDUP_REMOVED lines=12> */
.L_x_3709:
[----:B------:R-:W-:Y:S05]  /*6e40*/  BSYNC B3 ;  /* 0x0000000000037941 */ /* 0x000fea0003800000 */
.L_x_3708:
        /* <DEDUP_REMOVED lines=20> */
[----:B------:R-:W-:Y:S02]  /*6f90*/  FFMA.FTZ R8, R3, R8, -0.33333197236061096191 ;  /* 0xbeaaaa7d03087423 */ /* 0x000fe40000010008 */
[----:B0-----:R-:W-:Y:S01]  /*6fa0*/  @P0 FMUL.FTZ R6, R9, R10 ;  /* 0x0000000a09060220 */ /* 0x001fe20000410000 */
[----:B------:R-:W-:Y:S01]  /*6fb0*/  FSETP.NEU.FTZ.AND P0, PT, R7, +INF , PT ;  /* 0x7f8000000700780b */ /* 0x000fe20003f1d000 */
[----:B------:R-:W-:Y:S01]  /*6fc0*/  FMUL.FTZ R8, R3, R8 ;  /* 0x0000000803087220 */ /* 0x000fe20000410000 */
[----:B------:R-:W-:Y:S01]  /*6fd0*/  @!P6 MOV R10, 0x3fd774eb ;  /* 0x3fd774eb000ae802 */ /* 0x000fe20000000f00 */
[C---:B------:R-:W-:Y:S01]  /*6fe0*/  FADD.FTZ R3, |R13|.reuse, R2 ;  /* 0x000000020d037221 */ /* 0x040fe20000010200 */
[----:B------:R-:W-:Y:S01]  /*6ff0*/  FSEL R6, R6, +INF , P0 ;  /* 0x7f80000006067808 */ /* 0x000fe20000000000 */
[----:B------:R-:W-:Y:S01]  /*7000*/  FFMA.FTZ R5, R8, R5, R5 ;  /* 0x0000000508057223 */ /* 0x000fe20000010005 */
[----:B------:R-:W-:-:S03]  /*7010*/  FSETP.NEU.FTZ.AND P0, PT, |R13|, R2, PT ;  /* 0x000000020d00720b */ /* 0x000fc60003f1d200 */
        /* <DEDUP_REMOVED lines=9> */
.L_x_3704:
[----:B------:R-:W-:Y:S01]  /*70b0*/  FMUL.FTZ R3, R0, 0.36787945032119750977 ;  /* 0x3ebc5ab200037820 */ /* 0x000fe20000410000 */
[----:B------:R-:W-:Y:S01]  /*70c0*/  MUFU.RCP R17, R4 ;  /* 0x0000000400117308 */ /* 0x000fe20000001000 */
        /* <DEDUP_REMOVED lines=11> */
[----:B------:R-:W-:-:S04]  /*7180*/  FMUL.FTZ R9, R8, R8 ;  /* 0x0000000808097220 */ /* 0x000fc80000410000 */
[----:B------:R-:W-:Y:S01]  /*7190*/  FFMA.FTZ R9, R6, R6, R9 ;  /* 0x0000000606097223 */ /* 0x000fe20000010009 */
[----:B------:R-:W-:-:S05]  /*71a0*/  LOP3.LUT R6, R7, 0x800000, RZ, 0xfc, !PT ;  /* 0x0080000007067812 */ /* 0x000fca00078efcff */
[----:B------:R-:W0:Y:S02]  /*71b0*/  MUFU.SQRT R9, R9 ;  /* 0x0000000900097308 */ /* 0x000e240000002000 */
[----:B0-----:R-:W-:Y:S01]  /*71c0*/  @P0 FMUL.FTZ R5, R9, R6 ;  /* 0x0000000609050220 */ /* 0x001fe20000410000 */
[----:B------:R-:W-:Y:S01]  /*71d0*/  FSETP.NEU.FTZ.AND P0, PT, R3, +INF , PT ;  /* 0x7f8000000300780b */ /* 0x000fe20003f1d000 */
[----:B------:R-:W-:-:S03]  /*71e0*/  FFMA R6, -R4, R17, 1 ;  /* 0x3f80000004067423 */ /* 0x000fc60000000111 */
[----:B------:R-:W-:Y:S01]  /*71f0*/  FSEL R5, R5, +INF , P0 ;  /* 0x7f80000005057808 */ /* 0x000fe20000000000 */
[----:B------:R-:W-:Y:S01]  /*7200*/  FFMA R8, R17, R6, R17 ;  /* 0x0000000611087223 */ /* 0x000fe20000000011 */
[----:B------:R-:W-:-:S03]  /*7210*/  HFMA2.MMA R6, -RZ, RZ, 1.875, 0 ;  /* 0x3f800000ff067435 */ /* 0x000fc600000001ff */
        /* <DEDUP_REMOVED lines=10> */
[----:B0-----:R-:W-:Y:S02]  /*72c0*/  MOV R3, R5 ;  /* 0x0000000500037202 */ /* 0x001fe40000000f00 */
.L_x_3711:
[----:B------:R-:W-:Y:S05]  /*72d0*/  BSYNC B3 ;  /* 0x0000000000037941 */ /* 0x000fea0003800000 */
.L_x_3710:
[----:B------:R-:W-:Y:S01]  /*72e0*/  HFMA2.MMA R6, -RZ, RZ, 0.89990234375, 10328 ;  /* 0x3b33710bff067435 */ /* 0x000fe200000001ff */
[----:B------:R-:W-:Y:S01]  /*72f0*/  FMUL.FTZ R5, R3, R3 ;  /* 0x0000000303057220 */ /* 0x000fe20000410000 */
[----:B------:R-:W-:Y:S02]  /*7300*/  @!P6 MOV R8, 0x3fd774eb ;  /* 0x3fd774eb0008e802 */ /* 0x000fe40000000f00 */
[----:B------:R-:W-:Y:S02]  /*7310*/  FSETP.NEU.FTZ.AND P0, PT, |R13|, R2, PT ;  /* 0x000000020d00720b */ /* 0x000fe40003f1d200 */
[----:B------:R-:W-:-:S04]  /*7320*/  FSETP.NEU.FTZ.AND P1, PT, R4, RZ, PT ;  /* 0x000000ff0400720b */ /* 0x000fc80003f3d000 */
        /* <DEDUP_REMOVED lines=8> */
[----:B------:R-:W-:Y:S02]  /*73b0*/  FADD.FTZ R5, |R13|, R2 ;  /* 0x000000020d057221 */ /* 0x000fe40000010200 */
[----:B------:R-:W-:-:S04]  /*73c0*/  FFMA.FTZ R3, R6, R3, R3 ;  /* 0x0000000306037223 */ /* 0x000fc80000010003 */
[----:B------:R-:W-:-:S05]  /*73d0*/  @!P6 FFMA.FTZ R3, R8, 0.93318945169448852539, -R3 ;  /* 0x3f6ee5810803e823 */ /* 0x000fca0000010803 */
[----:B------:R-:W-:Y:S02]  /*73e0*/  FSEL R3, R3, 0.78539818525314331055, P0 ;  /* 0x3f490fdb03037808 */ /* 0x000fe40000000000 */
[----:B------:R-:W-:Y:S02]  /*73f0*/  FSETP.GTU.FTZ.AND P0, PT, |R5|, +INF , PT ;  /* 0x7f8000000500780b */ /* 0x000fe40003f1c200 */
[----:B------:R-:W-:-:S04]  /*7400*/  FSEL R2, R3, RZ, P1 ;  /* 0x000000ff03027208 */ /* 0x000fc80000800000 */
[----:B------:R-:W-:-:S04]  /*7410*/  LOP3.LUT R2, R2, 0x80000000, R11, 0xb8, !PT ;  /* 0x8000000002027812 */ /* 0x000fc800078eb80b */
[----:B------:R-:W-:Y:S02]  /*7420*/  FSEL R2, R5, R2, P0 ;  /* 0x0000000205027208 */ /* 0x000fe40000000000 */
.L_x_3693:
[----:B------:R-:W-:Y:S05]  /*7430*/  BSYNC B1 ;  /* 0x0000000000017941 */ /* 0x000fea0003800000 */
.L_x_3684:
[----:B------:R-:W-:Y:S01]  /*7440*/  FADD.FTZ R9, R9, 0.69314718246459960938 ;  /* 0x3f31721809097421 */ /* 0x000fe20000010000 */
[----:B------:R-:W-:-:S04]  /*7450*/  LOP3.LUT R11, R2, 0x80000000, R11, 0xb8, !PT ;  /* 0x80000000020b7812 */ /* 0x000fc800078eb80b */
[----:B------:R-:W-:Y:S01]  /*7460*/  LOP3.LUT R0, R9, 0x80000000, R0, 0xb8, !PT ;  /* 0x8000000009007812 */ /* 0x000fe200078eb800 */
[----:B------:R-:W-:Y:S05]  /*7470*/  BRA `(.L_x_3652) ;  /* 0x000000e000007947 */ /* 0x000fea0003800000 */
.L_x_3650:
        /* <DEDUP_REMOVED lines=14> */
.L_x_3652:
[----:B------:R-:W-:Y:S05]  /*7560*/  BSYNC B0 ;  /* 0x0000000000007941 */ /* 0x000fea0003800000 */
.L_x_3649:
[----:B------:R-:W-:Y:S01]  /*7570*/  WARPSYNC 0xffffffff ;  /* 0xffffffff00007948 */ /* 0x000fe20003800000 */
[----:B------:R-:W-:-:S05]  /*7580*/  F2FP.PACK_AB R11, R0, R11 ;  /* 0x0000000b000b723e */ /* 0x000fca00000000ff */
[----:B------:R-:W-:Y:S01]  /*7590*/  STG.E [R14.64], R11 ;  /* 0x0000000b0e007986 */ /* 0x000fe2000c101904 */
[----:B------:R-:W-:Y:S05]  /*75a0*/  EXIT ;  /* 0x000000000000794d */ /* 0x000fea0003800000 */
        .weak           $__internal_2_$__cuda_sm3x_div_rn_ftz_f32_slowpath
        .type           $__internal_2_$__cuda_sm3x_div_rn_ftz_f32_slowpath,@function
        .size           $__internal_2_$__cuda_sm3x_div_rn_ftz_f32_slowpath,(.L_x_16329 - $__internal_2_$__cuda_sm3x_div_rn_ftz_f32_slowpath)
$__internal_2_$__cuda_sm3x_div_rn_ftz_f32_slowpath:
[----:B------:R-:W-:Y:S01]  /*75b0*/  SHF.R.U32.HI R5, RZ, 0x17, R16 ;  /* 0x00000017ff057819 */ /* 0x000fe20000011610 */
[----:B------:R-:W-:Y:S01]  /*75c0*/  BSSY B2, `(.L_x_3712) ;  /* 0x0000047000027945 */ /* 0x000fe20003800000 */
[----:B------:R-:W-:Y:S01]  /*75d0*/  SHF.R.U32.HI R8, RZ, 0x17, R19 ;  /* 0x00000017ff087819 */ /* 0x000fe20000011613 */
[----:B------:R-:W-:Y:S01]  /*75e0*/  BSSY B4, `(.L_x_3713) ;  /* 0x000001d000047945 */ /* 0x000fe20003800000 */
[----:B------:R-:W-:Y:S02]  /*75f0*/  LOP3.LUT R5, R5, 0xff, RZ, 0xc0, !PT ;  /* 0x000000ff05057812 */ /* 0x000fe400078ec0ff */
[----:B------:R-:W-:Y:S02]  /*7600*/  LOP3.LUT R8, R8, 0xff, RZ, 0xc0, !PT ;  /* 0x000000ff08087812 */ /* 0x000fe400078ec0ff */
[----:B------:R-:W-:Y:S02]  /*7610*/  IADD3 R7, R5, -0x1, RZ ;  /* 0xffffffff05077810 */ /* 0x000fe40007ffe0ff */
[----:B------:R-:W-:-:S02]  /*7620*/  IADD3 R10, R8, -0x1, RZ ;  /* 0xffffffff080a7810 */ /* 0x000fc40007ffe0ff */
        /* <DEDUP_REMOVED lines=24> */
.L_x_3714:
[----:B------:R-:W-:Y:S05]  /*77b0*/  BSYNC B4 ;  /* 0x0000000000047941 */ /* 0x000fea0003800000 */
.L_x_3713:
        /* <DEDUP_REMOVED lines=16> */
[----:B------:R-:W-:-:S04]  /*78c0*/  LOP3.LUT R5, R10, 0xff, RZ, 0xc0, !PT ;  /* 0x000000ff0a057812 */ /* 0x000fc800078ec0ff */
[----:B------:R-:W-:-:S04]  /*78d0*/  IADD3 R5, R5, R8, RZ ;  /* 0x0000000805057210 */ /* 0x000fc80007ffe0ff */
        /* <DEDUP_REMOVED lines=9> */
.L_x_3720:
[----:B------:R-:W-:Y:S02]  /*7970*/  LEA R7, R8, R7, 0x17 ;  /* 0x0000000708077211 */ /* 0x000fe400078eb8ff */
.L_x_3721:
[----:B------:R-:W-:Y:S05]  /*7980*/  BSYNC B4 ;  /* 0x0000000000047941 */ /* 0x000fea0003800000 */
.L_x_3719:
[----:B------:R-:W-:Y:S01]  /*7990*/  MOV R5, R7 ;  /* 0x0000000700057202 */ /* 0x000fe20000000f00 */
[----:B------:R-:W-:Y:S05]  /*79a0*/  BRA `(.L_x_3722) ;  /* 0x0000008000007947 */ /* 0x000fea0003800000 */
.L_x_3718:
[----:B------:R-:W-:-:S04]  /*79b0*/  LOP3.LUT R19, R16, 0x80000000, R19, 0x48, !PT ;  /* 0x8000000010137812 */ /* 0x000fc800078e4813 */
[----:B------:R-:W-:Y:S01]  /*79c0*/  LOP3.LUT R5, R19, 0x7f800000, RZ, 0xfc, !PT ;  /* 0x7f80000013057812 */ /* 0x000fe200078efcff */
[----:B------:R-:W-:Y:S05]  /*79d0*/  BRA `(.L_x_3722) ;  /* 0x0000005000007947 */ /* 0x000fea0003800000 */
.L_x_3717:
[----:B------:R-:W-:Y:S01]  /*79e0*/  LOP3.LUT R5, R16, 0x80000000, R19, 0x48, !PT ;  /* 0x8000000010057812 */ /* 0x000fe200078e4813 */
[----:B------:R-:W-:Y:S05]  /*79f0*/  BRA `(.L_x_3722) ;  /* 0x0000003000007947 */ /* 0x000fea0003800000 */
.L_x_3716:
[----:B------:R-:W0:Y:S01]  /*7a00*/  MUFU.RSQ R5, -QNAN ;  /* 0xffc0000000057908 */ /* 0x000e220000001400 */
[----:B------:R-:W-:Y:S05]  /*7a10*/  BRA `(.L_x_3722) ;  /* 0x0000001000007947 */ /* 0x000fea0003800000 */
.L_x_3715:
[----:B------:R-:W-:Y:S02]  /*7a20*/  FADD.FTZ R5, R19, R16 ;  /* 0x0000001013057221 */ /* 0x000fe40000010000 */
.L_x_3722:
[----:B------:R-:W-:Y:S05]  /*7a30*/  BSYNC B2 ;  /* 0x0000000000027941 */ /* 0x000fea0003800000 */
.L_x_3712:
[----:B------:R-:W-:-:S06]  /*7a40*/  HFMA2.MMA R7, -RZ, RZ, 0, 0 ;  /* 0x00000000ff077435 */ /* 0x000fcc00000001ff */
[----:B------:R-:W-:Y:S05]  /*7a50*/  RET.REL.NODEC R6 `(_ZN2at6native18elementwise_kernelILi128ELi2EZNS0_22gpu_kernel_impl_nocastIZZZNS0_16asin_kernel_cudaERNS_18TensorIteratorBaseEENKUlvE_clEvENKUlvE1_clEvEUlN3c107complexINS7_4HalfEEEE_EEvS4_RKT_EUliE_EEviT1_) ;  /* 0xffff85a006007950 */ /* 0x000fea0003c3ffff */
.L_x_3723:
        /* <DEDUP_REMOVED lines=10> */
.L_x_16329:


//--------------------- .text._ZN2at6native27unrolled_elementwise_kernelIZZZNS0_16asin_kernel_cudaERNS_18TensorIteratorBaseEENKUlvE_clEvENKUlvE1_clEvEUlN3c107complexINS6_4HalfEEEE_St5arrayIPcLm2EELi4E23TrivialOffsetCalculatorILi1EjESF_NS0_6memory15LoadWithoutCastENSG_16StoreWithoutCastEEEviT_T0_T2_T3_T4_T5_ --------------------------
	.section	.text._ZN2at6native27unrolled_elementwise_kernelIZZZNS0_16asin_kernel_cudaERNS_18TensorIteratorBaseEENKUlvE_clEvENKUlvE1_clEvEUlN3c107complexINS6_4HalfEEEE_St5arrayIPcLm2EELi4E23TrivialOffsetCalculatorILi1EjESF_NS0_6memory15LoadWithoutCastENSG_16StoreWithoutCastEEEviT_T0_T2_T3_T4_T5_,"ax",@progbits
	.sectioninfo	@"SHI_REGISTERS=30"
	.align	128
        .global         _ZN2at6native27unrolled_elementwise_kernelIZZZNS0_16asin_kernel_cudaERNS_18TensorIteratorBaseEENKUlvE_clEvENKUlvE1_clEvEUlN3c107complexINS6_4HalfEEEE_St5arrayIPcLm2EELi4E23TrivialOffsetCalculatorILi1EjESF_NS0_6memory15LoadWithoutCastENSG_16StoreWithoutCastEEEviT_T0_T2_T3_T4_T5_
        .type           _ZN2at6native27unrolled_elementwise_kernelIZZZNS0_16asin_kernel_cudaERNS_18TensorIteratorBaseEENKUlvE_clEvENKUlvE1_clEvEUlN3c107complexINS6_4HalfEEEE_St5arrayIPcLm2EELi4E23TrivialOffsetCalculatorILi1EjESF_NS0_6memory15LoadWithoutCastENSG_16StoreWithoutCastEEEviT_T0_T2_T3_T4_T5_,@function
        .size           _ZN2at6native27unrolled_elementwise_kernelIZZZNS0_16asin_kernel_cudaERNS_18TensorIteratorBaseEENKUlvE_clEvENKUlvE1_clEvEUlN3c107complexINS6_4HalfEEEE_St5arrayIPcLm2EELi4E23TrivialOffsetCalculatorILi1EjESF_NS0_6memory15LoadWithoutCastENSG_16StoreWithoutCastEEEviT_T0_T2_T3_T4_T5_,(.L_x_16330 - _ZN2at6native27unrolled_elementwise_kernelIZZZNS0_16asin_kernel_cudaERNS_18TensorIteratorBaseEENKUlvE_clEvENKUlvE1_clEvEUlN3c107complexINS6_4HalfEEEE_St5arrayIPcLm2EELi4E23TrivialOffsetCalculatorILi1EjESF_NS0_6memory15LoadWithoutCastENSG_16StoreWithoutCastEEEviT_T0_T2_T3_T4_T5_)
        .other          _ZN2at6native27unrolled_elementwise_kernelIZZZNS0_16asin_kernel_cudaERNS_18TensorIteratorBaseEENKUlvE_clEvENKUlvE1_clEvEUlN3c107complexINS6_4HalfEEEE_St5arrayIPcLm2EELi4E23TrivialOffsetCalculatorILi1EjESF_NS0_6memory15LoadWithoutCastENSG_16StoreWithoutCastEEEviT_T0_T2_T3_T4_T5_,@"STO_CUDA_ENTRY STV_DEFAULT"
_ZN2at6native27unrolled_elementwise_kernelIZZZNS0_16asin_kernel_cudaERNS_18TensorIteratorBaseEENKUlvE_clEvENKUlvE1_clEvEUlN3c107complexINS6_4HalfEEEE_St5arrayIPcLm2EELi4E23TrivialOffsetCalculatorILi1EjESF_NS0_6memory15LoadWithoutCastENSG_16StoreWithoutCastEEEviT_T0_T2_T3_T4_T5_:
.text._ZN2at6native27unrolled_elementwise_kernelIZZZNS0_16asin_kernel_cudaERNS_18TensorIteratorBaseEENKUlvE_clEvENKUlvE1_clEvEUlN3c107complexINS6_4HalfEEEE_St5arrayIPcLm2EELi4E23TrivialOffsetCalculatorILi1EjESF_NS0_6memory15LoadWithoutCastENSG_16StoreWithoutCastEEEviT_T0_T2_T3_T4_T5_:
[----:B------:R-:W-:Y:S02]  /*0000*/  MOV R1, c[0x0][0x28] ;  /* 0x00000a0000017a02 */ /* 0x000fe40000000f00 */
[----:B------:R-:W0:Y:S01]  /*0010*/  S2R R2, SR_CTAID.X ;  /* 0x0000000000027919 */ /* 0x000e220000002500 */
[----:B------:R-:W-:Y:S01]  /*0020*/  MOV R3, 0xfffffe00 ;  /* 0xfffffe0000037802 */ /* 0x000fe20000000f00 */
[----:B------:R-:W-:Y:S02]  /*0030*/  ULDC.64 UR4, c[0x0][0x118] ;  /* 0x0000460000047ab9 */ /* 0x000fe40000000a00 */
[----:B------:R-:W1:Y:S02]  /*0040*/  S2R R0, SR_TID.X ;  /* 0x0000000000007919 */ /* 0x000e640000002100 */
[----:B0-----:R-:W-:-:S05]  /*0050*/  IMAD R3, R2, R3, c[0x0][0x160] ;  /* 0x0000580002037624 */ /* 0x001fca00078e0203 */
[----:B-1----:R-:W-:-:S13]  /*0060*/  ISETP.GE.AND P2, PT, R0, R3, PT ;  /* 0x000000030000720c */ /* 0x002fda0003f46270 */
[----:B------:R-:W-:Y:S02]  /*0070*/  @!P2 LEA R4, R2, R0, 0x9 ;  /* 0x000000000204a211 */ /* 0x000fe400078e48ff */
[----:B------:R-:W-:Y:S02]  /*0080*/  @!P2 IADD3 R0, R0, 0x80, RZ ;  /* 0x000000800000a810 */ /* 0x000fe40007ffe0ff */
[----:B------:R-:W-:Y:S02]  /*0090*/  @!P2 MOV R5, 0x4 ;  /* 0x000000040005a802 */ /* 0x000fe40000000f00 */
[----:B------:R-:W-:-:S03]  /*00a0*/  ISETP.GE.AND P0, PT, R0, R3, PT ;  /* 0x000000030000720c */ /* 0x000fc60003f06270 */
[----:B------:R-:W-:-:S06]  /*00b0*/  @!P2 IMAD.WIDE.U32 R4, R4, R5, c[0x0][0x170] ;  /* 0x00005c000404a625 */ /* 0x000fcc00078e0005 */
[----:B------:R0:W2:Y:S04]  /*00c0*/  @!P2 LDG.E R4, [R4.64] ;  /* 0x000000040404a981 */ /* 0x0000a8000c1e1900 */
[----:B------:R-:W-:Y:S02]  /*00d0*/  @!P0 LEA R8, R2, R0, 0x9 ;  /* 0x0000000002088211 */ /* 0x000fe400078e48ff */
[----:B------:R-:W-:Y:S02]  /*00e0*/  @!P0 IADD3 R0, R0, 0x80, RZ ;  /* 0x0000008000008810 */ /* 0x000fe40007ffe0ff */
[----:B------:R-:W-:Y:S02]  /*00f0*/  @!P0 MOV R9, 0x4 ;  /* 0x0000000400098802 */ /* 0x000fe40000000f00 */
[----:B------:R-:W-:-:S13]  /*0100*/  ISETP.GE.AND P3, PT, R0, R3, PT ;  /* 0x000000030000720c */ /* 0x000fda0003f66270 */
[----:B------:R-:W-:Y:S02]  /*0110*/  @!P3 LEA R12, R2, R0, 0x9 ;  /* 0x00000000020cb211 */ /* 0x000fe400078e48ff */
[----:B------:R-:W-:-:S04]  /*0120*/  @!P3 IADD3 R0, R0, 0x80, RZ ;  /* 0x000000800000b810 */ /* 0x000fc80007ffe0ff */
[----:B------:R-:W-:Y:S02]  /*0130*/  ISETP.GE.AND P1, PT, R0, R3, PT ;  /* 0x000000030000720c */ /* 0x000fe40003f26270 */
[----:B------:R-:W-:Y:S01]  /*0140*/  @!P3 MOV R13, 0x4 ;  /* 0x00000004000db802 */ /* 0x000fe20000000f00 */
[----:B------:R-:W-:-:S04]  /*0150*/  @!P0 IMAD.WIDE.U32 R8, R8, R9, c[0x0][0x170] ;  /* 0x00005c0008088625 */ /* 0x000fc800078e0009 */
[----:B------:R-:W-:Y:S02]  /*0160*/  @!P3 IMAD.WIDE.U32 R12, R12, R13, c[0x0][0x170] ;  /* 0x00005c000c0cb625 */ /* 0x000fe400078e000d */
[----:B------:R-:W3:Y:S04]  /*0170*/  @!P0 LDG.E R8, [R8.64] ;  /* 0x0000000408088981 */ /* 0x000ee8000c1e1900 */
[----:B------:R-:W-:Y:S01]  /*0180*/  @!P1 LEA R6, R2, R0, 0x9 ;  /* 0x0000000002069211 */ /* 0x000fe200078e48ff */
[----:B------:R-:W4:Y:S01]  /*0190*/  @!P3 LDG.E R12, [R12.64] ;  /* 0x000000040c0cb981 */ /* 0x000f22000c1e1900 */
[----:B------:R-:W-:-:S05]  /*01a0*/  @!P1 MOV R7, 0x4 ;  /* 0x0000000400079802 */ /* 0x000fca0000000f00 */
[----:B------:R-:W-:-:S06]  /*01b0*/  @!P1 IMAD.WIDE.U32 R6, R6, R7, c[0x0][0x170] ;  /* 0x00005c0006069625 */ /* 0x000fcc00078e0007 */
[----:B------:R-:W5:Y:S01]  /*01c0*/  @!P1 LDG.E R6, [R6.64] ;  /* 0x0000000406069981 */ /* 0x000f62000c1e1900 */
[----:B------:R-:W-:Y:S02]  /*01d0*/  PRMT R11, RZ, 0x5410, RZ ;  /* 0x00005410ff0b7816 */ /* 0x000fe400000000ff */
[----:B------:R-:W-:Y:S01]  /*01e0*/  PRMT R19, RZ, 0x5410, RZ ;  /* 0x00005410ff137816 */ /* 0x000fe200000000ff */
[----:B------:R-:W-:Y:S01]  /*01f0*/  BSSY B0, `(.L_x_3724) ;  /* 0x00002c5000007945 */ /* 0x000fe20003800000 */
[----:B------:R-:W-:Y:S02]  /*0200*/  PRMT R0, RZ, 0x7610, R0 ;  /* 0x00007610ff007816 */ /* 0x000fe40000000000 */
[----:B0-----:R-:W-:Y:S02]  /*0210*/  PRMT R5, RZ, 0x7610, R5 ;  /* 0x00007610ff057816 */ /* 0x001fe40000000005 */
[----:B------:R-:W-:Y:S02]  /*0220*/  PRMT R23, RZ, 0x7610, R23 ;  /* 0x00007610ff177816 */ /* 0x000fe40000000017 */
[----:B------:R-:W-:-:S02]  /*0230*/  PRMT R25, RZ, 0x7610, R25 ;  /* 0x00007610ff197816 */ /* 0x000fc40000000019 */
[C---:B--2---:R-:W-:Y:S02]  /*0240*/  @!P2 PRMT R0, R4.reuse, 0x7610, R0 ;  /* 0x000076100400a816 */ /* 0x044fe40000000000 */
[----:B------:R-:W-:Y:S02]  /*0250*/  @!P2 PRMT R5, R4, 0x7632, R5 ;  /* 0x000076320405a816 */ /* 0x000fe40000000005 */
[----:B---3--:R-:W-:Y:S02]  /*0260*/  @!P0 PRMT R11, R11, 0x5410, R8 ;  /* 0x000054100b0b8816 */ /* 0x008fe40000000008 */
[----:B----4-:R-:W-:Y:S02]  /*0270*/  @!P3 PRMT R19, R19, 0x5410, R12 ;  /* 0x000054101313b816 */ /* 0x010fe4000000000c */
[----:B------:R-:W-:Y:S02]  /*0280*/  @!P0 PRMT R11, R8, 0x7632, R11 ;  /* 0x00007632080b8816 */ /* 0x000fe4000000000b */
[----:B------:R-:W-:-:S02]  /*0290*/  @!P3 PRMT R19, R12, 0x7632, R19 ;  /* 0x000076320c13b816 */ /* 0x000fc40000000013 */
[C---:B-----5:R-:W-:Y:S02]  /*02a0*/  @!P1 PRMT R23, R6.reuse, 0x7610, R23 ;  /* 0x0000761006179816 */ /* 0x060fe40000000017 */
[----:B------:R-:W-:Y:S01]  /*02b0*/  @!P1 PRMT R25, R6, 0x7632, R25 ;  /* 0x0000763206199816 */ /* 0x000fe20000000019 */
[----:B------:R-:W-:Y:S05]  /*02c0*/  @P2 BRA `(.L_x_3725) ;  /* 0x00002b7000002947 */ /* 0x000fea0003800000 */
[----:B------:R-:W-:Y:S02]  /*02d0*/  HADD2.F32 R4, -RZ, R0.H0_H0 ;  /* 0x20000000ff047230 */ /* 0x000fe40000004100 */
        /* <DEDUP_REMOVED lines=39> */
[----:B------:R-:W-:Y:S01]  /*0550*/  FFMA.FTZ R16, R17, R17, R16 ;  /* 0x0000001111107223 */ /* 0x000fe20000010010 */
[----:B------:R-:W-:Y:S01]  /*0560*/  FSETP.NEU.FTZ.AND P1, PT, R13, +INF , PT ;  /* 0x7f8000000d00780b */ /* 0x000fe20003f3d000 */
[----:B------:R-:W-:-:S02]  /*0570*/  FMUL.FTZ R18, R8, R18 ;  /* 0x0000001208127220 */ /* 0x000fc40000410000 */
[----:B------:R-:W-:Y:S02]  /*0580*/  FMUL.FTZ R17, R20, R20 ;  /* 0x0000001414117220 */ /* 0x000fe40000410000 */
[----:B------:R-:W0:Y:S02]  /*0590*/  MUFU.SQRT R16, R16 ;  /* 0x0000001000107308 */ /* 0x000e240000002000 */
[----:B------:R-:W-:Y:S01]  /*05a0*/  FFMA.FTZ R18, R18, R18, R17 ;  /* 0x0000001212127223 */ /* 0x000fe20000010011 */
[----:B------:R-:W-:-:S05]  /*05b0*/  LOP3.LUT R17, R12, 0x800000, RZ, 0xfc, !PT ;  /* 0x008000000c117812 */ /* 0x000fca00078efcff */
        /* <DEDUP_REMOVED lines=30> */
[----:B------:R-:W-:Y:S01]  /*07a0*/  HFMA2.MMA R21, -RZ, RZ, 1.625, 0 ;  /* 0x3e800000ff157435 */ /* 0x000fe200000001ff */
[----:B------:R-:W-:-:S02]  /*07b0*/  MOV R27, 0x3d39bf78 ;  /* 0x3d39bf78001b7802 */ /* 0x000fc40000000f00 */
        /* <DEDUP_REMOVED lines=12> */
[C---:B------:R-:W-:Y:S02]  /*0880*/  FFMA.FTZ R21, R8.reuse, R21, -0.13229703903198242188 ;  /* 0xbe0778e008157423 */ /* 0x040fe40000010015 */
        /* <DEDUP_REMOVED lines=17> */
.L_x_3731:
        /* <DEDUP_REMOVED lines=10> */
.L_x_3733:
[----:B------:R-:W-:-:S04]  /*0a40*/  FADD.FTZ R8, -R0, R13 ;  /* 0x0000000d00087221 */ /* 0x000fc80000010100 */
[----:B------:R-:W-:Y:S02]  /*0a50*/  FMUL.FTZ R8, R8, 0.5 ;  /* 0x3f00000008087820 */ /* 0x000fe40000410000 */
.L_x_3734:
[----:B------:R-:W-:Y:S05]  /*0a60*/  BSYNC B2 ;  /* 0x0000000000027941 */ /* 0x000fea0003800000 */
.L_x_3732:
        /* <DEDUP_REMOVED lines=11> */
.L_x_3736:
[----:B------:R-:W-:-:S04]  /*0b20*/  FADD.FTZ R12, R10, -R17 ;  /* 0x800000110a0c7221 */ /* 0x000fc80000010000 */
[----:B------:R-:W-:Y:S02]  /*0b30*/  FMUL.FTZ R17, R12, 0.5 ;  /* 0x3f0000000c117820 */ /* 0x000fe40000410000 */
.L_x_3737:
[----:B------:R-:W-:Y:S05]  /*0b40*/  BSYNC B2 ;  /* 0x0000000000027941 */ /* 0x000fea0003800000 */
.L_x_3735:
[----:B------:R-:W-:Y:S01]  /*0b50*/  FADD.FTZ R17, R17, R8 ;  /* 0x0000000811117221 */ /* 0x000fe20000010000 */
[----:B------:R-:W-:Y:S01]  /*0b60*/  HFMA2.MMA R21, -RZ, RZ, 1.625, 0 ;  /* 0x3e800000ff157435 */ /* 0x000fe200000001ff */
[----:B------:R-:W-:Y:S01]  /*0b70*/  FADD.FTZ R8, R15, 1 ;  /* 0x3f8000000f087421 */ /* 0x000fe20000010000 */
[----:B------:R-:W-:-:S03]  /*0b80*/  MOV R27, 0x3d39bf78 ;  /* 0x3d39bf78001b7802 */ /* 0x000fc60000000f00 */
        /* <DEDUP_REMOVED lines=31> */
.L_x_3730:
[----:B------:R0:W1:Y:S02]  /*0d80*/  MUFU.SQRT R8, R7 ;  /* 0x0000000700087308 */ /* 0x0000640000002000 */
.L_x_3729:
[----:B------:R-:W-:Y:S05]  /*0d90*/  BSYNC B1 ;  /* 0x0000000000017941 */ /* 0x000fea0003800000 */
.L_x_3728:
        /* <DEDUP_REMOVED lines=9> */
[----:B0-----:R-:W-:Y:S01]  /*0e30*/  HFMA2.MMA R7, -RZ, RZ, 1.75, 0 ;  /* 0x3f000000ff077435 */ /* 0x001fe200000001ff */
        /* <DEDUP_REMOVED lines=8> */
[----:B------:R-:W-:Y:S01]  /*0ec0*/  FFMA.FTZ R10, R9, R10, R9 ;  /* 0x0000000a090a7223 */ /* 0x000fe20000010009 */
[----:B------:R-:W-:-:S04]  /*0ed0*/  HFMA2.MMA R9, -RZ, RZ, 1.9599609375, 20144 ;  /* 0x3fd774ebff097435 */ /* 0x000fc800000001ff */
        /* <DEDUP_REMOVED lines=15> */
.L_x_3741:
        /* <DEDUP_REMOVED lines=17> */
.L_x_3747:
[----:B------:R-:W-:-:S04]  /*10e0*/  FADD.FTZ R0, -R0, R13 ;  /* 0x0000000d00007221 */ /* 0x000fc80000010100 */
[----:B------:R-:W-:Y:S02]  /*10f0*/  FMUL.FTZ R0, R0, 0.5 ;  /* 0x3f00000000007820 */ /* 0x000fe40000410000 */
.L_x_3748:
[----:B------:R-:W-:Y:S05]  /*1100*/  BSYNC B4 ;  /* 0x0000000000047941 */ /* 0x000fea0003800000 */
.L_x_3746:
        /* <DEDUP_REMOVED lines=10> */
.L_x_3750:
[----:B------:R-:W-:-:S04]  /*11b0*/  FADD.FTZ R9, -R9, R10 ;  /* 0x0000000a09097221 */ /* 0x000fc80000010100 */
[----:B------:R-:W-:Y:S02]  /*11c0*/  FMUL.FTZ R9, R9, 0.5 ;  /* 0x3f00000009097820 */ /* 0x000fe40000410000 */
.L_x_3751:
[----:B------:R-:W-:Y:S05]  /*11d0*/  BSYNC B4 ;  /* 0x0000000000047941 */ /* 0x000fea0003800000 */
.L_x_3749:
[----:B------:R-:W-:Y:S02]  /*11e0*/  FADD.FTZ R0, R9, R0 ;  /* 0x0000000009007221 */ /* 0x000fe40000010000 */
[----:B------:R-:W-:-:S04]  /*11f0*/  FADD.FTZ R15, R6, R15 ;  /* 0x0000000f060f7221 */ /* 0x000fc80000010000 */
[----:B------:R-:W-:-:S04]  /*1200*/  FMUL.FTZ R0, R15, R0 ;  /* 0x000000000f007220 */ /* 0x000fc80000410000 */
[----:B------:R2:W3:Y:S01]  /*1210*/  MUFU.SQRT R9, R0 ;  /* 0x0000000000097308 */ /* 0x0004e20000002000 */
[----:B------:R-:W-:Y:S05]  /*1220*/  BRA `(.L_x_3752) ;  /* 0x0000012000007947 */ /* 0x000fea0003800000 */
.L_x_3745:
        /* <DEDUP_REMOVED lines=12> */
.L_x_3744:
[----:B------:R-:W-:Y:S01]  /*12f0*/  FADD.FTZ R0, R15, 1 ;  /* 0x3f8000000f007421 */ /* 0x000fe20000010000 */
[----:B0-----:R-:W-:Y:S01]  /*1300*/  MUFU.SQRT R7, R7 ;  /* 0x0000000700077308 */ /* 0x001fe20000002000 */
[----:B------:R-:W-:Y:S02]  /*1310*/  MOV R6, 0x3f800000 ;  /* 0x3f80000000067802 */ /* 0x000fe40000000f00 */
[----:B------:R-:W-:-:S06]  /*1320*/  FMUL.FTZ R0, R0, 0.5 ;  /* 0x3f00000000007820 */ /* 0x000fcc0000410000 */
[----:B------:R-:W0:Y:S02]  /*1330*/  MUFU.SQRT R0, R0 ;  /* 0x0000000000007308 */ /* 0x000e240000002000 */
[----:B0-----:R-:W-:-:S06]  /*1340*/  FMUL.FTZ R9, R7, R0 ;  /* 0x0000000007097220 */ /* 0x001fcc0000410000 */
.L_x_3752:
[----:B------:R-:W-:Y:S05]  /*1350*/  BSYNC B2 ;  /* 0x0000000000027941 */ /* 0x000fea0003800000 */
.L_x_3743:
[----:B------:R-:W-:Y:S05]  /*1360*/  BRA `(.L_x_3753) ;  /* 0x0000002000007947 */ /* 0x000fea0003800000 */
.L_x_3740:
[----:B------:R-:W-:Y:S02]  /*1370*/  FMUL.FTZ R9, R15, 16777216 ;  /* 0x4b8000000f097820 */ /* 0x000fe40000410000 */
[----:B------:R-:W-:Y:S02]  /*1380*/  FMUL.FTZ R6, R6, 16777216 ;  /* 0x4b80000006067820 */ /* 0x000fe40000410000 */
.L_x_3753:
[----:B------:R-:W-:Y:S05]  /*1390*/  BSYNC B1 ;  /* 0x0000000000017941 */ /* 0x000fea0003800000 */
.L_x_3739:
[C---:B--2---:R-:W-:Y:S01]  /*13a0*/  FADD.FTZ R0, |R6|.reuse, -RZ ;  /* 0x800000ff06007221 */ /* 0x044fe20000010200 */
[----:B---3--:R-:W-:Y:S01]  /*13b0*/  FSETP.GT.FTZ.AND P6, PT, |R6|, |R9|, PT ;  /* 0x400000090600720b */ /* 0x008fe20003fd4200 */
        /* <DEDUP_REMOVED lines=14> */
[----:B-1----:R-:W-:Y:S05]  /*14a0*/  CALL.REL.NOINC `($__internal_3_$__cuda_sm3x_div_rn_ftz_f32_slowpath) ;  /* 0x00009fb000007944 */ /* 0x002fea0003c00000 */
.L_x_3755:
[----:B------:R-:W-:Y:S05]  /*14b0*/  BSYNC B4 ;  /* 0x0000000000047941 */ /* 0x000fea0003800000 */
.L_x_3754:
        /* <DEDUP_REMOVED lines=18> */
.L_x_3757:
[----:B------:R-:W-:Y:S02]  /*15e0*/  ISETP.GE.AND P0, PT, R9, RZ, PT ;  /* 0x000000ff0900720c */ /* 0x000fe40003f06270 */
[----:B------:R-:W-:-:S11]  /*15f0*/  MOV R13, 0x3fd774eb ;  /* 0x3fd774eb000d7802 */ /* 0x000fd60000000f00 */
[----:B------:R-:W-:-:S04]  /*1600*/  @P0 FFMA.FTZ R0, R13, 0.93318945169448852539, -R0 ;  /* 0x3f6ee5810d000823 */ /* 0x000fc80000010800 */
[----:B------:R-:W-:Y:S02]  /*1610*/  @!P0 FFMA.FTZ R0, R13, 0.93318945169448852539, R0 ;  /* 0x3f6ee5810d008823 */ /* 0x000fe40000010000 */
.L_x_3758:
[----:B------:R-:W-:Y:S05]  /*1620*/  BSYNC B1 ;  /* 0x0000000000017941 */ /* 0x000fea0003800000 */
.L_x_3756:
[----:B------:R-:W-:Y:S02]  /*1630*/  FSETP.NEU.FTZ.AND P0, PT, |R9|, |R6|, PT ;  /* 0x400000060900720b */ /* 0x000fe40003f1d200 */
[----:B------:R-:W-:Y:S01]  /*1640*/  FSETP.NEU.FTZ.AND P1, PT, R7, RZ, PT ;  /* 0x000000ff0700720b */ /* 0x000fe20003f3d000 */
[----:B------:R-:W-:Y:S01]  /*1650*/  HFMA2.MMA R7, -RZ, RZ, 2.04296875, -15.78125 ;  /* 0x4016cbe4ff077435 */ /* 0x000fe200000001ff */
[----:B------:R-:W-:-:S09]  /*1660*/  ISETP.GE.AND P2, PT, R9, RZ, PT ;  /* 0x000000ff0900720c */ /* 0x000fd20003f46270 */
[----:B------:R-:W-:Y:S01]  /*1670*/  @!P0 FSEL R0, R7, 0.78539818525314331055, !P2 ;  /* 0x3f490fdb07008808 */ /* 0x000fe20005000000 */
[----:B------:R-:W-:Y:S01]  /*1680*/  FADD.FTZ R7, |R9|, |R6| ;  /* 0x4000000609077221 */ /* 0x000fe20000010200 */
[----:B------:R-:W-:-:S04]  /*1690*/  @!P1 FSEL R0, RZ, 3.1415927410125732422, P2 ;  /* 0x40490fdbff009808 */ /* 0x000fc80001000000 */
[----:B------:R-:W-:Y:S02]  /*16a0*/  FSETP.GTU.FTZ.AND P0, PT, |R7|, +INF , PT ;  /* 0x7f8000000700780b */ /* 0x000fe40003f1c200 */
[----:B------:R-:W-:-:S04]  /*16b0*/  LOP3.LUT R0, R0, 0x80000000, R6, 0xb8, !PT ;  /* 0x8000000000007812 */ /* 0x000fc800078eb806 */
[----:B------:R-:W-:Y:S02]  /*16c0*/  FSEL R7, R7, R0, P0 ;  /* 0x0000000007077208 */ /* 0x000fe40000000000 */
.L_x_3742:
[----:B------:R-:W-:Y:S05]  /*16d0*/  BSYNC B3 ;  /* 0x0000000000037941 */ /* 0x000fea0003800000 */
.L_x_3738:
[----:B------:R-:W-:Y:S02]  /*16e0*/  LOP3.LUT R4, R7, 0x80000000, R4, 0xb8, !PT ;  /* 0x8000000007047812 */ /* 0x000fe400078eb804 */
[----:B-1----:R-:W-:Y:S01]  /*16f0*/  LOP3.LUT R5, R8, 0x80000000, R5, 0xb8, !PT ;  /* 0x8000000008057812 */ /* 0x002fe200078eb805 */
[----:B------:R-:W-:Y:S05]  /*1700*/  BRA `(.L_x_3725) ;  /* 0x0000173000007947 */ /* 0x000fea0003800000 */
.L_x_3727:
        /* <DEDUP_REMOVED lines=29> */
[----:B------:R-:W-:Y:S05]  /*18e0*/  CALL.REL.NOINC `($__internal_3_$__cuda_sm3x_div_rn_ftz_f32_slowpath) ;  /* 0x00009b7000007944 */ /* 0x000fea0003c00000 */
.L_x_3764:
[----:B------:R-:W-:Y:S05]  /*18f0*/  BSYNC B4 ;  /* 0x0000000000047941 */ /* 0x000fea0003800000 */
.L_x_3763:
        /* <DEDUP_REMOVED lines=18> */
.L_x_3766:
[----:B------:R-:W-:Y:S02]  /*1a20*/  ISETP.GE.AND P0, PT, R8, RZ, PT ;  /* 0x000000ff0800720c */ /* 0x000fe40003f06270 */
[----:B------:R-:W-:-:S11]  /*1a30*/  MOV R9, 0x3fd774eb ;  /* 0x3fd774eb00097802 */ /* 0x000fd60000000f00 */
[----:B------:R-:W-:-:S04]  /*1a40*/  @P0 FFMA.FTZ R0, R9, 0.93318945169448852539, -R0 ;  /* 0x3f6ee58109000823 */ /* 0x000fc80000010800 */
[----:B------:R-:W-:Y:S02]  /*1a50*/  @!P0 FFMA.FTZ R0, R9, 0.93318945169448852539, R0 ;  /* 0x3f6ee58109008823 */ /* 0x000fe40000010000 */
.L_x_3767:
[----:B------:R-:W-:Y:S05]  /*1a60*/  BSYNC B1 ;  /* 0x0000000000017941 */ /* 0x000fea0003800000 */
.L_x_3765:
        /* <DEDUP_REMOVED lines=13> */
.L_x_3762:
        /* <DEDUP_REMOVED lines=11> */
[----:B------:R-:W-:Y:S05]  /*1bf0*/  CALL.REL.NOINC `($__internal_3_$__cuda_sm3x_div_rn_ftz_f32_slowpath) ;  /* 0x0000986000007944 */ /* 0x000fea0003c00000 */
.L_x_3770:
[----:B------:R-:W-:Y:S05]  /*1c00*/  BSYNC B4 ;  /* 0x0000000000047941 */ /* 0x000fea0003800000 */
.L_x_3769:
        /* <DEDUP_REMOVED lines=18> */
.L_x_3772:
[----:B------:R-:W-:Y:S02]  /*1d30*/  ISETP.GE.AND P0, PT, R8, RZ, PT ;  /* 0x000000ff0800720c */ /* 0x000fe40003f06270 */
[----:B------:R-:W-:-:S11]  /*1d40*/  MOV R13, 0x3fd774eb ;  /* 0x3fd774eb000d7802 */ /* 0x000fd60000000f00 */
[----:B------:R-:W-:-:S04]  /*1d50*/  @P0 FFMA.FTZ R0, R13, 0.93318945169448852539, -R0 ;  /* 0x3f6ee5810d000823 */ /* 0x000fc80000010800 */
[----:B------:R-:W-:Y:S02]  /*1d60*/  @!P0 FFMA.FTZ R0, R13, 0.93318945169448852539, R0 ;  /* 0x3f6ee5810d008823 */ /* 0x000fe40000010000 */
.L_x_3773:
[----:B------:R-:W-:Y:S05]  /*1d70*/  BSYNC B1 ;  /* 0x0000000000017941 */ /* 0x000fea0003800000 */
.L_x_3771:
        /* <DEDUP_REMOVED lines=16> */
[----:B------:R-:W-:Y:S02]  /*1e80*/  FADD.FTZ R13, |R8|, |R7| ;  /* 0x40000007080d7221 */ /* 0x000fe40000010200 */
        /* <DEDUP_REMOVED lines=10> */
.L_x_3761:
        /* <DEDUP_REMOVED lines=19> */
[----:B------:R-:W-:Y:S01]  /*2060*/  FFMA R0, -R10, R13, 1 ;  /* 0x3f8000000a007423 */ /* 0x000fe2000000010d */
[----:B------:R-:W-:Y:S02]  /*2070*/  MOV R9, 0x3f800000 ;  /* 0x3f80000000097802 */ /* 0x000fe40000000f00 */
        /* <DEDUP_REMOVED lines=11> */
[----:B------:R-:W-:Y:S05]  /*2130*/  CALL.REL.NOINC `($__internal_3_$__cuda_sm3x_div_rn_ftz_f32_slowpath) ;  /* 0x0000932000007944 */ /* 0x000fea0003c00000 */
.L_x_3775:
[----:B------:R-:W-:Y:S05]  /*2140*/  BSYNC B4 ;  /* 0x0000000000047941 */ /* 0x000fea0003800000 */
.L_x_3774:
        /* <DEDUP_REMOVED lines=18> */
.L_x_3777:
[----:B------:R-:W-:Y:S02]  /*2270*/  ISETP.GE.AND P0, PT, R8, RZ, PT ;  /* 0x000000ff0800720c */ /* 0x000fe40003f06270 */
[----:B------:R-:W-:-:S11]  /*2280*/  MOV R13, 0x3fd774eb ;  /* 0x3fd774eb000d7802 */ /* 0x000fd60000000f00 */
[----:B------:R-:W-:-:S04]  /*2290*/  @P0 FFMA.FTZ R0, R13, 0.93318945169448852539, -R0 ;  /* 0x3f6ee5810d000823 */ /* 0x000fc80000010800 */
[----:B------:R-:W-:Y:S02]  /*22a0*/  @!P0 FFMA.FTZ R0, R13, 0.93318945169448852539, R0 ;  /* 0x3f6ee5810d008823 */ /* 0x000fe40000010000 */
.L_x_3778:
[----:B------:R-:W-:Y:S05]  /*22b0*/  BSYNC B1 ;  /* 0x0000000000017941 */ /* 0x000fea0003800000 */
.L_x_3776:
[----:B------:R-:W-:Y:S01]  /*22c0*/  FSETP.NEU.FTZ.AND P1, PT, |R8|, |R7|, PT ;  /* 0x400000070800720b */ /* 0x000fe20003f3d200 */
        /* <DEDUP_REMOVED lines=8> */
[----:B------:R-:W-:Y:S01]  /*2350*/  FSEL R13, R13, R0, P0 ;  /* 0x000000000d0d7208 */ /* 0x000fe20000000000 */
[----:B------:R-:W-:Y:S05]  /*2360*/  BRA `(.L_x_3768) ;  /* 0x000009a000007947 */ /* 0x000fea0003800000 */
.L_x_3760:
        /* <DEDUP_REMOVED lines=23> */
.L_x_3782:
[----:B------:R-:W-:Y:S05]  /*24e0*/  BSYNC B4 ;  /* 0x0000000000047941 */ /* 0x000fea0003800000 */
.L_x_3781:
[----:B------:R-:W-:Y:S01]  /*24f0*/  HFMA2.MMA R9, -RZ, RZ, 0.89990234375, 10328 ;  /* 0x3b33710bff097435 */ /* 0x000fe200000001ff */
[----:B0-----:R-:W-:Y:S01]  /*2500*/  FMUL.FTZ R0, R13, R13 ;  /* 0x0000000d0d007220 */ /* 0x001fe20000410000 */
[----:B------:R-:W0:Y:S01]  /*2510*/  MUFU.LG2 R7, R7 ;  /* 0x0000000700077308 */ /* 0x000e220000000c00 */
[C---:B------:R-:W-:Y:S01]  /*2520*/  FSETP.NEU.FTZ.AND P0, PT, |R5|.reuse, R6, PT ;  /* 0x000000060500720b */ /* 0x040fe20003f1d200 */
[----:B------:R-:W-:Y:S01]  /*2530*/  FADD.FTZ R6, |R5|, R6 ;  /* 0x0000000605067221 */ /* 0x000fe20000010200 */
[----:B------:R-:W-:-:S05]  /*2540*/  FSETP.NEU.FTZ.AND P1, PT, R8, RZ, PT ;  /* 0x000000ff0800720b */ /* 0x000fca0003f3d000 */
[----:B------:R-:W-:-:S04]  /*2550*/  FFMA.FTZ R9, R0, R9, -0.015681877732276916504 ;  /* 0xbc80774800097423 */ /* 0x000fc80000010009 */
[----:B------:R-:W-:-:S04]  /*2560*/  FFMA.FTZ R9, R0, R9, 0.042200751602649688721 ;  /* 0x3d2cdab200097423 */ /* 0x000fc80000010009 */
[----:B------:R-:W-:-:S04]  /*2570*/  FFMA.FTZ R9, R0, R9, -0.074792981147766113281 ;  /* 0xbd992d1000097423 */ /* 0x000fc80000010009 */
[----:B------:R-:W-:-:S04]  /*2580*/  FFMA.FTZ R9, R0, R9, 0.10640415549278259277 ;  /* 0x3dd9ea6c00097423 */ /* 0x000fc80000010009 */
[----:B------:R-:W-:-:S04]  /*2590*/  FFMA.FTZ R9, R0, R9, -0.14207722246646881104 ;  /* 0xbe117cb100097423 */ /* 0x000fc80000010009 */
[----:B------:R-:W-:-:S04]  /*25a0*/  FFMA.FTZ R9, R0, R9, 0.19993925094604492188 ;  /* 0x3e4cbce000097423 */ /* 0x000fc80000010009 */
[----:B------:R-:W-:-:S04]  /*25b0*/  FFMA.FTZ R9, R0, R9, -0.33333197236061096191 ;  /* 0xbeaaaa7d00097423 */ /* 0x000fc80000010009 */
[----:B------:R-:W-:Y:S01]  /*25c0*/  FMUL.FTZ R0, R0, R9 ;  /* 0x0000000900007220 */ /* 0x000fe20000410000 */
[----:B------:R-:W-:-:S03]  /*25d0*/  @!P6 MOV R9, 0x3fd774eb ;  /* 0x3fd774eb0009e802 */ /* 0x000fc60000000f00 */
[----:B------:R-:W-:-:S04]  /*25e0*/  FFMA.FTZ R0, R0, R13, R13 ;  /* 0x0000000d00007223 */ /* 0x000fc8000001000d */
[----:B------:R-:W-:-:S05]  /*25f0*/  @!P6 FFMA.FTZ R0, R9, 0.93318945169448852539, -R0 ;  /* 0x3f6ee5810900e823 */ /* 0x000fca0000010800 */
[----:B------:R-:W-:Y:S02]  /*2600*/  FSEL R0, R0, 0.78539818525314331055, P0 ;  /* 0x3f490fdb00007808 */ /* 0x000fe40000000000 */
[----:B------:R-:W-:Y:S02]  /*2610*/  FSETP.GTU.FTZ.AND P0, PT, |R6|, +INF , PT ;  /* 0x7f8000000600780b */ /* 0x000fe40003f1c200 */
[----:B------:R-:W-:-:S04]  /*2620*/  FSEL R9, R0, RZ, P1 ;  /* 0x000000ff00097208 */ /* 0x000fc80000800000 */
[----:B------:R-:W-:Y:S01]  /*2630*/  LOP3.LUT R13, R9, 0x80000000, R4, 0xb8, !PT ;  /* 0x80000000090d7812 */ /* 0x000fe200078eb804 */
[----:B0-----:R-:W-:-:S03]  /*2640*/  FMUL.FTZ.D2 R9, R7, 0.69314718246459960938 ;  /* 0x3f31721807097820 */ /* 0x001fc60000310000 */
[----:B------:R-:W-:Y:S01]  /*2650*/  FSEL R13, R6, R13, P0 ;  /* 0x0000000d060d7208 */ /* 0x000fe20000000000 */
[----:B------:R-:W-:Y:S05]  /*2660*/  BRA `(.L_x_3768) ;  /* 0x000006a000007947 */ /* 0x000fea0003800000 */
.L_x_3780:
        /* <DEDUP_REMOVED lines=12> */
.L_x_3784:
[----:B------:R-:W-:Y:S05]  /*2730*/  BSYNC B4 ;  /* 0x0000000000047941 */ /* 0x000fea0003800000 */
.L_x_3783:
        /* <DEDUP_REMOVED lines=38> */
.L_x_3779:
        /* <DEDUP_REMOVED lines=15> */
[----:B------:R-:W-:Y:S01]  /*2a90*/  LOP3.LUT R7, R10, 0x800000, RZ, 0xfc, !PT ;  /* 0x008000000a077812 */ /* 0x000fe200078efcff */
[----:B0-----:R-:W-:-:S04]  /*2aa0*/  FFMA R10, -R8, R13, 1 ;  /* 0x3f800000080a7423 */ /* 0x001fc8000000010d */
[----:B------:R-:W0:Y:S01]  /*2ab0*/  MUFU.SQRT R12, R12 ;  /* 0x0000000c000c7308 */ /* 0x000e220000002000 */
[----:B------:R-:W-:Y:S02]  /*2ac0*/  FFMA R13, R13, R10, R13 ;  /* 0x0000000a0d0d7223 */ /* 0x000fe4000000000d */
[----:B0-----:R-:W-:Y:S01]  /*2ad0*/  @P0 FMUL.FTZ R9, R12, R7 ;  /* 0x000000070c090220 */ /* 0x001fe20000410000 */
[----:B------:R-:W-:Y:S01]  /*2ae0*/  FSETP.NEU.FTZ.AND P0, PT, R0, +INF , PT ;  /* 0x7f8000000000780b */ /* 0x000fe20003f1d000 */
[----:B------:R-:W-:-:S03]  /*2af0*/  FFMA R7, R16, R13, RZ ;  /* 0x0000000d10077223 */ /* 0x000fc600000000ff */
[----:B------:R-:W-:Y:S01]  /*2b00*/  FSEL R0, R9, +INF , P0 ;  /* 0x7f80000009007808 */ /* 0x000fe20000000000 */
[----:B------:R-:W-:Y:S01]  /*2b10*/  HFMA2.MMA R9, -RZ, RZ, 1.875, 0 ;  /* 0x3f800000ff097435 */ /* 0x000fe200000001ff */
[----:B------:R-:W-:-:S04]  /*2b20*/  FFMA R10, -R8, R7, R16 ;  /* 0x00000007080a7223 */ /* 0x000fc80000000110 */
[----:B------:R-:W0:Y:S01]  /*2b30*/  MUFU.LG2 R0, R0 ;  /* 0x0000000000007308 */ /* 0x000e220000000c00 */
[----:B------:R-:W-:-:S07]  /*2b40*/  FFMA R13, R13, R10, R7 ;  /* 0x0000000a0d0d7223 */ /* 0x000fce0000000007 */
[----:B------:R-:W1:Y:S01]  /*2b50*/  FCHK P0, R16, R8 ;  /* 0x0000000810007302 */ /* 0x000e620000000000 */
[----:B0-----:R-:W-:Y:S01]  /*2b60*/  FFMA.FTZ R9, R0, 0.69314718246459960938, R9 ;  /* 0x3f31721800097823 */ /* 0x001fe20000010009 */
[----:B-1----:R-:W-:Y:S06]  /*2b70*/  @!P0 BRA `(.L_x_3786) ;  /* 0x0000003000008947 */ /* 0x002fec0003800000 */
[----:B------:R-:W-:Y:S02]  /*2b80*/  MOV R21, R8 ;  /* 0x0000000800157202 */ /* 0x000fe40000000f00 */
[----:B------:R-:W-:Y:S02]  /*2b90*/  MOV R0, 0x2bb0 ;  /* 0x00002bb000007802 */ /* 0x000fe40000000f00 */
[----:B------:R-:W-:Y:S05]  /*2ba0*/  CALL.REL.NOINC `($__internal_3_$__cuda_sm3x_div_rn_ftz_f32_slowpath) ;  /* 0x000088b000007944 */ /* 0x000fea0003c00000 */
.L_x_3786:
[----:B------:R-:W-:Y:S05]  /*2bb0*/  BSYNC B4 ;  /* 0x0000000000047941 */ /* 0x000fea0003800000 */
.L_x_3785:
[----:B------:R-:W-:Y:S01]  /*2bc0*/  MOV R7, 0x3b33710b ;  /* 0x3b33710b00077802 */ /* 0x000fe20000000f00 */
[----:B0-----:R-:W-:Y:S01]  /*2bd0*/  FMUL.FTZ R0, R13, R13 ;  /* 0x0000000d0d007220 */ /* 0x001fe20000410000 */
        /* <DEDUP_REMOVED lines=17> */
[----:B------:R-:W-:-:S04]  /*2cf0*/  LOP3.LUT R7, R7, 0x80000000, R4, 0xb8, !PT ;  /* 0x8000000007077812 */ /* 0x000fc800078eb804 */
[----:B------:R-:W-:Y:S02]  /*2d00*/  FSEL R13, R6, R7, P0 ;  /* 0x00000007060d7208 */ /* 0x000fe40000000000 */
.L_x_3768:
[----:B------:R-:W-:Y:S05]  /*2d10*/  BSYNC B3 ;  /* 0x0000000000037941 */ /* 0x000fea0003800000 */
.L_x_3759:
[----:B------:R-:W-:Y:S01]  /*2d20*/  FADD.FTZ R0, R9, 0.69314718246459960938 ;  /* 0x3f31721809007421 */ /* 0x000fe20000010000 */
[----:B------:R-:W-:-:S04]  /*2d30*/  LOP3.LUT R4, R13, 0x80000000, R4, 0xb8, !PT ;  /* 0x800000000d047812 */ /* 0x000fc800078eb804 */
[----:B------:R-:W-:Y:S01]  /*2d40*/  LOP3.LUT R5, R0, 0x80000000, R5, 0xb8, !PT ;  /* 0x8000000000057812 */ /* 0x000fe200078eb805 */
[----:B------:R-:W-:Y:S05]  /*2d50*/  BRA `(.L_x_3725) ;  /* 0x000000e000007947 */ /* 0x000fea0003800000 */
.L_x_3726:
        /* <DEDUP_REMOVED lines=14> */
.L_x_3725:
[----:B------:R-:W-:Y:S05]  /*2e40*/  BSYNC B0 ;  /* 0x0000000000007941 */ /* 0x000fea0003800000 */
.L_x_3724:
[----:B------:R-:W-:Y:S01]  /*2e50*/  WARPSYNC 0xffffffff ;  /* 0xffffffff00007948 */ /* 0x000fe20003800000 */
[----:B------:R-:W0:Y:S01]  /*2e60*/  S2R R6, SR_TID.X ;  /* 0x0000000000067919 */ /* 0x000e220000002100 */
[----:B------:R-:W-:Y:S01]  /*2e70*/  BSSY B0, `(.L_x_3787) ;  /* 0x00002bb000007945 */ /* 0x000fe20003800000 */
[----:B0-----:R-:W-:-:S04]  /*2e80*/  IADD3 R0, R6, 0x80, RZ ;  /* 0x0000008006007810 */ /* 0x001fc80007ffe0ff */
[----:B------:R-:W-:-:S13]  /*2e90*/  ISETP.GE.AND P0, PT, R0, R3, PT ;  /* 0x000000030000720c */ /* 0x000fda0003f06270 */
[----:B------:R-:W-:Y:S05]  /*2ea0*/  @P0 BRA `(.L_x_3788) ;  /* 0x00002b7000000947 */ /* 0x000fea0003800000 */
[--C-:B------:R-:W-:Y:S02]  /*2eb0*/  HADD2.F32 R7, -RZ, R11.reuse.H1_H1 ;  /* 0x3000000bff077230 */ /* 0x100fe40000004100 */
        /* <DEDUP_REMOVED lines=56> */
[----:B------:R-:W-:-:S04]  /*3240*/  @P0 FFMA.FTZ R16, R14, R14, -1 ;  /* 0xbf8000000e100423 */ /* 0x000fc8000001000e */
        /* <DEDUP_REMOVED lines=19> */
[----:B------:R-:W-:Y:S01]  /*3380*/  HFMA2.MMA R21, -RZ, RZ, 1.875, 0 ;  /* 0x3f800000ff157435 */ /* 0x000fe200000001ff */
        /* <DEDUP_REMOVED lines=31> */
.L_x_3794:
        /* <DEDUP_REMOVED lines=10> */
.L_x_3796:
[----:B------:R-:W-:-:S04]  /*3620*/  FADD.FTZ R11, -R0, R15 ;  /* 0x0000000f000b7221 */ /* 0x000fc80000010100 */
[----:B------:R-:W-:Y:S02]  /*3630*/  FMUL.FTZ R11, R11, 0.5 ;  /* 0x3f0000000b0b7820 */ /* 0x000fe40000410000 */
.L_x_3797:
[----:B------:R-:W-:Y:S05]  /*3640*/  BSYNC B2 ;  /* 0x0000000000027941 */ /* 0x000fea0003800000 */
.L_x_3795:
        /* <DEDUP_REMOVED lines=11> */
.L_x_3799:
[----:B------:R-:W-:-:S04]  /*3700*/  FADD.FTZ R16, R12, -R17 ;  /* 0x800000110c107221 */ /* 0x000fc80000010000 */
[----:B------:R-:W-:Y:S02]  /*3710*/  FMUL.FTZ R16, R16, 0.5 ;  /* 0x3f00000010107820 */ /* 0x000fe40000410000 */
.L_x_3800:
[----:B------:R-:W-:Y:S05]  /*3720*/  BSYNC B2 ;  /* 0x0000000000027941 */ /* 0x000fea0003800000 */
.L_x_3798:
[----:B------:R-:W-:Y:S01]  /*3730*/  FADD.FTZ R16, R16, R11 ;  /* 0x0000000b10107221 */ /* 0x000fe20000010000 */
[----:B------:R-:W-:Y:S01]  /*3740*/  HFMA2.MMA R21, -RZ, RZ, 1.875, 0 ;  /* 0x3f800000ff157435 */ /* 0x000fe200000001ff */
        /* <DEDUP_REMOVED lines=33> */
.L_x_3793:
[----:B------:R0:W1:Y:S02]  /*3960*/  MUFU.SQRT R11, R10 ;  /* 0x0000000a000b7308 */ /* 0x0000640000002000 */
.L_x_3792:
[----:B------:R-:W-:Y:S05]  /*3970*/  BSYNC B1 ;  /* 0x0000000000017941 */ /* 0x000fea0003800000 */
.L_x_3791:
        /* <DEDUP_REMOVED lines=14> */
[----:B0-----:R-:W0:Y:S02]  /*3a60*/  MUFU.RSQ R10, R9 ;  /* 0x00000009000a7308 */ /* 0x001e240000001400 */
        /* <DEDUP_REMOVED lines=20> */
.L_x_3804:
        /* <DEDUP_REMOVED lines=17> */
.L_x_3810:
[----:B------:R-:W-:-:S04]  /*3cc0*/  FADD.FTZ R0, -R0, R15 ;  /* 0x0000000f00007221 */ /* 0x000fc80000010100 */
[----:B------:R-:W-:Y:S02]  /*3cd0*/  FMUL.FTZ R0, R0, 0.5 ;  /* 0x3f00000000007820 */ /* 0x000fe40000410000 */
.L_x_3811:
[----:B------:R-:W-:Y:S05]  /*3ce0*/  BSYNC B4 ;  /* 0x0000000000047941 */ /* 0x000fea0003800000 */
.L_x_3809:
        /* <DEDUP_REMOVED lines=10> */
.L_x_3813:
[----:B------:R-:W-:-:S04]  /*3d90*/  FADD.FTZ R12, -R13, R12 ;  /* 0x0000000c0d0c7221 */ /* 0x000fc80000010100 */
[----:B------:R-:W-:Y:S02]  /*3da0*/  FMUL.FTZ R13, R12, 0.5 ;  /* 0x3f0000000c0d7820 */ /* 0x000fe40000410000 */
.L_x_3814:
[----:B------:R-:W-:Y:S05]  /*3db0*/  BSYNC B4 ;  /* 0x0000000000047941 */ /* 0x000fea0003800000 */
.L_x_3812:
[----:B------:R-:W-:Y:S02]  /*3dc0*/  FADD.FTZ R13, R13, R0 ;  /* 0x000000000d0d7221 */ /* 0x000fe40000010000 */
[----:B------:R-:W-:-:S04]  /*3dd0*/  FADD.FTZ R14, R9, R14 ;  /* 0x0000000e090e7221 */ /* 0x000fc80000010000 */
[----:B------:R-:W-:-:S04]  /*3de0*/  FMUL.FTZ R13, R14, R13 ;  /* 0x0000000d0e0d7220 */ /* 0x000fc80000410000 */
[----:B------:R2:W3:Y:S01]  /*3df0*/  MUFU.SQRT R12, R13 ;  /* 0x0000000d000c7308 */ /* 0x0004e20000002000 */
[----:B------:R-:W-:Y:S05]  /*3e00*/  BRA `(.L_x_3815) ;  /* 0x0000012000007947 */ /* 0x000fea0003800000 */
.L_x_3808:
        /* <DEDUP_REMOVED lines=12> */
.L_x_3807:
[----:B------:R-:W-:Y:S01]  /*3ed0*/  FADD.FTZ R0, R14, 1 ;  /* 0x3f8000000e007421 */ /* 0x000fe20000010000 */
[----:B------:R-:W-:Y:S01]  /*3ee0*/  MUFU.SQRT R13, R10 ;  /* 0x0000000a000d7308 */ /* 0x000fe20000002000 */
[----:B------:R-:W-:Y:S02]  /*3ef0*/  MOV R9, 0x3f800000 ;  /* 0x3f80000000097802 */ /* 0x000fe40000000f00 */
[----:B------:R-:W-:-:S06]  /*3f00*/  FMUL.FTZ R0, R0, 0.5 ;  /* 0x3f00000000007820 */ /* 0x000fcc0000410000 */
[----:B------:R-:W2:Y:S02]  /*3f10*/  MUFU.SQRT R0, R0 ;  /* 0x0000000000007308 */ /* 0x000ea40000002000 */
[----:B--2---:R-:W-:-:S06]  /*3f20*/  FMUL.FTZ R12, R13, R0 ;  /* 0x000000000d0c7220 */ /* 0x004fcc0000410000 */
.L_x_3815:
[----:B------:R-:W-:Y:S05]  /*3f30*/  BSYNC B2 ;  /* 0x0000000000027941 */ /* 0x000fea0003800000 */
.L_x_3806:
[----:B------:R-:W-:Y:S05]  /*3f40*/  BRA `(.L_x_3816) ;  /* 0x0000002000007947 */ /* 0x000fea0003800000 */
.L_x_3803:
[----:B------:R-:W-:Y:S02]  /*3f50*/  FMUL.FTZ R12, R14, 16777216 ;  /* 0x4b8000000e0c7820 */ /* 0x000fe40000410000 */
[----:B------:R-:W-:Y:S02]  /*3f60*/  FMUL.FTZ R9, R9, 16777216 ;  /* 0x4b80000009097820 */ /* 0x000fe40000410000 */
.L_x_3816:
[----:B------:R-:W-:Y:S05]  /*3f70*/  BSYNC B1 ;  /* 0x0000000000017941 */ /* 0x000fea0003800000 */
.L_x_3802:
[C---:B------:R-:W-:Y:S01]  /*3f80*/  FADD.FTZ R0, |R9|.reuse, -RZ ;  /* 0x800000ff09007221 */ /* 0x040fe20000010200 */
[----:B---3--:R-:W-:Y:S01]  /*3f90*/  FSETP.GT.FTZ.AND P6, PT, |R9|, |R12|, PT ;  /* 0x4000000c0900720b */ /* 0x008fe20003fd4200 */
[----:B--2---:R-:W-:Y:S01]  /*3fa0*/  FADD.FTZ R13, |R12|, -RZ ;  /* 0x800000ff0c0d7221 */ /* 0x004fe20000010200 */
        /* <DEDUP_REMOVED lines=14> */
.L_x_3818:
[----:B------:R-:W-:Y:S05]  /*4090*/  BSYNC B4 ;  /* 0x0000000000047941 */ /* 0x000fea0003800000 */
.L_x_3817:
        /* <DEDUP_REMOVED lines=18> */
.L_x_3820:
[----:B------:R-:W-:Y:S02]  /*41c0*/  ISETP.GE.AND P0, PT, R12, RZ, PT ;  /* 0x000000ff0c00720c */ /* 0x000fe40003f06270 */
[----:B------:R-:W-:-:S11]  /*41d0*/  MOV R13, 0x3fd774eb ;  /* 0x3fd774eb000d7802 */ /* 0x000fd60000000f00 */
[----:B------:R-:W-:-:S04]  /*41e0*/  @P0 FFMA.FTZ R0, R13, 0.93318945169448852539, -R0 ;  /* 0x3f6ee5810d000823 */ /* 0x000fc80000010800 */
[----:B------:R-:W-:Y:S02]  /*41f0*/  @!P0 FFMA.FTZ R0, R13, 0.93318945169448852539, R0 ;  /* 0x3f6ee5810d008823 */ /* 0x000fe40000010000 */
.L_x_3821:
[----:B------:R-:W-:Y:S05]  /*4200*/  BSYNC B1 ;  /* 0x0000000000017941 */ /* 0x000fea0003800000 */
.L_x_3819:
[----:B------:R-:W-:Y:S02]  /*4210*/  FSETP.NEU.FTZ.AND P0, PT, |R12|, |R9|, PT ;  /* 0x400000090c00720b */ /* 0x000fe40003f1d200 */
[----:B------:R-:W-:Y:S01]  /*4220*/  FSETP.NEU.FTZ.AND P1, PT, R10, RZ, PT ;  /* 0x000000ff0a00720b */ /* 0x000fe20003f3d000 */
[----:B------:R-:W-:Y:S01]  /*4230*/  HFMA2.MMA R10, -RZ, RZ, 2.04296875, -15.78125 ;  /* 0x4016cbe4ff0a7435 */ /* 0x000fe200000001ff */
[C---:B------:R-:W-:Y:S01]  /*4240*/  ISETP.GE.AND P2, PT, R12.reuse, RZ, PT ;  /* 0x000000ff0c00720c */ /* 0x040fe20003f46270 */
[----:B------:R-:W-:-:S08]  /*4250*/  FADD.FTZ R12, |R12|, |R9| ;  /* 0x400000090c0c7221 */ /* 0x000fd00000010200 */
[----:B------:R-:W-:Y:S02]  /*4260*/  @!P0 FSEL R0, R10, 0.78539818525314331055, !P2 ;  /* 0x3f490fdb0a008808 */ /* 0x000fe40005000000 */
[----:B------:R-:W-:Y:S02]  /*4270*/  @!P1 FSEL R0, RZ, 3.1415927410125732422, P2 ;  /* 0x40490fdbff009808 */ /* 0x000fe40001000000 */
[----:B------:R-:W-:Y:S02]  /*4280*/  FSETP.GTU.FTZ.AND P0, PT, |R12|, +INF , PT ;  /* 0x7f8000000c00780b */ /* 0x000fe40003f1c200 */
[----:B------:R-:W-:-:S04]  /*4290*/  LOP3.LUT R9, R0, 0x80000000, R9, 0xb8, !PT ;  /* 0x8000000000097812 */ /* 0x000fc800078eb809 */
[----:B------:R-:W-:Y:S02]  /*42a0*/  FSEL R16, R12, R9, P0 ;  /* 0x000000090c107208 */ /* 0x000fe40000000000 */
.L_x_3805:
[----:B------:R-:W-:Y:S05]  /*42b0*/  BSYNC B3 ;  /* 0x0000000000037941 */ /* 0x000fea0003800000 */
.L_x_3801:
[----:B------:R-:W-:Y:S02]  /*42c0*/  LOP3.LUT R7, R16, 0x80000000, R7, 0xb8, !PT ;  /* 0x8000000010077812 */ /* 0x000fe400078eb807 */
[----:B-1----:R-:W-:Y:S01]  /*42d0*/  LOP3.LUT R8, R11, 0x80000000, R8, 0xb8, !PT ;  /* 0x800000000b087812 */ /* 0x002fe200078eb808 */
[----:B------:R-:W-:Y:S05]  /*42e0*/  BRA `(.L_x_3788) ;  /* 0x0000173000007947 */ /* 0x000fea0003800000 */
.L_x_3790:
        /* <DEDUP_REMOVED lines=30> */
.L_x_3827:
[----:B------:R-:W-:Y:S05]  /*44d0*/  BSYNC B4 ;  /* 0x0000000000047941 */ /* 0x000fea0003800000 */
.L_x_3826:
        /* <DEDUP_REMOVED lines=18> */
.L_x_3829:
[----:B------:R-:W-:Y:S02]  /*4600*/  ISETP.GE.AND P0, PT, R11, RZ, PT ;  /* 0x000000ff0b00720c */ /* 0x000fe40003f06270 */
[----:B------:R-:W-:-:S11]  /*4610*/  MOV R13, 0x3fd774eb ;  /* 0x3fd774eb000d7802 */ /* 0x000fd60000000f00 */
[----:B------:R-:W-:-:S04]  /*4620*/  @P0 FFMA.FTZ R0, R13, 0.93318945169448852539, -R0 ;  /* 0x3f6ee5810d000823 */ /* 0x000fc80000010800 */
[----:B------:R-:W-:Y:S02]  /*4630*/  @!P0 FFMA.FTZ R0, R13, 0.93318945169448852539, R0 ;  /* 0x3f6ee5810d008823 */ /* 0x000fe40000010000 */
.L_x_3830:
[----:B------:R-:W-:Y:S05]  /*4640*/  BSYNC B1 ;  /* 0x0000000000017941 */ /* 0x000fea0003800000 */
.L_x_3828:
[C---:B------:R-:W-:Y:S01]  /*4650*/  FSETP.NEU.FTZ.AND P0, PT, |R11|.reuse, |R10|, PT ;  /* 0x4000000a0b00720b */ /* 0x040fe20003f1d200 */
        /* <DEDUP_REMOVED lines=12> */
.L_x_3825:
        /* <DEDUP_REMOVED lines=12> */
.L_x_3833:
[----:B------:R-:W-:Y:S05]  /*47e0*/  BSYNC B4 ;  /* 0x0000000000047941 */ /* 0x000fea0003800000 */
.L_x_3832:
        /* <DEDUP_REMOVED lines=18> */
.L_x_3835:
[----:B------:R-:W-:Y:S02]  /*4910*/  ISETP.GE.AND P0, PT, R11, RZ, PT ;  /* 0x000000ff0b00720c */ /* 0x000fe40003f06270 */
[----:B------:R-:W-:-:S11]  /*4920*/  MOV R13, 0x3fd774eb ;  /* 0x3fd774eb000d7802 */ /* 0x000fd60000000f00 */
[----:B------:R-:W-:-:S04]  /*4930*/  @P0 FFMA.FTZ R0, R13, 0.93318945169448852539, -R0 ;  /* 0x3f6ee5810d000823 */ /* 0x000fc80000010800 */
[----:B------:R-:W-:Y:S02]  /*4940*/  @!P0 FFMA.FTZ R0, R13, 0.93318945169448852539, R0 ;  /* 0x3f6ee5810d008823 */ /* 0x000fe40000010000 */
.L_x_3836:
[----:B------:R-:W-:Y:S05]  /*4950*/  BSYNC B1 ;  /* 0x0000000000017941 */ /* 0x000fea0003800000 */
.L_x_3834:
        /* <DEDUP_REMOVED lines=27> */
.L_x_3824:
        /* <DEDUP_REMOVED lines=18> */
[----:B------:R-:W-:-:S04]  /*4c30*/  FSETP.NEU.FTZ.AND P0, PT, R0, +INF , PT ;  /* 0x7f8000000000780b */ /* 0x000fc80003f1d000 */
[----:B------:R-:W-:Y:S01]  /*4c40*/  FSEL R0, R12, +INF , P0 ;  /* 0x7f8000000c007808 */ /* 0x000fe20000000000 */
[----:B------:R-:W-:-:S04]  /*4c50*/  FFMA R12, -R18, R9, 1 ;  /* 0x3f800000120c7423 */ /* 0x000fc80000000109 */
[----:B------:R-:W-:Y:S01]  /*4c60*/  FFMA R13, R9, R12, R9 ;  /* 0x0000000c090d7223 */ /* 0x000fe20000000009 */
[----:B------:R-:W0:Y:S01]  /*4c70*/  MUFU.LG2 R0, R0 ;  /* 0x0000000000007308 */ /* 0x000e220000000c00 */
[----:B------:R-:W-:Y:S02]  /*4c80*/  MOV R9, 0x3f800000 ;  /* 0x3f80000000097802 */ /* 0x000fe40000000f00 */
        /* <DEDUP_REMOVED lines=8> */
[----:B------:R-:W-:Y:S05]  /*4d10*/  CALL.REL.NOINC `($__internal_3_$__cuda_sm3x_div_rn_ftz_f32_slowpath) ;  /* 0x0000674000007944 */ /* 0x000fea0003c00000 */
.L_x_3838:
[----:B------:R-:W-:Y:S05]  /*4d20*/  BSYNC B4 ;  /* 0x0000000000047941 */ /* 0x000fea0003800000 */
.L_x_3837:
        /* <DEDUP_REMOVED lines=18> */
.L_x_3840:
[----:B------:R-:W-:Y:S02]  /*4e50*/  ISETP.GE.AND P0, PT, R11, RZ, PT ;  /* 0x000000ff0b00720c */ /* 0x000fe40003f06270 */
[----:B------:R-:W-:-:S11]  /*4e60*/  MOV R9, 0x3fd774eb ;  /* 0x3fd774eb00097802 */ /* 0x000fd60000000f00 */
[----:B------:R-:W-:-:S04]  /*4e70*/  @P0 FFMA.FTZ R0, R9, 0.93318945169448852539, -R0 ;  /* 0x3f6ee58109000823 */ /* 0x000fc80000010800 */
[----:B------:R-:W-:Y:S02]  /*4e80*/  @!P0 FFMA.FTZ R0, R9, 0.93318945169448852539, R0 ;  /* 0x3f6ee58109008823 */ /* 0x000fe40000010000 */
.L_x_3841:
[----:B------:R-:W-:Y:S05]  /*4e90*/  BSYNC B1 ;  /* 0x0000000000017941 */ /* 0x000fea0003800000 */
.L_x_3839:
[C---:B------:R-:W-:Y:S01]  /*4ea0*/  FSETP.NEU.FTZ.AND P1, PT, |R11|.reuse, |R10|, PT ;  /* 0x4000000a0b00720b */ /* 0x040fe20003f3d200 */
[----:B------:R-:W-:Y:S01]  /*4eb0*/  HFMA2.MMA R9, -RZ, RZ, 2.04296875, -15.78125 ;  /* 0x4016cbe4ff097435 */ /* 0x000fe200000001ff */
        /* <DEDUP_REMOVED lines=9> */
.L_x_3823:
        /* <DEDUP_REMOVED lines=23> */
.L_x_3845:
[----:B------:R-:W-:Y:S05]  /*50c0*/  BSYNC B4 ;  /* 0x0000000000047941 */ /* 0x000fea0003800000 */
.L_x_3844:
        /* <DEDUP_REMOVED lines=8> */
[----:B------:R-:W-:Y:S02]  /*5150*/  FFMA.FTZ R15, R0, R15, -0.074792981147766113281 ;  /* 0xbd992d10000f7423 */ /* 0x000fe4000001000f */
[----:B0-----:R-:W-:Y:S02]  /*5160*/  FMUL.FTZ.D2 R12, R10, 0.69314718246459960938 ;  /* 0x3f3172180a0c7820 */ /* 0x001fe40000310000 */
        /* <DEDUP_REMOVED lines=14> */
.L_x_3843:
        /* <DEDUP_REMOVED lines=12> */
.L_x_3847:
[----:B------:R-:W-:Y:S05]  /*5310*/  BSYNC B4 ;  /* 0x0000000000047941 */ /* 0x000fea0003800000 */
.L_x_3846:
        /* <DEDUP_REMOVED lines=38> */
.L_x_3842:
[----:B------:R-:W-:Y:S01]  /*5580*/  FMUL.FTZ R0, R8, 0.36787945032119750977 ;  /* 0x3ebc5ab208007820 */ /* 0x000fe20000410000 */
[----:B------:R-:W-:Y:S01]  /*5590*/  MUFU.RCP R18, R11 ;  /* 0x0000000b00127308 */ /* 0x000fe20000001000 */
        /* <DEDUP_REMOVED lines=31> */
.L_x_3849:
[----:B------:R-:W-:Y:S05]  /*5790*/  BSYNC B4 ;  /* 0x0000000000047941 */ /* 0x000fea0003800000 */
.L_x_3848:
        /* <DEDUP_REMOVED lines=21> */
.L_x_3831:
[----:B------:R-:W-:Y:S05]  /*58f0*/  BSYNC B3 ;  /* 0x0000000000037941 */ /* 0x000fea0003800000 */
.L_x_3822:
[----:B------:R-:W-:Y:S01]  /*5900*/  FADD.FTZ R9, R12, 0.69314718246459960938 ;  /* 0x3f3172180c097421 */ /* 0x000fe20000010000 */
[----:B------:R-:W-:-:S04]  /*5910*/  LOP3.LUT R7, R0, 0x80000000, R7, 0xb8, !PT ;  /* 0x8000000000077812 */ /* 0x000fc800078eb807 */
[----:B------:R-:W-:Y:S01]  /*5920*/  LOP3.LUT R8, R9, 0x80000000, R8, 0xb8, !PT ;  /* 0x8000000009087812 */ /* 0x000fe200078eb808 */
[----:B------:R-:W-:Y:S05]  /*5930*/  BRA `(.L_x_3788) ;  /* 0x000000e000007947 */ /* 0x000fea0003800000 */
.L_x_3789:
        /* <DEDUP_REMOVED lines=14> */
.L_x_3788:
[----:B------:R-:W-:Y:S05]  /*5a20*/  BSYNC B0 ;  /* 0x0000000000007941 */ /* 0x000fea0003800000 */
.L_x_3787:
[----:B------:R-:W-:Y:S01]  /*5a30*/  WARPSYNC 0xffffffff ;  /* 0xffffffff00007948 */ /* 0x000fe20003800000 */
[----:B------:R-:W-:Y:S01]  /*5a40*/  IADD3 R0, R6, 0x100, RZ ;  /* 0x0000010006007810 */ /* 0x000fe20007ffe0ff */
[----:B------:R-:W-:Y:S03]  /*5a50*/  BSSY B0, `(.L_x_3850) ;  /* 0x00002bb000007945 */ /* 0x000fe60003800000 */
        /* <DEDUP_REMOVED lines=111> */
.L_x_3857:
        /* <DEDUP_REMOVED lines=10> */
.L_x_3859:
[----:B------:R-:W-:-:S04]  /*61f0*/  FADD.FTZ R16, -R0, R15 ;  /* 0x0000000f00107221 */ /* 0x000fc80000010100 */
[----:B------:R-:W-:Y:S02]  /*6200*/  FMUL.FTZ R16, R16, 0.5 ;  /* 0x3f00000010107820 */ /* 0x000fe40000410000 */
.L_x_3860:
[----:B------:R-:W-:Y:S05]  /*6210*/  BSYNC B2 ;  /* 0x0000000000027941 */ /* 0x000fea0003800000 */
.L_x_3858:
        /* <DEDUP_REMOVED lines=11> */
.L_x_3862:
[----:B------:R-:W-:-:S04]  /*62d0*/  FADD.FTZ R17, R14, -R17 ;  /* 0x800000110e117221 */ /* 0x000fc80000010000 */
[----:B------:R-:W-:Y:S02]  /*62e0*/  FMUL.FTZ R17, R17, 0.5 ;  /* 0x3f00000011117820 */ /* 0x000fe40000410000 */
.L_x_3863:
[----:B------:R-:W-:Y:S05]  /*62f0*/  BSYNC B2 ;  /* 0x0000000000027941 */ /* 0x000fea0003800000 */
.L_x_3861:
        /* <DEDUP_REMOVED lines=35> */
.L_x_3856:
[----:B------:R0:W1:Y:S02]  /*6530*/  MUFU.SQRT R19, R12 ;  /* 0x0000000c00137308 */ /* 0x0000640000002000 */
.L_x_3855:
[----:B------:R-:W-:Y:S05]  /*6540*/  BSYNC B1 ;  /* 0x0000000000017941 */ /* 0x000fea0003800000 */
.L_x_3854:
        /* <DEDUP_REMOVED lines=35> */
.L_x_3867:
        /* <DEDUP_REMOVED lines=17> */
.L_x_3873:
[----:B------:R-:W-:-:S04]  /*6890*/  FADD.FTZ R0, -R0, R15 ;  /* 0x0000000f00007221 */ /* 0x000fc80000010100 */
[----:B------:R-:W-:Y:S02]  /*68a0*/  FMUL.FTZ R0, R0, 0.5 ;  /* 0x3f00000000007820 */ /* 0x000fe40000410000 */
.L_x_3874:
[----:B------:R-:W-:Y:S05]  /*68b0*/  BSYNC B4 ;  /* 0x0000000000047941 */ /* 0x000fea0003800000 */
.L_x_3872:
        /* <DEDUP_REMOVED lines=10> */
.L_x_3876:
[----:B------:R-:W-:-:S04]  /*6960*/  FADD.FTZ R13, -R13, R14 ;  /* 0x0000000e0d0d7221 */ /* 0x000fc80000010100 */
[----:B------:R-:W-:Y:S02]  /*6970*/  FMUL.FTZ R13, R13, 0.5 ;  /* 0x3f0000000d0d7820 */ /* 0x000fe40000410000 */
.L_x_3877:
[----:B------:R-:W-:Y:S05]  /*6980*/  BSYNC B4 ;  /* 0x0000000000047941 */ /* 0x000fea0003800000 */
.L_x_3875:
[----:B------:R-:W-:Y:S02]  /*6990*/  FADD.FTZ R13, R13, R0 ;  /* 0x000000000d0d7221 */ /* 0x000fe40000010000 */
[----:B------:R-:W-:-:S04]  /*69a0*/  FADD.FTZ R18, R11, R18 ;  /* 0x000000120b127221 */ /* 0x000fc80000010000 */
[----:B------:R-:W-:-:S06]  /*69b0*/  FMUL.FTZ R18, R18, R13 ;  /* 0x0000000d12127220 */ /* 0x000fcc0000410000 */
[----:B------:R-:W2:Y:S01]  /*69c0*/  MUFU.SQRT R18, R18 ;  /* 0x0000001200127308 */ /* 0x000ea20000002000 */
[----:B------:R-:W-:Y:S05]  /*69d0*/  BRA `(.L_x_3878) ;  /* 0x0000012000007947 */ /* 0x000fea0003800000 */
.L_x_3871:
        /* <DEDUP_REMOVED lines=12> */
.L_x_3870:
[----:B------:R-:W-:Y:S01]  /*6aa0*/  FADD.FTZ R0, R18, 1 ;  /* 0x3f80000012007421 */ /* 0x000fe20000010000 */
[----:B------:R-:W-:Y:S01]  /*6ab0*/  MUFU.SQRT R13, R12 ;  /* 0x0000000c000d7308 */ /* 0x000fe20000002000 */
[----:B------:R-:W-:Y:S02]  /*6ac0*/  MOV R11, 0x3f800000 ;  /* 0x3f800000000b7802 */ /* 0x000fe40000000f00 */
[----:B------:R-:W-:-:S06]  /*6ad0*/  FMUL.FTZ R0, R0, 0.5 ;  /* 0x3f00000000007820 */ /* 0x000fcc0000410000 */
[----:B------:R-:W2:Y:S02]  /*6ae0*/  MUFU.SQRT R0, R0 ;  /* 0x0000000000007308 */ /* 0x000ea40000002000 */
[----:B--2---:R-:W-:-:S06]  /*6af0*/  FMUL.FTZ R18, R13, R0 ;  /* 0x000000000d127220 */ /* 0x004fcc0000410000 */
.L_x_3878:
[----:B------:R-:W-:Y:S05]  /*6b00*/  BSYNC B2 ;  /* 0x0000000000027941 */ /* 0x000fea0003800000 */
.L_x_3869:
[----:B------:R-:W-:Y:S05]  /*6b10*/  BRA `(.L_x_3879) ;  /* 0x0000002000007947 */ /* 0x000fea0003800000 */
.L_x_3866:
[----:B------:R-:W-:Y:S02]  /*6b20*/  FMUL.FTZ R18, R18, 16777216 ;  /* 0x4b80000012127820 */ /* 0x000fe40000410000 */
[----:B------:R-:W-:Y:S02]  /*6b30*/  FMUL.FTZ R11, R11, 16777216 ;  /* 0x4b8000000b0b7820 */ /* 0x000fe40000410000 */
.L_x_3879:
[----:B------:R-:W-:Y:S05]  /*6b40*/  BSYNC B1 ;  /* 0x0000000000017941 */ /* 0x000fea0003800000 */
.L_x_3865:
        /* <DEDUP_REMOVED lines=17> */
.L_x_3881:
[----:B------:R-:W-:Y:S05]  /*6c60*/  BSYNC B4 ;  /* 0x0000000000047941 */ /* 0x000fea0003800000 */
.L_x_3880:
        /* <DEDUP_REMOVED lines=18> */
.L_x_3883:
[----:B------:R-:W-:Y:S02]  /*6d90*/  ISETP.GE.AND P0, PT, R18, RZ, PT ;  /* 0x000000ff1200720c */ /* 0x000fe40003f06270 */
[----:B------:R-:W-:-:S11]  /*6da0*/  MOV R13, 0x3fd774eb ;  /* 0x3fd774eb000d7802 */ /* 0x000fd60000000f00 */
[----:B------:R-:W-:-:S04]  /*6db0*/  @P0 FFMA.FTZ R0, R13, 0.93318945169448852539, -R0 ;  /* 0x3f6ee5810d000823 */ /* 0x000fc80000010800 */
[----:B------:R-:W-:Y:S02]  /*6dc0*/  @!P0 FFMA.FTZ R0, R13, 0.93318945169448852539, R0 ;  /* 0x3f6ee5810d008823 */ /* 0x000fe40000010000 */
.L_x_3884:
[----:B------:R-:W-:Y:S05]  /*6dd0*/  BSYNC B1 ;  /* 0x0000000000017941 */ /* 0x000fea0003800000 */
.L_x_3882:
        /* <DEDUP_REMOVED lines=10> */
.L_x_3868:
[----:B------:R-:W-:Y:S05]  /*6e80*/  BSYNC B3 ;  /* 0x0000000000037941 */ /* 0x000fea0003800000 */
.L_x_3864:
[----:B------:R-:W-:Y:S02]  /*6e90*/  LOP3.LUT R9, R16, 0x80000000, R9, 0xb8, !PT ;  /* 0x8000000010097812 */ /* 0x000fe400078eb809 */
[----:B-1----:R-:W-:Y:S01]  /*6ea0*/  LOP3.LUT R10, R19, 0x80000000, R10, 0xb8, !PT ;  /* 0x80000000130a7812 */ /* 0x002fe200078eb80a */
[----:B------:R-:W-:Y:S05]  /*6eb0*/  BRA `(.L_x_3851) ;  /* 0x0000174000007947 */ /* 0x000fea0003800000 */
.L_x_3853:
        /* <DEDUP_REMOVED lines=30> */
.L_x_3890:
[----:B------:R-:W-:Y:S05]  /*70a0*/  BSYNC B4 ;  /* 0x0000000000047941 */ /* 0x000fea0003800000 */
.L_x_3889:
        /* <DEDUP_REMOVED lines=18> */
.L_x_3892:
[----:B------:R-:W-:Y:S02]  /*71d0*/  ISETP.GE.AND P0, PT, R19, RZ, PT ;  /* 0x000000ff1300720c */ /* 0x000fe40003f06270 */
[----:B------:R-:W-:-:S11]  /*71e0*/  MOV R13, 0x3fd774eb ;  /* 0x3fd774eb000d7802 */ /* 0x000fd60000000f00 */
[----:B------:R-:W-:-:S04]  /*71f0*/  @P0 FFMA.FTZ R0, R13, 0.93318945169448852539, -R0 ;  /* 0x3f6ee5810d000823 */ /* 0x000fc80000010800 */
[----:B------:R-:W-:Y:S02]  /*7200*/  @!P0 FFMA.FTZ R0, R13, 0.93318945169448852539, R0 ;  /* 0x3f6ee5810d008823 */ /* 0x000fe40000010000 */
.L_x_3893:
[----:B------:R-:W-:Y:S05]  /*7210*/  BSYNC B1 ;  /* 0x0000000000017941 */ /* 0x000fea0003800000 */
.L_x_3891:
        /* <DEDUP_REMOVED lines=13> */
.L_x_3888:
        /* <DEDUP_REMOVED lines=12> */
.L_x_3896:
[----:B------:R-:W-:Y:S05]  /*73b0*/  BSYNC B4 ;  /* 0x0000000000047941 */ /* 0x000fea0003800000 */
.L_x_3895:
        /* <DEDUP_REMOVED lines=18> */
.L_x_3898:
[----:B------:R-:W-:Y:S02]  /*74e0*/  ISETP.GE.AND P0, PT, R19, RZ, PT ;  /* 0x000000ff1300720c */ /* 0x000fe40003f06270 */
[----:B------:R-:W-:-:S11]  /*74f0*/  MOV R13, 0x3fd774eb ;  /* 0x3fd774eb000d7802 */ /* 0x000fd60000000f00 */
[----:B------:R-:W-:-:S04]  /*7500*/  @P0 FFMA.FTZ R0, R13, 0.93318945169448852539, -R0 ;  /* 0x3f6ee5810d000823 */ /* 0x000fc80000010800 */
[----:B------:R-:W-:Y:S02]  /*7510*/  @!P0 FFMA.FTZ R0, R13, 0.93318945169448852539, R0 ;  /* 0x3f6ee5810d008823 */ /* 0x000fe40000010000 */
.L_x_3899:
[----:B------:R-:W-:Y:S05]  /*7520*/  BSYNC B1 ;  /* 0x0000000000017941 */ /* 0x000fea0003800000 */
.L_x_3897:
        /* <DEDUP_REMOVED lines=27> */
.L_x_3887:
        /* <DEDUP_REMOVED lines=33> */
[----:B0-----:R-:W-:Y:S02]  /*78f0*/  MOV R0, R13 ;  /* 0x0000000d00007202 */ /* 0x001fe40000000f00 */
.L_x_3901:
[----:B------:R-:W-:Y:S05]  /*7900*/  BSYNC B4 ;  /* 0x0000000000047941 */ /* 0x000fea0003800000 */
.L_x_3900:
[----:B------:R-:W-:Y:S01]  /*7910*/  HFMA2.MMA R14, -RZ, RZ, 0.89990234375, 10328 ;  /* 0x3b33710bff0e7435 */ /* 0x000fe200000001ff */
[----:B------:R-:W-:Y:S01]  /*7920*/  FMUL.FTZ R11, R0, R0 ;  /* 0x00000000000b7220 */ /* 0x000fe20000410000 */
        /* <DEDUP_REMOVED lines=16> */
.L_x_3903:
[----:B------:R-:W-:Y:S02]  /*7a30*/  ISETP.GE.AND P0, PT, R19, RZ, PT ;  /* 0x000000ff1300720c */ /* 0x000fe40003f06270 */
[----:B------:R-:W-:-:S11]  /*7a40*/  MOV R11, 0x3fd774eb ;  /* 0x3fd774eb000b7802 */ /* 0x000fd60000000f00 */
[----:B------:R-:W-:-:S04]  /*7a50*/  @P0 FFMA.FTZ R0, R11, 0.93318945169448852539, -R0 ;  /* 0x3f6ee5810b000823 */ /* 0x000fc80000010800 */
[----:B------:R-:W-:Y:S02]  /*7a60*/  @!P0 FFMA.FTZ R0, R11, 0.93318945169448852539, R0 ;  /* 0x3f6ee5810b008823 */ /* 0x000fe40000010000 */
.L_x_3904:
[----:B------:R-:W-:Y:S05]  /*7a70*/  BSYNC B1 ;  /* 0x0000000000017941 */ /* 0x000fea0003800000 */
.L_x_3902:
        /* <DEDUP_REMOVED lines=11> */
.L_x_3886:
        /* <DEDUP_REMOVED lines=23> */
.L_x_3908:
[----:B------:R-:W-:Y:S05]  /*7ca0*/  BSYNC B4 ;  /* 0x0000000000047941 */ /* 0x000fea0003800000 */
.L_x_3907:
        /* <DEDUP_REMOVED lines=24> */
.L_x_3906:
        /* <DEDUP_REMOVED lines=12> */
.L_x_3910:
[----:B------:R-:W-:Y:S05]  /*7ef0*/  BSYNC B4 ;  /* 0x0000000000047941 */ /* 0x000fea0003800000 */
.L_x_3909:
        /* <DEDUP_REMOVED lines=38> */
.L_x_3905:
        /* <DEDUP_REMOVED lines=13> */
[----:B------:R-:W-:Y:S01]  /*8230*/  FMUL.FTZ R18, R15, R15 ;  /* 0x0000000f0f127220 */ /* 0x000fe20000410000 */
[----:B------:R-:W-:-:S03]  /*8240*/  HFMA2.MMA R15, -RZ, RZ, 1.875, 0 ;  /* 0x3f800000ff0f7435 */ /* 0x000fc600000001ff */
        /* <DEDUP_REMOVED lines=18> */
.L_x_3912:
[----:B------:R-:W-:Y:S05]  /*8370*/  BSYNC B4 ;  /* 0x0000000000047941 */ /* 0x000fea0003800000 */
.L_x_3911:
        /* <DEDUP_REMOVED lines=21> */
.L_x_3894:
[----:B------:R-:W-:Y:S05]  /*84d0*/  BSYNC B3 ;  /* 0x0000000000037941 */ /* 0x000fea0003800000 */
.L_x_3885:
[----:B------:R-:W-:Y:S01]  /*84e0*/  FADD.FTZ R11, R18, 0.69314718246459960938 ;  /* 0x3f317218120b7421 */ /* 0x000fe20000010000 */
[----:B------:R-:W-:-:S04]  /*84f0*/  LOP3.LUT R9, R0, 0x80000000, R9, 0xb8, !PT ;  /* 0x8000000000097812 */ /* 0x000fc800078eb809 */
[----:B------:R-:W-:Y:S01]  /*8500*/  LOP3.LUT R10, R11, 0x80000000, R10, 0xb8, !PT ;  /* 0x800000000b0a7812 */ /* 0x000fe200078eb80a */
[----:B------:R-:W-:Y:S05]  /*8510*/  BRA `(.L_x_3851) ;  /* 0x000000e000007947 */ /* 0x000fea0003800000 */
.L_x_3852:
        /* <DEDUP_REMOVED lines=14> */
.L_x_3851:
[----:B------:R-:W-:Y:S05]  /*8600*/  BSYNC B0 ;  /* 0x0000000000007941 */ /* 0x000fea0003800000 */
.L_x_3850:
[----:B------:R-:W-:Y:S01]  /*8610*/  WARPSYNC 0xffffffff ;  /* 0xffffffff00007948 */ /* 0x000fe20003800000 */
[----:B------:R-:W-:Y:S01]  /*8620*/  IADD3 R0, R6, 0x180, RZ ;  /* 0x0000018006007810 */ /* 0x000fe20007ffe0ff */
[----:B------:R-:W-:Y:S03]  /*8630*/  BSSY B0, `(.L_x_3913) ;  /* 0x00002bb000007945 */ /* 0x000fe60003800000 */
[----:B------:R-:W-:-:S13]  /*8640*/  ISETP.GE.AND P0, PT, R0, R3, PT ;  /* 0x000000030000720c */ /* 0x000fda0003f06270 */
[----:B------:R-:W-:Y:S05]  /*8650*/  @P0 BRA `(.L_x_3914) ;  /* 0x00002b8000000947 */ /* 0x000fea0003800000 */
[----:B------:R-:W-:Y:S02]  /*8660*/  HADD2.F32 R11, -RZ, R23.H0_H0 ;  /* 0x20000017ff0b7230 */ /* 0x000fe40000004100 */
[----:B------:R-:W-:-:S03]  /*8670*/  HADD2.F32 R25, -RZ, R25.H0_H0 ;  /* 0x20000019ff197230 */ /* 0x000fc60000004100 */
[C---:B------:R-:W-:Y:S01]  /*8680*/  FSETP.GTU.FTZ.AND P1, PT, |R11|.reuse, +INF , PT ;  /* 0x7f8000000b00780b */ /* 0x040fe20003f3c200 */
[----:B------:R-:W-:Y:S01]  /*8690*/  FADD.FTZ R18, |R11|, -RZ ;  /* 0x800000ff0b127221 */ /* 0x000fe20000010200 */
[----:B------:R-:W-:Y:S02]  /*86a0*/  FSETP.GTU.FTZ.AND P0, PT, |R25|, +INF , PT ;  /* 0x7f8000001900780b */ /* 0x000fe40003f1c200 */
        /* <DEDUP_REMOVED lines=24> */
[-C--:B------:R-:W-:Y:S02]  /*8830*/  IMNMX R14, R20, R19.reuse, !PT ;  /* 0x00000013140e7217 */ /* 0x080fe40007800200 */
[----:B------:R-:W-:Y:S02]  /*8840*/  IADD3 R22, -R16, 0x7e800000, RZ ;  /* 0x7e80000010167810 */ /* 0x000fe40007ffe1ff */
[----:B------:R-:W-:-:S02]  /*8850*/  IMNMX R19, R20, R19, PT ;  /* 0x0000001314137217 */ /* 0x000fc40003800200 */
[----:B------:R-:W-:Y:S01]  /*8860*/  LOP3.LUT R20, R14, 0xfe000000, RZ, 0xc0, !PT ;  /* 0xfe0000000e147812 */ /* 0x000fe200078ec0ff */
[CC--:B------:R-:W-:Y:S01]  /*8870*/  FMUL.FTZ R21, R17.reuse, R22.reuse ;  /* 0x0000001611157220 */ /* 0x0c0fe20000410000 */
[----:B------:R-:W-:Y:S01]  /*8880*/  FSETP.NEU.FTZ.AND P0, PT, R17, RZ, PT ;  /* 0x000000ff1100720b */ /* 0x000fe20003f1d000 */
[----:B------:R-:W-:Y:S01]  /*8890*/  FMUL.FTZ R22, R15, R22 ;  /* 0x000000160f167220 */ /* 0x000fe20000410000 */
[----:B------:R-:W-:Y:S01]  /*88a0*/  IADD3 R24, -R20, 0x7e800000, RZ ;  /* 0x7e80000014187810 */ /* 0x000fe20007ffe1ff */
[----:B------:R-:W-:Y:S01]  /*88b0*/  FMUL.FTZ R21, R21, R21 ;  /* 0x0000001515157220 */ /* 0x000fe20000410000 */
[C---:B------:R-:W-:Y:S02]  /*88c0*/  FSETP.NEU.FTZ.AND P2, PT, R19.reuse, RZ, PT ;  /* 0x000000ff1300720b */ /* 0x040fe40003f5d000 */
[----:B------:R-:W-:Y:S01]  /*88d0*/  LOP3.LUT R16, R16, 0x800000, RZ, 0xfc, !PT ;  /* 0x0080000010107812 */ /* 0x000fe200078efcff */
[----:B------:R-:W-:Y:S01]  /*88e0*/  FFMA.FTZ R21, R22, R22, R21 ;  /* 0x0000001616157223 */ /* 0x000fe20000010015 */
[----:B------:R-:W-:Y:S01]  /*88f0*/  LOP3.LUT R20, R20, 0x800000, RZ, 0xfc, !PT ;  /* 0x0080000014147812 */ /* 0x000fe200078efcff */
[-C--:B------:R-:W-:Y:S01]  /*8900*/  FMUL.FTZ R22, R19, R24.reuse ;  /* 0x0000001813167220 */ /* 0x080fe20000410000 */
[----:B------:R-:W-:Y:S01]  /*8910*/  FSETP.NEU.FTZ.AND P1, PT, R17, +INF , PT ;  /* 0x7f8000001100780b */ /* 0x000fe20003f3d000 */
[----:B------:R-:W-:-:S02]  /*8920*/  FMUL.FTZ R24, R14, R24 ;  /* 0x000000180e187220 */ /* 0x000fc40000410000 */
[----:B------:R-:W-:Y:S01]  /*8930*/  FMUL.FTZ R27, R22, R22 ;  /* 0x00000016161b7220 */ /* 0x000fe20000410000 */
[----:B------:R-:W0:Y:S03]  /*8940*/  MUFU.SQRT R21, R21 ;  /* 0x0000001500157308 */ /* 0x000e260000002000 */
[----:B------:R-:W-:-:S06]  /*8950*/  FFMA.FTZ R27, R24, R24, R27 ;  /* 0x00000018181b7223 */ /* 0x000fcc000001001b */
        /* <DEDUP_REMOVED lines=62> */
.L_x_3920:
        /* <DEDUP_REMOVED lines=10> */
.L_x_3922:
[----:B------:R-:W-:-:S04]  /*8de0*/  FADD.FTZ R16, -R0, R15 ;  /* 0x0000000f00107221 */ /* 0x000fc80000010100 */
[----:B------:R-:W-:Y:S02]  /*8df0*/  FMUL.FTZ R16, R16, 0.5 ;  /* 0x3f00000010107820 */ /* 0x000fe40000410000 */
.L_x_3923:
[----:B------:R-:W-:Y:S05]  /*8e00*/  BSYNC B2 ;  /* 0x0000000000027941 */ /* 0x000fea0003800000 */
.L_x_3921:
        /* <DEDUP_REMOVED lines=11> */
.L_x_3925:
[----:B------:R-:W-:-:S04]  /*8ec0*/  FADD.FTZ R17, R14, -R17 ;  /* 0x800000110e117221 */ /* 0x000fc80000010000 */
[----:B------:R-:W-:Y:S02]  /*8ed0*/  FMUL.FTZ R17, R17, 0.5 ;  /* 0x3f00000011117820 */ /* 0x000fe40000410000 */
.L_x_3926:
[----:B------:R-:W-:Y:S05]  /*8ee0*/  BSYNC B2 ;  /* 0x0000000000027941 */ /* 0x000fea0003800000 */
.L_x_3924:
        /* <DEDUP_REMOVED lines=35> */
.L_x_3919:
[----:B------:R0:W1:Y:S02]  /*9120*/  MUFU.SQRT R19, R23 ;  /* 0x0000001700137308 */ /* 0x0000640000002000 */
.L_x_3918:
[----:B------:R-:W-:Y:S05]  /*9130*/  BSYNC B1 ;  /* 0x0000000000017941 */ /* 0x000fea0003800000 */
.L_x_3917:
        /* <DEDUP_REMOVED lines=15> */
[----:B--2---:R-:W-:Y:S01]  /*9230*/  FMUL.FTZ R15, R13, R14 ;  /* 0x0000000e0d0f7220 */ /* 0x004fe20000410000 */
        /* <DEDUP_REMOVED lines=19> */
.L_x_3930:
        /* <DEDUP_REMOVED lines=17> */
.L_x_3936:
[----:B------:R-:W-:-:S04]  /*9480*/  FADD.FTZ R0, -R0, R15 ;  /* 0x0000000f00007221 */ /* 0x000fc80000010100 */
[----:B------:R-:W-:Y:S02]  /*9490*/  FMUL.FTZ R0, R0, 0.5 ;  /* 0x3f00000000007820 */ /* 0x000fe40000410000 */
.L_x_3937:
[----:B------:R-:W-:Y:S05]  /*94a0*/  BSYNC B4 ;  /* 0x0000000000047941 */ /* 0x000fea0003800000 */
.L_x_3935:
        /* <DEDUP_REMOVED lines=10> */
.L_x_3939:
[----:B------:R-:W-:-:S04]  /*9550*/  FADD.FTZ R13, -R13, R14 ;  /* 0x0000000e0d0d7221 */ /* 0x000fc80000010100 */
[----:B------:R-:W-:Y:S02]  /*9560*/  FMUL.FTZ R13, R13, 0.5 ;  /* 0x3f0000000d0d7820 */ /* 0x000fe40000410000 */
.L_x_3940:
[----:B------:R-:W-:Y:S05]  /*9570*/  BSYNC B4 ;  /* 0x0000000000047941 */ /* 0x000fea0003800000 */
.L_x_3938:
[----:B------:R-:W-:Y:S02]  /*9580*/  FADD.FTZ R0, R13, R0 ;  /* 0x000000000d007221 */ /* 0x000fe40000010000 */
[----:B------:R-:W-:-:S04]  /*9590*/  FADD.FTZ R27, R18, R27 ;  /* 0x0000001b121b7221 */ /* 0x000fc80000010000 */
[----:B------:R-:W-:-:S06]  /*95a0*/  FMUL.FTZ R27, R27, R0 ;  /* 0x000000001b1b7220 */ /* 0x000fcc0000410000 */
[----:B------:R-:W2:Y:S01]  /*95b0*/  MUFU.SQRT R27, R27 ;  /* 0x0000001b001b7308 */ /* 0x000ea20000002000 */
[----:B------:R-:W-:Y:S05]  /*95c0*/  BRA `(.L_x_3941) ;  /* 0x0000012000007947 */ /* 0x000fea0003800000 */
.L_x_3934:
        /* <DEDUP_REMOVED lines=12> */
.L_x_3933:
[----:B------:R-:W-:Y:S01]  /*9690*/  FADD.FTZ R0, R27, 1 ;  /* 0x3f8000001b007421 */ /* 0x000fe20000010000 */
[----:B0-----:R-:W-:Y:S01]  /*96a0*/  MUFU.SQRT R23, R23 ;  /* 0x0000001700177308 */ /* 0x001fe20000002000 */
[----:B------:R-:W-:Y:S02]  /*96b0*/  MOV R18, 0x3f800000 ;  /* 0x3f80000000127802 */ /* 0x000fe40000000f00 */
[----:B------:R-:W-:-:S06]  /*96c0*/  FMUL.FTZ R0, R0, 0.5 ;  /* 0x3f00000000007820 */ /* 0x000fcc0000410000 */
[----:B------:R-:W0:Y:S02]  /*96d0*/  MUFU.SQRT R0, R0 ;  /* 0x0000000000007308 */ /* 0x000e240000002000 */
[----:B0-----:R-:W-:-:S06]  /*96e0*/  FMUL.FTZ R27, R23, R0 ;  /* 0x00000000171b7220 */ /* 0x001fcc0000410000 */
.L_x_3941:
[----:B------:R-:W-:Y:S05]  /*96f0*/  BSYNC B2 ;  /* 0x0000000000027941 */ /* 0x000fea0003800000 */
.L_x_3932:
[----:B------:R-:W-:Y:S05]  /*9700*/  BRA `(.L_x_3942) ;  /* 0x0000002000007947 */ /* 0x000fea0003800000 */
.L_x_3929:
[----:B------:R-:W-:Y:S02]  /*9710*/  FMUL.FTZ R27, R27, 16777216 ;  /* 0x4b8000001b1b7820 */ /* 0x000fe40000410000 */
[----:B------:R-:W-:Y:S02]  /*9720*/  FMUL.FTZ R18, R18, 16777216 ;  /* 0x4b80000012127820 */ /* 0x000fe40000410000 */
.L_x_3942:
[----:B------:R-:W-:Y:S05]  /*9730*/  BSYNC B1 ;  /* 0x0000000000017941 */ /* 0x000fea0003800000 */
.L_x_3928:
        /* <DEDUP_REMOVED lines=16> */
[----:B01----:R-:W-:Y:S05]  /*9840*/  CALL.REL.NOINC `($__internal_3_$__cuda_sm3x_div_rn_ftz_f32_slowpath) ;  /* 0x00001c1000007944 */ /* 0x003fea0003c00000 */
.L_x_3944:
[----:B------:R-:W-:Y:S05]  /*9850*/  BSYNC B4 ;  /* 0x0000000000047941 */ /* 0x000fea0003800000 */
.L_x_3943:
        /* <DEDUP_REMOVED lines=18> */
.L_x_3946:
[----:B------:R-:W-:Y:S02]  /*9980*/  ISETP.GE.AND P0, PT, R27, RZ, PT ;  /* 0x000000ff1b00720c */ /* 0x000fe40003f06270 */
[----:B------:R-:W-:-:S11]  /*9990*/  MOV R13, 0x3fd774eb ;  /* 0x3fd774eb000d7802 */ /* 0x000fd60000000f00 */
[----:B------:R-:W-:-:S04]  /*99a0*/  @P0 FFMA.FTZ R0, R13, 0.93318945169448852539, -R0 ;  /* 0x3f6ee5810d000823 */ /* 0x000fc80000010800 */
[----:B------:R-:W-:Y:S02]  /*99b0*/  @!P0 FFMA.FTZ R0, R13, 0.93318945169448852539, R0 ;  /* 0x3f6ee5810d008823 */ /* 0x000fe40000010000 */
.L_x_3947:
[----:B------:R-:W-:Y:S05]  /*99c0*/  BSYNC B1 ;  /* 0x0000000000017941 */ /* 0x000fea0003800000 */
.L_x_3945:
        /* <DEDUP_REMOVED lines=10> */
.L_x_3931:
[----:B------:R-:W-:Y:S05]  /*9a70*/  BSYNC B3 ;  /* 0x0000000000037941 */ /* 0x000fea0003800000 */
.L_x_3927:
[----:B------:R-:W-:Y:S02]  /*9a80*/  LOP3.LUT R11, R16, 0x80000000, R11, 0xb8, !PT ;  /* 0x80000000100b7812 */ /* 0x000fe400078eb80b */
[----:B-1----:R-:W-:Y:S01]  /*9a90*/  LOP3.LUT R12, R19, 0x80000000, R12, 0xb8, !PT ;  /* 0x80000000130c7812 */ /* 0x002fe200078eb80c */
[----:B------:R-:W-:Y:S05]  /*9aa0*/  BRA `(.L_x_3914) ;  /* 0x0000173000007947 */ /* 0x000fea0003800000 */
.L_x_3916:
        /* <DEDUP_REMOVED lines=30> */
.L_x_3953:
[----:B------:R-:W-:Y:S05]  /*9c90*/  BSYNC B4 ;  /* 0x0000000000047941 */ /* 0x000fea0003800000 */
.L_x_3952:
        /* <DEDUP_REMOVED lines=18> */
.L_x_3955:
[----:B------:R-:W-:Y:S02]  /*9dc0*/  ISETP.GE.AND P0, PT, R20, RZ, PT ;  /* 0x000000ff1400720c */ /* 0x000fe40003f06270 */
[----:B------:R-:W-:-:S11]  /*9dd0*/  MOV R13, 0x3fd774eb ;  /* 0x3fd774eb000d7802 */ /* 0x000fd60000000f00 */
[----:B------:R-:W-:-:S04]  /*9de0*/  @P0 FFMA.FTZ R0, R13, 0.93318945169448852539, -R0 ;  /* 0x3f6ee5810d000823 */ /* 0x000fc80000010800 */
[----:B------:R-:W-:Y:S02]  /*9df0*/  @!P0 FFMA.FTZ R0, R13, 0.93318945169448852539, R0 ;  /* 0x3f6ee5810d008823 */ /* 0x000fe40000010000 */
.L_x_3956:
[----:B------:R-:W-:Y:S05]  /*9e00*/  BSYNC B1 ;  /* 0x0000000000017941 */ /* 0x000fea0003800000 */
.L_x_3954:
        /* <DEDUP_REMOVED lines=13> */
.L_x_3951:
        /* <DEDUP_REMOVED lines=12> */
.L_x_3959:
[----:B------:R-:W-:Y:S05]  /*9fa0*/  BSYNC B4 ;  /* 0x0000000000047941 */ /* 0x000fea0003800000 */
.L_x_3958:
        /* <DEDUP_REMOVED lines=18> */
.L_x_3961:
[----:B------:R-:W-:Y:S02]  /*a0d0*/  ISETP.GE.AND P0, PT, R20, RZ, PT ;  /* 0x000000ff1400720c */ /* 0x000fe40003f06270 */
[----:B------:R-:W-:-:S11]  /*a0e0*/  MOV R13, 0x3fd774eb ;  /* 0x3fd774eb000d7802 */ /* 0x000fd60000000f00 */
[----:B------:R-:W-:-:S04]  /*a0f0*/  @P0 FFMA.FTZ R0, R13, 0.93318945169448852539, -R0 ;  /* 0x3f6ee5810d000823 */ /* 0x000fc80000010800 */
[----:B------:R-:W-:Y:S02]  /*a100*/  @!P0 FFMA.FTZ R0, R13, 0.93318945169448852539, R0 ;  /* 0x3f6ee5810d008823 */ /* 0x000fe40000010000 */
.L_x_3962:
[----:B------:R-:W-:Y:S05]  /*a110*/  BSYNC B1 ;  /* 0x0000000000017941 */ /* 0x000fea0003800000 */
.L_x_3960:
        /* <DEDUP_REMOVED lines=27> */
.L_x_3950:
        /* <DEDUP_REMOVED lines=33> */
.L_x_3964:
[----:B------:R-:W-:Y:S05]  /*a4e0*/  BSYNC B4 ;  /* 0x0000000000047941 */ /* 0x000fea0003800000 */
.L_x_3963:
        /* <DEDUP_REMOVED lines=18> */
.L_x_3966:
[----:B------:R-:W-:Y:S02]  /*a610*/  ISETP.GE.AND P0, PT, R20, RZ, PT ;  /* 0x000000ff1400720c */ /* 0x000fe40003f06270 */
[----:B------:R-:W-:-:S11]  /*a620*/  MOV R13, 0x3fd774eb ;  /* 0x3fd774eb000d7802 */ /* 0x000fd60000000f00 */
[----:B------:R-:W-:-:S04]  /*a630*/  @P0 FFMA.FTZ R0, R13, 0.93318945169448852539, -R0 ;  /* 0x3f6ee5810d000823 */ /* 0x000fc80000010800 */
[----:B------:R-:W-:Y:S02]  /*a640*/  @!P0 FFMA.FTZ R0, R13, 0.93318945169448852539, R0 ;  /* 0x3f6ee5810d008823 */ /* 0x000fe40000010000 */
.L_x_3967:
[----:B------:R-:W-:Y:S05]  /*a650*/  BSYNC B1 ;  /* 0x0000000000017941 */ /* 0x000fea0003800000 */
.L_x_3965:
        /* <DEDUP_REMOVED lines=11> */
.L_x_3949:
        /* <DEDUP_REMOVED lines=23> */
.L_x_3971:
[----:B------:R-:W-:Y:S05]  /*a880*/  BSYNC B4 ;  /* 0x0000000000047941 */ /* 0x000fea0003800000 */
.L_x_3970:
        /* <DEDUP_REMOVED lines=24> */
.L_x_3969:
        /* <DEDUP_REMOVED lines=12> */
.L_x_3973:
[----:B------:R-:W-:Y:S05]  /*aad0*/  BSYNC B4 ;  /* 0x0000000000047941 */ /* 0x000fea0003800000 */
.L_x_3972:
        /* <DEDUP_REMOVED lines=38> */
.L_x_3968:
        /* <DEDUP_REMOVED lines=32> */
[----:B------:R-:W-:Y:S05]  /*af40*/  CALL.REL.NOINC `($__internal_3_$__cuda_sm3x_div_rn_ftz_f32_slowpath) ;  /* 0x0000051000007944 */ /* 0x000fea0003c00000 */
.L_x_3975:
[----:B------:R-:W-:Y:S05]  /*af50*/  BSYNC B4 ;  /* 0x0000000000047941 */ /* 0x000fea0003800000 */
.L_x_3974:
[----:B------:R-:W-:Y:S01]  /*af60*/  MOV R15, 0x3b33710b ;  /* 0x3b33710b000f7802 */ /* 0x000fe20000000f00 */
[----:B0-----:R-:W-:Y:S01]  /*af70*/  FMUL.FTZ R0, R13, R13 ;  /* 0x0000000d0d007220 */ /* 0x001fe20000410000 */
[----:B------:R-:W-:-:S02]  /*af80*/  FSETP.NEU.FTZ.AND P0, PT, |R25|, R18, PT ;  /* 0x000000121900720b */ /* 0x000fc40003f1d200 */
        /* <DEDUP_REMOVED lines=18> */
.L_x_3957:
[----:B------:R-:W-:Y:S05]  /*b0b0*/  BSYNC B3 ;  /* 0x0000000000037941 */ /* 0x000fea0003800000 */
.L_x_3948:
[----:B------:R-:W-:Y:S01]  /*b0c0*/  FADD.FTZ R23, R23, 0.69314718246459960938 ;  /* 0x3f31721817177421 */ /* 0x000fe20000010000 */
[----:B------:R-:W-:-:S04]  /*b0d0*/  LOP3.LUT R11, R0, 0x80000000, R11, 0xb8, !PT ;  /* 0x80000000000b7812 */ /* 0x000fc800078eb80b */
[----:B------:R-:W-:Y:S01]  /*b0e0*/  LOP3.LUT R12, R23, 0x80000000, R12, 0xb8, !PT ;  /* 0x80000000170c7812 */ /* 0x000fe200078eb80c */
[----:B------:R-:W-:Y:S05]  /*b0f0*/  BRA `(.L_x_3914) ;  /* 0x000000e000007947 */ /* 0x000fea0003800000 */
.L_x_3915:
        /* <DEDUP_REMOVED lines=14> */
.L_x_3914:
[----:B------:R-:W-:Y:S05]  /*b1e0*/  BSYNC B0 ;  /* 0x0000000000007941 */ /* 0x000fea0003800000 */
.L_x_3913:
[----:B------:R-:W-:Y:S01]  /*b1f0*/  WARPSYNC 0xffffffff ;  /* 0xffffffff00007948 */ /* 0x000fe20003800000 */
[----:B------:R-:W-:Y:S01]  /*b200*/  ISETP.GE.AND P0, PT, R6, R3, PT ;  /* 0x000000030600720c */ /* 0x000fe20003f06270 */
[----:B------:R-:W-:Y:S01]  /*b210*/  BSSY B0, `(.L_x_3976) ;  /* 0x000001b000007945 */ /* 0x000fe20003800000 */
[----:B------:R-:W-:Y:S11]  /*b220*/  BSSY B1, `(.L_x_3977) ;  /* 0x0000012000017945 */ /* 0x000ff60003800000 */
[----:B------:R-:W-:Y:S05]  /*b230*/  @P0 BRA `(.L_x_3978) ;  /* 0x0000010000000947 */ /* 0x000fea0003800000 */
[----:B------:R-:W1:Y:S01]  /*b240*/  S2R R15, SR_TID.X ;  /* 0x00000000000f7919 */ /* 0x000e620000002100 */
[----:B------:R-:W-:Y:S01]  /*b250*/  HFMA2.MMA R17, -RZ, RZ, 0, 2.384185791015625e-07 ;  /* 0x00000004ff117435 */ /* 0x000fe200000001ff */
[----:B------:R-:W-:-:S02]  /*b260*/  F2FP.PACK_AB R13, R5, R4 ;  /* 0x00000004050d723e */ /* 0x000fc400000000ff */
[----:B-1----:R-:W-:Y:S02]  /*b270*/  LEA R0, R2, R15, 0x9 ;  /* 0x0000000f02007211 */ /* 0x002fe400078e48ff */
[----:B------:R-:W-:-:S05]  /*b280*/  IADD3 R6, R15, 0x80, RZ ;  /* 0x000000800f067810 */ /* 0x000fca0007ffe0ff */
[----:B------:R-:W-:Y:S01]  /*b290*/  IMAD.WIDE.U32 R4, R0, R17, c[0x0][0x168] ;  /* 0x00005a0000047625 */ /* 0x000fe200078e0011 */
[----:B------:R-:W-:-:S04]  /*b2a0*/  ISETP.GE.AND P0, PT, R6, R3, PT ;  /* 0x000000030600720c */ /* 0x000fc80003f06270 */
[----:B------:R1:W-:Y:S09]  /*b2b0*/  STG.E [R4.64], R13 ;  /* 0x0000000d04007986 */ /* 0x0003f2000c101904 */
[----:B------:R-:W-:Y:S01]  /*b2c0*/  @P0 BREAK B1 ;  /* 0x0000000000010942 */ /* 0x000fe20003800000 */
[----:B------:R-:W-:Y:S05]  /*b2d0*/  @P0 BRA `(.L_x_3979) ;  /* 0x000000e000000947 */ /* 0x000fea0003800000 */
[----:B-1----:R-:W-:Y:S02]  /*b2e0*/  LEA R4, R2, R6, 0x9 ;  /* 0x0000000602047211 */ /* 0x002fe400078e48ff */
[----:B------:R-:W-:-:S02]  /*b2f0*/  MOV R5, 0x4 ;  /* 0x0000000400057802 */ /* 0x000fc40000000f00 */
[----:B------:R-:W-:Y:S02]  /*b300*/  F2FP.PACK_AB R7, R8, R7 ;  /* 0x000000070807723e */ /* 0x000fe400000000ff */
[----:B------:R-:W-:Y:S01]  /*b310*/  IADD3 R6, R6, 0x80, RZ ;  /* 0x0000008006067810 */ /* 0x000fe20007ffe0ff */
[----:B------:R-:W-:-:S05]  /*b320*/  IMAD.WIDE.U32 R4, R4, R5, c[0x0][0x168] ;  /* 0x00005a0004047625 */ /* 0x000fca00078e0005 */
[----:B------:R1:W-:Y:S02]  /*b330*/  STG.E [R4.64], R7 ;  /* 0x0000000704007986 */ /* 0x0003e4000c101904 */
.L_x_3978:
[----:B------:R-:W-:Y:S05]  /*b340*/  BSYNC B1 ;  /* 0x0000000000017941 */ /* 0x000fea0003800000 */
.L_x_3977:
[----:B------:R-:W-:-:S13]  /*b350*/  ISETP.GE.AND P0, PT, R6, R3, PT ;  /* 0x000000030600720c */ /* 0x000fda0003f06270 */
[----:B-1----:R-:W-:Y:S02]  /*b360*/  @!P0 LEA R4, R2, R6, 0x9 ;  /* 0x0000000602048211 */ /* 0x002fe400078e48ff */
[----:B------:R-:W-:Y:S02]  /*b370*/  @!P0 MOV R5, 0x4 ;  /* 0x0000000400058802 */ /* 0x000fe40000000f00 */
[----:B------:R-:W-:Y:S02]  /*b380*/  @!P0 F2FP.PACK_AB R9, R10, R9 ;  /* 0x000000090a09823e */ /* 0x000fe400000000ff */
[----:B------:R-:W-:Y:S01]  /*b390*/  @!P0 IADD3 R6, R6, 0x80, RZ ;  /* 0x0000008006068810 */ /* 0x000fe20007ffe0ff */
[----:B------:R-:W-:-:S05]  /*b3a0*/  @!P0 IMAD.WIDE.U32 R4, R4, R5, c[0x0][0x168] ;  /* 0x00005a0004048625 */ /* 0x000fca00078e0005 */
[----:B------:R1:W-:Y:S02]  /*b3b0*/  @!P0 STG.E [R4.64], R9 ;  /* 0x0000000904008986 */ /* 0x0003e4000c101904 */
.L_x_3979:
[----:B------:R-:W-:Y:S05]  /*b3c0*/  BSYNC B0 ;  /* 0x0000000000007941 */ /* 0x000fea0003800000 */
.L_x_3976:
[----:B------:R-:W-:Y:S01]  /*b3d0*/  WARPSYNC 0xffffffff ;  /* 0xffffffff00007948 */ /* 0x000fe20003800000 */
[----:B------:R-:W-:-:S13]  /*b3e0*/  ISETP.GE.AND P0, PT, R6, R3, PT ;  /* 0x000000030600720c */ /* 0x000fda0003f06270 */
[----:B------:R-:W-:Y:S05]  /*b3f0*/  @P0 EXIT ;  /* 0x000000000000094d */ /* 0x000fea0003800000 */
[----:B------:R-:W-:Y:S01]  /*b400*/  HFMA2.MMA R3, -RZ, RZ, 0, 2.384185791015625e-07 ;  /* 0x00000004ff037435 */ /* 0x000fe200000001ff */
[----:B------:R-:W-:Y:S02]  /*b410*/  LEA R2, R2, R6, 0x9 ;  /* 0x0000000602027211 */ /* 0x000fe400078e48ff */
[----:B------:R-:W-:-:S07]  /*b420*/  F2FP.PACK_AB R11, R12, R11 ;  /* 0x0000000b0c0b723e */ /* 0x000fce00000000ff */
[----:B------:R-:W-:-:S05]  /*b430*/  IMAD.WIDE.U32 R2, R2, R3, c[0x0][0x168] ;  /* 0x00005a0002027625 */ /* 0x000fca00078e0003 */
[----:B------:R-:W-:Y:S01]  /*b440*/  STG.E [R2.64], R11 ;  /* 0x0000000b02007986 */ /* 0x000fe2000c101904 */
[----:B------:R-:W-:Y:S05]  /*b450*/  EXIT ;  /* 0x000000000000794d */ /* 0x000fea0003800000 */
        .weak           $__internal_3_$__cuda_sm3x_div_rn_ftz_f32_slowpath
        .type           $__internal_3_$__cuda_sm3x_div_rn_ftz_f32_slowpath,@function
        .size           $__internal_3_$__cuda_sm3x_div_rn_ftz_f32_slowpath,(.L_x_16330 - $__internal_3_$__cuda_sm3x_div_rn_ftz_f32_slowpath)
$__internal_3_$__cuda_sm3x_div_rn_ftz_f32_slowpath:
        /* <DEDUP_REMOVED lines=32> */
.L_x_3982:
[----:B------:R-:W-:Y:S05]  /*b660*/  BSYNC B2 ;  /* 0x0000000000027941 */ /* 0x000fea0003800000 */
.L_x_3981:
[----:B------:R-:W-:Y:S01]  /*b670*/  IADD3 R14, R14, -0x7f, RZ ;  /* 0xffffff810e0e7810 */ /* 0x000fe20007ffe0ff */
[----:B------:R-:W-:Y:S01]  /*b680*/  BSSY B2, `(.L_x_3987) ;  /* 0x000001b000027945 */ /* 0x000fe20003800000 */
[----:B------:R-:W-:-:S03]  /*b690*/  IADD3 R13, R13, -0x7f, RZ ;  /* 0xffffff810d0d7810 */ /* 0x000fc60007ffe0ff */
[----:B------:R-:W-:Y:S01]  /*b6a0*/  IMAD R26, R14, -0x800000, R21 ;  /* 0xff8000000e1a7824 */ /* 0x000fe200078e0215 */
[C---:B------:R-:W-:Y:S01]  /*b6b0*/  IADD3 R14, R13.reuse, -R14, RZ ;  /* 0x8000000e0d0e7210 */ /* 0x040fe20007ffe0ff */
[----:B------:R-:W-:Y:S02]  /*b6c0*/  IMAD R16, R13, -0x800000, R16 ;  /* 0xff8000000d107824 */ /* 0x000fe400078e0210 */
        /* <DEDUP_REMOVED lines=21> */
.L_x_3988:
[----:B------:R-:W-:Y:S02]  /*b820*/  LEA R15, R14, R15, 0x17 ;  /* 0x0000000f0e0f7211 */ /* 0x000fe400078eb8ff */
.L_x_3989:
[----:B------:R-:W-:Y:S05]  /*b830*/  BSYNC B2 ;  /* 0x0000000000027941 */ /* 0x000fea0003800000 */
.L_x_3987:
[----:B------:R-:W-:Y:S01]  /*b840*/  MOV R13, R15 ;  /* 0x0000000f000d7202 */ /* 0x000fe20000000f00 */
[----:B------:R-:W-:Y:S05]  /*b850*/  BRA `(.L_x_3990) ;  /* 0x0000008000007947 */ /* 0x000fea0003800000 */
.L_x_3986:
[----:B------:R-:W-:-:S04]  /*b860*/  LOP3.LUT R16, R21, 0x80000000, R16, 0x48, !PT ;  /* 0x8000000015107812 */ /* 0x000fc800078e4810 */
[----:B------:R-:W-:Y:S01]  /*b870*/  LOP3.LUT R13, R16, 0x7f800000, RZ, 0xfc, !PT ;  /* 0x7f800000100d7812 */ /* 0x000fe200078efcff */
[----:B------:R-:W-:Y:S05]  /*b880*/  BRA `(.L_x_3990) ;  /* 0x0000005000007947 */ /* 0x000fea0003800000 */
.L_x_3985:
[----:B------:R-:W-:Y:S01]  /*b890*/  LOP3.LUT R13, R21, 0x80000000, R16, 0x48, !PT ;  /* 0x80000000150d7812 */ /* 0x000fe200078e4810 */
[----:B------:R-:W-:Y:S05]  /*b8a0*/  BRA `(.L_x_3990) ;  /* 0x0000003000007947 */ /* 0x000fea0003800000 */
.L_x_3984:
[----:B------:R-:W0:Y:S01]  /*b8b0*/  MUFU.RSQ R13, -QNAN ;  /* 0xffc00000000d7908 */ /* 0x000e220000001400 */
[----:B------:R-:W-:Y:S05]  /*b8c0*/  BRA `(.L_x_3990) ;  /* 0x0000001000007947 */ /* 0x000fea0003800000 */
.L_x_3983:
[----:B------:R-:W-:Y:S02]  /*b8d0*/  FADD.FTZ R13, R16, R21 ;  /* 0x00000015100d7221 */ /* 0x000fe40000010000 */
.L_x_3990:
[----:B------:R-:W-:Y:S05]  /*b8e0*/  BSYNC B1 ;  /* 0x0000000000017941 */ /* 0x000fea0003800000 */
.L_x_3980:
[----:B------:R-:W-:Y:S01]  /*b8f0*/  HFMA2.MMA R15, -RZ, RZ, 0, 0 ;  /* 0x00000000ff0f7435 */ /* 0x000fe200000001ff */
[----:B------:R-:W-:-:S05]  /*b900*/  MOV R14, R0 ;  /* 0x00000000000e7202 */ /* 0x000fca0000000f00 */
[----:B------:R-:W-:Y:S05]  /*b910*/  RET.REL.NODEC R14 `(_ZN2at6native27unrolled_elementwise_kernelIZZZNS0_16asin_kernel_cudaERNS_18TensorIteratorBaseEENKUlvE_clEvENKUlvE1_clEvEUlN3c107complexINS6_4HalfEEEE_St5arrayIPcLm2EELi4E23TrivialOffsetCalculatorILi1EjESF_NS0_6memory15LoadWithoutCastENSG_16StoreWithoutCastEEEviT_T0_T2_T3_T4_T5_) ;  /* 0xffff46e00e007950 */ /* 0x000fea0003c3ffff */
.L_x_3991:
        /* <DEDUP_REMOVED lines=14> */
.L_x_16330:


//--------------------- .text._ZN2at6native29vectorized_elementwise_kernelILi2EZZZNS0_16asin_kernel_cudaERNS_18TensorIteratorBaseEENKUlvE_clEvENKUlvE1_clEvEUlN3c107complexINS6_4HalfEEEE_St5arrayIPcLm2EEEEviT0_T1_ --------------------------
	.section	.text._ZN2at6native29vectorized_elementwise_kernelILi2EZZZNS0_16asin_kernel_cudaERNS_18TensorIteratorBaseEENKUlvE_clEvENKUlvE1_clEvEUlN3c107complexINS6_4HalfEEEE_St5arrayIPcLm2EEEEviT0_T1_,"ax",@progbits
	.sectioninfo	@"SHI_REGISTERS=41"
	.align	128
        .global         _ZN2at6native29vectorized_elementwise_kernelILi2EZZZNS0_16asin_kernel_cudaERNS_18TensorIteratorBaseEENKUlvE_clEvENKUlvE1_clEvEUlN3c107complexINS6_4HalfEEEE_St5arrayIPcLm2EEEEviT0_T1_
        .type           _ZN2at6native29vectorized_elementwise_kernelILi2EZZZNS0_16asin_kernel_cudaERNS_18TensorIteratorBaseEENKUlvE_clEvENKUlvE1_clEvEUlN3c107complexINS6_4HalfEEEE_St5arrayIPcLm2EEEEviT0_T1_,@function
        .size           _ZN2at6native29vectorized_elementwise_kernelILi2EZZZNS0_16asin_kernel_cudaERNS_18TensorIteratorBaseEENKUlvE_clEvENKUlvE1_clEvEUlN3c107complexINS6_4HalfEEEE_St5arrayIPcLm2EEEEviT0_T1_,(.L_x_16331 - _ZN2at6native29vectorized_elementwise_kernelILi2EZZZNS0_16asin_kernel_cudaERNS_18TensorIteratorBaseEENKUlvE_clEvENKUlvE1_clEvEUlN3c107complexINS6_4HalfEEEE_St5arrayIPcLm2EEEEviT0_T1_)
        .other          _ZN2at6native29vectorized_elementwise_kernelILi2EZZZNS0_16asin_kernel_cudaERNS_18TensorIteratorBaseEENKUlvE_clEvENKUlvE1_clEvEUlN3c107complexINS6_4HalfEEEE_St5arrayIPcLm2EEEEviT0_T1_,@"STO_CUDA_ENTRY STV_DEFAULT"
_ZN2at6native29vectorized_elementwise_kernelILi2EZZZNS0_16asin_kernel_cudaERNS_18TensorIteratorBaseEENKUlvE_clEvENKUlvE1_clEvEUlN3c107complexINS6_4HalfEEEE_St5arrayIPcLm2EEEEviT0_T1_:
.text._ZN2at6native29vectorized_elementwise_kernelILi2EZZZNS0_16asin_kernel_cudaERNS_18TensorIteratorBaseEENKUlvE_clEvENKUlvE1_clEvEUlN3c107complexINS6_4HalfEEEE_St5arrayIPcLm2EEEEviT0_T1_:
        /* <DEDUP_REMOVED lines=12> */
[----:B------:R0:W5:Y:S04]  /*00c0*/  LDG.E.64 R12, [R2.64+0x400] ;  /* 0x00040004020c7981 */ /* 0x000168000c1e1b00 */
[----:B------:R0:W5:Y:S04]  /*00d0*/  LDG.E.64 R10, [R2.64+0x800] ;  /* 0x00080004020a7981 */ /* 0x000168000c1e1b00 */
[----:B------:R0:W5:Y:S01]  /*00e0*/  LDG.E.64 R8, [R2.64+0xc00] ;  /* 0x000c000402087981 */ /* 0x000162000c1e1b00 */
[----:B------:R-:W-:Y:S01]  /*00f0*/  BSSY B2, `(.L_x_3993) ;  /* 0x00002b1000027945 */ /* 0x000fe20003800000 */
[----:B--2---:R-:W-:-:S02]  /*0100*/  HADD2.F32 R15, -RZ, R6.H1_H1 ;  /* 0x30000006ff0f7230 */ /* 0x004fc40000004100 */
[----:B------:R-:W-:-:S03]  /*0110*/  HADD2.F32 R16, -RZ, R6.H0_H0 ;  /* 0x20000006ff107230 */ /* 0x000fc60000004100 */
[----:B------:R-:W-:Y:S02]  /*0120*/  FSETP.GTU.FTZ.AND P0, PT, |R15|, +INF , PT ;  /* 0x7f8000000f00780b */ /* 0x000fe40003f1c200 */
[C---:B------:R-:W-:Y:S01]  /*0130*/  FSETP.GTU.FTZ.AND P1, PT, |R16|.reuse, +INF , PT ;  /* 0x7f8000001000780b */ /* 0x040fe20003f3c200 */
[----:B------:R-:W-:-:S03]  /*0140*/  FADD.FTZ R18, |R16|, -RZ ;  /* 0x800000ff10127221 */ /* 0x000fc60000010200 */
[----:B------:R-:W-:-:S13]  /*0150*/  PLOP3.LUT P0, PT, P0, P1, PT, 0xa8, 0x0 ;  /* 0x000000000000781c */ /* 0x000fda0000703570 */
[----:B------:R-:W-:Y:S05]  /*0160*/  @P0 BRA `(.L_x_3994) ;  /* 0x000029b000000947 */ /* 0x000fea0003800000 */
[C---:B0-----:R-:W-:Y:S01]  /*0170*/  FSETP.GT.FTZ.AND P0, PT, |R15|.reuse, 8388608, PT ;  /* 0x4b0000000f00780b */ /* 0x041fe20003f14200 */
        /* <DEDUP_REMOVED lines=34> */
[----:B------:R-:W-:Y:S01]  /*03a0*/  FMUL.FTZ R26, R5, R5 ;  /* 0x00000005051a7220 */ /* 0x000fe20000410000 */
[----:B------:R-:W-:Y:S01]  /*03b0*/  LOP3.LUT R5, R24, 0x800000, RZ, 0xfc, !PT ;  /* 0x0080000018057812 */ /* 0x000fe200078efcff */
[----:B------:R-:W-:-:S02]  /*03c0*/  FFMA.FTZ R20, R21, R21, R20 ;  /* 0x0000001515147223 */ /* 0x000fc40000010014 */
[----:B------:R-:W-:-:S04]  /*03d0*/  FFMA.FTZ R26, R25, R25, R26 ;  /* 0x00000019191a7223 */ /* 0x000fc8000001001a */
[----:B------:R-:W0:Y:S08]  /*03e0*/  MUFU.SQRT R20, R20 ;  /* 0x0000001400147308 */ /* 0x000e300000002000 */
[----:B------:R-:W1:Y:S01]  /*03f0*/  MUFU.SQRT R26, R26 ;  /* 0x0000001a001a7308 */ /* 0x000e620000002000 */
[----:B0-----:R-:W-:Y:S01]  /*0400*/  @P0 FMUL.FTZ R6, R20, R19 ;  /* 0x0000001314060220 */ /* 0x001fe20000410000 */
[----:B------:R-:W-:Y:S01]  /*0410*/  FSETP.NEU.FTZ.AND P0, PT, R22, +INF , PT ;  /* 0x7f8000001600780b */ /* 0x000fe20003f1d000 */
[----:B-1----:R-:W-:-:S03]  /*0420*/  @P2 FMUL.FTZ R23, R26, R5 ;  /* 0x000000051a172220 */ /* 0x002fc60000410000 */
[----:B------:R-:W-:Y:S02]  /*0430*/  FSEL R5, R6, +INF , P1 ;  /* 0x7f80000006057808 */ /* 0x000fe40000800000 */
        /* <DEDUP_REMOVED lines=26> */
[----:B------:R-:W-:-:S04]  /*05e0*/  HFMA2.MMA R25, -RZ, RZ, 1.3056640625, -1.8671875 ;  /* 0x3d39bf78ff197435 */ /* 0x000fc800000001ff */
        /* <DEDUP_REMOVED lines=30> */
.L_x_4000:
        /* <DEDUP_REMOVED lines=10> */
.L_x_4002:
[----:B------:R-:W-:-:S04]  /*0870*/  FADD.FTZ R6, -R2, R5 ;  /* 0x0000000502067221 */ /* 0x000fc80000010100 */
[----:B------:R-:W-:Y:S02]  /*0880*/  FMUL.FTZ R6, R6, 0.5 ;  /* 0x3f00000006067820 */ /* 0x000fe40000410000 */
.L_x_4003:
[----:B------:R-:W-:Y:S05]  /*0890*/  BSYNC B1 ;  /* 0x0000000000017941 */ /* 0x000fea0003800000 */
.L_x_4001:
        /* <DEDUP_REMOVED lines=11> */
.L_x_4005:
[----:B------:R-:W-:-:S04]  /*0950*/  FADD.FTZ R20, R4, -R21 ;  /* 0x8000001504147221 */ /* 0x000fc80000010000 */
[----:B------:R-:W-:Y:S02]  /*0960*/  FMUL.FTZ R21, R20, 0.5 ;  /* 0x3f00000014157820 */ /* 0x000fe40000410000 */
.L_x_4006:
[----:B------:R-:W-:Y:S05]  /*0970*/  BSYNC B1 ;  /* 0x0000000000017941 */ /* 0x000fea0003800000 */
.L_x_4004:
[----:B------:R-:W-:Y:S01]  /*0980*/  FADD.FTZ R21, R21, R6 ;  /* 0x0000000615157221 */ /* 0x000fe20000010000 */
[----:B------:R-:W-:Y:S01]  /*0990*/  MOV R23, 0x3e800000 ;  /* 0x3e80000000177802 */ /* 0x000fe20000000f00 */
[----:B------:R-:W-:Y:S01]  /*09a0*/  FADD.FTZ R6, R19, 1 ;  /* 0x3f80000013067421 */ /* 0x000fe20000010000 */
[----:B------:R-:W-:-:S03]  /*09b0*/  HFMA2.MMA R25, -RZ, RZ, 1.3056640625, -1.8671875 ;  /* 0x3d39bf78ff197435 */ /* 0x000fc600000001ff */
[----:B------:R-:W-:-:S06]  /*09c0*/  FMUL.FTZ R6, R6, R21 ;  /* 0x0000001506067220 */ /* 0x000fcc0000410000 */
        /* <DEDUP_REMOVED lines=30> */
.L_x_3999:
[----:B------:R0:W1:Y:S02]  /*0bb0*/  MUFU.SQRT R20, R17 ;  /* 0x0000001100147308 */ /* 0x0000640000002000 */
.L_x_3998:
[----:B------:R-:W-:Y:S05]  /*0bc0*/  BSYNC B0 ;  /* 0x0000000000007941 */ /* 0x000fea0003800000 */
.L_x_3997:
        /* <DEDUP_REMOVED lines=15> */
[----:B--2---:R-:W-:Y:S02]  /*0cc0*/  FMUL.FTZ R5, R3, R4 ;  /* 0x0000000403057220 */ /* 0x004fe40000410000 */
        /* <DEDUP_REMOVED lines=19> */
.L_x_4010:
        /* <DEDUP_REMOVED lines=17> */
.L_x_4016:
[----:B------:R-:W-:-:S04]  /*0f10*/  FADD.FTZ R2, -R2, R5 ;  /* 0x0000000502027221 */ /* 0x000fc80000010100 */
[----:B------:R-:W-:Y:S02]  /*0f20*/  FMUL.FTZ R2, R2, 0.5 ;  /* 0x3f00000002027820 */ /* 0x000fe40000410000 */
.L_x_4017:
[----:B------:R-:W-:Y:S05]  /*0f30*/  BSYNC B4 ;  /* 0x0000000000047941 */ /* 0x000fea0003800000 */
.L_x_4015:
        /* <DEDUP_REMOVED lines=10> */
.L_x_4019:
[----:B------:R-:W-:-:S04]  /*0fe0*/  FADD.FTZ R3, -R3, R4 ;  /* 0x0000000403037221 */ /* 0x000fc80000010100 */
[----:B------:R-:W-:Y:S02]  /*0ff0*/  FMUL.FTZ R3, R3, 0.5 ;  /* 0x3f00000003037820 */ /* 0x000fe40000410000 */
.L_x_4020:
[----:B------:R-:W-:Y:S05]  /*1000*/  BSYNC B4 ;  /* 0x0000000000047941 */ /* 0x000fea0003800000 */
.L_x_4018:
[----:B------:R-:W-:Y:S02]  /*1010*/  FADD.FTZ R2, R3, R2 ;  /* 0x0000000203027221 */ /* 0x000fe40000010000 */
[----:B------:R-:W-:-:S04]  /*1020*/  FADD.FTZ R19, R18, R19 ;  /* 0x0000001312137221 */ /* 0x000fc80000010000 */
[----:B------:R-:W-:-:S06]  /*1030*/  FMUL.FTZ R19, R19, R2 ;  /* 0x0000000213137220 */ /* 0x000fcc0000410000 */
[----:B------:R-:W2:Y:S01]  /*1040*/  MUFU.SQRT R19, R19 ;  /* 0x0000001300137308 */ /* 0x000ea20000002000 */
[----:B------:R-:W-:Y:S05]  /*1050*/  BRA `(.L_x_4021) ;  /* 0x0000012000007947 */ /* 0x000fea0003800000 */
.L_x_4014:
        /* <DEDUP_REMOVED lines=12> */
.L_x_4013:
[----:B------:R-:W-:Y:S01]  /*1120*/  FADD.FTZ R2, R19, 1 ;  /* 0x3f80000013027421 */ /* 0x000fe20000010000 */
[----:B0-----:R-:W-:Y:S01]  /*1130*/  MUFU.SQRT R17, R17 ;  /* 0x0000001100117308 */ /* 0x001fe20000002000 */
[----:B------:R-:W-:Y:S02]  /*1140*/  HFMA2.MMA R18, -RZ, RZ, 1.875, 0 ;  /* 0x3f800000ff127435 */ /* 0x000fe400000001ff */
[----:B------:R-:W-:-:S06]  /*1150*/  FMUL.FTZ R2, R2, 0.5 ;  /* 0x3f00000002027820 */ /* 0x000fcc0000410000 */
[----:B------:R-:W0:Y:S02]  /*1160*/  MUFU.SQRT R2, R2 ;  /* 0x0000000200027308 */ /* 0x000e240000002000 */
[----:B0-----:R-:W-:-:S06]  /*1170*/  FMUL.FTZ R19, R17, R2 ;  /* 0x0000000211137220 */ /* 0x001fcc0000410000 */
.L_x_4021:
[----:B------:R-:W-:Y:S05]  /*1180*/  BSYNC B1 ;  /* 0x0000000000017941 */ /* 0x000fea0003800000 */
.L_x_4012:
[----:B------:R-:W-:Y:S05]  /*1190*/  BRA `(.L_x_4022) ;  /* 0x0000002000007947 */ /* 0x000fea0003800000 */
.L_x_4009:
[----:B------:R-:W-:Y:S02]  /*11a0*/  FMUL.FTZ R19, R19, 16777216 ;  /* 0x4b80000013137820 */ /* 0x000fe40000410000 */
[----:B------:R-:W-:Y:S02]  /*11b0*/  FMUL.FTZ R18, R18, 16777216 ;  /* 0x4b80000012127820 */ /* 0x000fe40000410000 */
.L_x_4022:
[----:B------:R-:W-:Y:S05]  /*11c0*/  BSYNC B0 ;  /* 0x0000000000007941 */ /* 0x000fea0003800000 */
.L_x_4008:
        /* <DEDUP_REMOVED lines=14> */
[----:B------:R-:W-:Y:S02]  /*12b0*/  MOV R2, 0x12d0 ;  /* 0x000012d000027802 */ /* 0x000fe40000000f00 */
[----:B01---5:R-:W-:Y:S05]  /*12c0*/  CALL.REL.NOINC `($__internal_4_$__cuda_sm3x_div_rn_ftz_f32_slowpath) ;  /* 0x0002add000007944 */ /* 0x023fea0003c00000 */
.L_x_4024:
[----:B------:R-:W-:Y:S05]  /*12d0*/  BSYNC B4 ;  /* 0x0000000000047941 */ /* 0x000fea0003800000 */
.L_x_4023:
[----:B------:R-:W-:Y:S01]  /*12e0*/  MOV R5, 0x3b33710b ;  /* 0x3b33710b00057802 */ /* 0x000fe20000000f00 */
[----:B0-----:R-:W-:Y:S01]  /*12f0*/  FMUL.FTZ R2, R3, R3 ;  /* 0x0000000303027220 */ /* 0x001fe20000410000 */
        /* <DEDUP_REMOVED lines=13> */
[----:B------:R-:W-:-:S10]  /*13d0*/  HFMA2.MMA R3, -RZ, RZ, 1.9599609375, 20144 ;  /* 0x3fd774ebff037435 */ /* 0x000fd400000001ff */
[----:B------:R-:W-:Y:S01]  /*13e0*/  FFMA.FTZ R2, R3, 1.8663789033889770508, -R2 ;  /* 0x3feee58103027823 */ /* 0x000fe20000010802 */
[----:B------:R-:W-:Y:S05]  /*13f0*/  BRA `(.L_x_4027) ;  /* 0x0000004000007947 */ /* 0x000fea0003800000 */
.L_x_4026:
[----:B------:R-:W-:Y:S02]  /*1400*/  ISETP.GE.AND P0, PT, R19, RZ, PT ;  /* 0x000000ff1300720c */ /* 0x000fe40003f06270 */
[----:B------:R-:W-:-:S11]  /*1410*/  MOV R3, 0x3fd774eb ;  /* 0x3fd774eb00037802 */ /* 0x000fd60000000f00 */
[----:B------:R-:W-:-:S04]  /*1420*/  @P0 FFMA.FTZ R2, R3, 0.93318945169448852539, -R2 ;  /* 0x3f6ee58103020823 */ /* 0x000fc80000010802 */
[----:B------:R-:W-:Y:S02]  /*1430*/  @!P0 FFMA.FTZ R2, R3, 0.93318945169448852539, R2 ;  /* 0x3f6ee58103028823 */ /* 0x000fe40000010002 */
.L_x_4027:
[----:B------:R-:W-:Y:S05]  /*1440*/  BSYNC B0 ;  /* 0x0000000000007941 */ /* 0x000fea0003800000 */
.L_x_4025:
        /* <DEDUP_REMOVED lines=10> */
.L_x_4011:
[----:B------:R-:W-:Y:S05]  /*14f0*/  BSYNC B3 ;  /* 0x0000000000037941 */ /* 0x000fea0003800000 */
.L_x_4007:
[----:B------:R-:W-:Y:S02]  /*1500*/  LOP3.LUT R16, R3, 0x80000000, R16, 0xb8, !PT ;  /* 0x8000000003107812 */ /* 0x000fe400078eb810 */
[----:B-1----:R-:W-:Y:S01]  /*1510*/  LOP3.LUT R15, R20, 0x80000000, R15, 0xb8, !PT ;  /* 0x80000000140f7812 */ /* 0x002fe200078eb80f */
[----:B------:R-:W-:Y:S05]  /*1520*/  BRA `(.L_x_3996) ;  /* 0x000016d000007947 */ /* 0x000fea0003800000 */
.L_x_3995:
        /* <DEDUP_REMOVED lines=27> */
[----:B------:R-:W-:Y:S02]  /*16e0*/  MOV R2, 0x1700 ;  /* 0x0000170000027802 */ /* 0x000fe40000000f00 */
[----:B-----5:R-:W-:Y:S05]  /*16f0*/  CALL.REL.NOINC `($__internal_4_$__cuda_sm3x_div_rn_ftz_f32_slowpath) ;  /* 0x0002a9a000007944 */ /* 0x020fea0003c00000 */
.L_x_4033:
[----:B------:R-:W-:Y:S05]  /*1700*/  BSYNC B4 ;  /* 0x0000000000047941 */ /* 0x000fea0003800000 */
.L_x_4032:
        /* <DEDUP_REMOVED lines=18> */
.L_x_4035:
[----:B------:R-:W-:Y:S02]  /*1830*/  ISETP.GE.AND P0, PT, R19, RZ, PT ;  /* 0x000000ff1300720c */ /* 0x000fe40003f06270 */
[----:B------:R-:W-:-:S11]  /*1840*/  MOV R3, 0x3fd774eb ;  /* 0x3fd774eb00037802 */ /* 0x000fd60000000f00 */
[----:B------:R-:W-:-:S04]  /*1850*/  @P0 FFMA.FTZ R2, R3, 0.93318945169448852539, -R2 ;  /* 0x3f6ee58103020823 */ /* 0x000fc80000010802 */
[----:B------:R-:W-:Y:S02]  /*1860*/  @!P0 FFMA.FTZ R2, R3, 0.93318945169448852539, R2 ;  /* 0x3f6ee58103028823 */ /* 0x000fe40000010002 */
.L_x_4036:
[----:B------:R-:W-:Y:S05]  /*1870*/  BSYNC B0 ;  /* 0x0000000000007941 */ /* 0x000fea0003800000 */
.L_x_4034:
[C---:B------:R-:W-:Y:S01]  /*1880*/  FSETP.NEU.FTZ.AND P0, PT, |R19|.reuse, |R18|, PT ;  /* 0x400000121300720b */ /* 0x040fe20003f1d200 */
[----:B------:R-:W-:Y:S01]  /*1890*/  HFMA2.MMA R3, -RZ, RZ, 2.04296875, -15.78125 ;  /* 0x4016cbe4ff037435 */ /* 0x000fe200000001ff */
[----:B------:R-:W-:Y:S01]  /*18a0*/  FSETP.NEU.FTZ.AND P1, PT, R26, RZ, PT ;  /* 0x000000ff1a00720b */ /* 0x000fe20003f3d000 */
[----:B------:R-:W0:Y:S01]  /*18b0*/  MUFU.LG2 R20, R20 ;  /* 0x0000001400147308 */ /* 0x000e220000000c00 */
[----:B------:R-:W-:-:S09]  /*18c0*/  ISETP.GE.AND P2, PT, R19, RZ, PT ;  /* 0x000000ff1300720c */ /* 0x000fd20003f46270 */
[----:B------:R-:W-:Y:S01]  /*18d0*/  @!P0 FSEL R2, R3, 0.78539818525314331055, !P2 ;  /* 0x3f490fdb03028808 */ /* 0x000fe20005000000 */
[----:B------:R-:W-:Y:S01]  /*18e0*/  FADD.FTZ R3, |R19|, |R18| ;  /* 0x4000001213037221 */ /* 0x000fe20000010200 */
[----:B------:R-:W-:-:S04]  /*18f0*/  @!P1 FSEL R2, RZ, 3.1415927410125732422, P2 ;  /* 0x40490fdbff029808 */ /* 0x000fc80001000000 */
[----:B------:R-:W-:Y:S01]  /*1900*/  FSETP.GTU.FTZ.AND P0, PT, |R3|, +INF , PT ;  /* 0x7f8000000300780b */ /* 0x000fe20003f1c200 */
[----:B0-----:R-:W-:Y:S01]  /*1910*/  FMUL.FTZ.D2 R17, R20, 0.69314718246459960938 ;  /* 0x3f31721814117820 */ /* 0x001fe20000310000 */
[----:B------:R-:W-:-:S04]  /*1920*/  LOP3.LUT R2, R2, 0x80000000, R18, 0xb8, !PT ;  /* 0x8000000002027812 */ /* 0x000fc800078eb812 */
[----:B------:R-:W-:Y:S01]  /*1930*/  FSEL R3, R3, R2, P0 ;  /* 0x0000000203037208 */ /* 0x000fe20000000000 */
[----:B------:R-:W-:Y:S05]  /*1940*/  BRA `(.L_x_4037) ;  /* 0x0000118000007947 */ /* 0x000fea0003800000 */
.L_x_4031:
        /* <DEDUP_REMOVED lines=9> */
[----:B------:R-:W-:Y:S02]  /*19e0*/  MOV R2, 0x1a00 ;  /* 0x00001a0000027802 */ /* 0x000fe40000000f00 */
[----:B-----5:R-:W-:Y:S05]  /*19f0*/  CALL.REL.NOINC `($__internal_4_$__cuda_sm3x_div_rn_ftz_f32_slowpath) ;  /* 0x0002a6a000007944 */ /* 0x020fea0003c00000 */
.L_x_4039:
[----:B------:R-:W-:Y:S05]  /*1a00*/  BSYNC B4 ;  /* 0x0000000000047941 */ /* 0x000fea0003800000 */
.L_x_4038:
        /* <DEDUP_REMOVED lines=18> */
.L_x_4041:
[----:B------:R-:W-:Y:S02]  /*1b30*/  ISETP.GE.AND P0, PT, R19, RZ, PT ;  /* 0x000000ff1300720c */ /* 0x000fe40003f06270 */
[----:B------:R-:W-:-:S11]  /*1b40*/  MOV R3, 0x3fd774eb ;  /* 0x3fd774eb00037802 */ /* 0x000fd60000000f00 */
[----:B------:R-:W-:-:S04]  /*1b50*/  @P0 FFMA.FTZ R2, R3, 0.93318945169448852539, -R2 ;  /* 0x3f6ee58103020823 */ /* 0x000fc80000010802 */
[----:B------:R-:W-:Y:S02]  /*1b60*/  @!P0 FFMA.FTZ R2, R3, 0.93318945169448852539, R2 ;  /* 0x3f6ee58103028823 */ /* 0x000fe40000010002 */
.L_x_4042:
[----:B------:R-:W-:Y:S05]  /*1b70*/  BSYNC B0 ;  /* 0x0000000000007941 */ /* 0x000fea0003800000 */
.L_x_4040:
        /* <DEDUP_REMOVED lines=16> */
[----:B------:R-:W-:Y:S01]  /*1c80*/  HFMA2.MMA R3, -RZ, RZ, 2.04296875, -15.78125 ;  /* 0x4016cbe4ff037435 */ /* 0x000fe200000001ff */
[----:B------:R-:W-:-:S04]  /*1c90*/  ISETP.GE.AND P0, PT, R19, RZ, PT ;  /* 0x000000ff1300720c */ /* 0x000fc80003f06270 */
[----:B------:R-:W0:Y:S05]  /*1ca0*/  MUFU.LG2 R4, R4 ;  /* 0x0000000400047308 */ /* 0x000e2a0000000c00 */
[----:B------:R-:W-:Y:S01]  /*1cb0*/  @!P1 FSEL R2, R3, 0.78539818525314331055, !P0 ;  /* 0x3f490fdb03029808 */ /* 0x000fe20004000000 */
[----:B------:R-:W-:Y:S01]  /*1cc0*/  FADD.FTZ R3, |R19|, |R18| ;  /* 0x4000001213037221 */ /* 0x000fe20000010200 */
[----:B------:R-:W-:-:S04]  /*1cd0*/  @!P2 FSEL R2, RZ, 3.1415927410125732422, P0 ;  /* 0x40490fdbff02a808 */ /* 0x000fc80000000000 */
[----:B------:R-:W-:Y:S02]  /*1ce0*/  FSETP.GTU.FTZ.AND P0, PT, |R3|, +INF , PT ;  /* 0x7f8000000300780b */ /* 0x000fe40003f1c200 */
[----:B------:R-:W-:Y:S01]  /*1cf0*/  LOP3.LUT R2, R2, 0x80000000, R18, 0xb8, !PT ;  /* 0x8000000002027812 */ /* 0x000fe200078eb812 */
[----:B0-----:R-:W-:-:S03]  /*1d00*/  FMUL.FTZ R17, R4, 0.69314718246459960938 ;  /* 0x3f31721804117820 */ /* 0x001fc60000410000 */
[----:B------:R-:W-:Y:S01]  /*1d10*/  FSEL R3, R3, R2, P0 ;  /* 0x0000000203037208 */ /* 0x000fe20000000000 */
[----:B------:R-:W-:Y:S05]  /*1d20*/  BRA `(.L_x_4037) ;  /* 0x00000da000007947 */ /* 0x000fea0003800000 */
.L_x_4030:
        /* <DEDUP_REMOVED lines=30> */
[----:B------:R-:W-:Y:S02]  /*1f10*/  MOV R2, 0x1f30 ;  /* 0x00001f3000027802 */ /* 0x000fe40000000f00 */
[----:B-----5:R-:W-:Y:S05]  /*1f20*/  CALL.REL.NOINC `($__internal_4_$__cuda_sm3x_div_rn_ftz_f32_slowpath) ;  /* 0x0002a17000007944 */ /* 0x020fea0003c00000 */
.L_x_4044:
[----:B------:R-:W-:Y:S05]  /*1f30*/  BSYNC B4 ;  /* 0x0000000000047941 */ /* 0x000fea0003800000 */
.L_x_4043:
        /* <DEDUP_REMOVED lines=18> */
.L_x_4046:
[----:B------:R-:W-:Y:S02]  /*2060*/  ISETP.GE.AND P0, PT, R19, RZ, PT ;  /* 0x000000ff1300720c */ /* 0x000fe40003f06270 */
[----:B------:R-:W-:-:S11]  /*2070*/  MOV R3, 0x3fd774eb ;  /* 0x3fd774eb00037802 */ /* 0x000fd60000000f00 */
[----:B------:R-:W-:-:S04]  /*2080*/  @P0 FFMA.FTZ R2, R3, 0.93318945169448852539, -R2 ;  /* 0x3f6ee58103020823 */ /* 0x000fc80000010802 */
[----:B------:R-:W-:Y:S02]  /*2090*/  @!P0 FFMA.FTZ R2, R3, 0.93318945169448852539, R2 ;  /* 0x3f6ee58103028823 */ /* 0x000fe40000010002 */
.L_x_4047:
[----:B------:R-:W-:Y:S05]  /*20a0*/  BSYNC B0 ;  /* 0x0000000000007941 */ /* 0x000fea0003800000 */
.L_x_4045:
        /* <DEDUP_REMOVED lines=11> */
.L_x_4029:
        /* <DEDUP_REMOVED lines=22> */
.L_x_4051:
[----:B------:R-:W-:Y:S05]  /*22c0*/  BSYNC B4 ;  /* 0x0000000000047941 */ /* 0x000fea0003800000 */
.L_x_4050:
[----:B------:R-:W-:Y:S01]  /*22d0*/  MOV R5, 0x3b33710b ;  /* 0x3b33710b00057802 */ /* 0x000fe20000000f00 */
[----:B0-----:R-:W-:Y:S01]  /*22e0*/  FMUL.FTZ R2, R3, R3 ;  /* 0x0000000303027220 */ /* 0x001fe20000410000 */
[----:B------:R-:W0:Y:S01]  /*22f0*/  MUFU.LG2 R19, R19 ;  /* 0x0000001300137308 */ /* 0x000e220000000c00 */
[C---:B------:R-:W-:Y:S01]  /*2300*/  FSETP.NEU.FTZ.AND P0, PT, |R15|.reuse, R18, PT ;  /* 0x000000120f00720b */ /* 0x040fe20003f1d200 */
[----:B------:R-:W-:Y:S01]  /*2310*/  FADD.FTZ R18, |R15|, R18 ;  /* 0x000000120f127221 */ /* 0x000fe20000010200 */
[----:B------:R-:W-:Y:S01]  /*2320*/  FSETP.NEU.FTZ.AND P1, PT, R26, RZ, PT ;  /* 0x000000ff1a00720b */ /* 0x000fe20003f3d000 */
[----:B------:R-:W-:-:S04]  /*2330*/  FFMA.FTZ R5, R2, R5, -0.015681877732276916504 ;  /* 0xbc80774802057423 */ /* 0x000fc80000010005 */
[----:B------:R-:W-:-:S04]  /*2340*/  FFMA.FTZ R5, R2, R5, 0.042200751602649688721 ;  /* 0x3d2cdab202057423 */ /* 0x000fc80000010005 */
[----:B------:R-:W-:-:S04]  /*2350*/  FFMA.FTZ R5, R2, R5, -0.074792981147766113281 ;  /* 0xbd992d1002057423 */ /* 0x000fc80000010005 */
[C---:B------:R-:W-:Y:S02]  /*2360*/  FFMA.FTZ R5, R2.reuse, R5, 0.10640415549278259277 ;  /* 0x3dd9ea6c02057423 */ /* 0x040fe40000010005 */
[----:B0-----:R-:W-:Y:S02]  /*2370*/  FMUL.FTZ.D2 R17, R19, 0.69314718246459960938 ;  /* 0x3f31721813117820 */ /* 0x001fe40000310000 */
        /* <DEDUP_REMOVED lines=13> */
.L_x_4049:
        /* <DEDUP_REMOVED lines=11> */
.L_x_4053:
[----:B------:R-:W-:Y:S05]  /*2500*/  BSYNC B4 ;  /* 0x0000000000047941 */ /* 0x000fea0003800000 */
.L_x_4052:
[CC--:B------:R-:W-:Y:S01]  /*2510*/  IMNMX R4, R17.reuse, R18.reuse, !PT ;  /* 0x0000001211047217 */ /* 0x0c0fe20007800200 */
[----:B------:R-:W-:Y:S01]  /*2520*/  HFMA2.MMA R5, -RZ, RZ, 0.89990234375, 10328 ;  /* 0x3b33710bff057435 */ /* 0x000fe200000001ff */
[----:B------:R-:W-:Y:S01]  /*2530*/  IMNMX R17, R17, R18, PT ;  /* 0x0000001211117217 */ /* 0x000fe20003800200 */
[----:B0-----:R-:W-:Y:S01]  /*2540*/  FMUL.FTZ R2, R3, R3 ;  /* 0x0000000303027220 */ /* 0x001fe20000410000 */
[----:B------:R-:W-:Y:S02]  /*2550*/  LOP3.LUT R6, R4, 0xfe000000, RZ, 0xc0, !PT ;  /* 0xfe00000004067812 */ /* 0x000fe400078ec0ff */
[C---:B------:R-:W-:Y:S02]  /*2560*/  FSETP.NEU.FTZ.AND P0, PT, R17.reuse, RZ, PT ;  /* 0x000000ff1100720b */ /* 0x040fe40003f1d000 */
[C---:B------:R-:W-:Y:S02]  /*2570*/  IADD3 R19, -R6.reuse, 0x7e800000, RZ ;  /* 0x7e80000006137810 */ /* 0x040fe40007ffe1ff */
[----:B------:R-:W-:Y:S01]  /*2580*/  LOP3.LUT R6, R6, 0x800000, RZ, 0xfc, !PT ;  /* 0x0080000006067812 */ /* 0x000fe200078efcff */
[----:B------:R-:W-:Y:S01]  /*2590*/  FFMA.FTZ R5, R2, R5, -0.015681877732276916504 ;  /* 0xbc80774802057423 */ /* 0x000fe20000010005 */
[----:B------:R-:W-:Y:S01]  /*25a0*/  FSETP.NEU.FTZ.AND P1, PT, R26, RZ, PT ;  /* 0x000000ff1a00720b */ /* 0x000fe20003f3d000 */
[----:B------:R-:W-:-:S02]  /*25b0*/  FMUL.FTZ R20, R17, R19 ;  /* 0x0000001311147220 */ /* 0x000fc40000410000 */
[----:B------:R-:W-:Y:S02]  /*25c0*/  FMUL.FTZ R19, R4, R19 ;  /* 0x0000001304137220 */ /* 0x000fe40000410000 */
[----:B------:R-:W-:Y:S02]  /*25d0*/  FMUL.FTZ R20, R20, R20 ;  /* 0x0000001414147220 */ /* 0x000fe40000410000 */
[C---:B------:R-:W-:Y:S02]  /*25e0*/  FFMA.FTZ R5, R2.reuse, R5, 0.042200751602649688721 ;  /* 0x3d2cdab202057423 */ /* 0x040fe40000010005 */
[----:B------:R-:W-:Y:S02]  /*25f0*/  FFMA.FTZ R20, R19, R19, R20 ;  /* 0x0000001313147223 */ /* 0x000fe40000010014 */
        /* <DEDUP_REMOVED lines=23> */
.L_x_4048:
[----:B------:R-:W-:Y:S01]  /*2770*/  FMUL.FTZ R2, R15, 0.36787945032119750977 ;  /* 0x3ebc5ab20f027820 */ /* 0x000fe20000410000 */
[----:B------:R-:W-:Y:S01]  /*2780*/  HFMA2.MMA R17, -RZ, RZ, 1.875, 0 ;  /* 0x3f800000ff117435 */ /* 0x000fe200000001ff */
        /* <DEDUP_REMOVED lines=30> */
.L_x_4055:
[----:B------:R-:W-:Y:S05]  /*2970*/  BSYNC B4 ;  /* 0x0000000000047941 */ /* 0x000fea0003800000 */
.L_x_4054:
        /* <DEDUP_REMOVED lines=21> */
.L_x_4037:
[----:B------:R-:W-:Y:S05]  /*2ad0*/  BSYNC B3 ;  /* 0x0000000000037941 */ /* 0x000fea0003800000 */
.L_x_4028:
[----:B------:R-:W-:Y:S01]  /*2ae0*/  FADD.FTZ R2, R17, 0.69314718246459960938 ;  /* 0x3f31721811027421 */ /* 0x000fe20000010000 */
[----:B------:R-:W-:-:S04]  /*2af0*/  LOP3.LUT R16, R3, 0x80000000, R16, 0xb8, !PT ;  /* 0x8000000003107812 */ /* 0x000fc800078eb810 */
[----:B------:R-:W-:Y:S01]  /*2b00*/  LOP3.LUT R15, R2, 0x80000000, R15, 0xb8, !PT ;  /* 0x80000000020f7812 */ /* 0x000fe200078eb80f */
[----:B------:R-:W-:Y:S05]  /*2b10*/  BRA `(.L_x_3996) ;  /* 0x000000e000007947 */ /* 0x000fea0003800000 */
.L_x_3994:
[----:B0-----:R-:W-:-:S13]  /*2b20*/  FSETP.NEU.FTZ.AND P0, PT, |R15|, +INF , PT ;  /* 0x7f8000000f00780b */ /* 0x001fda0003f1d200 */
        /* <DEDUP_REMOVED lines=13> */
.L_x_3996:
[----:B------:R-:W-:Y:S05]  /*2c00*/  BSYNC B2 ;  /* 0x0000000000027941 */ /* 0x000fea0003800000 */
.L_x_3993:
[----:B------:R-:W-:Y:S01]  /*2c10*/  WARPSYNC 0xffffffff ;  /* 0xffffffff00007948 */ /* 0x000fe20003800000 */
[--C-:B------:R-:W-:Y:S01]  /*2c20*/  HADD2.F32 R20, -RZ, R7.reuse.H1_H1 ;  /* 0x30000007ff147230 */ /* 0x100fe20000004100 */
[----:B------:R-:W-:Y:S01]  /*2c30*/  BSSY B2, `(.L_x_4056) ;  /* 0x00002b1000027945 */ /* 0x000fe20003800000 */
        /* <DEDUP_REMOVED lines=24> */
[CC--:B------:R-:W-:Y:S01]  /*2dc0*/  IMNMX R6, R4.reuse, R5.reuse, !PT ;  /* 0x0000000504067217 */ /* 0x0c0fe20007800200 */
[----:B------:R-:W-:Y:S01]  /*2dd0*/  FADD.FTZ R24, |R3|, -RZ ;  /* 0x800000ff03187221 */ /* 0x000fe20000010200 */
[----:B------:R-:W-:Y:S02]  /*2de0*/  IMNMX R4, R4, R5, PT ;  /* 0x0000000504047217 */ /* 0x000fe40003800200 */
[----:B0-----:R-:W-:Y:S02]  /*2df0*/  LOP3.LUT R17, R6, 0xfe000000, RZ, 0xc0, !PT ;  /* 0xfe00000006117812 */ /* 0x001fe400078ec0ff */
        /* <DEDUP_REMOVED lines=50> */
[----:B------:R-:W-:-:S04]  /*3120*/  MOV R30, 0x3d39bf78 ;  /* 0x3d39bf78001e7802 */ /* 0x000fc80000000f00 */
        /* <DEDUP_REMOVED lines=30> */
.L_x_4063:
        /* <DEDUP_REMOVED lines=10> */
.L_x_4065:
[----:B------:R-:W-:-:S04]  /*33b0*/  FADD.FTZ R6, -R2, R5 ;  /* 0x0000000502067221 */ /* 0x000fc80000010100 */
[----:B------:R-:W-:Y:S02]  /*33c0*/  FMUL.FTZ R6, R6, 0.5 ;  /* 0x3f00000006067820 */ /* 0x000fe40000410000 */
.L_x_4066:
[----:B------:R-:W-:Y:S05]  /*33d0*/  BSYNC B1 ;  /* 0x0000000000017941 */ /* 0x000fea0003800000 */
.L_x_4064:
        /* <DEDUP_REMOVED lines=11> */
.L_x_4068:
[----:B------:R-:W-:-:S04]  /*3490*/  FADD.FTZ R17, R4, -R17 ;  /* 0x8000001104117221 */ /* 0x000fc80000010000 */
[----:B------:R-:W-:Y:S02]  /*34a0*/  FMUL.FTZ R17, R17, 0.5 ;  /* 0x3f00000011117820 */ /* 0x000fe40000410000 */
.L_x_4069:
[----:B------:R-:W-:Y:S05]  /*34b0*/  BSYNC B1 ;  /* 0x0000000000017941 */ /* 0x000fea0003800000 */
.L_x_4067:
[----:B------:R-:W-:Y:S01]  /*34c0*/  FADD.FTZ R17, R17, R6 ;  /* 0x0000000611117221 */ /* 0x000fe20000010000 */
[----:B------:R-:W-:Y:S01]  /*34d0*/  HFMA2.MMA R24, -RZ, RZ, 1.875, 0 ;  /* 0x3f800000ff187435 */ /* 0x000fe200000001ff */
[----:B------:R-:W-:Y:S01]  /*34e0*/  FADD.FTZ R6, R28, 1 ;  /* 0x3f8000001c067421 */ /* 0x000fe20000010000 */
[----:B------:R-:W-:-:S03]  /*34f0*/  MOV R30, 0x3d39bf78 ;  /* 0x3d39bf78001e7802 */ /* 0x000fc60000000f00 */
        /* <DEDUP_REMOVED lines=31> */
.L_x_4062:
[----:B------:R0:W1:Y:S02]  /*36f0*/  MUFU.SQRT R24, R22 ;  /* 0x0000001600187308 */ /* 0x0000640000002000 */
.L_x_4061:
[----:B------:R-:W-:Y:S05]  /*3700*/  BSYNC B0 ;  /* 0x0000000000007941 */ /* 0x000fea0003800000 */
.L_x_4060:
        /* <DEDUP_REMOVED lines=15> */
[----:B--2---:R-:W-:Y:S02]  /*3800*/  FMUL.FTZ R5, R3, R4 ;  /* 0x0000000403057220 */ /* 0x004fe40000410000 */
        /* <DEDUP_REMOVED lines=17> */
[----:B------:R-:W-:Y:S01]  /*3920*/  FSEL R3, R3, R2, !P0 ;  /* 0x0000000203037208 */ /* 0x000fe20004000000 */
[----:B------:R-:W-:Y:S05]  /*3930*/  BRA `(.L_x_4074) ;  /* 0x000006f000007947 */ /* 0x000fea0003800000 */
.L_x_4073:
        /* <DEDUP_REMOVED lines=17> */
.L_x_4079:
[----:B------:R-:W-:-:S04]  /*3a50*/  FADD.FTZ R2, -R2, R5 ;  /* 0x0000000502027221 */ /* 0x000fc80000010100 */
[----:B------:R-:W-:Y:S02]  /*3a60*/  FMUL.FTZ R2, R2, 0.5 ;  /* 0x3f00000002027820 */ /* 0x000fe40000410000 */
.L_x_4080:
[----:B------:R-:W-:Y:S05]  /*3a70*/  BSYNC B4 ;  /* 0x0000000000047941 */ /* 0x000fea0003800000 */
.L_x_4078:
        /* <DEDUP_REMOVED lines=10> */
.L_x_4082:
[----:B------:R-:W-:-:S04]  /*3b20*/  FADD.FTZ R3, -R3, R4 ;  /* 0x0000000403037221 */ /* 0x000fc80000010100 */
[----:B------:R-:W-:Y:S02]  /*3b30*/  FMUL.FTZ R3, R3, 0.5 ;  /* 0x3f00000003037820 */ /* 0x000fe40000410000 */
.L_x_4083:
[----:B------:R-:W-:Y:S05]  /*3b40*/  BSYNC B4 ;  /* 0x0000000000047941 */ /* 0x000fea0003800000 */
.L_x_4081:
[----:B------:R-:W-:Y:S02]  /*3b50*/  FADD.FTZ R3, R3, R2 ;  /* 0x0000000203037221 */ /* 0x000fe40000010000 */
[----:B------:R-:W-:-:S04]  /*3b60*/  FADD.FTZ R28, R19, R28 ;  /* 0x0000001c131c7221 */ /* 0x000fc80000010000 */
[----:B------:R-:W-:-:S06]  /*3b70*/  FMUL.FTZ R28, R28, R3 ;  /* 0x000000031c1c7220 */ /* 0x000fcc0000410000 */
[----:B------:R-:W2:Y:S01]  /*3b80*/  MUFU.SQRT R28, R28 ;  /* 0x0000001c001c7308 */ /* 0x000ea20000002000 */
[----:B------:R-:W-:Y:S05]  /*3b90*/  BRA `(.L_x_4084) ;  /* 0x0000012000007947 */ /* 0x000fea0003800000 */
.L_x_4077:
        /* <DEDUP_REMOVED lines=12> */
.L_x_4076:
[----:B------:R-:W-:Y:S01]  /*3c60*/  FADD.FTZ R2, R28, 1 ;  /* 0x3f8000001c027421 */ /* 0x000fe20000010000 */
[----:B------:R-:W-:Y:S01]  /*3c70*/  MUFU.SQRT R3, R22 ;  /* 0x0000001600037308 */ /* 0x000fe20000002000 */
[----:B------:R-:W-:Y:S02]  /*3c80*/  MOV R19, 0x3f800000 ;  /* 0x3f80000000137802 */ /* 0x000fe40000000f00 */
[----:B------:R-:W-:-:S06]  /*3c90*/  FMUL.FTZ R2, R2, 0.5 ;  /* 0x3f00000002027820 */ /* 0x000fcc0000410000 */
[----:B------:R-:W2:Y:S02]  /*3ca0*/  MUFU.SQRT R2, R2 ;  /* 0x0000000200027308 */ /* 0x000ea40000002000 */
[----:B--2---:R-:W-:-:S06]  /*3cb0*/  FMUL.FTZ R28, R3, R2 ;  /* 0x00000002031c7220 */ /* 0x004fcc0000410000 */
.L_x_4084:
[----:B------:R-:W-:Y:S05]  /*3cc0*/  BSYNC B1 ;  /* 0x0000000000017941 */ /* 0x000fea0003800000 */
.L_x_4075:
[----:B------:R-:W-:Y:S05]  /*3cd0*/  BRA `(.L_x_4085) ;  /* 0x0000002000007947 */ /* 0x000fea0003800000 */
.L_x_4072:
[----:B------:R-:W-:Y:S02]  /*3ce0*/  FMUL.FTZ R28, R28, 16777216 ;  /* 0x4b8000001c1c7820 */ /* 0x000fe40000410000 */
[----:B------:R-:W-:Y:S02]  /*3cf0*/  FMUL.FTZ R19, R19, 16777216 ;  /* 0x4b80000013137820 */ /* 0x000fe40000410000 */
.L_x_4085:
[----:B------:R-:W-:Y:S05]  /*3d00*/  BSYNC B0 ;  /* 0x0000000000007941 */ /* 0x000fea0003800000 */
.L_x_4071:
        /* <DEDUP_REMOVED lines=16> */
.L_x_4087:
[----:B------:R-:W-:Y:S05]  /*3e10*/  BSYNC B4 ;  /* 0x0000000000047941 */ /* 0x000fea0003800000 */
.L_x_4086:
        /* <DEDUP_REMOVED lines=18> */
.L_x_4089:
[----:B------:R-:W-:Y:S02]  /*3f40*/  ISETP.GE.AND P0, PT, R28, RZ, PT ;  /* 0x000000ff1c00720c */ /* 0x000fe40003f06270 */
[----:B------:R-:W-:-:S11]  /*3f50*/  MOV R3, 0x3fd774eb ;  /* 0x3fd774eb00037802 */ /* 0x000fd60000000f00 */
[----:B------:R-:W-:-:S04]  /*3f60*/  @P0 FFMA.FTZ R2, R3, 0.93318945169448852539, -R2 ;  /* 0x3f6ee58103020823 */ /* 0x000fc80000010802 */
[----:B------:R-:W-:Y:S02]  /*3f70*/  @!P0 FFMA.FTZ R2, R3, 0.93318945169448852539, R2 ;  /* 0x3f6ee58103028823 */ /* 0x000fe40000010002 */
.L_x_4090:
[----:B------:R-:W-:Y:S05]  /*3f80*/  BSYNC B0 ;  /* 0x0000000000007941 */ /* 0x000fea0003800000 */
.L_x_4088:
        /* <DEDUP_REMOVED lines=10> */
.L_x_4074:
[----:B------:R-:W-:Y:S05]  /*4030*/  BSYNC B3 ;  /* 0x0000000000037941 */ /* 0x000fea0003800000 */
.L_x_4070:
[----:B------:R-:W-:Y:S02]  /*4040*/  LOP3.LUT R18, R3, 0x80000000, R18, 0xb8, !PT ;  /* 0x8000000003127812 */ /* 0x000fe400078eb812 */
[----:B-1----:R-:W-:Y:S01]  /*4050*/  LOP3.LUT R7, R24, 0x80000000, R7, 0xb8, !PT ;  /* 0x8000000018077812 */ /* 0x002fe200078eb807 */
[----:B------:R-:W-:Y:S05]  /*4060*/  BRA `(.L_x_4059) ;  /* 0x000016d000007947 */ /* 0x000fea0003800000 */
.L_x_4058:
[----:B------:R-:W-:Y:S01]  /*4070*/  ISETP.GT.AND P0, PT, R7, -0x1, PT ;  /* 0xffffffff0700780c */ /* 0x000fe20003f04270 */
[----:B------:R-:W-:-:S12]  /*4080*/  BSSY B3, `(.L_x_4091) ;  /* 0x0000159000037945 */ /* 0x000fd80003800000 */
[----:B------:R-:W-:Y:S05]  /*4090*/  @P0 BRA `(.L_x_4092) ;  /* 0x00000c0000000947 */ /* 0x000fea0003800000 */
[----:B------:R-:W-:Y:S02]  /*40a0*/  FADD.FTZ R22, -R7, -RZ ;  /* 0x800000ff07167221 */ /* 0x000fe40000010100 */
[----:B------:R-:W-:Y:S02]  /*40b0*/  FADD.FTZ R19, -R18, -RZ ;  /* 0x800000ff12137221 */ /* 0x000fe40000010100 */
[C---:B------:R-:W-:Y:S02]  /*40c0*/  FADD.FTZ R20, |R22|.reuse, -RZ ;  /* 0x800000ff16147221 */ /* 0x040fe40000010200 */
        /* <DEDUP_REMOVED lines=23> */
.L_x_4096:
[----:B------:R-:W-:Y:S05]  /*4240*/  BSYNC B4 ;  /* 0x0000000000047941 */ /* 0x000fea0003800000 */
.L_x_4095:
        /* <DEDUP_REMOVED lines=18> */
.L_x_4098:
[----:B------:R-:W-:Y:S02]  /*4370*/  ISETP.GE.AND P0, PT, R22, RZ, PT ;  /* 0x000000ff1600720c */ /* 0x000fe40003f06270 */
[----:B------:R-:W-:-:S11]  /*4380*/  MOV R3, 0x3fd774eb ;  /* 0x3fd774eb00037802 */ /* 0x000fd60000000f00 */
[----:B------:R-:W-:-:S04]  /*4390*/  @P0 FFMA.FTZ R2, R3, 0.93318945169448852539, -R2 ;  /* 0x3f6ee58103020823 */ /* 0x000fc80000010802 */
[----:B------:R-:W-:Y:S02]  /*43a0*/  @!P0 FFMA.FTZ R2, R3, 0.93318945169448852539, R2 ;  /* 0x3f6ee58103028823 */ /* 0x000fe40000010002 */
.L_x_4099:
[----:B------:R-:W-:Y:S05]  /*43b0*/  BSYNC B0 ;  /* 0x0000000000007941 */ /* 0x000fea0003800000 */
.L_x_4097:
[----:B------:R-:W-:Y:S01]  /*43c0*/  FSETP.NEU.FTZ.AND P0, PT, |R22|, |R19|, PT ;  /* 0x400000131600720b */ /* 0x000fe20003f1d200 */
        /* <DEDUP_REMOVED lines=12> */
.L_x_4094:
        /* <DEDUP_REMOVED lines=11> */
.L_x_4102:
[----:B------:R-:W-:Y:S05]  /*4540*/  BSYNC B4 ;  /* 0x0000000000047941 */ /* 0x000fea0003800000 */
.L_x_4101:
        /* <DEDUP_REMOVED lines=18> */
.L_x_4104:
[----:B------:R-:W-:Y:S02]  /*4670*/  ISETP.GE.AND P0, PT, R22, RZ, PT ;  /* 0x000000ff1600720c */ /* 0x000fe40003f06270 */
[----:B------:R-:W-:-:S11]  /*4680*/  MOV R3, 0x3fd774eb ;  /* 0x3fd774eb00037802 */ /* 0x000fd60000000f00 */
[----:B------:R-:W-:-:S04]  /*4690*/  @P0 FFMA.FTZ R2, R3, 0.93318945169448852539, -R2 ;  /* 0x3f6ee58103020823 */ /* 0x000fc80000010802 */
[----:B------:R-:W-:Y:S02]  /*46a0*/  @!P0 FFMA.FTZ R2, R3, 0.93318945169448852539, R2 ;  /* 0x3f6ee58103028823 */ /* 0x000fe40000010002 */
.L_x_4105:
[----:B------:R-:W-:Y:S05]  /*46b0*/  BSYNC B0 ;  /* 0x0000000000007941 */ /* 0x000fea0003800000 */
.L_x_4103:
        /* <DEDUP_REMOVED lines=27> */
.L_x_4093:
        /* <DEDUP_REMOVED lines=32> */
.L_x_4107:
[----:B------:R-:W-:Y:S05]  /*4a70*/  BSYNC B4 ;  /* 0x0000000000047941 */ /* 0x000fea0003800000 */
.L_x_4106:
        /* <DEDUP_REMOVED lines=18> */
.L_x_4109:
[----:B------:R-:W-:Y:S02]  /*4ba0*/  ISETP.GE.AND P0, PT, R22, RZ, PT ;  /* 0x000000ff1600720c */ /* 0x000fe40003f06270 */
[----:B------:R-:W-:-:S11]  /*4bb0*/  MOV R3, 0x3fd774eb ;  /* 0x3fd774eb00037802 */ /* 0x000fd60000000f00 */
[----:B------:R-:W-:-:S04]  /*4bc0*/  @P0 FFMA.FTZ R2, R3, 0.93318945169448852539, -R2 ;  /* 0x3f6ee58103020823 */ /* 0x000fc80000010802 */
[----:B------:R-:W-:Y:S02]  /*4bd0*/  @!P0 FFMA.FTZ R2, R3, 0.93318945169448852539, R2 ;  /* 0x3f6ee58103028823 */ /* 0x000fe40000010002 */
.L_x_4110:
[----:B------:R-:W-:Y:S05]  /*4be0*/  BSYNC B0 ;  /* 0x0000000000007941 */ /* 0x000fea0003800000 */
.L_x_4108:
        /* <DEDUP_REMOVED lines=11> */
.L_x_4092:
        /* <DEDUP_REMOVED lines=10> */
[----:B------:R-:W-:Y:S01]  /*4d40*/  FMUL.FTZ R21, R25, R25 ;  /* 0x0000001919157220 */ /* 0x000fe20000410000 */
[----:B------:R-:W-:Y:S03]  /*4d50*/  BSSY B4, `(.L_x_4113) ;  /* 0x000000b000047945 */ /* 0x000fe60003800000 */
[----:B------:R-:W-:-:S03]  /*4d60*/  FFMA.FTZ R21, R26, R26, R21 ;  /* 0x0000001a1a157223 */ /* 0x000fc60000010015 */
[----:B------:R-:W2:Y:S01]  /*4d70*/  FCHK P0, R25, R26 ;  /* 0x0000001a19007302 */ /* 0x000ea20000000000 */
[----:B-1----:R-:W-:-:S04]  /*4d80*/  FFMA R2, -R26, R3, 1 ;  /* 0x3f8000001a027423 */ /* 0x002fc80000000103 */
[----:B------:R-:W-:-:S04]  /*4d90*/  FFMA R2, R3, R2, R3 ;  /* 0x0000000203027223 */ /* 0x000fc80000000003 */
[----:B------:R-:W-:-:S04]  /*4da0*/  FFMA R3, R25, R2, RZ ;  /* 0x0000000219037223 */ /* 0x000fc800000000ff */
[----:B------:R-:W-:-:S04]  /*4db0*/  FFMA R4, -R26, R3, R25 ;  /* 0x000000031a047223 */ /* 0x000fc80000000119 */
[----:B------:R-:W-:Y:S01]  /*4dc0*/  FFMA R3, R2, R4, R3 ;  /* 0x0000000402037223 */ /* 0x000fe20000000003 */
[----:B--2---:R-:W-:Y:S05]  /*4dd0*/  @!P0 BRA `(.L_x_4114) ;  /* 0x0000002000008947 */ /* 0x004fea0003800000 */
[----:B------:R-:W-:Y:S02]  /*4de0*/  MOV R2, 0x4e00 ;  /* 0x00004e0000027802 */ /* 0x000fe40000000f00 */
[----:B0----5:R-:W-:Y:S05]  /*4df0*/  CALL.REL.NOINC `($__internal_4_$__cuda_sm3x_div_rn_ftz_f32_slowpath) ;  /* 0x000272a000007944 */ /* 0x021fea0003c00000 */
.L_x_4114:
[----:B------:R-:W-:Y:S05]  /*4e00*/  BSYNC B4 ;  /* 0x0000000000047941 */ /* 0x000fea0003800000 */
.L_x_4113:
        /* <DEDUP_REMOVED lines=24> */
.L_x_4112:
        /* <DEDUP_REMOVED lines=11> */
.L_x_4116:
[----:B------:R-:W-:Y:S05]  /*5040*/  BSYNC B4 ;  /* 0x0000000000047941 */ /* 0x000fea0003800000 */
.L_x_4115:
[CC--:B------:R-:W-:Y:S01]  /*5050*/  IMNMX R4, R22.reuse, R19.reuse, !PT ;  /* 0x0000001316047217 */ /* 0x0c0fe20007800200 */
[----:B------:R-:W-:Y:S01]  /*5060*/  HFMA2.MMA R5, -RZ, RZ, 0.89990234375, 10328 ;  /* 0x3b33710bff057435 */ /* 0x000fe200000001ff */
[----:B------:R-:W-:Y:S01]  /*5070*/  IMNMX R22, R22, R19, PT ;  /* 0x0000001316167217 */ /* 0x000fe20003800200 */
[----:B0-----:R-:W-:Y:S01]  /*5080*/  FMUL.FTZ R2, R3, R3 ;  /* 0x0000000303027220 */ /* 0x001fe20000410000 */
[----:B------:R-:W-:Y:S02]  /*5090*/  LOP3.LUT R6, R4, 0xfe000000, RZ, 0xc0, !PT ;  /* 0xfe00000004067812 */ /* 0x000fe400078ec0ff */
[----:B------:R-:W-:Y:S02]  /*50a0*/  FSETP.NEU.FTZ.AND P0, PT, R22, RZ, PT ;  /* 0x000000ff1600720b */ /* 0x000fe40003f1d000 */
        /* <DEDUP_REMOVED lines=19> */
[----:B------:R-:W-:Y:S01]  /*51e0*/  FADD.FTZ R6, |R20|, R19 ;  /* 0x0000001314067221 */ /* 0x000fe20000010200 */
        /* <DEDUP_REMOVED lines=12> */
.L_x_4111:
[----:B------:R-:W-:Y:S01]  /*52b0*/  FMUL.FTZ R2, R7, 0.36787945032119750977 ;  /* 0x3ebc5ab207027820 */ /* 0x000fe20000410000 */
[----:B0-----:R-:W-:Y:S01]  /*52c0*/  HFMA2.MMA R17, -RZ, RZ, 1.875, 0 ;  /* 0x3f800000ff117435 */ /* 0x001fe200000001ff */
        /* <DEDUP_REMOVED lines=30> */
.L_x_4118:
[----:B------:R-:W-:Y:S05]  /*54b0*/  BSYNC B4 ;  /* 0x0000000000047941 */ /* 0x000fea0003800000 */
.L_x_4117:
        /* <DEDUP_REMOVED lines=21> */
.L_x_4100:
[----:B------:R-:W-:Y:S05]  /*5610*/  BSYNC B3 ;  /* 0x0000000000037941 */ /* 0x000fea0003800000 */
.L_x_4091:
[----:B------:R-:W-:Y:S01]  /*5620*/  FADD.FTZ R2, R17, 0.69314718246459960938 ;  /* 0x3f31721811027421 */ /* 0x000fe20000010000 */
[----:B------:R-:W-:-:S04]  /*5630*/  LOP3.LUT R18, R3, 0x80000000, R18, 0xb8, !PT ;  /* 0x8000000003127812 */ /* 0x000fc800078eb812 */
[----:B------:R-:W-:Y:S01]  /*5640*/  LOP3.LUT R7, R2, 0x80000000, R7, 0xb8, !PT ;  /* 0x8000000002077812 */ /* 0x000fe200078eb807 */
[----:B------:R-:W-:Y:S05]  /*5650*/  BRA `(.L_x_4059) ;  /* 0x000000e000007947 */ /* 0x000fea0003800000 */
.L_x_4057:
        /* <DEDUP_REMOVED lines=14> */
.L_x_4059:
[----:B------:R-:W-:Y:S05]  /*5740*/  BSYNC B2 ;  /* 0x0000000000027941 */ /* 0x000fea0003800000 */
.L_x_4056:
[----:B------:R-:W-:Y:S01]  /*5750*/  WARPSYNC 0xffffffff ;  /* 0xffffffff00007948 */ /* 0x000fe20003800000 */
[--C-:B-----5:R-:W-:Y:S01]  /*5760*/  HADD2.F32 R21, -RZ, R12.reuse.H1_H1 ;  /* 0x3000000cff157230 */ /* 0x120fe20000004100 */
[----:B------:R-:W-:Y:S01]  /*5770*/  BSSY B2, `(.L_x_4119) ;  /* 0x00002b1000027945 */ /* 0x000fe20003800000 */
[----:B0-----:R-:W-:-:S03]  /*5780*/  HADD2.F32 R17, -RZ, R12.H0_H0 ;  /* 0x2000000cff117230 */ /* 0x001fc60000004100 */
        /* <DEDUP_REMOVED lines=108> */
.L_x_4126:
        /* <DEDUP_REMOVED lines=10> */
.L_x_4128:
[----:B------:R-:W-:-:S04]  /*5ef0*/  FADD.FTZ R6, -R2, R5 ;  /* 0x0000000502067221 */ /* 0x000fc80000010100 */
[----:B------:R-:W-:Y:S02]  /*5f00*/  FMUL.FTZ R6, R6, 0.5 ;  /* 0x3f00000006067820 */ /* 0x000fe40000410000 */
.L_x_4129:
[----:B------:R-:W-:Y:S05]  /*5f10*/  BSYNC B1 ;  /* 0x0000000000017941 */ /* 0x000fea0003800000 */
.L_x_4127:
        /* <DEDUP_REMOVED lines=11> */
.L_x_4131:
[----:B------:R-:W-:-:S04]  /*5fd0*/  FADD.FTZ R22, R4, -R23 ;  /* 0x8000001704167221 */ /* 0x000fc80000010000 */
[----:B------:R-:W-:Y:S02]  /*5fe0*/  FMUL.FTZ R23, R22, 0.5 ;  /* 0x3f00000016177820 */ /* 0x000fe40000410000 */
.L_x_4132:
[----:B------:R-:W-:Y:S05]  /*5ff0*/  BSYNC B1 ;  /* 0x0000000000017941 */ /* 0x000fea0003800000 */
.L_x_4130:
        /* <DEDUP_REMOVED lines=35> */
.L_x_4125:
[----:B------:R0:W1:Y:S02]  /*6230*/  MUFU.SQRT R23, R19 ;  /* 0x0000001300177308 */ /* 0x0000640000002000 */
.L_x_4124:
[----:B------:R-:W-:Y:S05]  /*6240*/  BSYNC B0 ;  /* 0x0000000000007941 */ /* 0x000fea0003800000 */
.L_x_4123:
        /* <DEDUP_REMOVED lines=35> */
.L_x_4136:
        /* <DEDUP_REMOVED lines=17> */
.L_x_4142:
[----:B------:R-:W-:-:S04]  /*6590*/  FADD.FTZ R2, -R2, R5 ;  /* 0x0000000502027221 */ /* 0x000fc80000010100 */
[----:B------:R-:W-:Y:S02]  /*65a0*/  FMUL.FTZ R2, R2, 0.5 ;  /* 0x3f00000002027820 */ /* 0x000fe40000410000 */
.L_x_4143:
[----:B------:R-:W-:Y:S05]  /*65b0*/  BSYNC B4 ;  /* 0x0000000000047941 */ /* 0x000fea0003800000 */
.L_x_4141:
        /* <DEDUP_REMOVED lines=10> */
.L_x_4145:
[----:B------:R-:W-:-:S04]  /*6660*/  FADD.FTZ R3, -R3, R4 ;  /* 0x0000000403037221 */ /* 0x000fc80000010100 */
[----:B------:R-:W-:Y:S02]  /*6670*/  FMUL.FTZ R3, R3, 0.5 ;  /* 0x3f00000003037820 */ /* 0x000fe40000410000 */
.L_x_4146:
[----:B------:R-:W-:Y:S05]  /*6680*/  BSYNC B4 ;  /* 0x0000000000047941 */ /* 0x000fea0003800000 */
.L_x_4144:
[----:B------:R-:W-:Y:S02]  /*6690*/  FADD.FTZ R2, R3, R2 ;  /* 0x0000000203027221 */ /* 0x000fe40000010000 */
[----:B------:R-:W-:-:S04]  /*66a0*/  FADD.FTZ R27, R20, R27 ;  /* 0x0000001b141b7221 */ /* 0x000fc80000010000 */
[----:B------:R-:W-:-:S06]  /*66b0*/  FMUL.FTZ R27, R27, R2 ;  /* 0x000000021b1b7220 */ /* 0x000fcc0000410000 */
[----:B------:R-:W2:Y:S01]  /*66c0*/  MUFU.SQRT R27, R27 ;  /* 0x0000001b001b7308 */ /* 0x000ea20000002000 */
[----:B------:R-:W-:Y:S05]  /*66d0*/  BRA `(.L_x_4147) ;  /* 0x0000012000007947 */ /* 0x000fea0003800000 */
.L_x_4140:
        /* <DEDUP_REMOVED lines=12> */
.L_x_4139:
[----:B------:R-:W-:Y:S01]  /*67a0*/  FADD.FTZ R2, R27, 1 ;  /* 0x3f8000001b027421 */ /* 0x000fe20000010000 */
[----:B0-----:R-:W-:Y:S01]  /*67b0*/  MUFU.SQRT R19, R19 ;  /* 0x0000001300137308 */ /* 0x001fe20000002000 */
[----:B------:R-:W-:Y:S02]  /*67c0*/  MOV R20, 0x3f800000 ;  /* 0x3f80000000147802 */ /* 0x000fe40000000f00 */
[----:B------:R-:W-:-:S06]  /*67d0*/  FMUL.FTZ R2, R2, 0.5 ;  /* 0x3f00000002027820 */ /* 0x000fcc0000410000 */
[----:B------:R-:W0:Y:S02]  /*67e0*/  MUFU.SQRT R2, R2 ;  /* 0x0000000200027308 */ /* 0x000e240000002000 */
[----:B0-----:R-:W-:-:S06]  /*67f0*/  FMUL.FTZ R27, R19, R2 ;  /* 0x00000002131b7220 */ /* 0x001fcc0000410000 */
.L_x_4147:
[----:B------:R-:W-:Y:S05]  /*6800*/  BSYNC B1 ;  /* 0x0000000000017941 */ /* 0x000fea0003800000 */
.L_x_4138:
[----:B------:R-:W-:Y:S05]  /*6810*/  BRA `(.L_x_4148) ;  /* 0x0000002000007947 */ /* 0x000fea0003800000 */
.L_x_4135:
[----:B------:R-:W-:Y:S02]  /*6820*/  FMUL.FTZ R27, R27, 16777216 ;  /* 0x4b8000001b1b7820 */ /* 0x000fe40000410000 */
[----:B------:R-:W-:Y:S02]  /*6830*/  FMUL.FTZ R20, R20, 16777216 ;  /* 0x4b80000014147820 */ /* 0x000fe40000410000 */
.L_x_4148:
[----:B------:R-:W-:Y:S05]  /*6840*/  BSYNC B0 ;  /* 0x0000000000007941 */ /* 0x000fea0003800000 */
.L_x_4134:
        /* <DEDUP_REMOVED lines=15> */
[----:B01----:R-:W-:Y:S05]  /*6940*/  CALL.REL.NOINC `($__internal_4_$__cuda_sm3x_div_rn_ftz_f32_slowpath) ;  /* 0x0002575000007944 */ /* 0x003fea0003c00000 */
.L_x_4150:
[----:B------:R-:W-:Y:S05]  /*6950*/  BSYNC B4 ;  /* 0x0000000000047941 */ /* 0x000fea0003800000 */
.L_x_4149:
        /* <DEDUP_REMOVED lines=18> */
.L_x_4152:
[----:B------:R-:W-:Y:S02]  /*6a80*/  ISETP.GE.AND P0, PT, R27, RZ, PT ;  /* 0x000000ff1b00720c */ /* 0x000fe40003f06270 */
[----:B------:R-:W-:-:S11]  /*6a90*/  MOV R3, 0x3fd774eb ;  /* 0x3fd774eb00037802 */ /* 0x000fd60000000f00 */
[----:B------:R-:W-:-:S04]  /*6aa0*/  @P0 FFMA.FTZ R2, R3, 0.93318945169448852539, -R2 ;  /* 0x3f6ee58103020823 */ /* 0x000fc80000010802 */
[----:B------:R-:W-:Y:S02]  /*6ab0*/  @!P0 FFMA.FTZ R2, R3, 0.93318945169448852539, R2 ;  /* 0x3f6ee58103028823 */ /* 0x000fe40000010002 */
.L_x_4153:
[----:B------:R-:W-:Y:S05]  /*6ac0*/  BSYNC B0 ;  /* 0x0000000000007941 */ /* 0x000fea0003800000 */
.L_x_4151:
        /* <DEDUP_REMOVED lines=9> */
[----:B------:R-:W-:Y:S02]  /*6b60*/  FSEL R2, R27, R2, P0 ;  /* 0x000000021b027208 */ /* 0x000fe40000000000 */
.L_x_4137:
[----:B------:R-:W-:Y:S05]  /*6b70*/  BSYNC B3 ;  /* 0x0000000000037941 */ /* 0x000fea0003800000 */
.L_x_4133:
[----:B------:R-:W-:Y:S02]  /*6b80*/  LOP3.LUT R17, R2, 0x80000000, R17, 0xb8, !PT ;  /* 0x8000000002117812 */ /* 0x000fe400078eb811 */
[----:B-1----:R-:W-:Y:S01]  /*6b90*/  LOP3.LUT R12, R23, 0x80000000, R12, 0xb8, !PT ;  /* 0x80000000170c7812 */ /* 0x002fe200078eb80c */
[----:B------:R-:W-:Y:S05]  /*6ba0*/  BRA `(.L_x_4122) ;  /* 0x000016d000007947 */ /* 0x000fea0003800000 */
.L_x_4121:
        /* <DEDUP_REMOVED lines=28> */
[----:B------:R-:W-:Y:S05]  /*6d70*/  CALL.REL.NOINC `($__internal_4_$__cuda_sm3x_div_rn_ftz_f32_slowpath) ;  /* 0x0002532000007944 */ /* 0x000fea0003c00000 */
.L_x_4159:
[----:B------:R-:W-:Y:S05]  /*6d80*/  BSYNC B4 ;  /* 0x0000000000047941 */ /* 0x000fea0003800000 */
.L_x_4158:
        /* <DEDUP_REMOVED lines=18> */
.L_x_4161:
[----:B------:R-:W-:Y:S02]  /*6eb0*/  ISETP.GE.AND P0, PT, R21, RZ, PT ;  /* 0x000000ff1500720c */ /* 0x000fe40003f06270 */
[----:B------:R-:W-:-:S11]  /*6ec0*/  MOV R3, 0x3fd774eb ;  /* 0x3fd774eb00037802 */ /* 0x000fd60000000f00 */
[----:B------:R-:W-:-:S04]  /*6ed0*/  @P0 FFMA.FTZ R2, R3, 0.93318945169448852539, -R2 ;  /* 0x3f6ee58103020823 */ /* 0x000fc80000010802 */
[----:B------:R-:W-:Y:S02]  /*6ee0*/  @!P0 FFMA.FTZ R2, R3, 0.93318945169448852539, R2 ;  /* 0x3f6ee58103028823 */ /* 0x000fe40000010002 */
.L_x_4162:
[----:B------:R-:W-:Y:S05]  /*6ef0*/  BSYNC B0 ;  /* 0x0000000000007941 */ /* 0x000fea0003800000 */
.L_x_4160:
        /* <DEDUP_REMOVED lines=13> */
.L_x_4157:
        /* <DEDUP_REMOVED lines=10> */
[----:B------:R-:W-:Y:S05]  /*7070*/  CALL.REL.NOINC `($__internal_4_$__cuda_sm3x_div_rn_ftz_f32_slowpath) ;  /* 0x0002502000007944 */ /* 0x000fea0003c00000 */
.L_x_4165:
[----:B------:R-:W-:Y:S05]  /*7080*/  BSYNC B4 ;  /* 0x0000000000047941 */ /* 0x000fea0003800000 */
.L_x_4164:
        /* <DEDUP_REMOVED lines=18> */
.L_x_4167:
[----:B------:R-:W-:Y:S02]  /*71b0*/  ISETP.GE.AND P0, PT, R21, RZ, PT ;  /* 0x000000ff1500720c */ /* 0x000fe40003f06270 */
[----:B------:R-:W-:-:S11]  /*71c0*/  MOV R3, 0x3fd774eb ;  /* 0x3fd774eb00037802 */ /* 0x000fd60000000f00 */
[----:B------:R-:W-:-:S04]  /*71d0*/  @P0 FFMA.FTZ R2, R3, 0.93318945169448852539, -R2 ;  /* 0x3f6ee58103020823 */ /* 0x000fc80000010802 */
[----:B------:R-:W-:Y:S02]  /*71e0*/  @!P0 FFMA.FTZ R2, R3, 0.93318945169448852539, R2 ;  /* 0x3f6ee58103028823 */ /* 0x000fe40000010002 */
.L_x_4168:
[----:B------:R-:W-:Y:S05]  /*71f0*/  BSYNC B0 ;  /* 0x0000000000007941 */ /* 0x000fea0003800000 */
.L_x_4166:
        /* <DEDUP_REMOVED lines=27> */
.L_x_4156:
        /* <DEDUP_REMOVED lines=31> */
[----:B------:R-:W-:Y:S05]  /*75a0*/  CALL.REL.NOINC `($__internal_4_$__cuda_sm3x_div_rn_ftz_f32_slowpath) ;  /* 0x00024af000007944 */ /* 0x000fea0003c00000 */
.L_x_4170:
[----:B------:R-:W-:Y:S05]  /*75b0*/  BSYNC B4 ;  /* 0x0000000000047941 */ /* 0x000fea0003800000 */
.L_x_4169:
        /* <DEDUP_REMOVED lines=18> */
.L_x_4172:
[----:B------:R-:W-:Y:S02]  /*76e0*/  ISETP.GE.AND P0, PT, R21, RZ, PT ;  /* 0x000000ff1500720c */ /* 0x000fe40003f06270 */
[----:B------:R-:W-:-:S11]  /*76f0*/  MOV R3, 0x3fd774eb ;  /* 0x3fd774eb00037802 */ /* 0x000fd60000000f00 */
[----:B------:R-:W-:-:S04]  /*7700*/  @P0 FFMA.FTZ R2, R3, 0.93318945169448852539, -R2 ;  /* 0x3f6ee58103020823 */ /* 0x000fc80000010802 */
[----:B------:R-:W-:Y:S02]  /*7710*/  @!P0 FFMA.FTZ R2, R3, 0.93318945169448852539, R2 ;  /* 0x3f6ee58103028823 */ /* 0x000fe40000010002 */
.L_x_4173:
[----:B------:R-:W-:Y:S05]  /*7720*/  BSYNC B0 ;  /* 0x0000000000007941 */ /* 0x000fea0003800000 */
.L_x_4171:
        /* <DEDUP_REMOVED lines=11> */
.L_x_4155:
        /* <DEDUP_REMOVED lines=22> */
.L_x_4177:
[----:B------:R-:W-:Y:S05]  /*7940*/  BSYNC B4 ;  /* 0x0000000000047941 */ /* 0x000fea0003800000 */
.L_x_4176:
        /* <DEDUP_REMOVED lines=9> */
[----:B------:R-:W-:Y:S02]  /*79e0*/  FFMA.FTZ R5, R2, R5, 0.10640415549278259277 ;  /* 0x3dd9ea6c02057423 */ /* 0x000fe40000010005 */
        /* <DEDUP_REMOVED lines=14> */
.L_x_4175:
        /* <DEDUP_REMOVED lines=11> */
.L_x_4179:
[----:B------:R-:W-:Y:S05]  /*7b80*/  BSYNC B4 ;  /* 0x0000000000047941 */ /* 0x000fea0003800000 */
.L_x_4178:
        /* <DEDUP_REMOVED lines=13> */
[----:B------:R-:W-:Y:S02]  /*7c60*/  FFMA.FTZ R5, R2, R5, 0.042200751602649688721 ;  /* 0x3d2cdab202057423 */ /* 0x000fe40000010005 */
[----:B------:R-:W-:Y:S02]  /*7c70*/  FFMA.FTZ R23, R22, R22, R23 ;  /* 0x0000001616177223 */ /* 0x000fe40000010017 */
        /* <DEDUP_REMOVED lines=23> */
.L_x_4174:
        /* <DEDUP_REMOVED lines=32> */
.L_x_4181:
[----:B------:R-:W-:Y:S05]  /*7ff0*/  BSYNC B4 ;  /* 0x0000000000047941 */ /* 0x000fea0003800000 */
.L_x_4180:
[----:B------:R-:W-:Y:S01]  /*8000*/  MOV R5, 0x3b33710b ;  /* 0x3b33710b00057802 */ /* 0x000fe20000000f00 */
[----:B0-----:R-:W-:Y:S01]  /*8010*/  FMUL.FTZ R2, R3, R3 ;  /* 0x0000000303027220 */ /* 0x001fe20000410000 */
[----:B------:R-:W-:Y:S02]  /*8020*/  FSETP.NEU.FTZ.AND P0, PT, |R21|, R20, PT ;  /* 0x000000141500720b */ /* 0x000fe40003f1d200 */
        /* <DEDUP_REMOVED lines=18> */
.L_x_4163:
[----:B------:R-:W-:Y:S05]  /*8150*/  BSYNC B3 ;  /* 0x0000000000037941 */ /* 0x000fea0003800000 */
.L_x_4154:
[----:B------:R-:W-:Y:S01]  /*8160*/  FADD.FTZ R19, R19, 0.69314718246459960938 ;  /* 0x3f31721813137421 */ /* 0x000fe20000010000 */
[----:B------:R-:W-:-:S04]  /*8170*/  LOP3.LUT R17, R2, 0x80000000, R17, 0xb8, !PT ;  /* 0x8000000002117812 */ /* 0x000fc800078eb811 */
[----:B------:R-:W-:Y:S01]  /*8180*/  LOP3.LUT R12, R19, 0x80000000, R12, 0xb8, !PT ;  /* 0x80000000130c7812 */ /* 0x000fe200078eb80c */
[----:B------:R-:W-:Y:S05]  /*8190*/  BRA `(.L_x_4122) ;  /* 0x000000e000007947 */ /* 0x000fea0003800000 */
.L_x_4120:
        /* <DEDUP_REMOVED lines=14> */
.L_x_4122:
[----:B------:R-:W-:Y:S05]  /*8280*/  BSYNC B2 ;  /* 0x0000000000027941 */ /* 0x000fea0003800000 */
.L_x_4119:
        /* <DEDUP_REMOVED lines=112> */
.L_x_4189:
        /* <DEDUP_REMOVED lines=10> */
.L_x_4191:
[----:B------:R-:W-:-:S04]  /*8a30*/  FADD.FTZ R6, -R2, R5 ;  /* 0x0000000502067221 */ /* 0x000fc80000010100 */
[----:B------:R-:W-:Y:S02]  /*8a40*/  FMUL.FTZ R6, R6, 0.5 ;  /* 0x3f00000006067820 */ /* 0x000fe40000410000 */
.L_x_4192:
[----:B------:R-:W-:Y:S05]  /*8a50*/  BSYNC B1 ;  /* 0x0000000000017941 */ /* 0x000fea0003800000 */
.L_x_4190:
        /* <DEDUP_REMOVED lines=11> */
.L_x_4194:
[----:B------:R-:W-:-:S04]  /*8b10*/  FADD.FTZ R19, R4, -R19 ;  /* 0x8000001304137221 */ /* 0x000fc80000010000 */
[----:B------:R-:W-:Y:S02]  /*8b20*/  FMUL.FTZ R19, R19, 0.5 ;  /* 0x3f00000013137820 */ /* 0x000fe40000410000 */
.L_x_4195:
[----:B------:R-:W-:Y:S05]  /*8b30*/  BSYNC B1 ;  /* 0x0000000000017941 */ /* 0x000fea0003800000 */
.L_x_4193:
        /* <DEDUP_REMOVED lines=35> */
.L_x_4188:
[----:B------:R0:W1:Y:S02]  /*8d70*/  MUFU.SQRT R28, R24 ;  /* 0x00000018001c7308 */ /* 0x0000640000002000 */
.L_x_4187:
[----:B------:R-:W-:Y:S05]  /*8d80*/  BSYNC B0 ;  /* 0x0000000000007941 */ /* 0x000fea0003800000 */
.L_x_4186:
        /* <DEDUP_REMOVED lines=35> */
.L_x_4199:
        /* <DEDUP_REMOVED lines=17> */
.L_x_4205:
[----:B------:R-:W-:-:S04]  /*90d0*/  FADD.FTZ R2, -R2, R5 ;  /* 0x0000000502027221 */ /* 0x000fc80000010100 */
[----:B------:R-:W-:Y:S02]  /*90e0*/  FMUL.FTZ R2, R2, 0.5 ;  /* 0x3f00000002027820 */ /* 0x000fe40000410000 */
.L_x_4206:
[----:B------:R-:W-:Y:S05]  /*90f0*/  BSYNC B4 ;  /* 0x0000000000047941 */ /* 0x000fea0003800000 */
.L_x_4204:
        /* <DEDUP_REMOVED lines=10> */
.L_x_4208:
[----:B------:R-:W-:-:S04]  /*91a0*/  FADD.FTZ R3, -R3, R4 ;  /* 0x0000000403037221 */ /* 0x000fc80000010100 */
[----:B------:R-:W-:Y:S02]  /*91b0*/  FMUL.FTZ R3, R3, 0.5 ;  /* 0x3f00000003037820 */ /* 0x000fe40000410000 */
.L_x_4209:
[----:B------:R-:W-:Y:S05]  /*91c0*/  BSYNC B4 ;  /* 0x0000000000047941 */ /* 0x000fea0003800000 */
.L_x_4207:
[----:B------:R-:W-:Y:S02]  /*91d0*/  FADD.FTZ R3, R3, R2 ;  /* 0x0000000203037221 */ /* 0x000fe40000010000 */
[----:B------:R-:W-:-:S04]  /*91e0*/  FADD.FTZ R34, R21, R34 ;  /* 0x0000002215227221 */ /* 0x000fc80000010000 */
[----:B------:R-:W-:-:S06]  /*91f0*/  FMUL.FTZ R34, R34, R3 ;  /* 0x0000000322227220 */ /* 0x000fcc0000410000 */
[----:B------:R-:W2:Y:S01]  /*9200*/  MUFU.SQRT R34, R34 ;  /* 0x0000002200227308 */ /* 0x000ea20000002000 */
[----:B------:R-:W-:Y:S05]  /*9210*/  BRA `(.L_x_4210) ;  /* 0x0000012000007947 */ /* 0x000fea0003800000 */
.L_x_4203:
        /* <DEDUP_REMOVED lines=12> */
.L_x_4202:
[----:B------:R-:W-:Y:S01]  /*92e0*/  FADD.FTZ R2, R34, 1 ;  /* 0x3f80000022027421 */ /* 0x000fe20000010000 */
[----:B------:R-:W-:Y:S01]  /*92f0*/  MUFU.SQRT R3, R24 ;  /* 0x0000001800037308 */ /* 0x000fe20000002000 */
[----:B------:R-:W-:Y:S02]  /*9300*/  MOV R21, 0x3f800000 ;  /* 0x3f80000000157802 */ /* 0x000fe40000000f00 */
[----:B------:R-:W-:-:S06]  /*9310*/  FMUL.FTZ R2, R2, 0.5 ;  /* 0x3f00000002027820 */ /* 0x000fcc0000410000 */
[----:B------:R-:W2:Y:S02]  /*9320*/  MUFU.SQRT R2, R2 ;  /* 0x0000000200027308 */ /* 0x000ea40000002000 */
[----:B--2---:R-:W-:-:S06]  /*9330*/  FMUL.FTZ R34, R3, R2 ;  /* 0x0000000203227220 */ /* 0x004fcc0000410000 */
.L_x_4210:
[----:B------:R-:W-:Y:S05]  /*9340*/  BSYNC B1 ;  /* 0x0000000000017941 */ /* 0x000fea0003800000 */
.L_x_4201:
[----:B------:R-:W-:Y:S05]  /*9350*/  BRA `(.L_x_4211) ;  /* 0x0000002000007947 */ /* 0x000fea0003800000 */
.L_x_4198:
[----:B------:R-:W-:Y:S02]  /*9360*/  FMUL.FTZ R34, R34, 16777216 ;  /* 0x4b80000022227820 */ /* 0x000fe40000410000 */
[----:B------:R-:W-:Y:S02]  /*9370*/  FMUL.FTZ R21, R21, 16777216 ;  /* 0x4b80000015157820 */ /* 0x000fe40000410000 */
.L_x_4211:
[----:B------:R-:W-:Y:S05]  /*9380*/  BSYNC B0 ;  /* 0x0000000000007941 */ /* 0x000fea0003800000 */
.L_x_4197:
        /* <DEDUP_REMOVED lines=16> */
.L_x_4213:
[----:B------:R-:W-:Y:S05]  /*9490*/  BSYNC B4 ;  /* 0x0000000000047941 */ /* 0x000fea0003800000 */
.L_x_4212:
        /* <DEDUP_REMOVED lines=18> */
.L_x_4215:
[----:B------:R-:W-:Y:S02]  /*95c0*/  ISETP.GE.AND P0, PT, R34, RZ, PT ;  /* 0x000000ff2200720c */ /* 0x000fe40003f06270 */
[----:B------:R-:W-:-:S11]  /*95d0*/  MOV R3, 0x3fd774eb ;  /* 0x3fd774eb00037802 */ /* 0x000fd60000000f00 */
[----:B------:R-:W-:-:S04]  /*95e0*/  @P0 FFMA.FTZ R2, R3, 0.93318945169448852539, -R2 ;  /* 0x3f6ee58103020823 */ /* 0x000fc80000010802 */
[----:B------:R-:W-:Y:S02]  /*95f0*/  @!P0 FFMA.FTZ R2, R3, 0.93318945169448852539, R2 ;  /* 0x3f6ee58103028823 */ /* 0x000fe40000010002 */
.L_x_4216:
[----:B------:R-:W-:Y:S05]  /*9600*/  BSYNC B0 ;  /* 0x0000000000007941 */ /* 0x000fea0003800000 */
.L_x_4214:
        /* <DEDUP_REMOVED lines=10> */
.L_x_4200:
[----:B------:R-:W-:Y:S05]  /*96b0*/  BSYNC B3 ;  /* 0x0000000000037941 */ /* 0x000fea0003800000 */
.L_x_4196:
[----:B------:R-:W-:Y:S02]  /*96c0*/  LOP3.LUT R20, R3, 0x80000000, R20, 0xb8, !PT ;  /* 0x8000000003147812 */ /* 0x000fe400078eb814 */
[----:B-1----:R-:W-:Y:S01]  /*96d0*/  LOP3.LUT R13, R28, 0x80000000, R13, 0xb8, !PT ;  /* 0x800000001c0d7812 */ /* 0x002fe200078eb80d */
[----:B------:R-:W-:Y:S05]  /*96e0*/  BRA `(.L_x_4185) ;  /* 0x000016d000007947 */ /* 0x000fea0003800000 */
.L_x_4184:
        /* <DEDUP_REMOVED lines=29> */
.L_x_4222:
[----:B------:R-:W-:Y:S05]  /*98c0*/  BSYNC B4 ;  /* 0x0000000000047941 */ /* 0x000fea0003800000 */
.L_x_4221:
        /* <DEDUP_REMOVED lines=18> */
.L_x_4224:
[----:B------:R-:W-:Y:S02]  /*99f0*/  ISETP.GE.AND P0, PT, R24, RZ, PT ;  /* 0x000000ff1800720c */ /* 0x000fe40003f06270 */
[----:B------:R-:W-:-:S11]  /*9a00*/  MOV R3, 0x3fd774eb ;  /* 0x3fd774eb00037802 */ /* 0x000fd60000000f00 */
[----:B------:R-:W-:-:S04]  /*9a10*/  @P0 FFMA.FTZ R2, R3, 0.93318945169448852539, -R2 ;  /* 0x3f6ee58103020823 */ /* 0x000fc80000010802 */
[----:B------:R-:W-:Y:S02]  /*9a20*/  @!P0 FFMA.FTZ R2, R3, 0.93318945169448852539, R2 ;  /* 0x3f6ee58103028823 */ /* 0x000fe40000010002 */
.L_x_4225:
[----:B------:R-:W-:Y:S05]  /*9a30*/  BSYNC B0 ;  /* 0x0000000000007941 */ /* 0x000fea0003800000 */
.L_x_4223:
        /* <DEDUP_REMOVED lines=13> */
.L_x_4220:
        /* <DEDUP_REMOVED lines=11> */
.L_x_4228:
[----:B------:R-:W-:Y:S05]  /*9bc0*/  BSYNC B4 ;  /* 0x0000000000047941 */ /* 0x000fea0003800000 */
.L_x_4227:
        /* <DEDUP_REMOVED lines=18> */
.L_x_4230:
[----:B------:R-:W-:Y:S02]  /*9cf0*/  ISETP.GE.AND P0, PT, R24, RZ, PT ;  /* 0x000000ff1800720c */ /* 0x000fe40003f06270 */
[----:B------:R-:W-:-:S11]  /*9d00*/  MOV R3, 0x3fd774eb ;  /* 0x3fd774eb00037802 */ /* 0x000fd60000000f00 */
[----:B------:R-:W-:-:S04]  /*9d10*/  @P0 FFMA.FTZ R2, R3, 0.93318945169448852539, -R2 ;  /* 0x3f6ee58103020823 */ /* 0x000fc80000010802 */
[----:B------:R-:W-:Y:S02]  /*9d20*/  @!P0 FFMA.FTZ R2, R3, 0.93318945169448852539, R2 ;  /* 0x3f6ee58103028823 */ /* 0x000fe40000010002 */
.L_x_4231:
[----:B------:R-:W-:Y:S05]  /*9d30*/  BSYNC B0 ;  /* 0x0000000000007941 */ /* 0x000fea0003800000 */
.L_x_4229:
        /* <DEDUP_REMOVED lines=27> */
.L_x_4219:
        /* <DEDUP_REMOVED lines=32> */
.L_x_4233:
[----:B------:R-:W-:Y:S05]  /*a0f0*/  BSYNC B4 ;  /* 0x0000000000047941 */ /* 0x000fea0003800000 */
.L_x_4232:
        /* <DEDUP_REMOVED lines=18> */
.L_x_4235:
[----:B------:R-:W-:Y:S02]  /*a220*/  ISETP.GE.AND P0, PT, R24, RZ, PT ;  /* 0x000000ff1800720c */ /* 0x000fe40003f06270 */
[----:B------:R-:W-:-:S11]  /*a230*/  MOV R3, 0x3fd774eb ;  /* 0x3fd774eb00037802 */ /* 0x000fd60000000f00 */
[----:B------:R-:W-:-:S04]  /*a240*/  @P0 FFMA.FTZ R2, R3, 0.93318945169448852539, -R2 ;  /* 0x3f6ee58103020823 */ /* 0x000fc80000010802 */
[----:B------:R-:W-:Y:S02]  /*a250*/  @!P0 FFMA.FTZ R2, R3, 0.93318945169448852539, R2 ;  /* 0x3f6ee58103028823 */ /* 0x000fe40000010002 */
.L_x_4236:
[----:B------:R-:W-:Y:S05]  /*a260*/  BSYNC B0 ;  /* 0x0000000000007941 */ /* 0x000fea0003800000 */
.L_x_4234:
        /* <DEDUP_REMOVED lines=11> */
.L_x_4218:
        /* <DEDUP_REMOVED lines=21> */
[----:B0-----:R-:W-:Y:S05]  /*a470*/  CALL.REL.NOINC `($__internal_4_$__cuda_sm3x_div_rn_ftz_f32_slowpath) ;  /* 0x00021c2000007944 */ /* 0x001fea0003c00000 */
.L_x_4240:
[----:B------:R-:W-:Y:S05]  /*a480*/  BSYNC B4 ;  /* 0x0000000000047941 */ /* 0x000fea0003800000 */
.L_x_4239:
        /* <DEDUP_REMOVED lines=24> */
.L_x_4238:
        /* <DEDUP_REMOVED lines=11> */
.L_x_4242:
[----:B------:R-:W-:Y:S05]  /*a6c0*/  BSYNC B4 ;  /* 0x0000000000047941 */ /* 0x000fea0003800000 */
.L_x_4241:
        /* <DEDUP_REMOVED lines=38> */
.L_x_4237:
        /* <DEDUP_REMOVED lines=32> */
.L_x_4244:
[----:B------:R-:W-:Y:S05]  /*ab30*/  BSYNC B4 ;  /* 0x0000000000047941 */ /* 0x000fea0003800000 */
.L_x_4243:
        /* <DEDUP_REMOVED lines=21> */
.L_x_4226:
[----:B------:R-:W-:Y:S05]  /*ac90*/  BSYNC B3 ;  /* 0x0000000000037941 */ /* 0x000fea0003800000 */
.L_x_4217:
[----:B------:R-:W-:Y:S01]  /*aca0*/  FADD.FTZ R2, R19, 0.69314718246459960938 ;  /* 0x3f31721813027421 */ /* 0x000fe20000010000 */
[----:B------:R-:W-:-:S04]  /*acb0*/  LOP3.LUT R20, R3, 0x80000000, R20, 0xb8, !PT ;  /* 0x8000000003147812 */ /* 0x000fc800078eb814 */
[----:B------:R-:W-:Y:S01]  /*acc0*/  LOP3.LUT R13, R2, 0x80000000, R13, 0xb8, !PT ;  /* 0x80000000020d7812 */ /* 0x000fe200078eb80d */
[----:B------:R-:W-:Y:S05]  /*acd0*/  BRA `(.L_x_4185) ;  /* 0x000000e000007947 */ /* 0x000fea0003800000 */
.L_x_4183:
        /* <DEDUP_REMOVED lines=14> */
.L_x_4185:
[----:B------:R-:W-:Y:S05]  /*adc0*/  BSYNC B2 ;  /* 0x0000000000027941 */ /* 0x000fea0003800000 */
.L_x_4182:
[----:B------:R-:W-:Y:S01]  /*add0*/  WARPSYNC 0xffffffff ;  /* 0xffffffff00007948 */ /* 0x000fe20003800000 */
[--C-:B------:R-:W-:Y:S01]  /*ade0*/  HADD2.F32 R23, -RZ, R10.reuse.H1_H1 ;  /* 0x3000000aff177230 */ /* 0x100fe20000004100 */
        /* <DEDUP_REMOVED lines=110> */
.L_x_4252:
        /* <DEDUP_REMOVED lines=10> */
.L_x_4254:
[----:B------:R-:W-:-:S04]  /*b570*/  FADD.FTZ R6, -R2, R5 ;  /* 0x0000000502067221 */ /* 0x000fc80000010100 */
[----:B------:R-:W-:Y:S02]  /*b580*/  FMUL.FTZ R6, R6, 0.5 ;  /* 0x3f00000006067820 */ /* 0x000fe40000410000 */
.L_x_4255:
[----:B------:R-:W-:Y:S05]  /*b590*/  BSYNC B1 ;  /* 0x0000000000017941 */ /* 0x000fea0003800000 */
.L_x_4253:
        /* <DEDUP_REMOVED lines=11> */
.L_x_4257:
[----:B------:R-:W-:-:S04]  /*b650*/  FADD.FTZ R24, R4, -R25 ;  /* 0x8000001904187221 */ /* 0x000fc80000010000 */
[----:B------:R-:W-:Y:S02]  /*b660*/  FMUL.FTZ R25, R24, 0.5 ;  /* 0x3f00000018197820 */ /* 0x000fe40000410000 */
.L_x_4258:
[----:B------:R-:W-:Y:S05]  /*b670*/  BSYNC B1 ;  /* 0x0000000000017941 */ /* 0x000fea0003800000 */
.L_x_4256:
        /* <DEDUP_REMOVED lines=35> */
.L_x_4251:
[----:B------:R0:W1:Y:S02]  /*b8b0*/  MUFU.SQRT R27, R21 ;  /* 0x00000015001b7308 */ /* 0x0000640000002000 */
.L_x_4250:
[----:B------:R-:W-:Y:S05]  /*b8c0*/  BSYNC B0 ;  /* 0x0000000000007941 */ /* 0x000fea0003800000 */
.L_x_4249:
        /* <DEDUP_REMOVED lines=35> */
.L_x_4262:
        /* <DEDUP_REMOVED lines=17> */
.L_x_4268:
[----:B------:R-:W-:-:S04]  /*bc10*/  FADD.FTZ R2, -R2, R5 ;  /* 0x0000000502027221 */ /* 0x000fc80000010100 */
[----:B------:R-:W-:Y:S02]  /*bc20*/  FMUL.FTZ R2, R2, 0.5 ;  /* 0x3f00000002027820 */ /* 0x000fe40000410000 */
.L_x_4269:
[----:B------:R-:W-:Y:S05]  /*bc30*/  BSYNC B4 ;  /* 0x0000000000047941 */ /* 0x000fea0003800000 */
.L_x_4267:
        /* <DEDUP_REMOVED lines=10> */
.L_x_4271:
[----:B------:R-:W-:-:S04]  /*bce0*/  FADD.FTZ R3, -R3, R4 ;  /* 0x0000000403037221 */ /* 0x000fc80000010100 */
[----:B------:R-:W-:Y:S02]  /*bcf0*/  FMUL.FTZ R3, R3, 0.5 ;  /* 0x3f00000003037820 */ /* 0x000fe40000410000 */
.L_x_4272:
[----:B------:R-:W-:Y:S05]  /*bd00*/  BSYNC B4 ;  /* 0x0000000000047941 */ /* 0x000fea0003800000 */
.L_x_4270:
[----:B------:R-:W-:Y:S02]  /*bd10*/  FADD.FTZ R2, R3, R2 ;  /* 0x0000000203027221 */ /* 0x000fe40000010000 */
[----:B------:R-:W-:-:S04]  /*bd20*/  FADD.FTZ R29, R22, R29 ;  /* 0x0000001d161d7221 */ /* 0x000fc80000010000 */
[----:B------:R-:W-:-:S06]  /*bd30*/  FMUL.FTZ R29, R29, R2 ;  /* 0x000000021d1d7220 */ /* 0x000fcc0000410000 */
[----:B------:R-:W2:Y:S01]  /*bd40*/  MUFU.SQRT R29, R29 ;  /* 0x0000001d001d7308 */ /* 0x000ea20000002000 */
[----:B------:R-:W-:Y:S05]  /*bd50*/  BRA `(.L_x_4273) ;  /* 0x0000012000007947 */ /* 0x000fea0003800000 */
.L_x_4266:
        /* <DEDUP_REMOVED lines=12> */
.L_x_4265:
[----:B------:R-:W-:Y:S01]  /*be20*/  FADD.FTZ R2, R29, 1 ;  /* 0x3f8000001d027421 */ /* 0x000fe20000010000 */
[----:B0-----:R-:W-:Y:S01]  /*be30*/  MUFU.SQRT R21, R21 ;  /* 0x0000001500157308 */ /* 0x001fe20000002000 */
[----:B------:R-:W-:Y:S02]  /*be40*/  MOV R22, 0x3f800000 ;  /* 0x3f80000000167802 */ /* 0x000fe40000000f00 */
[----:B------:R-:W-:-:S06]  /*be50*/  FMUL.FTZ R2, R2, 0.5 ;  /* 0x3f00000002027820 */ /* 0x000fcc0000410000 */
[----:B------:R-:W0:Y:S02]  /*be60*/  MUFU.SQRT R2, R2 ;  /* 0x0000000200027308 */ /* 0x000e240000002000 */
[----:B0-----:R-:W-:-:S06]  /*be70*/  FMUL.FTZ R29, R21, R2 ;  /* 0x00000002151d7220 */ /* 0x001fcc0000410000 */
.L_x_4273:
[----:B------:R-:W-:Y:S05]  /*be80*/  BSYNC B1 ;  /* 0x0000000000017941 */ /* 0x000fea0003800000 */
.L_x_4264:
[----:B------:R-:W-:Y:S05]  /*be90*/  BRA `(.L_x_4274) ;  /* 0x0000002000007947 */ /* 0x000fea0003800000 */
.L_x_4261:
[----:B------:R-:W-:Y:S02]  /*bea0*/  FMUL.FTZ R29, R29, 16777216 ;  /* 0x4b8000001d1d7820 */ /* 0x000fe40000410000 */
[----:B------:R-:W-:Y:S02]  /*beb0*/  FMUL.FTZ R22, R22, 16777216 ;  /* 0x4b80000016167820 */ /* 0x000fe40000410000 */
.L_x_4274:
[----:B------:R-:W-:Y:S05]  /*bec0*/  BSYNC B0 ;  /* 0x0000000000007941 */ /* 0x000fea0003800000 */
.L_x_4260:
        /* <DEDUP_REMOVED lines=16> */
.L_x_4276:
[----:B------:R-:W-:Y:S05]  /*bfd0*/  BSYNC B4 ;  /* 0x0000000000047941 */ /* 0x000fea0003800000 */
.L_x_4275:
        /* <DEDUP_REMOVED lines=18> */
.L_x_4278:
[----:B------:R-:W-:Y:S02]  /*c100*/  ISETP.GE.AND P0, PT, R29, RZ, PT ;  /* 0x000000ff1d00720c */ /* 0x000fe40003f06270 */
[----:B------:R-:W-:-:S11]  /*c110*/  MOV R3, 0x3fd774eb ;  /* 0x3fd774eb00037802 */ /* 0x000fd60000000f00 */
[----:B------:R-:W-:-:S04]  /*c120*/  @P0 FFMA.FTZ R2, R3, 0.93318945169448852539, -R2 ;  /* 0x3f6ee58103020823 */ /* 0x000fc80000010802 */
[----:B------:R-:W-:Y:S02]  /*c130*/  @!P0 FFMA.FTZ R2, R3, 0.93318945169448852539, R2 ;  /* 0x3f6ee58103028823 */ /* 0x000fe40000010002 */
.L_x_4279:
[----:B------:R-:W-:Y:S05]  /*c140*/  BSYNC B0 ;  /* 0x0000000000007941 */ /* 0x000fea0003800000 */
.L_x_4277:
        /* <DEDUP_REMOVED lines=10> */
.L_x_4263:
[----:B------:R-:W-:Y:S05]  /*c1f0*/  BSYNC B3 ;  /* 0x0000000000037941 */ /* 0x000fea0003800000 */
.L_x_4259:
[----:B------:R-:W-:Y:S02]  /*c200*/  LOP3.LUT R19, R2, 0x80000000, R19, 0xb8, !PT ;  /* 0x8000000002137812 */ /* 0x000fe400078eb813 */
[----:B-1----:R-:W-:Y:S01]  /*c210*/  LOP3.LUT R10, R27, 0x80000000, R10, 0xb8, !PT ;  /* 0x800000001b0a7812 */ /* 0x002fe200078eb80a */
[----:B------:R-:W-:Y:S05]  /*c220*/  BRA `(.L_x_4248) ;  /* 0x000016d000007947 */ /* 0x000fea0003800000 */
.L_x_4247:
        /* <DEDUP_REMOVED lines=29> */
.L_x_4285:
[----:B------:R-:W-:Y:S05]  /*c400*/  BSYNC B4 ;  /* 0x0000000000047941 */ /* 0x000fea0003800000 */
.L_x_4284:
        /* <DEDUP_REMOVED lines=18> */
.L_x_4287:
[----:B------:R-:W-:Y:S02]  /*c530*/  ISETP.GE.AND P0, PT, R23, RZ, PT ;  /* 0x000000ff1700720c */ /* 0x000fe40003f06270 */
[----:B------:R-:W-:-:S11]  /*c540*/  MOV R3, 0x3fd774eb ;  /* 0x3fd774eb00037802 */ /* 0x000fd60000000f00 */
[----:B------:R-:W-:-:S04]  /*c550*/  @P0 FFMA.FTZ R2, R3, 0.93318945169448852539, -R2 ;  /* 0x3f6ee58103020823 */ /* 0x000fc80000010802 */
[----:B------:R-:W-:Y:S02]  /*c560*/  @!P0 FFMA.FTZ R2, R3, 0.93318945169448852539, R2 ;  /* 0x3f6ee58103028823 */ /* 0x000fe40000010002 */
.L_x_4288:
[----:B------:R-:W-:Y:S05]  /*c570*/  BSYNC B0 ;  /* 0x0000000000007941 */ /* 0x000fea0003800000 */
.L_x_4286:
        /* <DEDUP_REMOVED lines=13> */
.L_x_4283:
        /* <DEDUP_REMOVED lines=11> */
.L_x_4291:
[----:B------:R-:W-:Y:S05]  /*c700*/  BSYNC B4 ;  /* 0x0000000000047941 */ /* 0x000fea0003800000 */
.L_x_4290:
        /* <DEDUP_REMOVED lines=18> */
.L_x_4293:
[----:B------:R-:W-:Y:S02]  /*c830*/  ISETP.GE.AND P0, PT, R23, RZ, PT ;  /* 0x000000ff1700720c */ /* 0x000fe40003f06270 */
[----:B------:R-:W-:-:S11]  /*c840*/  MOV R3, 0x3fd774eb ;  /* 0x3fd774eb00037802 */ /* 0x000fd60000000f00 */
[----:B------:R-:W-:-:S04]  /*c850*/  @P0 FFMA.FTZ R2, R3, 0.93318945169448852539, -R2 ;  /* 0x3f6ee58103020823 */ /* 0x000fc80000010802 */
[----:B------:R-:W-:Y:S02]  /*c860*/  @!P0 FFMA.FTZ R2, R3, 0.93318945169448852539, R2 ;  /* 0x3f6ee58103028823 */ /* 0x000fe40000010002 */
.L_x_4294:
[----:B------:R-:W-:Y:S05]  /*c870*/  BSYNC B0 ;  /* 0x0000000000007941 */ /* 0x000fea0003800000 */
.L_x_4292:
        /* <DEDUP_REMOVED lines=27> */
.L_x_4282:
        /* <DEDUP_REMOVED lines=32> */
.L_x_4296:
[----:B------:R-:W-:Y:S05]  /*cc30*/  BSYNC B4 ;  /* 0x0000000000047941 */ /* 0x000fea0003800000 */
.L_x_4295:
        /* <DEDUP_REMOVED lines=18> */
.L_x_4298:
[----:B------:R-:W-:Y:S02]  /*cd60*/  ISETP.GE.AND P0, PT, R23, RZ, PT ;  /* 0x000000ff1700720c */ /* 0x000fe40003f06270 */
[----:B------:R-:W-:-:S11]  /*cd70*/  MOV R3, 0x3fd774eb ;  /* 0x3fd774eb00037802 */ /* 0x000fd60000000f00 */
[----:B------:R-:W-:-:S04]  /*cd80*/  @P0 FFMA.FTZ R2, R3, 0.93318945169448852539, -R2 ;  /* 0x3f6ee58103020823 */ /* 0x000fc80000010802 */
[----:B------:R-:W-:Y:S02]  /*cd90*/  @!P0 FFMA.FTZ R2, R3, 0.93318945169448852539, R2 ;  /* 0x3f6ee58103028823 */ /* 0x000fe40000010002 */
.L_x_4299:
[----:B------:R-:W-:Y:S05]  /*cda0*/  BSYNC B0 ;  /* 0x0000000000007941 */ /* 0x000fea0003800000 */
.L_x_4297:
        /* <DEDUP_REMOVED lines=11> */
.L_x_4281:
        /* <DEDUP_REMOVED lines=22> */
.L_x_4303:
[----:B------:R-:W-:Y:S05]  /*cfc0*/  BSYNC B4 ;  /* 0x0000000000047941 */ /* 0x000fea0003800000 */
.L_x_4302:
        /* <DEDUP_REMOVED lines=24> */
.L_x_4301:
        /* <DEDUP_REMOVED lines=11> */
.L_x_4305:
[----:B------:R-:W-:Y:S05]  /*d200*/  BSYNC B4 ;  /* 0x0000000000047941 */ /* 0x000fea0003800000 */
.L_x_4304:
        /* <DEDUP_REMOVED lines=38> */
.L_x_4300:
        /* <DEDUP_REMOVED lines=32> */
.L_x_4307:
[----:B------:R-:W-:Y:S05]  /*d670*/  BSYNC B4 ;  /* 0x0000000000047941 */ /* 0x000fea0003800000 */
.L_x_4306:
        /* <DEDUP_REMOVED lines=21> */
.L_x_4289:
[----:B------:R-:W-:Y:S05]  /*d7d0*/  BSYNC B3 ;  /* 0x0000000000037941 */ /* 0x000fea0003800000 */
.L_x_4280:
[----:B------:R-:W-:Y:S01]  /*d7e0*/  FADD.FTZ R21, R21, 0.69314718246459960938 ;  /* 0x3f31721815157421 */ /* 0x000fe20000010000 */
[----:B------:R-:W-:-:S04]  /*d7f0*/  LOP3.LUT R19, R2, 0x80000000, R19, 0xb8, !PT ;  /* 0x8000000002137812 */ /* 0x000fc800078eb813 */
[----:B------:R-:W-:Y:S01]  /*d800*/  LOP3.LUT R10, R21, 0x80000000, R10, 0xb8, !PT ;  /* 0x80000000150a7812 */ /* 0x000fe200078eb80a */
[----:B------:R-:W-:Y:S05]  /*d810*/  BRA `(.L_x_4248) ;  /* 0x000000e000007947 */ /* 0x000fea0003800000 */
.L_x_4246:
        /* <DEDUP_REMOVED lines=14> */
.L_x_4248:
[----:B------:R-:W-:Y:S05]  /*d900*/  BSYNC B2 ;  /* 0x0000000000027941 */ /* 0x000fea0003800000 */
.L_x_4245:
        /* <DEDUP_REMOVED lines=112> */
.L_x_4315:
        /* <DEDUP_REMOVED lines=10> */
.L_x_4317:
[----:B------:R-:W-:-:S04]  /*e0b0*/  FADD.FTZ R6, -R2, R5 ;  /* 0x0000000502067221 */ /* 0x000fc80000010100 */
[----:B------:R-:W-:Y:S02]  /*e0c0*/  FMUL.FTZ R6, R6, 0.5 ;  /* 0x3f00000006067820 */ /* 0x000fe40000410000 */
.L_x_4318:
[----:B------:R-:W-:Y:S05]  /*e0d0*/  BSYNC B1 ;  /* 0x0000000000017941 */ /* 0x000fea0003800000 */
.L_x_4316:
        /* <DEDUP_REMOVED lines=11> */
.L_x_4320:
[----:B------:R-:W-:-:S04]  /*e190*/  FADD.FTZ R21, R4, -R21 ;  /* 0x8000001504157221 */ /* 0x000fc80000010000 */
[----:B------:R-:W-:Y:S02]  /*e1a0*/  FMUL.FTZ R21, R21, 0.5 ;  /* 0x3f00000015157820 */ /* 0x000fe40000410000 */
.L_x_4321:
[----:B------:R-:W-:Y:S05]  /*e1b0*/  BSYNC B1 ;  /* 0x0000000000017941 */ /* 0x000fea0003800000 */
.L_x_4319:
        /* <DEDUP_REMOVED lines=35> */
.L_x_4314:
[----:B------:R0:W1:Y:S02]  /*e3f0*/  MUFU.SQRT R34, R28 ;  /* 0x0000001c00227308 */ /* 0x0000640000002000 */
.L_x_4313:
[----:B------:R-:W-:Y:S05]  /*e400*/  BSYNC B0 ;  /* 0x0000000000007941 */ /* 0x000fea0003800000 */
.L_x_4312:
        /* <DEDUP_REMOVED lines=35> */
.L_x_4325:
        /* <DEDUP_REMOVED lines=17> */
.L_x_4331:
[----:B------:R-:W-:-:S04]  /*e750*/  FADD.FTZ R2, -R2, R5 ;  /* 0x0000000502027221 */ /* 0x000fc80000010100 */
[----:B------:R-:W-:Y:S02]  /*e760*/  FMUL.FTZ R2, R2, 0.5 ;  /* 0x3f00000002027820 */ /* 0x000fe40000410000 */
.L_x_4332:
[----:B------:R-:W-:Y:S05]  /*e770*/  BSYNC B4 ;  /* 0x0000000000047941 */ /* 0x000fea0003800000 */
.L_x_4330:
        /* <DEDUP_REMOVED lines=10> */
.L_x_4334:
[----:B------:R-:W-:-:S04]  /*e820*/  FADD.FTZ R3, -R3, R4 ;  /* 0x0000000403037221 */ /* 0x000fc80000010100 */
[----:B------:R-:W-:Y:S02]  /*e830*/  FMUL.FTZ R3, R3, 0.5 ;  /* 0x3f00000003037820 */ /* 0x000fe40000410000 */
.L_x_4335:
[----:B------:R-:W-:Y:S05]  /*e840*/  BSYNC B4 ;  /* 0x0000000000047941 */ /* 0x000fea0003800000 */
.L_x_4333:
[----:B------:R-:W-:Y:S02]  /*e850*/  FADD.FTZ R3, R3, R2 ;  /* 0x0000000203037221 */ /* 0x000fe40000010000 */
[----:B------:R-:W-:-:S04]  /*e860*/  FADD.FTZ R36, R23, R36 ;  /* 0x0000002417247221 */ /* 0x000fc80000010000 */
[----:B------:R-:W-:-:S06]  /*e870*/  FMUL.FTZ R36, R36, R3 ;  /* 0x0000000324247220 */ /* 0x000fcc0000410000 */
[----:B------:R-:W2:Y:S01]  /*e880*/  MUFU.SQRT R36, R36 ;  /* 0x0000002400247308 */ /* 0x000ea20000002000 */
[----:B------:R-:W-:Y:S05]  /*e890*/  BRA `(.L_x_4336) ;  /* 0x0000012000007947 */ /* 0x000fea0003800000 */
.L_x_4329:
        /* <DEDUP_REMOVED lines=12> */
.L_x_4328:
[----:B------:R-:W-:Y:S01]  /*e960*/  FADD.FTZ R2, R36, 1 ;  /* 0x3f80000024027421 */ /* 0x000fe20000010000 */
[----:B------:R-:W-:Y:S01]  /*e970*/  MUFU.SQRT R3, R28 ;  /* 0x0000001c00037308 */ /* 0x000fe20000002000 */
[----:B------:R-:W-:Y:S02]  /*e980*/  MOV R23, 0x3f800000 ;  /* 0x3f80000000177802 */ /* 0x000fe40000000f00 */
[----:B------:R-:W-:-:S06]  /*e990*/  FMUL.FTZ R2, R2, 0.5 ;  /* 0x3f00000002027820 */ /* 0x000fcc0000410000 */
[----:B------:R-:W2:Y:S02]  /*e9a0*/  MUFU.SQRT R2, R2 ;  /* 0x0000000200027308 */ /* 0x000ea40000002000 */
[----:B--2---:R-:W-:-:S06]  /*e9b0*/  FMUL.FTZ R36, R3, R2 ;  /* 0x0000000203247220 */ /* 0x004fcc0000410000 */
.L_x_4336:
[----:B------:R-:W-:Y:S05]  /*e9c0*/  BSYNC B1 ;  /* 0x0000000000017941 */ /* 0x000fea0003800000 */
.L_x_4327:
[----:B------:R-:W-:Y:S05]  /*e9d0*/  BRA `(.L_x_4337) ;  /* 0x0000002000007947 */ /* 0x000fea0003800000 */
.L_x_4324:
[----:B------:R-:W-:Y:S02]  /*e9e0*/  FMUL.FTZ R36, R36, 16777216 ;  /* 0x4b80000024247820 */ /* 0x000fe40000410000 */
[----:B------:R-:W-:Y:S02]  /*e9f0*/  FMUL.FTZ R23, R23, 16777216 ;  /* 0x4b80000017177820 */ /* 0x000fe40000410000 */
.L_x_4337:
[----:B------:R-:W-:Y:S05]  /*ea00*/  BSYNC B0 ;  /* 0x0000000000007941 */ /* 0x000fea0003800000 */
.L_x_4323:
        /* <DEDUP_REMOVED lines=16> */
.L_x_4339:
[----:B------:R-:W-:Y:S05]  /*eb10*/  BSYNC B4 ;  /* 0x0000000000047941 */ /* 0x000fea0003800000 */
.L_x_4338:
        /* <DEDUP_REMOVED lines=18> */
.L_x_4341:
[----:B------:R-:W-:Y:S02]  /*ec40*/  ISETP.GE.AND P0, PT, R36, RZ, PT ;  /* 0x000000ff2400720c */ /* 0x000fe40003f06270 */
[----:B------:R-:W-:-:S11]  /*ec50*/  MOV R3, 0x3fd774eb ;  /* 0x3fd774eb00037802 */ /* 0x000fd60000000f00 */
[----:B------:R-:W-:-:S04]  /*ec60*/  @P0 FFMA.FTZ R2, R3, 0.93318945169448852539, -R2 ;  /* 0x3f6ee58103020823 */ /* 0x000fc80000010802 */
[----:B------:R-:W-:Y:S02]  /*ec70*/  @!P0 FFMA.FTZ R2, R3, 0.93318945169448852539, R2 ;  /* 0x3f6ee58103028823 */ /* 0x000fe40000010002 */
.L_x_4342:
[----:B------:R-:W-:Y:S05]  /*ec80*/  BSYNC B0 ;  /* 0x0000000000007941 */ /* 0x000fea0003800000 */
.L_x_4340:
        /* <DEDUP_REMOVED lines=10> */
.L_x_4326:
[----:B------:R-:W-:Y:S05]  /*ed30*/  BSYNC B3 ;  /* 0x0000000000037941 */ /* 0x000fea0003800000 */
.L_x_4322:
[----:B------:R-:W-:Y:S02]  /*ed40*/  LOP3.LUT R22, R3, 0x80000000, R22, 0xb8, !PT ;  /* 0x8000000003167812 */ /* 0x000fe400078eb816 */
[----:B-1----:R-:W-:Y:S01]  /*ed50*/  LOP3.LUT R11, R34, 0x80000000, R11, 0xb8, !PT ;  /* 0x80000000220b7812 */ /* 0x002fe200078eb80b */
[----:B------:R-:W-:Y:S05]  /*ed60*/  BRA `(.L_x_4311) ;  /* 0x000016d000007947 */ /* 0x000fea0003800000 */
.L_x_4310:
        /* <DEDUP_REMOVED lines=29> */
.L_x_4348:
[----:B------:R-:W-:Y:S05]  /*ef40*/  BSYNC B4 ;  /* 0x0000000000047941 */ /* 0x000fea0003800000 */
.L_x_4347:
        /* <DEDUP_REMOVED lines=18> */
.L_x_4350:
[----:B------:R-:W-:Y:S02]  /*f070*/  ISETP.GE.AND P0, PT, R28, RZ, PT ;  /* 0x000000ff1c00720c */ /* 0x000fe40003f06270 */
[----:B------:R-:W-:-:S11]  /*f080*/  MOV R3, 0x3fd774eb ;  /* 0x3fd774eb00037802 */ /* 0x000fd60000000f00 */
[----:B------:R-:W-:-:S04]  /*f090*/  @P0 FFMA.FTZ R2, R3, 0.93318945169448852539, -R2 ;  /* 0x3f6ee58103020823 */ /* 0x000fc80000010802 */
[----:B------:R-:W-:Y:S02]  /*f0a0*/  @!P0 FFMA.FTZ R2, R3, 0.93318945169448852539, R2 ;  /* 0x3f6ee58103028823 */ /* 0x000fe40000010002 */
.L_x_4351:
[----:B------:R-:W-:Y:S05]  /*f0b0*/  BSYNC B0 ;  /* 0x0000000000007941 */ /* 0x000fea0003800000 */
.L_x_4349:
        /* <DEDUP_REMOVED lines=13> */
.L_x_4346:
        /* <DEDUP_REMOVED lines=11> */
.L_x_4354:
[----:B------:R-:W-:Y:S05]  /*f240*/  BSYNC B4 ;  /* 0x0000000000047941 */ /* 0x000fea0003800000 */
.L_x_4353:
        /* <DEDUP_REMOVED lines=18> */
.L_x_4356:
[----:B------:R-:W-:Y:S02]  /*f370*/  ISETP.GE.AND P0, PT, R28, RZ, PT ;  /* 0x000000ff1c00720c */ /* 0x000fe40003f06270 */
[----:B------:R-:W-:-:S11]  /*f380*/  MOV R3, 0x3fd774eb ;  /* 0x3fd774eb00037802 */ /* 0x000fd60000000f00 */
[----:B------:R-:W-:-:S04]  /*f390*/  @P0 FFMA.FTZ R2, R3, 0.93318945169448852539, -R2 ;  /* 0x3f6ee58103020823 */ /* 0x000fc80000010802 */
[----:B------:R-:W-:Y:S02]  /*f3a0*/  @!P0 FFMA.FTZ R2, R3, 0.93318945169448852539, R2 ;  /* 0x3f6ee58103028823 */ /* 0x000fe40000010002 */
.L_x_4357:
[----:B------:R-:W-:Y:S05]  /*f3b0*/  BSYNC B0 ;  /* 0x0000000000007941 */ /* 0x000fea0003800000 */
.L_x_4355:
        /* <DEDUP_REMOVED lines=27> */
.L_x_4345:
        /* <DEDUP_REMOVED lines=32> */
.L_x_4359:
[----:B------:R-:W-:Y:S05]  /*f770*/  BSYNC B4 ;  /* 0x0000000000047941 */ /* 0x000fea0003800000 */
.L_x_4358:
        /* <DEDUP_REMOVED lines=18> */
.L_x_4361:
[----:B------:R-:W-:Y:S02]  /*f8a0*/  ISETP.GE.AND P0, PT, R28, RZ, PT ;  /* 0x000000ff1c00720c */ /* 0x000fe40003f06270 */
[----:B------:R-:W-:-:S11]  /*f8b0*/  MOV R3, 0x3fd774eb ;  /* 0x3fd774eb00037802 */ /* 0x000fd60000000f00 */
[----:B------:R-:W-:-:S04]  /*f8c0*/  @P0 FFMA.FTZ R2, R3, 0.93318945169448852539, -R2 ;  /* 0x3f6ee58103020823 */ /* 0x000fc80000010802 */
[----:B------:R-:W-:Y:S02]  /*f8d0*/  @!P0 FFMA.FTZ R2, R3, 0.93318945169448852539, R2 ;  /* 0x3f6ee58103028823 */ /* 0x000fe40000010002 */
.L_x_4362:
[----:B------:R-:W-:Y:S05]  /*f8e0*/  BSYNC B0 ;  /* 0x0000000000007941 */ /* 0x000fea0003800000 */
.L_x_4360:
        /* <DEDUP_REMOVED lines=11> */
.L_x_4344:
        /* <DEDUP_REMOVED lines=22> */
.L_x_4366:
[----:B------:R-:W-:Y:S05]  /*fb00*/  BSYNC B4 ;  /* 0x0000000000047941 */ /* 0x000fea0003800000 */
.L_x_4365:
        /* <DEDUP_REMOVED lines=24> */
.L_x_4364:
        /* <DEDUP_REMOVED lines=11> */
.L_x_4368:
[----:B------:R-:W-:Y:S05]  /*fd40*/  BSYNC B4 ;  /* 0x0000000000047941 */ /* 0x000fea0003800000 */
.L_x_4367:
        /* <DEDUP_REMOVED lines=38> */
.L_x_4363:
        /* <DEDUP_REMOVED lines=32> */
.L_x_4370:
[----:B------:R-:W-:Y:S05]  /*101b0*/  BSYNC B4 ;  /* 0x0000000000047941 */ /* 0x000fea0003800000 */
.L_x_4369:
        /* <DEDUP_REMOVED lines=21> */
.L_x_4352:
[----:B------:R-:W-:Y:S05]  /*10310*/  BSYNC B3 ;  /* 0x0000000000037941 */ /* 0x000fea0003800000 */
.L_x_4343:
[----:B------:R-:W-:Y:S01]  /*10320*/  FADD.FTZ R2, R21, 0.69314718246459960938 ;  /* 0x3f31721815027421 */ /* 0x000fe20000010000 */
[----:B------:R-:W-:-:S04]  /*10330*/  LOP3.LUT R22, R3, 0x80000000, R22, 0xb8, !PT ;  /* 0x8000000003167812 */ /* 0x000fc800078eb816 */
[----:B------:R-:W-:Y:S01]  /*10340*/  LOP3.LUT R11, R2, 0x80000000, R11, 0xb8, !PT ;  /* 0x80000000020b7812 */ /* 0x000fe200078eb80b */
[----:B------:R-:W-:Y:S05]  /*10350*/  BRA `(.L_x_4311) ;  /* 0x000000e000007947 */ /* 0x000fea0003800000 */
.L_x_4309:
        /* <DEDUP_REMOVED lines=14> */
.L_x_4311:
[----:B------:R-:W-:Y:S05]  /*10440*/  BSYNC B2 ;  /* 0x0000000000027941 */ /* 0x000fea0003800000 */
.L_x_4308:
        /* <DEDUP_REMOVED lines=112> */
.L_x_4378:
        /* <DEDUP_REMOVED lines=10> */
.L_x_4380:
[----:B------:R-:W-:-:S04]  /*10bf0*/  FADD.FTZ R6, -R2, R5 ;  /* 0x0000000502067221 */ /* 0x000fc80000010100 */
[----:B------:R-:W-:Y:S02]  /*10c00*/  FMUL.FTZ R6, R6, 0.5 ;  /* 0x3f00000006067820 */ /* 0x000fe40000410000 */
.L_x_4381:
[----:B------:R-:W-:Y:S05]  /*10c10*/  BSYNC B1 ;  /* 0x0000000000017941 */ /* 0x000fea0003800000 */
.L_x_4379:
        /* <DEDUP_REMOVED lines=11> */
.L_x_4383:
[----:B------:R-:W-:-:S04]  /*10cd0*/  FADD.FTZ R25, R4, -R25 ;  /* 0x8000001904197221 */ /* 0x000fc80000010000 */
[----:B------:R-:W-:Y:S02]  /*10ce0*/  FMUL.FTZ R25, R25, 0.5 ;  /* 0x3f00000019197820 */ /* 0x000fe40000410000 */
.L_x_4384:
[----:B------:R-:W-:Y:S05]  /*10cf0*/  BSYNC B1 ;  /* 0x0000000000017941 */ /* 0x000fea0003800000 */
.L_x_4382:
        /* <DEDUP_REMOVED lines=35> */
.L_x_4377:
[----:B------:R0:W1:Y:S02]  /*10f30*/  MUFU.SQRT R29, R23 ;  /* 0x00000017001d7308 */ /* 0x0000640000002000 */
.L_x_4376:
[----:B------:R-:W-:Y:S05]  /*10f40*/  BSYNC B0 ;  /* 0x0000000000007941 */ /* 0x000fea0003800000 */
.L_x_4375:
        /* <DEDUP_REMOVED lines=35> */
.L_x_4388:
        /* <DEDUP_REMOVED lines=17> */
.L_x_4394:
[----:B------:R-:W-:-:S04]  /*11290*/  FADD.FTZ R2, -R2, R5 ;  /* 0x0000000502027221 */ /* 0x000fc80000010100 */
[----:B------:R-:W-:Y:S02]  /*112a0*/  FMUL.FTZ R2, R2, 0.5 ;  /* 0x3f00000002027820 */ /* 0x000fe40000410000 */
.L_x_4395:
[----:B------:R-:W-:Y:S05]  /*112b0*/  BSYNC B4 ;  /* 0x0000000000047941 */ /* 0x000fea0003800000 */
.L_x_4393:
        /* <DEDUP_REMOVED lines=10> */
.L_x_4397:
[----:B------:R-:W-:-:S04]  /*11360*/  FADD.FTZ R3, -R3, R4 ;  /* 0x0000000403037221 */ /* 0x000fc80000010100 */
[----:B------:R-:W-:Y:S02]  /*11370*/  FMUL.FTZ R3, R3, 0.5 ;  /* 0x3f00000003037820 */ /* 0x000fe40000410000 */
.L_x_4398:
[----:B------:R-:W-:Y:S05]  /*11380*/  BSYNC B4 ;  /* 0x0000000000047941 */ /* 0x000fea0003800000 */
.L_x_4396:
[----:B------:R-:W-:Y:S02]  /*11390*/  FADD.FTZ R2, R3, R2 ;  /* 0x0000000203027221 */ /* 0x000fe40000010000 */
[----:B------:R-:W-:-:S04]  /*113a0*/  FADD.FTZ R33, R24, R33 ;  /* 0x0000002118217221 */ /* 0x000fc80000010000 */
[----:B------:R-:W-:-:S06]  /*113b0*/  FMUL.FTZ R33, R33, R2 ;  /* 0x0000000221217220 */ /* 0x000fcc0000410000 */
[----:B------:R-:W2:Y:S01]  /*113c0*/  MUFU.SQRT R33, R33 ;  /* 0x0000002100217308 */ /* 0x000ea20000002000 */
[----:B------:R-:W-:Y:S05]  /*113d0*/  BRA `(.L_x_4399) ;  /* 0x0000012000007947 */ /* 0x000fea0003800000 */
.L_x_4392:
        /* <DEDUP_REMOVED lines=12> */
.L_x_4391:
[----:B------:R-:W-:Y:S01]  /*114a0*/  FADD.FTZ R2, R33, 1 ;  /* 0x3f80000021027421 */ /* 0x000fe20000010000 */
[----:B0-----:R-:W-:Y:S01]  /*114b0*/  MUFU.SQRT R23, R23 ;  /* 0x0000001700177308 */ /* 0x001fe20000002000 */
[----:B------:R-:W-:Y:S02]  /*114c0*/  MOV R24, 0x3f800000 ;  /* 0x3f80000000187802 */ /* 0x000fe40000000f00 */
[----:B------:R-:W-:-:S06]  /*114d0*/  FMUL.FTZ R2, R2, 0.5 ;  /* 0x3f00000002027820 */ /* 0x000fcc0000410000 */
[----:B------:R-:W0:Y:S02]  /*114e0*/  MUFU.SQRT R2, R2 ;  /* 0x0000000200027308 */ /* 0x000e240000002000 */
[----:B0-----:R-:W-:-:S06]  /*114f0*/  FMUL.FTZ R33, R23, R2 ;  /* 0x0000000217217220 */ /* 0x001fcc0000410000 */
.L_x_4399:
[----:B------:R-:W-:Y:S05]  /*11500*/  BSYNC B1 ;  /* 0x0000000000017941 */ /* 0x000fea0003800000 */
.L_x_4390:
[----:B------:R-:W-:Y:S05]  /*11510*/  BRA `(.L_x_4400) ;  /* 0x0000002000007947 */ /* 0x000fea0003800000 */
.L_x_4387:
[----:B------:R-:W-:Y:S02]  /*11520*/  FMUL.FTZ R33, R33, 16777216 ;  /* 0x4b80000021217820 */ /* 0x000fe40000410000 */
[----:B------:R-:W-:Y:S02]  /*11530*/  FMUL.FTZ R24, R24, 16777216 ;  /* 0x4b80000018187820 */ /* 0x000fe40000410000 */
.L_x_4400:
[----:B------:R-:W-:Y:S05]  /*11540*/  BSYNC B0 ;  /* 0x0000000000007941 */ /* 0x000fea0003800000 */
.L_x_4386:
        /* <DEDUP_REMOVED lines=16> */
.L_x_4402:
[----:B------:R-:W-:Y:S05]  /*11650*/  BSYNC B4 ;  /* 0x0000000000047941 */ /* 0x000fea0003800000 */
.L_x_4401:
        /* <DEDUP_REMOVED lines=18> */
.L_x_4404:
[----:B------:R-:W-:Y:S02]  /*11780*/  ISETP.GE.AND P0, PT, R33, RZ, PT ;  /* 0x000000ff2100720c */ /* 0x000fe40003f06270 */
[----:B------:R-:W-:-:S11]  /*11790*/  MOV R3, 0x3fd774eb ;  /* 0x3fd774eb00037802 */ /* 0x000fd60000000f00 */
[----:B------:R-:W-:-:S04]  /*117a0*/  @P0 FFMA.FTZ R2, R3, 0.93318945169448852539, -R2 ;  /* 0x3f6ee58103020823 */ /* 0x000fc80000010802 */
[----:B------:R-:W-:Y:S02]  /*117b0*/  @!P0 FFMA.FTZ R2, R3, 0.93318945169448852539, R2 ;  /* 0x3f6ee58103028823 */ /* 0x000fe40000010002 */
.L_x_4405:
[----:B------:R-:W-:Y:S05]  /*117c0*/  BSYNC B0 ;  /* 0x0000000000007941 */ /* 0x000fea0003800000 */
.L_x_4403:
        /* <DEDUP_REMOVED lines=10> */
.L_x_4389:
[----:B------:R-:W-:Y:S05]  /*11870*/  BSYNC B3 ;  /* 0x0000000000037941 */ /* 0x000fea0003800000 */
.L_x_4385:
[----:B------:R-:W-:Y:S02]  /*11880*/  LOP3.LUT R21, R2, 0x80000000, R21, 0xb8, !PT ;  /* 0x8000000002157812 */ /* 0x000fe400078eb815 */
[----:B-1----:R-:W-:Y:S01]  /*11890*/  LOP3.LUT R8, R29, 0x80000000, R8, 0xb8, !PT ;  /* 0x800000001d087812 */ /* 0x002fe200078eb808 */
[----:B------:R-:W-:Y:S05]  /*118a0*/  BRA `(.L_x_4374) ;  /* 0x000016d000007947 */ /* 0x000fea0003800000 */
.L_x_4373:
        /* <DEDUP_REMOVED lines=29> */
.L_x_4411:
[----:B------:R-:W-:Y:S05]  /*11a80*/  BSYNC B4 ;  /* 0x0000000000047941 */ /* 0x000fea0003800000 */
.L_x_4410:
        /* <DEDUP_REMOVED lines=18> */
.L_x_4413:
[----:B------:R-:W-:Y:S02]  /*11bb0*/  ISETP.GE.AND P0, PT, R27, RZ, PT ;  /* 0x000000ff1b00720c */ /* 0x000fe40003f06270 */
[----:B------:R-:W-:-:S11]  /*11bc0*/  MOV R3, 0x3fd774eb ;  /* 0x3fd774eb00037802 */ /* 0x000fd60000000f00 */
[----:B------:R-:W-:-:S04]  /*11bd0*/  @P0 FFMA.FTZ R2, R3, 0.93318945169448852539, -R2 ;  /* 0x3f6ee58103020823 */ /* 0x000fc80000010802 */
[----:B------:R-:W-:Y:S02]  /*11be0*/  @!P0 FFMA.FTZ R2, R3, 0.93318945169448852539, R2 ;  /* 0x3f6ee58103028823 */ /* 0x000fe40000010002 */
.L_x_4414:
[----:B------:R-:W-:Y:S05]  /*11bf0*/  BSYNC B0 ;  /* 0x0000000000007941 */ /* 0x000fea0003800000 */
.L_x_4412:
        /* <DEDUP_REMOVED lines=13> */
.L_x_4409:
        /* <DEDUP_REMOVED lines=11> */
.L_x_4417:
[----:B------:R-:W-:Y:S05]  /*11d80*/  BSYNC B4 ;  /* 0x0000000000047941 */ /* 0x000fea0003800000 */
.L_x_4416:
        /* <DEDUP_REMOVED lines=18> */
.L_x_4419:
[----:B------:R-:W-:Y:S02]  /*11eb0*/  ISETP.GE.AND P0, PT, R27, RZ, PT ;  /* 0x000000ff1b00720c */ /* 0x000fe40003f06270 */
[----:B------:R-:W-:-:S11]  /*11ec0*/  MOV R3, 0x3fd774eb ;  /* 0x3fd774eb00037802 */ /* 0x000fd60000000f00 */
[----:B------:R-:W-:-:S04]  /*11ed0*/  @P0 FFMA.FTZ R2, R3, 0.93318945169448852539, -R2 ;  /* 0x3f6ee58103020823 */ /* 0x000fc80000010802 */
[----:B------:R-:W-:Y:S02]  /*11ee0*/  @!P0 FFMA.FTZ R2, R3, 0.93318945169448852539, R2 ;  /* 0x3f6ee58103028823 */ /* 0x000fe40000010002 */
.L_x_4420:
[----:B------:R-:W-:Y:S05]  /*11ef0*/  BSYNC B0 ;  /* 0x0000000000007941 */ /* 0x000fea0003800000 */
.L_x_4418:
        /* <DEDUP_REMOVED lines=27> */
.L_x_4408:
        /* <DEDUP_REMOVED lines=32> */
.L_x_4422:
[----:B------:R-:W-:Y:S05]  /*122b0*/  BSYNC B4 ;  /* 0x0000000000047941 */ /* 0x000fea0003800000 */
.L_x_4421:
        /* <DEDUP_REMOVED lines=18> */
.L_x_4424:
[----:B------:R-:W-:Y:S02]  /*123e0*/  ISETP.GE.AND P0, PT, R27, RZ, PT ;  /* 0x000000ff1b00720c */ /* 0x000fe40003f06270 */
[----:B------:R-:W-:-:S11]  /*123f0*/  MOV R3, 0x3fd774eb ;  /* 0x3fd774eb00037802 */ /* 0x000fd60000000f00 */
[----:B------:R-:W-:-:S04]  /*12400*/  @P0 FFMA.FTZ R2, R3, 0.93318945169448852539, -R2 ;  /* 0x3f6ee58103020823 */ /* 0x000fc80000010802 */
[----:B------:R-:W-:Y:S02]  /*12410*/  @!P0 FFMA.FTZ R2, R3, 0.93318945169448852539, R2 ;  /* 0x3f6ee58103028823 */ /* 0x000fe40000010002 */
.L_x_4425:
[----:B------:R-:W-:Y:S05]  /*12420*/  BSYNC B0 ;  /* 0x0000000000007941 */ /* 0x000fea0003800000 */
.L_x_4423:
        /* <DEDUP_REMOVED lines=11> */
.L_x_4407:
        /* <DEDUP_REMOVED lines=22> */
.L_x_4429:
[----:B------:R-:W-:Y:S05]  /*12640*/  BSYNC B4 ;  /* 0x0000000000047941 */ /* 0x000fea0003800000 */
.L_x_4428:
        /* <DEDUP_REMOVED lines=24> */
.L_x_4427:
        /* <DEDUP_REMOVED lines=11> */
.L_x_4431:
[----:B------:R-:W-:Y:S05]  /*12880*/  BSYNC B4 ;  /* 0x0000000000047941 */ /* 0x000fea0003800000 */
.L_x_4430:
        /* <DEDUP_REMOVED lines=38> */
.L_x_4426:
        /* <DEDUP_REMOVED lines=32> */
.L_x_4433:
[----:B------:R-:W-:Y:S05]  /*12cf0*/  BSYNC B4 ;  /* 0x0000000000047941 */ /* 0x000fea0003800000 */
.L_x_4432:
        /* <DEDUP_REMOVED lines=21> */
.L_x_4415:
[----:B------:R-:W-:Y:S05]  /*12e50*/  BSYNC B3 ;  /* 0x0000000000037941 */ /* 0x000fea0003800000 */
.L_x_4406:
[----:B------:R-:W-:Y:S01]  /*12e60*/  FADD.FTZ R23, R23, 0.69314718246459960938 ;  /* 0x3f31721817177421 */ /* 0x000fe20000010000 */
[----:B------:R-:W-:-:S04]  /*12e70*/  LOP3.LUT R21, R2, 0x80000000, R21, 0xb8, !PT ;  /* 0x8000000002157812 */ /* 0x000fc800078eb815 */
[----:B------:R-:W-:Y:S01]  /*12e80*/  LOP3.LUT R8, R23, 0x80000000, R8, 0xb8, !PT ;  /* 0x8000000017087812 */ /* 0x000fe200078eb808 */
[----:B------:R-:W-:Y:S05]  /*12e90*/  BRA `(.L_x_4374) ;  /* 0x000000e000007947 */ /* 0x000fea0003800000 */
.L_x_4372:
        /* <DEDUP_REMOVED lines=14> */
.L_x_4374:
[----:B------:R-:W-:Y:S05]  /*12f80*/  BSYNC B2 ;  /* 0x0000000000027941 */ /* 0x000fea0003800000 */
.L_x_4371:
[----:B------:R-:W-:Y:S01]  /*12f90*/  WARPSYNC 0xffffffff ;  /* 0xffffffff00007948 */ /* 0x000fe20003800000 */
[--C-:B------:R-:W-:Y:S01]  /*12fa0*/  HADD2.F32 R24, -RZ, R9.reuse.H1_H1 ;  /* 0x30000009ff187230 */ /* 0x100fe20000004100 */
[----:B------:R-:W-:Y:S01]  /*12fb0*/  BSSY B2, `(.L_x_4434) ;  /* 0x00002b1000027945 */ /* 0x000fe20003800000 */
[----:B------:R-:W-:-:S03]  /*12fc0*/  HADD2.F32 R34, -RZ, R9.H0_H0 ;  /* 0x20000009ff227230 */ /* 0x000fc60000004100 */
[----:B------:R-:W-:Y:S02]  /*12fd0*/  FSETP.GTU.FTZ.AND P0, PT, |R24|, +INF , PT ;  /* 0x7f8000001800780b */ /* 0x000fe40003f1c200 */
[C---:B------:R-:W-:Y:S01]  /*12fe0*/  FSETP.GTU.FTZ.AND P1, PT, |R34|.reuse, +INF , PT ;  /* 0x7f8000002200780b */ /* 0x040fe20003f3c200 */
[----:B0-----:R-:W-:Y:S01]  /*12ff0*/  FADD.FTZ R23, |R34|, -RZ ;  /* 0x800000ff22177221 */ /* 0x001fe20000010200 */
        /* <DEDUP_REMOVED lines=24> */
[CC--:B------:R-:W-:Y:S02]  /*13180*/  IMNMX R5, R6.reuse, R29.reuse, !PT ;  /* 0x0000001d06057217 */ /* 0x0c0fe40007800200 */
[----:B------:R-:W-:Y:S02]  /*13190*/  IADD3 R26, -R25, 0x7e800000, RZ ;  /* 0x7e800000191a7810 */ /* 0x000fe40007ffe1ff */
[----:B------:R-:W-:-:S02]  /*131a0*/  IMNMX R30, R6, R29, PT ;  /* 0x0000001d061e7217 */ /* 0x000fc40003800200 */
[----:B------:R-:W-:Y:S01]  /*131b0*/  LOP3.LUT R31, R5, 0xfe000000, RZ, 0xc0, !PT ;  /* 0xfe000000051f7812 */ /* 0x000fe200078ec0ff */
[CC--:B------:R-:W-:Y:S01]  /*131c0*/  FMUL.FTZ R6, R9.reuse, R26.reuse ;  /* 0x0000001a09067220 */ /* 0x0c0fe20000410000 */
[----:B------:R-:W-:Y:S01]  /*131d0*/  FSETP.NEU.FTZ.AND P0, PT, R9, RZ, PT ;  /* 0x000000ff0900720b */ /* 0x000fe20003f1d000 */
[----:B------:R-:W-:Y:S01]  /*131e0*/  FMUL.FTZ R26, R4, R26 ;  /* 0x0000001a041a7220 */ /* 0x000fe20000410000 */
[----:B------:R-:W-:Y:S01]  /*131f0*/  FSETP.NEU.FTZ.AND P2, PT, R30, RZ, PT ;  /* 0x000000ff1e00720b */ /* 0x000fe20003f5d000 */
[----:B------:R-:W-:Y:S01]  /*13200*/  FMUL.FTZ R29, R6, R6 ;  /* 0x00000006061d7220 */ /* 0x000fe20000410000 */
[----:B------:R-:W-:Y:S02]  /*13210*/  IADD3 R6, -R31, 0x7e800000, RZ ;  /* 0x7e8000001f067810 */ /* 0x000fe40007ffe1ff */
[----:B------:R-:W-:Y:S01]  /*13220*/  FSETP.NEU.FTZ.AND P1, PT, R9, +INF , PT ;  /* 0x7f8000000900780b */ /* 0x000fe20003f3d000 */
[----:B------:R-:W-:Y:S02]  /*13230*/  FFMA.FTZ R29, R26, R26, R29 ;  /* 0x0000001a1a1d7223 */ /* 0x000fe4000001001d */
[----:B------:R-:W-:-:S02]  /*13240*/  FMUL.FTZ R26, R30, R6 ;  /* 0x000000061e1a7220 */ /* 0x000fc40000410000 */
[----:B------:R-:W-:Y:S02]  /*13250*/  FMUL.FTZ R6, R5, R6 ;  /* 0x0000000605067220 */ /* 0x000fe40000410000 */
[----:B------:R-:W-:Y:S01]  /*13260*/  FMUL.FTZ R33, R26, R26 ;  /* 0x0000001a1a217220 */ /* 0x000fe20000410000 */
[----:B------:R-:W0:Y:S01]  /*13270*/  MUFU.SQRT R29, R29 ;  /* 0x0000001d001d7308 */ /* 0x000e220000002000 */
[----:B------:R-:W-:Y:S02]  /*13280*/  LOP3.LUT R26, R31, 0x800000, RZ, 0xfc, !PT ;  /* 0x008000001f1a7812 */ /* 0x000fe400078efcff */
        /* <DEDUP_REMOVED lines=64> */
.L_x_4441:
        /* <DEDUP_REMOVED lines=10> */
.L_x_4443:
[----:B------:R-:W-:-:S04]  /*13730*/  FADD.FTZ R5, -R2, R9 ;  /* 0x0000000902057221 */ /* 0x000fc80000010100 */
[----:B------:R-:W-:Y:S02]  /*13740*/  FMUL.FTZ R5, R5, 0.5 ;  /* 0x3f00000005057820 */ /* 0x000fe40000410000 */
.L_x_4444:
[----:B------:R-:W-:Y:S05]  /*13750*/  BSYNC B1 ;  /* 0x0000000000017941 */ /* 0x000fea0003800000 */
.L_x_4442:
        /* <DEDUP_REMOVED lines=11> */
.L_x_4446:
[----:B------:R-:W-:-:S04]  /*13810*/  FADD.FTZ R6, R4, -R25 ;  /* 0x8000001904067221 */ /* 0x000fc80000010000 */
[----:B------:R-:W-:Y:S02]  /*13820*/  FMUL.FTZ R6, R6, 0.5 ;  /* 0x3f00000006067820 */ /* 0x000fe40000410000 */
.L_x_4447:
[----:B------:R-:W-:Y:S05]  /*13830*/  BSYNC B1 ;  /* 0x0000000000017941 */ /* 0x000fea0003800000 */
.L_x_4445:
        /* <DEDUP_REMOVED lines=35> */
.L_x_4440:
[----:B------:R0:W1:Y:S02]  /*13a70*/  MUFU.SQRT R36, R28 ;  /* 0x0000001c00247308 */ /* 0x0000640000002000 */
.L_x_4439:
[----:B------:R-:W-:Y:S05]  /*13a80*/  BSYNC B0 ;  /* 0x0000000000007941 */ /* 0x000fea0003800000 */
.L_x_4438:
        /* <DEDUP_REMOVED lines=35> */
.L_x_4451:
        /* <DEDUP_REMOVED lines=17> */
.L_x_4457:
[----:B------:R-:W-:-:S04]  /*13dd0*/  FADD.FTZ R2, -R2, R9 ;  /* 0x0000000902027221 */ /* 0x000fc80000010100 */
[----:B------:R-:W-:Y:S02]  /*13de0*/  FMUL.FTZ R2, R2, 0.5 ;  /* 0x3f00000002027820 */ /* 0x000fe40000410000 */
.L_x_4458:
[----:B------:R-:W-:Y:S05]  /*13df0*/  BSYNC B4 ;  /* 0x0000000000047941 */ /* 0x000fea0003800000 */
.L_x_4456:
        /* <DEDUP_REMOVED lines=10> */
.L_x_4460:
[----:B------:R-:W-:-:S04]  /*13ea0*/  FADD.FTZ R3, -R3, R4 ;  /* 0x0000000403037221 */ /* 0x000fc80000010100 */
[----:B------:R-:W-:Y:S02]  /*13eb0*/  FMUL.FTZ R3, R3, 0.5 ;  /* 0x3f00000003037820 */ /* 0x000fe40000410000 */
.L_x_4461:
[----:B------:R-:W-:Y:S05]  /*13ec0*/  BSYNC B4 ;  /* 0x0000000000047941 */ /* 0x000fea0003800000 */
.L_x_4459:
[----:B------:R-:W-:Y:S02]  /*13ed0*/  FADD.FTZ R3, R3, R2 ;  /* 0x0000000203037221 */ /* 0x000fe40000010000 */
[----:B------:R-:W-:-:S04]  /*13ee0*/  FADD.FTZ R38, R23, R38 ;  /* 0x0000002617267221 */ /* 0x000fc80000010000 */
[----:B------:R-:W-:-:S06]  /*13ef0*/  FMUL.FTZ R38, R38, R3 ;  /* 0x0000000326267220 */ /* 0x000fcc0000410000 */
[----:B------:R-:W2:Y:S01]  /*13f00*/  MUFU.SQRT R38, R38 ;  /* 0x0000002600267308 */ /* 0x000ea20000002000 */
[----:B------:R-:W-:Y:S05]  /*13f10*/  BRA `(.L_x_4462) ;  /* 0x0000012000007947 */ /* 0x000fea0003800000 */
.L_x_4455:
        /* <DEDUP_REMOVED lines=12> */
.L_x_4454:
[----:B------:R-:W-:Y:S01]  /*13fe0*/  FADD.FTZ R2, R38, 1 ;  /* 0x3f80000026027421 */ /* 0x000fe20000010000 */
[----:B------:R-:W-:Y:S01]  /*13ff0*/  MUFU.SQRT R3, R28 ;  /* 0x0000001c00037308 */ /* 0x000fe20000002000 */
[----:B------:R-:W-:Y:S02]  /*14000*/  MOV R23, 0x3f800000 ;  /* 0x3f80000000177802 */ /* 0x000fe40000000f00 */
[----:B------:R-:W-:-:S06]  /*14010*/  FMUL.FTZ R2, R2, 0.5 ;  /* 0x3f00000002027820 */ /* 0x000fcc0000410000 */
[----:B------:R-:W2:Y:S02]  /*14020*/  MUFU.SQRT R2, R2 ;  /* 0x0000000200027308 */ /* 0x000ea40000002000 */
[----:B--2---:R-:W-:-:S06]  /*14030*/  FMUL.FTZ R38, R3, R2 ;  /* 0x0000000203267220 */ /* 0x004fcc0000410000 */
.L_x_4462:
[----:B------:R-:W-:Y:S05]  /*14040*/  BSYNC B1 ;  /* 0x0000000000017941 */ /* 0x000fea0003800000 */
.L_x_4453:
[----:B------:R-:W-:Y:S05]  /*14050*/  BRA `(.L_x_4463) ;  /* 0x0000002000007947 */ /* 0x000fea0003800000 */
.L_x_4450:
[----:B------:R-:W-:Y:S02]  /*14060*/  FMUL.FTZ R38, R38, 16777216 ;  /* 0x4b80000026267820 */ /* 0x000fe40000410000 */
[----:B------:R-:W-:Y:S02]  /*14070*/  FMUL.FTZ R23, R23, 16777216 ;  /* 0x4b80000017177820 */ /* 0x000fe40000410000 */
.L_x_4463:
[----:B------:R-:W-:Y:S05]  /*14080*/  BSYNC B0 ;  /* 0x0000000000007941 */ /* 0x000fea0003800000 */
.L_x_4449:
        /* <DEDUP_REMOVED lines=16> */
.L_x_4465:
[----:B------:R-:W-:Y:S05]  /*14190*/  BSYNC B4 ;  /* 0x0000000000047941 */ /* 0x000fea0003800000 */
.L_x_4464:
        /* <DEDUP_REMOVED lines=18> */
.L_x_4467:
[----:B------:R-:W-:Y:S02]  /*142c0*/  ISETP.GE.AND P0, PT, R38, RZ, PT ;  /* 0x000000ff2600720c */ /* 0x000fe40003f06270 */
[----:B------:R-:W-:-:S11]  /*142d0*/  MOV R3, 0x3fd774eb ;  /* 0x3fd774eb00037802 */ /* 0x000fd60000000f00 */
[----:B------:R-:W-:-:S04]  /*142e0*/  @P0 FFMA.FTZ R2, R3, 0.93318945169448852539, -R2 ;  /* 0x3f6ee58103020823 */ /* 0x000fc80000010802 */
[----:B------:R-:W-:Y:S02]  /*142f0*/  @!P0 FFMA.FTZ R2, R3, 0.93318945169448852539, R2 ;  /* 0x3f6ee58103028823 */ /* 0x000fe40000010002 */
.L_x_4468:
[----:B------:R-:W-:Y:S05]  /*14300*/  BSYNC B0 ;  /* 0x0000000000007941 */ /* 0x000fea0003800000 */
.L_x_4466:
        /* <DEDUP_REMOVED lines=10> */
.L_x_4452:
[----:B------:R-:W-:Y:S05]  /*143b0*/  BSYNC B3 ;  /* 0x0000000000037941 */ /* 0x000fea0003800000 */
.L_x_4448:
[----:B------:R-:W-:Y:S02]  /*143c0*/  LOP3.LUT R34, R5, 0x80000000, R34, 0xb8, !PT ;  /* 0x8000000005227812 */ /* 0x000fe400078eb822 */
[----:B-1----:R-:W-:Y:S01]  /*143d0*/  LOP3.LUT R27, R36, 0x80000000, R27, 0xb8, !PT ;  /* 0x80000000241b7812 */ /* 0x002fe200078eb81b */
[----:B------:R-:W-:Y:S05]  /*143e0*/  BRA `(.L_x_4437) ;  /* 0x000016d000007947 */ /* 0x000fea0003800000 */
.L_x_4436:
        /* <DEDUP_REMOVED lines=29> */
.L_x_4474:
[----:B------:R-:W-:Y:S05]  /*145c0*/  BSYNC B4 ;  /* 0x0000000000047941 */ /* 0x000fea0003800000 */
.L_x_4473:
        /* <DEDUP_REMOVED lines=18> */
.L_x_4476:
[----:B------:R-:W-:Y:S02]  /*146f0*/  ISETP.GE.AND P0, PT, R28, RZ, PT ;  /* 0x000000ff1c00720c */ /* 0x000fe40003f06270 */
[----:B------:R-:W-:-:S11]  /*14700*/  MOV R3, 0x3fd774eb ;  /* 0x3fd774eb00037802 */ /* 0x000fd60000000f00 */
[----:B------:R-:W-:-:S04]  /*14710*/  @P0 FFMA.FTZ R2, R3, 0.93318945169448852539, -R2 ;  /* 0x3f6ee58103020823 */ /* 0x000fc80000010802 */
[----:B------:R-:W-:Y:S02]  /*14720*/  @!P0 FFMA.FTZ R2, R3, 0.93318945169448852539, R2 ;  /* 0x3f6ee58103028823 */ /* 0x000fe40000010002 */
.L_x_4477:
[----:B------:R-:W-:Y:S05]  /*14730*/  BSYNC B0 ;  /* 0x0000000000007941 */ /* 0x000fea0003800000 */
.L_x_4475:
        /* <DEDUP_REMOVED lines=13> */
.L_x_4472:
        /* <DEDUP_REMOVED lines=11> */
.L_x_4480:
[----:B------:R-:W-:Y:S05]  /*148c0*/  BSYNC B4 ;  /* 0x0000000000047941 */ /* 0x000fea0003800000 */
.L_x_4479:
        /* <DEDUP_REMOVED lines=18> */
.L_x_4482:
[----:B------:R-:W-:Y:S02]  /*149f0*/  ISETP.GE.AND P0, PT, R28, RZ, PT ;  /* 0x000000ff1c00720c */ /* 0x000fe40003f06270 */
[----:B------:R-:W-:-:S11]  /*14a00*/  MOV R3, 0x3fd774eb ;  /* 0x3fd774eb00037802 */ /* 0x000fd60000000f00 */
[----:B------:R-:W-:-:S04]  /*14a10*/  @P0 FFMA.FTZ R2, R3, 0.93318945169448852539, -R2 ;  /* 0x3f6ee58103020823 */ /* 0x000fc80000010802 */
[----:B------:R-:W-:Y:S02]  /*14a20*/  @!P0 FFMA.FTZ R2, R3, 0.93318945169448852539, R2 ;  /* 0x3f6ee58103028823 */ /* 0x000fe40000010002 */
.L_x_4483:
[----:B------:R-:W-:Y:S05]  /*14a30*/  BSYNC B0 ;  /* 0x0000000000007941 */ /* 0x000fea0003800000 */
.L_x_4481:
        /* <DEDUP_REMOVED lines=27> */
.L_x_4471:
        /* <DEDUP_REMOVED lines=32> */
.L_x_4485:
[----:B------:R-:W-:Y:S05]  /*14df0*/  BSYNC B4 ;  /* 0x0000000000047941 */ /* 0x000fea0003800000 */
.L_x_4484:
        /* <DEDUP_REMOVED lines=18> */
.L_x_4487:
[----:B------:R-:W-:Y:S02]  /*14f20*/  ISETP.GE.AND P0, PT, R28, RZ, PT ;  /* 0x000000ff1c00720c */ /* 0x000fe40003f06270 */
[----:B------:R-:W-:-:S11]  /*14f30*/  MOV R3, 0x3fd774eb ;  /* 0x3fd774eb00037802 */ /* 0x000fd60000000f00 */
[----:B------:R-:W-:-:S04]  /*14f40*/  @P0 FFMA.FTZ R2, R3, 0.93318945169448852539, -R2 ;  /* 0x3f6ee58103020823 */ /* 0x000fc80000010802 */
[----:B------:R-:W-:Y:S02]  /*14f50*/  @!P0 FFMA.FTZ R2, R3, 0.93318945169448852539, R2 ;  /* 0x3f6ee58103028823 */ /* 0x000fe40000010002 */
.L_x_4488:
[----:B------:R-:W-:Y:S05]  /*14f60*/  BSYNC B0 ;  /* 0x0000000000007941 */ /* 0x000fea0003800000 */
.L_x_4486:
        /* <DEDUP_REMOVED lines=11> */
.L_x_4470:
        /* <DEDUP_REMOVED lines=22> */
.L_x_4492:
[----:B------:R-:W-:Y:S05]  /*15180*/  BSYNC B4 ;  /* 0x0000000000047941 */ /* 0x000fea0003800000 */
.L_x_4491:
        /* <DEDUP_REMOVED lines=24> */
.L_x_4490:
        /* <DEDUP_REMOVED lines=11> */
.L_x_4494:
[----:B------:R-:W-:Y:S05]  /*153c0*/  BSYNC B4 ;  /* 0x0000000000047941 */ /* 0x000fea0003800000 */
.L_x_4493:
        /* <DEDUP_REMOVED lines=38> */
.L_x_4489:
        /* <DEDUP_REMOVED lines=32> */
.L_x_4496:
[----:B------:R-:W-:Y:S05]  /*15830*/  BSYNC B4 ;  /* 0x0000000000047941 */ /* 0x000fea0003800000 */
.L_x_4495:
        /* <DEDUP_REMOVED lines=21> */
.L_x_4478:
[----:B------:R-:W-:Y:S05]  /*15990*/  BSYNC B3 ;  /* 0x0000000000037941 */ /* 0x000fea0003800000 */
.L_x_4469:
[----:B------:R-:W-:Y:S01]  /*159a0*/  FADD.FTZ R2, R9, 0.69314718246459960938 ;  /* 0x3f31721809027421 */ /* 0x000fe20000010000 */
[----:B------:R-:W-:-:S04]  /*159b0*/  LOP3.LUT R34, R3, 0x80000000, R34, 0xb8, !PT ;  /* 0x8000000003227812 */ /* 0x000fc800078eb822 */
[----:B------:R-:W-:Y:S01]  /*159c0*/  LOP3.LUT R27, R2, 0x80000000, R27, 0xb8, !PT ;  /* 0x80000000021b7812 */ /* 0x000fe200078eb81b */
[----:B------:R-:W-:Y:S05]  /*159d0*/  BRA `(.L_x_4437) ;  /* 0x000000e000007947 */ /* 0x000fea0003800000 */
.L_x_4435:
        /* <DEDUP_REMOVED lines=14> */
.L_x_4437:
[----:B------:R-:W-:Y:S05]  /*15ac0*/  BSYNC B2 ;  /* 0x0000000000027941 */ /* 0x000fea0003800000 */
.L_x_4434:
[----:B------:R-:W-:Y:S01]  /*15ad0*/  WARPSYNC 0xffffffff ;  /* 0xffffffff00007948 */ /* 0x000fe20003800000 */
[----:B------:R-:W-:Y:S01]  /*15ae0*/  HFMA2.MMA R3, -RZ, RZ, 0, 2.384185791015625e-07 ;  /* 0x00000004ff037435 */ /* 0x000fe200000001ff */
[----:B------:R-:W-:Y:S02]  /*15af0*/  F2FP.PACK_AB R6, R15, R16 ;  /* 0x000000100f06723e */ /* 0x000fe400000000ff */
[----:B------:R-:W-:Y:S02]  /*15b00*/  F2FP.PACK_AB R7, R7, R18 ;  /* 0x000000120707723e */ /* 0x000fe400000000ff */
[----:B------:R-:W-:Y:S02]  /*15b10*/  F2FP.PACK_AB R12, R12, R17 ;  /* 0x000000110c0c723e */ /* 0x000fe400000000ff */
[----:B------:R-:W-:Y:S02]  /*15b20*/  F2FP.PACK_AB R13, R13, R20 ;  /* 0x000000140d0d723e */ /* 0x000fe400000000ff */
[----:B------:R-:W-:Y:S01]  /*15b30*/  F2FP.PACK_AB R10, R10, R19 ;  /* 0x000000130a0a723e */ /* 0x000fe200000000ff */
[----:B------:R-:W-:Y:S01]  /*15b40*/  IMAD.WIDE.U32 R2, R0, R3, c[0x0][0x168] ;  /* 0x00005a0000027625 */ /* 0x000fe200078e0003 */
[----:B------:R-:W-:-:S02]  /*15b50*/  F2FP.PACK_AB R11, R11, R22 ;  /* 0x000000160b0b723e */ /* 0x000fc400000000ff */
[----:B------:R-:W-:Y:S02]  /*15b60*/  F2FP.PACK_AB R8, R8, R21 ;  /* 0x000000150808723e */ /* 0x000fe400000000ff */
[----:B------:R-:W-:Y:S01]  /*15b70*/  F2FP.PACK_AB R9, R27, R34 ;  /* 0x000000221b09723e */ /* 0x000fe200000000ff */
[----:B------:R-:W-:-:S05]  /*15b80*/  IMAD.WIDE R2, R14, 0x8, R2 ;  /* 0x000000080e027825 */ /* 0x000fca00078e0202 */
[----:B------:R-:W-:Y:S04]  /*15b90*/  STG.E.64 [R2.64], R6 ;  /* 0x0000000602007986 */ /* 0x000fe8000c101b04 */
[----:B------:R-:W-:Y:S04]  /*15ba0*/  STG.E.64 [R2.64+0x400], R12 ;  /* 0x0004000c02007986 */ /* 0x000fe8000c101b04 */
[----:B------:R-:W-:Y:S04]  /*15bb0*/  STG.E.64 [R2.64+0x800], R10 ;  /* 0x0008000a02007986 */ /* 0x000fe8000c101b04 */
[----:B------:R-:W-:Y:S01]  /*15bc0*/  STG.E.64 [R2.64+0xc00], R8 ;  /* 0x000c000802007986 */ /* 0x000fe2000c101b04 */
[----:B------:R-:W-:Y:S05]  /*15bd0*/  EXIT ;  /* 0x000000000000794d */ /* 0x000fea0003800000 */
.L_x_3992:
[----:B------:R-:W0:Y:S02]  /*15be0*/  S2R R6, SR_TID.X ;  /* 0x0000000000067919 */ /* 0x000e240000002100 */
[----:B0-----:R-:W-:-:S13]  /*15bf0*/  ISETP.GE.AND P0, PT, R6, R7, PT ;  /* 0x000000070600720c */ /* 0x001fda0003f06270 */
[----:B------:R-:W-:Y:S02]  /*15c00*/  @!P0 IADD3 R4, R0, R6, RZ ;  /* 0x0000000600048210 */ /* 0x000fe40007ffe0ff */
[----:B------:R-:W-:-:S04]  /*15c10*/  @!P0 IADD3 R6, R6, 0x80, RZ ;  /* 0x0000008006068810 */ /* 0x000fc80007ffe0ff */
[----:B------:R-:W-:-:S13]  /*15c20*/  ISETP.GE.AND P6, PT, R6, R7, PT ;  /* 0x000000070600720c */ /* 0x000fda0003fc6270 */
[----:B------:R-:W-:Y:S02]  /*15c30*/  @!P6 IADD3 R2, R0, R6, RZ ;  /* 0x000000060002e210 */ /* 0x000fe40007ffe0ff */
[----:B------:R-:W-:-:S05]  /*15c40*/  @!P6 MOV R3, 0x4 ;  /* 0x000000040003e802 */ /* 0x000fca0000000f00 */
[----:B------:R-:W-:-:S06]  /*15c50*/  @!P6 IMAD.WIDE.U32 R2, R2, R3, c[0x0][0x170] ;  /* 0x00005c000202e625 */ /* 0x000fcc00078e0003 */
[----:B------:R0:W2:Y:S01]  /*15c60*/  @!P6 LDG.E R2, [R2.64] ;  /* 0x000000040202e981 */ /* 0x0000a2000c1e1900 */
[----:B------:R-:W-:Y:S02]  /*15c70*/  @!P6 IADD3 R6, R6, 0x80, RZ ;  /* 0x000000800606e810 */ /* 0x000fe40007ffe0ff */
[----:B------:R-:W-:Y:S02]  /*15c80*/  PRMT R15, RZ, 0x5410, RZ ;  /* 0x00005410ff0f7816 */ /* 0x000fe400000000ff */
[----:B------:R-:W-:Y:S02]  /*15c90*/  ISETP.GE.AND P5, PT, R6, R7, PT ;  /* 0x000000070600720c */ /* 0x000fe40003fa6270 */
[----:B0-----:R-:W-:-:S11]  /*15ca0*/  @!P0 MOV R3, 0x4 ;  /* 0x0000000400038802 */ /* 0x001fd60000000f00 */
[----:B------:R-:W-:Y:S02]  /*15cb0*/  @!P5 IADD3 R5, R0, R6, RZ ;  /* 0x000000060005d210 */ /* 0x000fe40007ffe0ff */
[----:B------:R-:W-:-:S04]  /*15cc0*/  @!P5 IADD3 R6, R6, 0x80, RZ ;  /* 0x000000800606d810 */ /* 0x000fc80007ffe0ff */
[----:B------:R-:W-:-:S13]  /*15cd0*/  ISETP.GE.AND P4, PT, R6, R7, PT ;  /* 0x000000070600720c */ /* 0x000fda0003f86270 */
[----:B------:R-:W-:Y:S02]  /*15ce0*/  @!P4 IADD3 R8, R0, R6, RZ ;  /* 0x000000060008c210 */ /* 0x000fe40007ffe0ff */
[----:B------:R-:W-:Y:S02]  /*15cf0*/  @!P4 IADD3 R6, R6, 0x80, RZ ;  /* 0x000000800606c810 */ /* 0x000fe40007ffe0ff */
[----:B------:R-:W-:Y:S02]  /*15d00*/  @!P4 MOV R9, 0x4 ;  /* 0x000000040009c802 */ /* 0x000fe40000000f00 */
        /* <DEDUP_REMOVED lines=8> */
[----:B------:R-:W-:Y:S02]  /*15d90*/  @!P1 IADD3 R6, R6, 0x80, RZ ;  /* 0x0000008006069810 */ /* 0x000fe40007ffe0ff */
[----:B------:R-:W-:Y:S02]  /*15da0*/  @!P3 MOV R11, 0x4 ;  /* 0x00000004000bb802 */ /* 0x000fe40000000f00 */
[----:B------:R-:W-:Y:S02]  /*15db0*/  @!P2 MOV R13, 0x4 ;  /* 0x00000004000da802 */ /* 0x000fe40000000f00 */
[----:B------:R-:W-:Y:S01]  /*15dc0*/  @!P1 MOV R21, 0x4 ;  /* 0x0000000400159802 */ /* 0x000fe20000000f00 */
[----:B------:R-:W-:-:S04]  /*15dd0*/  @!P4 IMAD.WIDE.U32 R8, R8, R9, c[0x0][0x170] ;  /* 0x00005c000808c625 */ /* 0x000fc800078e0009 */
[----:B------:R-:W-:Y:S02]  /*15de0*/  @!P3 IMAD.WIDE.U32 R10, R10, R11, c[0x0][0x170] ;  /* 0x00005c000a0ab625 */ /* 0x000fe400078e000b */
[----:B------:R-:W3:Y:S02]  /*15df0*/  @!P4 LDG.E R8, [R8.64] ;  /* 0x000000040808c981 */ /* 0x000ee4000c1e1900 */
[----:B------:R-:W-:Y:S02]  /*15e00*/  @!P2 IMAD.WIDE.U32 R12, R12, R13, c[0x0][0x170] ;  /* 0x00005c000c0ca625 */ /* 0x000fe400078e000d */
[----:B------:R0:W4:Y:S02]  /*15e10*/  @!P3 LDG.E R10, [R10.64] ;  /* 0x000000040a0ab981 */ /* 0x000124000c1e1900 */
[----:B------:R-:W-:Y:S02]  /*15e20*/  @!P1 IMAD.WIDE.U32 R20, R20, R21, c[0x0][0x170] ;  /* 0x00005c0014149625 */ /* 0x000fe400078e0015 */
[----:B------:R-:W4:Y:S04]  /*15e30*/  @!P2 LDG.E R12, [R12.64] ;  /* 0x000000040c0ca981 */ /* 0x000f28000c1e1900 */
[----:B------:R1:W4:Y:S01]  /*15e40*/  @!P1 LDG.E R21, [R20.64] ;  /* 0x0000000414159981 */ /* 0x000322000c1e1900 */
[----:B--2---:R-:W-:-:S04]  /*15e50*/  @!P6 PRMT R15, R2, 0x7610, R15 ;  /* 0x00007610020fe816 */ /* 0x004fc8000000000f */
[----:B------:R-:W-:Y:S01]  /*15e60*/  @!P6 PRMT R15, R15, 0x7610, R2 ;  /* 0x000076100f0fe816 */ /* 0x000fe20000000002 */
[----:B------:R-:W-:Y:S01]  /*15e70*/  @!P0 IMAD.WIDE.U32 R2, R4, R3, c[0x0][0x170] ;  /* 0x00005c0004028625 */ /* 0x000fe200078e0003 */
[----:B------:R-:W-:Y:S02]  /*15e80*/  ISETP.GE.AND P6, PT, R6, R7, PT ;  /* 0x000000070600720c */ /* 0x000fe40003fc6270 */
[----:B------:R-:W-:Y:S02]  /*15e90*/  @!P5 MOV R4, 0x4 ;  /* 0x000000040004d802 */ /* 0x000fe40000000f00 */
[----:B------:R2:W5:Y:S03]  /*15ea0*/  @!P0 LDG.E R14, [R2.64] ;  /* 0x00000004020e8981 */ /* 0x000566000c1e1900 */
[----:B------:R-:W-:-:S06]  /*15eb0*/  @!P5 IMAD.WIDE.U32 R4, R5, R4, c[0x0][0x170] ;  /* 0x00005c000504d625 */ /* 0x000fcc00078e0004 */
[----:B------:R-:W-:Y:S01]  /*15ec0*/  @!P6 IADD3 R6, R0, R6, RZ ;  /* 0x000000060006e210 */ /* 0x000fe20007ffe0ff */
[----:B------:R-:W5:Y:S01]  /*15ed0*/  @!P5 LDG.E R4, [R4.64] ;  /* 0x000000040404d981 */ /* 0x000f62000c1e1900 */
[----:B------:R-:W-:-:S05]  /*15ee0*/  @!P6 MOV R17, 0x4 ;  /* 0x000000040011e802 */ /* 0x000fca0000000f00 */
[----:B--2---:R-:W-:-:S06]  /*15ef0*/  @!P6 IMAD.WIDE.U32 R2, R6, R17, c[0x0][0x170] ;  /* 0x00005c000602e625 */ /* 0x004fcc00078e0011 */
[----:B------:R2:W5:Y:S01]  /*15f00*/  @!P6 LDG.E R2, [R2.64] ;  /* 0x000000040202e981 */ /* 0x000562000c1e1900 */
[----:B------:R-:W-:Y:S02]  /*15f10*/  PRMT R16, RZ, 0x5410, RZ ;  /* 0x00005410ff107816 */ /* 0x000fe400000000ff */
[----:B------:R-:W-:Y:S02]  /*15f20*/  PRMT R18, RZ, 0x5410, RZ ;  /* 0x00005410ff127816 */ /* 0x000fe400000000ff */
[----:B-1----:R-:W-:Y:S02]  /*15f30*/  PRMT R20, RZ, 0x5410, RZ ;  /* 0x00005410ff147816 */ /* 0x002fe400000000ff */
[----:B------:R-:W-:Y:S02]  /*15f40*/  PRMT R22, RZ, 0x5410, RZ ;  /* 0x00005410ff167816 */ /* 0x000fe400000000ff */
[----:B------:R-:W-:Y:S02]  /*15f50*/  PRMT R28, RZ, 0x5410, RZ ;  /* 0x00005410ff1c7816 */ /* 0x000fe400000000ff */
[----:B------:R-:W-:Y:S01]  /*15f60*/  PRMT R24, RZ, 0x5410, RZ ;  /* 0x00005410ff187816 */ /* 0x000fe200000000ff */
[----:B------:R-:W-:Y:S01]  /*15f70*/  BSSY B2, `(.L_x_4497) ;  /* 0x00002c9000027945 */ /* 0x000fe20003800000 */
[----:B0-----:R-:W-:-:S02]  /*15f80*/  PRMT R11, RZ, 0x7610, R11 ;  /* 0x00007610ff0b7816 */ /* 0x001fc4000000000b */
[----:B--2---:R-:W-:Y:S02]  /*15f90*/  PRMT R3, RZ, 0x7610, R3 ;  /* 0x00007610ff037816 */ /* 0x004fe40000000003 */
[----:B---3--:R-:W-:Y:S02]  /*15fa0*/  @!P4 PRMT R18, R18, 0x5410, R8 ;  /* 0x000054101212c816 */ /* 0x008fe40000000008 */
[----:B----4-:R-:W-:Y:S02]  /*15fb0*/  @!P3 PRMT R20, R20, 0x5410, R10 ;  /* 0x000054101414b816 */ /* 0x010fe4000000000a */
[----:B------:R-:W-:Y:S02]  /*15fc0*/  @!P2 PRMT R22, R22, 0x5410, R12 ;  /* 0x000054101616a816 */ /* 0x000fe4000000000c */
[----:B------:R-:W-:Y:S02]  /*15fd0*/  @!P1 PRMT R24, R24, 0x5410, R21 ;  /* 0x0000541018189816 */ /* 0x000fe40000000015 */
[----:B------:R-:W-:-:S02]  /*15fe0*/  @!P4 PRMT R18, R8, 0x7632, R18 ;  /* 0x000076320812c816 */ /* 0x000fc40000000012 */
[----:B------:R-:W-:Y:S02]  /*15ff0*/  @!P3 PRMT R20, R10, 0x7632, R20 ;  /* 0x000076320a14b816 */ /* 0x000fe40000000014 */
[----:B------:R-:W-:Y:S02]  /*16000*/  @!P2 PRMT R22, R12, 0x7632, R22 ;  /* 0x000076320c16a816 */ /* 0x000fe40000000016 */
[----:B------:R-:W-:Y:S02]  /*16010*/  @!P1 PRMT R24, R21, 0x7632, R24 ;  /* 0x0000763215189816 */ /* 0x000fe40000000018 */
[C---:B-----5:R-:W-:Y:S02]  /*16020*/  @!P0 PRMT R11, R14.reuse, 0x7610, R11 ;  /* 0x000076100e0b8816 */ /* 0x060fe4000000000b */
[----:B------:R-:W-:Y:S02]  /*16030*/  @!P0 PRMT R3, R14, 0x7632, R3 ;  /* 0x000076320e038816 */ /* 0x000fe40000000003 */
[----:B------:R-:W-:-:S04]  /*16040*/  @!P5 PRMT R16, R16, 0x5410, R4 ;  /* 0x000054101010d816 */ /* 0x000fc80000000004 */
[----:B------:R-:W-:Y:S02]  /*16050*/  @!P5 PRMT R16, R4, 0x7632, R16 ;  /* 0x000076320410d816 */ /* 0x000fe40000000010 */
[----:B------:R-:W-:-:S04]  /*16060*/  @!P6 PRMT R28, R28, 0x5410, R2 ;  /* 0x000054101c1ce816 */ /* 0x000fc80000000002 */
[----:B------:R-:W-:Y:S01]  /*16070*/  @!P6 PRMT R28, R2, 0x7632, R28 ;  /* 0x00007632021ce816 */ /* 0x000fe2000000001c */
[----:B------:R-:W-:Y:S05]  /*16080*/  @P0 BRA `(.L_x_4498) ;  /* 0x00002b7000000947 */ /* 0x000fea0003800000 */
[----:B------:R-:W-:Y:S02]  /*16090*/  HADD2.F32 R11, -RZ, R11.H0_H0 ;  /* 0x2000000bff0b7230 */ /* 0x000fe40000004100 */
[----:B------:R-:W-:-:S03]  /*160a0*/  HADD2.F32 R12, -RZ, R3.H0_H0 ;  /* 0x20000003ff0c7230 */ /* 0x000fc60000004100 */
[----:B------:R-:W-:Y:S02]  /*160b0*/  FSETP.GTU.FTZ.AND P1, PT, |R11|, +INF , PT ;  /* 0x7f8000000b00780b */ /* 0x000fe40003f3c200 */
[----:B------:R-:W-:Y:S02]  /*160c0*/  FSETP.GTU.FTZ.AND P0, PT, |R12|, +INF , PT ;  /* 0x7f8000000c00780b */ /* 0x000fe40003f1c200 */
[----:B------:R-:W-:Y:S02]  /*160d0*/  MOV R8, R11 ;  /* 0x0000000b00087202 */ /* 0x000fe40000000f00 */
[----:B------:R-:W-:Y:S02]  /*160e0*/  PLOP3.LUT P0, PT, P0, P1, PT, 0xa8, 0x0 ;  /* 0x000000000000781c */ /* 0x000fe40000703570 */
[----:B------:R-:W-:-:S11]  /*160f0*/  MOV R9, R12 ;  /* 0x0000000c00097202 */ /* 0x000fd60000000f00 */
[----:B------:R-:W-:Y:S05]  /*16100*/  @P0 BRA `(.L_x_4499) ;  /* 0x00002a1000000947 */ /* 0x000fea0003800000 */
[C---:B------:R-:W-:Y:S01]  /*16110*/  FSETP.GT.FTZ.AND P0, PT, |R12|.reuse, 8388608, PT ;  /* 0x4b0000000c00780b */ /* 0x040fe20003f14200 */
[----:B------:R-:W-:Y:S01]  /*16120*/  FADD.FTZ R13, |R12|, -RZ ;  /* 0x800000ff0c0d7221 */ /* 0x000fe20000010200 */
[C---:B------:R-:W-:Y:S01]  /*16130*/  FSETP.GT.FTZ.AND P1, PT, |R11|.reuse, 8388608, PT ;  /* 0x4b0000000b00780b */ /* 0x040fe20003f34200 */
[----:B------:R-:W-:-:S03]  /*16140*/  FADD.FTZ R10, |R11|, -RZ ;  /* 0x800000ff0b0a7221 */ /* 0x000fc60000010200 */
[----:B------:R-:W-:-:S13]  /*16150*/  PLOP3.LUT P0, PT, P0, P1, PT, 0xa8, 0x0 ;  /* 0x000000000000781c */ /* 0x000fda0000703570 */
[----:B------:R-:W-:Y:S05]  /*16160*/  @P0 BRA `(.L_x_4500) ;  /* 0x000013c000000947 */ /* 0x000fea0003800000 */
[----:B------:R-:W-:Y:S02]  /*16170*/  FSETP.NEU.FTZ.AND P0, PT, R9, RZ, PT ;  /* 0x000000ff0900720b */ /* 0x000fe40003f1d000 */
[----:B------:R-:W-:Y:S02]  /*16180*/  FSETP.NEU.FTZ.AND P1, PT, R8, RZ, PT ;  /* 0x000000ff0800720b */ /* 0x000fe40003f3d000 */
[----:B------:R-:W-:Y:S02]  /*16190*/  FSETP.GEU.FTZ.AND P2, PT, |R11|, 0.00021143197955098003149, PT ;  /* 0x395db3d70b00780b */ /* 0x000fe40003f5e200 */
[----:B------:R-:W-:Y:S02]  /*161a0*/  FSETP.GEU.FTZ.AND P3, PT, |R12|, 0.00021143197955098003149, PT ;  /* 0x395db3d70c00780b */ /* 0x000fe40003f7e200 */
[----:B------:R-:W-:-:S04]  /*161b0*/  PLOP3.LUT P0, PT, P1, P0, PT, 0x2, 0x0 ;  /* 0x000000000000781c */ /* 0x000fc80000f00072 */
[----:B------:R-:W-:-:S13]  /*161c0*/  PLOP3.LUT P0, PT, P0, P3, P2, 0xf1, 0x0 ;  /* 0x000000000000781c */ /* 0x000fda0000707e21 */
[----:B------:R-:W-:Y:S05]  /*161d0*/  @P0 BRA `(.L_x_4498) ;  /* 0x00002a2000000947 */ /* 0x000fea0003800000 */
[----:B------:R-:W-:Y:S01]  /*161e0*/  FADD.FTZ R2, |R11|, 1 ;  /* 0x3f8000000b027421 */ /* 0x000fe20000010200 */
[----:B------:R-:W-:Y:S01]  /*161f0*/  BSSY B0, `(.L_x_4501) ;  /* 0x0000099000007945 */ /* 0x000fe20003800000 */
[----:B------:R-:W-:Y:S02]  /*16200*/  FADD.FTZ R17, |R13|, -RZ ;  /* 0x800000ff0d117221 */ /* 0x000fe40000010200 */
[----:B------:R-:W-:Y:S02]  /*16210*/  FADD.FTZ R6, |R2|, -RZ ;  /* 0x800000ff02067221 */ /* 0x000fe40000010200 */
[----:B------:R-:W-:-:S03]  /*16220*/  FADD.FTZ R3, |R11|, -1 ;  /* 0xbf8000000b037421 */ /* 0x000fc60000010200 */
        /* <DEDUP_REMOVED lines=39> */
[----:B------:R-:W-:Y:S02]  /*164a0*/  FSETP.NEU.FTZ.AND P0, PT, |R11|, 1, PT ;  /* 0x3f8000000b00780b */ /* 0x000fe40003f1d200 */
[----:B------:R-:W-:-:S13]  /*164b0*/  FSETP.GEU.FTZ.AND P1, PT, |R12|, 1.1102230246251565404e-16, PT ;  /* 0x250000000c00780b */ /* 0x000fda0003f3e200 */
[----:B------:R-:W-:Y:S05]  /*164c0*/  @!P0 BRA !P1, `(.L_x_4503) ;  /* 0x000006a000008947 */ /* 0x000fea0004800000 */
[----:B------:R-:W-:-:S04]  /*164d0*/  FADD.FTZ R6, |R8|, -1 ;  /* 0xbf80000008067421 */ /* 0x000fc80000010200 */
[----:B------:R-:W-:-:S05]  /*164e0*/  FMUL.FTZ R13, |R6|, 1.1920928955078125e-07 ;  /* 0x34000000060d7820 */ /* 0x000fca0000410200 */
[----:B------:R-:W-:-:S13]  /*164f0*/  FSETP.GTU.FTZ.AND P0, PT, R13, |R12|, PT ;  /* 0x4000000c0d00720b */ /* 0x000fda0003f1c000 */
[----:B------:R-:W-:Y:S05]  /*16500*/  @!P0 BRA `(.L_x_4504) ;  /* 0x0000028000008947 */ /* 0x000fea0003800000 */
[----:B------:R-:W-:-:S13]  /*16510*/  FSETP.GEU.FTZ.AND P0, PT, |R11|, 1, PT ;  /* 0x3f8000000b00780b */ /* 0x000fda0003f1e200 */
        /* <DEDUP_REMOVED lines=39> */
.L_x_4504:
        /* <DEDUP_REMOVED lines=10> */
.L_x_4506:
[----:B------:R-:W-:-:S04]  /*16830*/  FADD.FTZ R6, -R2, R5 ;  /* 0x0000000502067221 */ /* 0x000fc80000010100 */
[----:B------:R-:W-:Y:S02]  /*16840*/  FMUL.FTZ R6, R6, 0.5 ;  /* 0x3f00000006067820 */ /* 0x000fe40000410000 */
.L_x_4507:
[----:B------:R-:W-:Y:S05]  /*16850*/  BSYNC B1 ;  /* 0x0000000000017941 */ /* 0x000fea0003800000 */
.L_x_4505:
        /* <DEDUP_REMOVED lines=11> */
.L_x_4509:
[----:B------:R-:W-:-:S04]  /*16910*/  FADD.FTZ R10, R4, -R11 ;  /* 0x8000000b040a7221 */ /* 0x000fc80000010000 */
[----:B------:R-:W-:Y:S02]  /*16920*/  FMUL.FTZ R11, R10, 0.5 ;  /* 0x3f0000000a0b7820 */ /* 0x000fe40000410000 */
.L_x_4510:
[----:B------:R-:W-:Y:S05]  /*16930*/  BSYNC B1 ;  /* 0x0000000000017941 */ /* 0x000fea0003800000 */
.L_x_4508:
        /* <DEDUP_REMOVED lines=35> */
.L_x_4503:
[----:B------:R0:W1:Y:S02]  /*16b70*/  MUFU.SQRT R14, R13 ;  /* 0x0000000d000e7308 */ /* 0x0000640000002000 */
.L_x_4502:
[----:B------:R-:W-:Y:S05]  /*16b80*/  BSYNC B0 ;  /* 0x0000000000007941 */ /* 0x000fea0003800000 */
.L_x_4501:
[----:B------:R-:W-:Y:S01]  /*16b90*/  FSETP.GEU.FTZ.AND P0, PT, |R8|, 4.336808689942017736e-19, PT ;  /* 0x210000000800780b */ /* 0x000fe20003f1e200 */
[----:B------:R-:W-:Y:S01]  /*16ba0*/  BSSY B3, `(.L_x_4511) ;  /* 0x0000095000037945 */ /* 0x000fe20003800000 */
[----:B------:R-:W-:Y:S11]  /*16bb0*/  BSSY B0, `(.L_x_4512) ;  /* 0x0000061000007945 */ /* 0x000ff60003800000 */
[----:B------:R-:W-:Y:S05]  /*16bc0*/  @!P0 BRA `(.L_x_4513) ;  /* 0x000005d000008947 */ /* 0x000fea0003800000 */
[----:B------:R-:W2:Y:S02]  /*16bd0*/  MUFU.RCP R11, R17 ;  /* 0x00000011000b7308 */ /* 0x000ea40000001000 */
[----:B--2---:R-:W-:-:S05]  /*16be0*/  FMUL.FTZ R11, |R8|, R11 ;  /* 0x0000000b080b7220 */ /* 0x004fca0000410200 */
        /* <DEDUP_REMOVED lines=29> */
.L_x_4514:
[----:B------:R-:W-:Y:S01]  /*16dc0*/  FSETP.NEU.FTZ.AND P0, PT, |R8|, 1, PT ;  /* 0x3f8000000800780b */ /* 0x000fe20003f1d200 */
[----:B------:R-:W-:Y:S01]  /*16dd0*/  BSSY B1, `(.L_x_4516) ;  /* 0x000003b000017945 */ /* 0x000fe20003800000 */
[----:B------:R-:W-:-:S13]  /*16de0*/  FSETP.GEU.FTZ.AND P1, PT, |R9|, 9.3132257461547851562e-10, PT ;  /* 0x308000000900780b */ /* 0x000fda0003f3e200 */
[----:B------:R-:W-:Y:S05]  /*16df0*/  @!P0 BRA !P1, `(.L_x_4517) ;  /* 0x0000031000008947 */ /* 0x000fea0004800000 */
[----:B------:R-:W-:-:S04]  /*16e00*/  FADD.FTZ R6, |R8|, -1 ;  /* 0xbf80000008067421 */ /* 0x000fc80000010200 */
        /* <DEDUP_REMOVED lines=13> */
.L_x_4520:
[----:B------:R-:W-:-:S04]  /*16ee0*/  FADD.FTZ R2, -R2, R5 ;  /* 0x0000000502027221 */ /* 0x000fc80000010100 */
[----:B------:R-:W-:Y:S02]  /*16ef0*/  FMUL.FTZ R2, R2, 0.5 ;  /* 0x3f00000002027820 */ /* 0x000fe40000410000 */
.L_x_4521:
[----:B------:R-:W-:Y:S05]  /*16f00*/  BSYNC B4 ;  /* 0x0000000000047941 */ /* 0x000fea0003800000 */
.L_x_4519:
        /* <DEDUP_REMOVED lines=10> */
.L_x_4523:
[----:B------:R-:W-:-:S04]  /*16fb0*/  FADD.FTZ R3, -R3, R4 ;  /* 0x0000000403037221 */ /* 0x000fc80000010100 */
[----:B------:R-:W-:Y:S02]  /*16fc0*/  FMUL.FTZ R3, R3, 0.5 ;  /* 0x3f00000003037820 */ /* 0x000fe40000410000 */
.L_x_4524:
[----:B------:R-:W-:Y:S05]  /*16fd0*/  BSYNC B4 ;  /* 0x0000000000047941 */ /* 0x000fea0003800000 */
.L_x_4522:
[----:B------:R-:W-:Y:S02]  /*16fe0*/  FADD.FTZ R2, R3, R2 ;  /* 0x0000000203027221 */ /* 0x000fe40000010000 */
[C---:B------:R-:W-:Y:S02]  /*16ff0*/  FADD.FTZ R17, |R8|.reuse, R17 ;  /* 0x0000001108117221 */ /* 0x040fe40000010200 */
[----:B------:R-:W-:Y:S02]  /*17000*/  FADD.FTZ R10, |R8|, -RZ ;  /* 0x800000ff080a7221 */ /* 0x000fe40000010200 */
[----:B------:R-:W-:-:S04]  /*17010*/  FMUL.FTZ R2, R17, R2 ;  /* 0x0000000211027220 */ /* 0x000fc80000410000 */
[----:B------:R2:W3:Y:S01]  /*17020*/  MUFU.SQRT R11, R2 ;  /* 0x00000002000b7308 */ /* 0x0004e20000002000 */
[----:B------:R-:W-:Y:S05]  /*17030*/  BRA `(.L_x_4525) ;  /* 0x0000014000007947 */ /* 0x000fea0003800000 */
.L_x_4518:
[----:B------:R-:W-:-:S13]  /*17040*/  FSETP.GT.FTZ.AND P0, PT, |R8|, 1, PT ;  /* 0x3f8000000800780b */ /* 0x000fda0003f14200 */
[----:B------:R-:W-:Y:S02]  /*17050*/  @P0 FMUL.FTZ R5, R2, R3 ;  /* 0x0000000302050220 */ /* 0x000fe40000410000 */
[----:B------:R-:W-:Y:S02]  /*17060*/  @!P0 FADD.FTZ R10, |R8|, -RZ ;  /* 0x800000ff080a8221 */ /* 0x000fe40000010200 */
[----:B------:R-:W2:Y:S02]  /*17070*/  @P0 MUFU.SQRT R4, R5 ;  /* 0x0000000500040308 */ /* 0x000ea40000002000 */
[----:B------:R-:W-:Y:S02]  /*17080*/  @!P0 FADD.FTZ R3, -R10, 1 ;  /* 0x3f8000000a038421 */ /* 0x000fe40000010100 */
[----:B------:R-:W-:Y:S02]  /*17090*/  @P0 FMUL.FTZ R10, |R8|, 2.81474976710656000000e+14 ;  /* 0x57800000080a0820 */ /* 0x000fe40000410200 */
[----:B------:R-:W-:-:S02]  /*170a0*/  @!P0 FMUL.FTZ R2, R2, R3 ;  /* 0x0000000302028220 */ /* 0x000fc40000410000 */
[----:B------:R-:W-:Y:S02]  /*170b0*/  @P0 FMUL.FTZ R3, |R9|, 2.81474976710656000000e+14 ;  /* 0x5780000009030820 */ /* 0x000fe40000410200 */
[----:B------:R-:W-:Y:S02]  /*170c0*/  @!P0 MUFU.SQRT R11, R2 ;  /* 0x00000002000b8308 */ /* 0x000fe40000002000 */
[----:B------:R-:W-:-:S06]  /*170d0*/  @P0 FMUL.FTZ R3, |R8|, R3 ;  /* 0x0000000308030220 */ /* 0x000fcc0000410200 */
[----:B--2---:R-:W2:Y:S02]  /*170e0*/  @P0 MUFU.RCP R4, R4 ;  /* 0x0000000400040308 */ /* 0x004ea40000001000 */
[----:B--2---:R-:W-:Y:S01]  /*170f0*/  @P0 FMUL.FTZ R11, R3, R4 ;  /* 0x00000004030b0220 */ /* 0x004fe20000410000 */
[----:B------:R-:W-:Y:S05]  /*17100*/  BRA `(.L_x_4525) ;  /* 0x0000007000007947 */ /* 0x000fea0003800000 */
.L_x_4517:
[----:B------:R-:W-:Y:S01]  /*17110*/  FADD.FTZ R3, R17, 1 ;  /* 0x3f80000011037421 */ /* 0x000fe20000010000 */
[----:B------:R-:W-:Y:S01]  /*17120*/  MOV R10, 0x3f800000 ;  /* 0x3f800000000a7802 */ /* 0x000fe20000000f00 */
[----:B------:R-:W-:Y:S02]  /*17130*/  FADD.FTZ R2, |R9|, -RZ ;  /* 0x800000ff09027221 */ /* 0x000fe40000010200 */
[----:B------:R-:W-:-:S04]  /*17140*/  FMUL.FTZ R3, R3, 0.5 ;  /* 0x3f00000003037820 */ /* 0x000fc80000410000 */
[----:B------:R-:W-:Y:S08]  /*17150*/  MUFU.SQRT R2, R2 ;  /* 0x0000000200027308 */ /* 0x000ff00000002000 */
[----:B------:R-:W2:Y:S02]  /*17160*/  MUFU.SQRT R3, R3 ;  /* 0x0000000300037308 */ /* 0x000ea40000002000 */
[----:B--2---:R-:W-:-:S06]  /*17170*/  FMUL.FTZ R11, R2, R3 ;  /* 0x00000003020b7220 */ /* 0x004fcc0000410000 */
.L_x_4525:
[----:B------:R-:W-:Y:S05]  /*17180*/  BSYNC B1 ;  /* 0x0000000000017941 */ /* 0x000fea0003800000 */
.L_x_4516:
[----:B------:R-:W-:Y:S05]  /*17190*/  BRA `(.L_x_4526) ;  /* 0x0000002000007947 */ /* 0x000fea0003800000 */
.L_x_4513:
[----:B------:R-:W-:Y:S02]  /*171a0*/  FMUL.FTZ R11, R17, 16777216 ;  /* 0x4b800000110b7820 */ /* 0x000fe40000410000 */
[----:B------:R-:W-:-:S02]  /*171b0*/  FMUL.FTZ R10, |R8|, 16777216 ;  /* 0x4b800000080a7820 */ /* 0x000fc40000410200 */
.L_x_4526:
[----:B------:R-:W-:Y:S05]  /*171c0*/  BSYNC B0 ;  /* 0x0000000000007941 */ /* 0x000fea0003800000 */
.L_x_4512:
[C---:B--2---:R-:W-:Y:S01]  /*171d0*/  FADD.FTZ R2, |R10|.reuse, -RZ ;  /* 0x800000ff0a027221 */ /* 0x044fe20000010200 */
[----:B---3--:R-:W-:Y:S01]  /*171e0*/  FSETP.GT.FTZ.AND P6, PT, |R10|, |R11|, PT ;  /* 0x4000000b0a00720b */ /* 0x008fe20003fd4200 */
        /* <DEDUP_REMOVED lines=14> */
.L_x_4528:
[----:B------:R-:W-:Y:S05]  /*172d0*/  BSYNC B4 ;  /* 0x0000000000047941 */ /* 0x000fea0003800000 */
.L_x_4527:
        /* <DEDUP_REMOVED lines=18> */
.L_x_4530:
[----:B------:R-:W-:Y:S02]  /*17400*/  ISETP.GE.AND P0, PT, R11, RZ, PT ;  /* 0x000000ff0b00720c */ /* 0x000fe40003f06270 */
[----:B------:R-:W-:-:S11]  /*17410*/  MOV R3, 0x3fd774eb ;  /* 0x3fd774eb00037802 */ /* 0x000fd60000000f00 */
[----:B------:R-:W-:-:S04]  /*17420*/  @P0 FFMA.FTZ R2, R3, 0.93318945169448852539, -R2 ;  /* 0x3f6ee58103020823 */ /* 0x000fc80000010802 */
[----:B------:R-:W-:Y:S02]  /*17430*/  @!P0 FFMA.FTZ R2, R3, 0.93318945169448852539, R2 ;  /* 0x3f6ee58103028823 */ /* 0x000fe40000010002 */
.L_x_4531:
[----:B------:R-:W-:Y:S05]  /*17440*/  BSYNC B0 ;  /* 0x0000000000007941 */ /* 0x000fea0003800000 */
.L_x_4529:
        /* <DEDUP_REMOVED lines=10> */
.L_x_4515:
[----:B------:R-:W-:Y:S05]  /*174f0*/  BSYNC B3 ;  /* 0x0000000000037941 */ /* 0x000fea0003800000 */
.L_x_4511:
[----:B------:R-:W-:Y:S02]  /*17500*/  LOP3.LUT R8, R3, 0x80000000, R8, 0xb8, !PT ;  /* 0x8000000003087812 */ /* 0x000fe400078eb808 */
[----:B-1----:R-:W-:Y:S01]  /*17510*/  LOP3.LUT R9, R14, 0x80000000, R9, 0xb8, !PT ;  /* 0x800000000e097812 */ /* 0x002fe200078eb809 */
[----:B------:R-:W-:Y:S05]  /*17520*/  BRA `(.L_x_4498) ;  /* 0x000016d000007947 */ /* 0x000fea0003800000 */
.L_x_4500:
        /* <DEDUP_REMOVED lines=29> */
.L_x_4537:
[----:B------:R-:W-:Y:S05]  /*17700*/  BSYNC B4 ;  /* 0x0000000000047941 */ /* 0x000fea0003800000 */
.L_x_4536:
        /* <DEDUP_REMOVED lines=18> */
.L_x_4539:
[----:B------:R-:W-:Y:S02]  /*17830*/  ISETP.GE.AND P0, PT, R12, RZ, PT ;  /* 0x000000ff0c00720c */ /* 0x000fe40003f06270 */
[----:B------:R-:W-:-:S11]  /*17840*/  MOV R3, 0x3fd774eb ;  /* 0x3fd774eb00037802 */ /* 0x000fd60000000f00 */
[----:B------:R-:W-:-:S04]  /*17850*/  @P0 FFMA.FTZ R2, R3, 0.93318945169448852539, -R2 ;  /* 0x3f6ee58103020823 */ /* 0x000fc80000010802 */
[----:B------:R-:W-:Y:S02]  /*17860*/  @!P0 FFMA.FTZ R2, R3, 0.93318945169448852539, R2 ;  /* 0x3f6ee58103028823 */ /* 0x000fe40000010002 */
.L_x_4540:
[----:B------:R-:W-:Y:S05]  /*17870*/  BSYNC B0 ;  /* 0x0000000000007941 */ /* 0x000fea0003800000 */
.L_x_4538:
        /* <DEDUP_REMOVED lines=13> */
.L_x_4535:
        /* <DEDUP_REMOVED lines=11> */
.L_x_4543:
[----:B------:R-:W-:Y:S05]  /*17a00*/  BSYNC B4 ;  /* 0x0000000000047941 */ /* 0x000fea0003800000 */
.L_x_4542:
        /* <DEDUP_REMOVED lines=18> */
.L_x_4545:
[----:B------:R-:W-:Y:S02]  /*17b30*/  ISETP.GE.AND P0, PT, R12, RZ, PT ;  /* 0x000000ff0c00720c */ /* 0x000fe40003f06270 */
[----:B------:R-:W-:-:S11]  /*17b40*/  MOV R3, 0x3fd774eb ;  /* 0x3fd774eb00037802 */ /* 0x000fd60000000f00 */
[----:B------:R-:W-:-:S04]  /*17b50*/  @P0 FFMA.FTZ R2, R3, 0.93318945169448852539, -R2 ;  /* 0x3f6ee58103020823 */ /* 0x000fc80000010802 */
[----:B------:R-:W-:Y:S02]  /*17b60*/  @!P0 FFMA.FTZ R2, R3, 0.93318945169448852539, R2 ;  /* 0x3f6ee58103028823 */ /* 0x000fe40000010002 */
.L_x_4546:
[----:B------:R-:W-:Y:S05]  /*17b70*/  BSYNC B0 ;  /* 0x0000000000007941 */ /* 0x000fea0003800000 */
.L_x_4544:
        /* <DEDUP_REMOVED lines=27> */
.L_x_4534:
        /* <DEDUP_REMOVED lines=19> */
[----:B------:R-:W-:Y:S01]  /*17e60*/  FFMA R2, -R26, R3, 1 ;  /* 0x3f8000001a027423 */ /* 0x000fe20000000103 */
[----:B------:R-:W-:-:S02]  /*17e70*/  MOV R5, 0x3f800000 ;  /* 0x3f80000000057802 */ /* 0x000fc40000000f00 */
        /* <DEDUP_REMOVED lines=11> */
.L_x_4548:
[----:B------:R-:W-:Y:S05]  /*17f30*/  BSYNC B4 ;  /* 0x0000000000047941 */ /* 0x000fea0003800000 */
.L_x_4547:
        /* <DEDUP_REMOVED lines=18> */
.L_x_4550:
[----:B------:R-:W-:Y:S02]  /*18060*/  ISETP.GE.AND P0, PT, R12, RZ, PT ;  /* 0x000000ff0c00720c */ /* 0x000fe40003f06270 */
[----:B------:R-:W-:-:S11]  /*18070*/  MOV R3, 0x3fd774eb ;  /* 0x3fd774eb00037802 */ /* 0x000fd60000000f00 */
[----:B------:R-:W-:-:S04]  /*18080*/  @P0 FFMA.FTZ R2, R3, 0.93318945169448852539, -R2 ;  /* 0x3f6ee58103020823 */ /* 0x000fc80000010802 */
[----:B------:R-:W-:Y:S02]  /*18090*/  @!P0 FFMA.FTZ R2, R3, 0.93318945169448852539, R2 ;  /* 0x3f6ee58103028823 */ /* 0x000fe40000010002 */
.L_x_4551:
[----:B------:R-:W-:Y:S05]  /*180a0*/  BSYNC B0 ;  /* 0x0000000000007941 */ /* 0x000fea0003800000 */
.L_x_4549:
        /* <DEDUP_REMOVED lines=11> */
.L_x_4533:
        /* <DEDUP_REMOVED lines=22> */
.L_x_4555:
[----:B------:R-:W-:Y:S05]  /*182c0*/  BSYNC B4 ;  /* 0x0000000000047941 */ /* 0x000fea0003800000 */
.L_x_4554:
[----:B------:R-:W-:Y:S01]  /*182d0*/  MOV R5, 0x3b33710b ;  /* 0x3b33710b00057802 */ /* 0x000fe20000000f00 */
[----:B0-----:R-:W-:Y:S01]  /*182e0*/  FMUL.FTZ R2, R3, R3 ;  /* 0x0000000303027220 */ /* 0x001fe20000410000 */
[----:B------:R-:W0:Y:S01]  /*182f0*/  MUFU.LG2 R13, R13 ;  /* 0x0000000d000d7308 */ /* 0x000e220000000c00 */
[----:B------:R-:W-:Y:S01]  /*18300*/  FSETP.NEU.FTZ.AND P0, PT, |R12|, |R11|, PT ;  /* 0x4000000b0c00720b */ /* 0x000fe20003f1d200 */
[----:B------:R-:W-:Y:S01]  /*18310*/  FADD.FTZ R4, |R11|, |R12| ;  /* 0x4000000c0b047221 */ /* 0x000fe20000010200 */
        /* <DEDUP_REMOVED lines=19> */
.L_x_4553:
        /* <DEDUP_REMOVED lines=11> */
.L_x_4557:
[----:B------:R-:W-:Y:S05]  /*18500*/  BSYNC B4 ;  /* 0x0000000000047941 */ /* 0x000fea0003800000 */
.L_x_4556:
        /* <DEDUP_REMOVED lines=25> */
[----:B------:R-:W-:Y:S01]  /*186a0*/  FADD.FTZ R6, |R11|, |R12| ;  /* 0x4000000c0b067221 */ /* 0x000fe20000010200 */
[----:B------:R-:W-:Y:S01]  /*186b0*/  FSEL R4, R4, +INF , P0 ;  /* 0x7f80000004047808 */ /* 0x000fe20000000000 */
[----:B------:R-:W-:Y:S01]  /*186c0*/  FFMA.FTZ R2, R2, R3, R3 ;  /* 0x0000000302027223 */ /* 0x000fe20000010003 */
[----:B------:R-:W-:-:S03]  /*186d0*/  FSETP.NEU.FTZ.AND P0, PT, |R12|, |R11|, PT ;  /* 0x4000000b0c00720b */ /* 0x000fc60003f1d200 */
        /* <DEDUP_REMOVED lines=9> */
.L_x_4552:
        /* <DEDUP_REMOVED lines=20> */
[----:B------:R-:W-:-:S02]  /*188b0*/  HFMA2.MMA R5, -RZ, RZ, 1.875, 0 ;  /* 0x3f800000ff057435 */ /* 0x000fc400000001ff */
        /* <DEDUP_REMOVED lines=11> */
.L_x_4559:
[----:B------:R-:W-:Y:S05]  /*18970*/  BSYNC B4 ;  /* 0x0000000000047941 */ /* 0x000fea0003800000 */
.L_x_4558:
[----:B------:R-:W-:Y:S01]  /*18980*/  MOV R5, 0x3b33710b ;  /* 0x3b33710b00057802 */ /* 0x000fe20000000f00 */
[----:B0-----:R-:W-:Y:S01]  /*18990*/  FMUL.FTZ R2, R3, R3 ;  /* 0x0000000303027220 */ /* 0x001fe20000410000 */
[----:B------:R-:W-:Y:S01]  /*189a0*/  FSETP.NEU.FTZ.AND P0, PT, |R12|, |R11|, PT ;  /* 0x4000000b0c00720b */ /* 0x000fe20003f1d200 */
[----:B------:R-:W-:Y:S01]  /*189b0*/  FADD.FTZ R4, |R11|, |R12| ;  /* 0x4000000c0b047221 */ /* 0x000fe20000010200 */
        /* <DEDUP_REMOVED lines=17> */
.L_x_4541:
[----:B------:R-:W-:Y:S05]  /*18ad0*/  BSYNC B3 ;  /* 0x0000000000037941 */ /* 0x000fea0003800000 */
.L_x_4532:
[----:B------:R-:W-:Y:S01]  /*18ae0*/  FADD.FTZ R10, R10, 0.69314718246459960938 ;  /* 0x3f3172180a0a7421 */ /* 0x000fe20000010000 */
[----:B------:R-:W-:-:S04]  /*18af0*/  LOP3.LUT R8, R3, 0x80000000, R8, 0xb8, !PT ;  /* 0x8000000003087812 */ /* 0x000fc800078eb808 */
[----:B------:R-:W-:Y:S01]  /*18b00*/  LOP3.LUT R9, R10, 0x80000000, R9, 0xb8, !PT ;  /* 0x800000000a097812 */ /* 0x000fe200078eb809 */
[----:B------:R-:W-:Y:S05]  /*18b10*/  BRA `(.L_x_4498) ;  /* 0x000000e000007947 */ /* 0x000fea0003800000 */
.L_x_4499:
[----:B------:R-:W-:-:S13]  /*18b20*/  FSETP.NEU.FTZ.AND P0, PT, |R12|, +INF , PT ;  /* 0x7f8000000c00780b */ /* 0x000fda0003f1d200 */
[----:B------:R-:W-:Y:S01]  /*18b30*/  @!P0 FADD.FTZ R8, R8, R8 ;  /* 0x0000000808088221 */ /* 0x000fe20000010000 */
[----:B------:R-:W-:Y:S05]  /*18b40*/  @!P0 BRA `(.L_x_4498) ;  /* 0x000000b000008947 */ /* 0x000fea0003800000 */
[----:B------:R-:W-:-:S13]  /*18b50*/  FSETP.NEU.FTZ.AND P0, PT, |R11|, +INF , PT ;  /* 0x7f8000000b00780b */ /* 0x000fda0003f1d200 */
        /* <DEDUP_REMOVED lines=10> */
.L_x_4498:
[----:B------:R-:W-:Y:S05]  /*18c00*/  BSYNC B2 ;  /* 0x0000000000027941 */ /* 0x000fea0003800000 */
.L_x_4497:
[----:B------:R-:W-:Y:S01]  /*18c10*/  WARPSYNC 0xffffffff ;  /* 0xffffffff00007948 */ /* 0x000fe20003800000 */
[----:B------:R-:W1:Y:S01]  /*18c20*/  S2R R2, SR_TID.X ;  /* 0x0000000000027919 */ /* 0x000e620000002100 */
[----:B------:R-:W-:Y:S01]  /*18c30*/  BSSY B2, `(.L_x_4560) ;  /* 0x00002b6000027945 */ /* 0x000fe20003800000 */
[----:B-1----:R-:W-:-:S04]  /*18c40*/  IADD3 R2, R2, 0x80, RZ ;  /* 0x0000008002027810 */ /* 0x002fc80007ffe0ff */
[----:B------:R-:W-:-:S13]  /*18c50*/  ISETP.GE.AND P0, PT, R2, R7, PT ;  /* 0x000000070200720c */ /* 0x000fda0003f06270 */
[----:B------:R-:W-:Y:S05]  /*18c60*/  @P0 BRA `(.L_x_4561) ;  /* 0x00002b2000000947 */ /* 0x000fea0003800000 */
[--C-:B------:R-:W-:Y:S02]  /*18c70*/  HADD2.F32 R10, -RZ, R15.reuse.H0_H0 ;  /* 0x2000000fff0a7230 */ /* 0x100fe40000004100 */
[----:B------:R-:W-:-:S03]  /*18c80*/  HADD2.F32 R11, -RZ, R15.H1_H1 ;  /* 0x3000000fff0b7230 */ /* 0x000fc60000004100 */
        /* <DEDUP_REMOVED lines=107> */
.L_x_4567:
        /* <DEDUP_REMOVED lines=10> */
.L_x_4569:
[----:B------:R-:W-:-:S04]  /*193e0*/  FADD.FTZ R6, -R2, R5 ;  /* 0x0000000502067221 */ /* 0x000fc80000010100 */
[----:B------:R-:W-:Y:S02]  /*193f0*/  FMUL.FTZ R6, R6, 0.5 ;  /* 0x3f00000006067820 */ /* 0x000fe40000410000 */
.L_x_4570:
[----:B------:R-:W-:Y:S05]  /*19400*/  BSYNC B1 ;  /* 0x0000000000017941 */ /* 0x000fea0003800000 */
.L_x_4568:
        /* <DEDUP_REMOVED lines=11> */
.L_x_4572:
[----:B------:R-:W-:-:S04]  /*194c0*/  FADD.FTZ R13, R4, -R13 ;  /* 0x8000000d040d7221 */ /* 0x000fc80000010000 */
[----:B------:R-:W-:Y:S02]  /*194d0*/  FMUL.FTZ R13, R13, 0.5 ;  /* 0x3f0000000d0d7820 */ /* 0x000fe40000410000 */
.L_x_4573:
[----:B------:R-:W-:Y:S05]  /*194e0*/  BSYNC B1 ;  /* 0x0000000000017941 */ /* 0x000fea0003800000 */
.L_x_4571:
        /* <DEDUP_REMOVED lines=35> */
.L_x_4566:
[----:B------:R0:W1:Y:S02]  /*19720*/  MUFU.SQRT R14, R13 ;  /* 0x0000000d000e7308 */ /* 0x0000640000002000 */
.L_x_4565:
[----:B------:R-:W-:Y:S05]  /*19730*/  BSYNC B0 ;  /* 0x0000000000007941 */ /* 0x000fea0003800000 */
.L_x_4564:
[----:B------:R-:W-:Y:S01]  /*19740*/  FSETP.GEU.FTZ.AND P0, PT, R12, 4.336808689942017736e-19, PT ;  /* 0x210000000c00780b */ /* 0x000fe20003f1e000 */
[----:B------:R-:W-:Y:S01]  /*19750*/  BSSY B3, `(.L_x_4574) ;  /* 0x0000093000037945 */ /* 0x000fe20003800000 */
[----:B------:R-:W-:Y:S11]  /*19760*/  BSSY B0, `(.L_x_4575) ;  /* 0x000005f000007945 */ /* 0x000ff60003800000 */
[----:B------:R-:W-:Y:S05]  /*19770*/  @!P0 BRA `(.L_x_4576) ;  /* 0x000005b000008947 */ /* 0x000fea0003800000 */
[----:B0-----:R-:W0:Y:S02]  /*19780*/  MUFU.RCP R13, R15 ;  /* 0x0000000f000d7308 */ /* 0x001e240000001000 */
[----:B0-----:R-:W-:-:S05]  /*19790*/  FMUL.FTZ R13, R12, R13 ;  /* 0x0000000d0c0d7220 */ /* 0x001fca0000410000 */
        /* <DEDUP_REMOVED lines=29> */
.L_x_4577:
[----:B------:R-:W-:Y:S01]  /*19970*/  FSETP.NEU.FTZ.AND P0, PT, R12, 1, PT ;  /* 0x3f8000000c00780b */ /* 0x000fe20003f1d000 */
        /* <DEDUP_REMOVED lines=17> */
.L_x_4583:
[----:B------:R-:W-:-:S04]  /*19a90*/  FADD.FTZ R2, -R2, R5 ;  /* 0x0000000502027221 */ /* 0x000fc80000010100 */
[----:B------:R-:W-:Y:S02]  /*19aa0*/  FMUL.FTZ R2, R2, 0.5 ;  /* 0x3f00000002027820 */ /* 0x000fe40000410000 */
.L_x_4584:
[----:B------:R-:W-:Y:S05]  /*19ab0*/  BSYNC B4 ;  /* 0x0000000000047941 */ /* 0x000fea0003800000 */
.L_x_4582:
        /* <DEDUP_REMOVED lines=10> */
.L_x_4586:
[----:B------:R-:W-:-:S04]  /*19b60*/  FADD.FTZ R3, -R3, R4 ;  /* 0x0000000403037221 */ /* 0x000fc80000010100 */
[----:B------:R-:W-:Y:S02]  /*19b70*/  FMUL.FTZ R3, R3, 0.5 ;  /* 0x3f00000003037820 */ /* 0x000fe40000410000 */
.L_x_4587:
[----:B------:R-:W-:Y:S05]  /*19b80*/  BSYNC B4 ;  /* 0x0000000000047941 */ /* 0x000fea0003800000 */
.L_x_4585:
[----:B------:R-:W-:Y:S02]  /*19b90*/  FADD.FTZ R2, R3, R2 ;  /* 0x0000000203027221 */ /* 0x000fe40000010000 */
[----:B------:R-:W-:-:S04]  /*19ba0*/  FADD.FTZ R15, R12, R15 ;  /* 0x0000000f0c0f7221 */ /* 0x000fc80000010000 */
[----:B------:R-:W-:-:S04]  /*19bb0*/  FMUL.FTZ R2, R15, R2 ;  /* 0x000000020f027220 */ /* 0x000fc80000410000 */
[----:B------:R0:W2:Y:S01]  /*19bc0*/  MUFU.SQRT R13, R2 ;  /* 0x00000002000d7308 */ /* 0x0000a20000002000 */
[----:B------:R-:W-:Y:S05]  /*19bd0*/  BRA `(.L_x_4588) ;  /* 0x0000013000007947 */ /* 0x000fea0003800000 */
.L_x_4581:
[----:B------:R-:W-:-:S13]  /*19be0*/  FSETP.GT.FTZ.AND P0, PT, R12, 1, PT ;  /* 0x3f8000000c00780b */ /* 0x000fda0003f14000 */
[----:B------:R-:W-:Y:S02]  /*19bf0*/  @P0 FMUL.FTZ R5, R2, R3 ;  /* 0x0000000302050220 */ /* 0x000fe40000410000 */
[----:B------:R-:W-:-:S04]  /*19c00*/  @!P0 FADD.FTZ R3, -R12, 1 ;  /* 0x3f8000000c038421 */ /* 0x000fc80000010100 */
        /* <DEDUP_REMOVED lines=9> */
.L_x_4580:
[----:B------:R-:W-:Y:S01]  /*19ca0*/  FADD.FTZ R3, R15, 1 ;  /* 0x3f8000000f037421 */ /* 0x000fe20000010000 */
[----:B------:R-:W-:Y:S01]  /*19cb0*/  MOV R12, 0x3f800000 ;  /* 0x3f800000000c7802 */ /* 0x000fe20000000f00 */
[----:B------:R-:W-:Y:S02]  /*19cc0*/  FADD.FTZ R2, |R11|, -RZ ;  /* 0x800000ff0b027221 */ /* 0x000fe40000010200 */
[----:B------:R-:W-:-:S04]  /*19cd0*/  FMUL.FTZ R3, R3, 0.5 ;  /* 0x3f00000003037820 */ /* 0x000fc80000410000 */
[----:B------:R-:W-:Y:S08]  /*19ce0*/  MUFU.SQRT R2, R2 ;  /* 0x0000000200027308 */ /* 0x000ff00000002000 */
[----:B------:R-:W0:Y:S02]  /*19cf0*/  MUFU.SQRT R3, R3 ;  /* 0x0000000300037308 */ /* 0x000e240000002000 */
[----:B0-----:R-:W-:-:S06]  /*19d00*/  FMUL.FTZ R13, R2, R3 ;  /* 0x00000003020d7220 */ /* 0x001fcc0000410000 */
.L_x_4588:
[----:B------:R-:W-:Y:S05]  /*19d10*/  BSYNC B1 ;  /* 0x0000000000017941 */ /* 0x000fea0003800000 */
.L_x_4579:
[----:B------:R-:W-:Y:S05]  /*19d20*/  BRA `(.L_x_4589) ;  /* 0x0000002000007947 */ /* 0x000fea0003800000 */
.L_x_4576:
[----:B0-----:R-:W-:Y:S02]  /*19d30*/  FMUL.FTZ R13, R15, 16777216 ;  /* 0x4b8000000f0d7820 */ /* 0x001fe40000410000 */
[----:B------:R-:W-:-:S02]  /*19d40*/  FMUL.FTZ R12, R12, 16777216 ;  /* 0x4b8000000c0c7820 */ /* 0x000fc40000410000 */
.L_x_4589:
[----:B------:R-:W-:Y:S05]  /*19d50*/  BSYNC B0 ;  /* 0x0000000000007941 */ /* 0x000fea0003800000 */
.L_x_4575:
[C---:B0-----:R-:W-:Y:S01]  /*19d60*/  FADD.FTZ R2, |R12|.reuse, -RZ ;  /* 0x800000ff0c027221 */ /* 0x041fe20000010200 */
[----:B--2---:R-:W-:Y:S01]  /*19d70*/  FSETP.GT.FTZ.AND P6, PT, |R12|, |R13|, PT ;  /* 0x4000000d0c00720b */ /* 0x004fe20003fd4200 */
        /* <DEDUP_REMOVED lines=12> */
[----:B------:R-:W-:Y:S02]  /*19e40*/  MOV R2, 0x19e60 ;  /* 0x00019e6000027802 */ /* 0x000fe40000000f00 */
[----:B-1----:R-:W-:Y:S05]  /*19e50*/  CALL.REL.NOINC `($__internal_4_$__cuda_sm3x_div_rn_ftz_f32_slowpath) ;  /* 0x0001224000007944 */ /* 0x002fea0003c00000 */
.L_x_4591:
[----:B------:R-:W-:Y:S05]  /*19e60*/  BSYNC B4 ;  /* 0x0000000000047941 */ /* 0x000fea0003800000 */
.L_x_4590:
        /* <DEDUP_REMOVED lines=18> */
.L_x_4593:
[----:B------:R-:W-:Y:S02]  /*19f90*/  ISETP.GE.AND P0, PT, R13, RZ, PT ;  /* 0x000000ff0d00720c */ /* 0x000fe40003f06270 */
[----:B------:R-:W-:-:S11]  /*19fa0*/  MOV R3, 0x3fd774eb ;  /* 0x3fd774eb00037802 */ /* 0x000fd60000000f00 */
[----:B------:R-:W-:-:S04]  /*19fb0*/  @P0 FFMA.FTZ R2, R3, 0.93318945169448852539, -R2 ;  /* 0x3f6ee58103020823 */ /* 0x000fc80000010802 */
[----:B------:R-:W-:Y:S02]  /*19fc0*/  @!P0 FFMA.FTZ R2, R3, 0.93318945169448852539, R2 ;  /* 0x3f6ee58103028823 */ /* 0x000fe40000010002 */
.L_x_4594:
[----:B------:R-:W-:Y:S05]  /*19fd0*/  BSYNC B0 ;  /* 0x0000000000007941 */ /* 0x000fea0003800000 */
.L_x_4592:
        /* <DEDUP_REMOVED lines=10> */
.L_x_4578:
[----:B------:R-:W-:Y:S05]  /*1a080*/  BSYNC B3 ;  /* 0x0000000000037941 */ /* 0x000fea0003800000 */
.L_x_4574:
[----:B------:R-:W-:Y:S02]  /*1a090*/  LOP3.LUT R10, R3, 0x80000000, R10, 0xb8, !PT ;  /* 0x80000000030a7812 */ /* 0x000fe400078eb80a */
[----:B-1----:R-:W-:Y:S01]  /*1a0a0*/  LOP3.LUT R11, R14, 0x80000000, R11, 0xb8, !PT ;  /* 0x800000000e0b7812 */ /* 0x002fe200078eb80b */
[----:B------:R-:W-:Y:S05]  /*1a0b0*/  BRA `(.L_x_4561) ;  /* 0x000016d000007947 */ /* 0x000fea0003800000 */
.L_x_4563:
        /* <DEDUP_REMOVED lines=29> */
.L_x_4600:
[----:B------:R-:W-:Y:S05]  /*1a290*/  BSYNC B4 ;  /* 0x0000000000047941 */ /* 0x000fea0003800000 */
.L_x_4599:
        /* <DEDUP_REMOVED lines=18> */
.L_x_4602:
[----:B------:R-:W-:Y:S02]  /*1a3c0*/  ISETP.GE.AND P0, PT, R14, RZ, PT ;  /* 0x000000ff0e00720c */ /* 0x000fe40003f06270 */
[----:B------:R-:W-:-:S11]  /*1a3d0*/  MOV R3, 0x3fd774eb ;  /* 0x3fd774eb00037802 */ /* 0x000fd60000000f00 */
[----:B------:R-:W-:-:S04]  /*1a3e0*/  @P0 FFMA.FTZ R2, R3, 0.93318945169448852539, -R2 ;  /* 0x3f6ee58103020823 */ /* 0x000fc80000010802 */
[----:B------:R-:W-:Y:S02]  /*1a3f0*/  @!P0 FFMA.FTZ R2, R3, 0.93318945169448852539, R2 ;  /* 0x3f6ee58103028823 */ /* 0x000fe40000010002 */
.L_x_4603:
[----:B------:R-:W-:Y:S05]  /*1a400*/  BSYNC B0 ;  /* 0x0000000000007941 */ /* 0x000fea0003800000 */
.L_x_4601:
        /* <DEDUP_REMOVED lines=13> */
.L_x_4598:
        /* <DEDUP_REMOVED lines=11> */
.L_x_4606:
[----:B------:R-:W-:Y:S05]  /*1a590*/  BSYNC B4 ;  /* 0x0000000000047941 */ /* 0x000fea0003800000 */
.L_x_4605:
        /* <DEDUP_REMOVED lines=18> */
.L_x_4608:
[----:B------:R-:W-:Y:S02]  /*1a6c0*/  ISETP.GE.AND P0, PT, R14, RZ, PT ;  /* 0x000000ff0e00720c */ /* 0x000fe40003f06270 */
[----:B------:R-:W-:-:S11]  /*1a6d0*/  MOV R3, 0x3fd774eb ;  /* 0x3fd774eb00037802 */ /* 0x000fd60000000f00 */
[----:B------:R-:W-:-:S04]  /*1a6e0*/  @P0 FFMA.FTZ R2, R3, 0.93318945169448852539, -R2 ;  /* 0x3f6ee58103020823 */ /* 0x000fc80000010802 */
[----:B------:R-:W-:Y:S02]  /*1a6f0*/  @!P0 FFMA.FTZ R2, R3, 0.93318945169448852539, R2 ;  /* 0x3f6ee58103028823 */ /* 0x000fe40000010002 */
.L_x_4609:
[----:B------:R-:W-:Y:S05]  /*1a700*/  BSYNC B0 ;  /* 0x0000000000007941 */ /* 0x000fea0003800000 */
.L_x_4607:
        /* <DEDUP_REMOVED lines=27> */
.L_x_4597:
        /* <DEDUP_REMOVED lines=32> */
.L_x_4611:
[----:B------:R-:W-:Y:S05]  /*1aac0*/  BSYNC B4 ;  /* 0x0000000000047941 */ /* 0x000fea0003800000 */
.L_x_4610:
        /* <DEDUP_REMOVED lines=18> */
.L_x_4613:
[----:B------:R-:W-:Y:S02]  /*1abf0*/  ISETP.GE.AND P0, PT, R14, RZ, PT ;  /* 0x000000ff0e00720c */ /* 0x000fe40003f06270 */
[----:B------:R-:W-:-:S11]  /*1ac00*/  MOV R3, 0x3fd774eb ;  /* 0x3fd774eb00037802 */ /* 0x000fd60000000f00 */
[----:B------:R-:W-:-:S04]  /*1ac10*/  @P0 FFMA.FTZ R2, R3, 0.93318945169448852539, -R2 ;  /* 0x3f6ee58103020823 */ /* 0x000fc80000010802 */
[----:B------:R-:W-:Y:S02]  /*1ac20*/  @!P0 FFMA.FTZ R2, R3, 0.93318945169448852539, R2 ;  /* 0x3f6ee58103028823 */ /* 0x000fe40000010002 */
.L_x_4614:
[----:B------:R-:W-:Y:S05]  /*1ac30*/  BSYNC B0 ;  /* 0x0000000000007941 */ /* 0x000fea0003800000 */
.L_x_4612:
        /* <DEDUP_REMOVED lines=11> */
.L_x_4596:
        /* <DEDUP_REMOVED lines=22> */
.L_x_4618:
[----:B------:R-:W-:Y:S05]  /*1ae50*/  BSYNC B4 ;  /* 0x0000000000047941 */ /* 0x000fea0003800000 */
.L_x_4617:
        /* <DEDUP_REMOVED lines=24> */
.L_x_4616:
        /* <DEDUP_REMOVED lines=11> */
.L_x_4620:
[----:B------:R-:W-:Y:S05]  /*1b090*/  BSYNC B4 ;  /* 0x0000000000047941 */ /* 0x000fea0003800000 */
.L_x_4619:
        /* <DEDUP_REMOVED lines=38> */
.L_x_4615:
        /* <DEDUP_REMOVED lines=32> */
.L_x_4622:
[----:B------:R-:W-:Y:S05]  /*1b500*/  BSYNC B4 ;  /* 0x0000000000047941 */ /* 0x000fea0003800000 */
.L_x_4621:
        /* <DEDUP_REMOVED lines=21> */
.L_x_4604:
[----:B------:R-:W-:Y:S05]  /*1b660*/  BSYNC B3 ;  /* 0x0000000000037941 */ /* 0x000fea0003800000 */
.L_x_4595:
[----:B------:R-:W-:Y:S01]  /*1b670*/  FADD.FTZ R2, R15, 0.69314718246459960938 ;  /* 0x3f3172180f027421 */ /* 0x000fe20000010000 */
[----:B------:R-:W-:-:S04]  /*1b680*/  LOP3.LUT R10, R3, 0x80000000, R10, 0xb8, !PT ;  /* 0x80000000030a7812 */ /* 0x000fc800078eb80a */
[----:B------:R-:W-:Y:S01]  /*1b690*/  LOP3.LUT R11, R2, 0x80000000, R11, 0xb8, !PT ;  /* 0x80000000020b7812 */ /* 0x000fe200078eb80b */
[----:B------:R-:W-:Y:S05]  /*1b6a0*/  BRA `(.L_x_4561) ;  /* 0x000000e000007947 */ /* 0x000fea0003800000 */
.L_x_4562:
        /* <DEDUP_REMOVED lines=14> */
.L_x_4561:
[----:B------:R-:W-:Y:S05]  /*1b790*/  BSYNC B2 ;  /* 0x0000000000027941 */ /* 0x000fea0003800000 */
.L_x_4560:
[----:B------:R-:W-:Y:S01]  /*1b7a0*/  WARPSYNC 0xffffffff ;  /* 0xffffffff00007948 */ /* 0x000fe20003800000 */
[----:B------:R-:W1:Y:S01]  /*1b7b0*/  S2R R2, SR_TID.X ;  /* 0x0000000000027919 */ /* 0x000e620000002100 */
[----:B------:R-:W-:Y:S01]  /*1b7c0*/  BSSY B2, `(.L_x_4623) ;  /* 0x00002b4000027945 */ /* 0x000fe20003800000 */
[----:B-1----:R-:W-:-:S04]  /*1b7d0*/  IADD3 R2, R2, 0x100, RZ ;  /* 0x0000010002027810 */ /* 0x002fc80007ffe0ff */
[----:B------:R-:W-:-:S13]  /*1b7e0*/  ISETP.GE.AND P0, PT, R2, R7, PT ;  /* 0x000000070200720c */ /* 0x000fda0003f06270 */
[----:B------:R-:W-:Y:S05]  /*1b7f0*/  @P0 BRA `(.L_x_4624) ;  /* 0x00002b0000000947 */ /* 0x000fea0003800000 */
[--C-:B------:R-:W-:Y:S02]  /*1b800*/  HADD2.F32 R12, -RZ, R16.reuse.H1_H1 ;  /* 0x30000010ff0c7230 */ /* 0x100fe40000004100 */
[----:B0-----:R-:W-:-:S03]  /*1b810*/  HADD2.F32 R13, -RZ, R16.H0_H0 ;  /* 0x20000010ff0d7230 */ /* 0x001fc60000004100 */
        /* <DEDUP_REMOVED lines=107> */
.L_x_4630:
        /* <DEDUP_REMOVED lines=10> */
.L_x_4632:
[----:B------:R-:W-:-:S04]  /*1bf70*/  FADD.FTZ R6, -R2, R5 ;  /* 0x0000000502067221 */ /* 0x000fc80000010100 */
[----:B------:R-:W-:Y:S02]  /*1bf80*/  FMUL.FTZ R6, R6, 0.5 ;  /* 0x3f00000006067820 */ /* 0x000fe40000410000 */
.L_x_4633:
[----:B------:R-:W-:Y:S05]  /*1bf90*/  BSYNC B1 ;  /* 0x0000000000017941 */ /* 0x000fea0003800000 */
.L_x_4631:
        /* <DEDUP_REMOVED lines=11> */
.L_x_4635:
[----:B------:R-:W-:-:S04]  /*1c050*/  FADD.FTZ R16, R4, -R19 ;  /* 0x8000001304107221 */ /* 0x000fc80000010000 */
[----:B------:R-:W-:Y:S02]  /*1c060*/  FMUL.FTZ R19, R16, 0.5 ;  /* 0x3f00000010137820 */ /* 0x000fe40000410000 */
.L_x_4636:
[----:B------:R-:W-:Y:S05]  /*1c070*/  BSYNC B1 ;  /* 0x0000000000017941 */ /* 0x000fea0003800000 */
.L_x_4634:
        /* <DEDUP_REMOVED lines=35> */
.L_x_4629:
[----:B------:R0:W1:Y:S02]  /*1c2b0*/  MUFU.SQRT R16, R15 ;  /* 0x0000000f00107308 */ /* 0x0000640000002000 */
.L_x_4628:
[----:B------:R-:W-:Y:S05]  /*1c2c0*/  BSYNC B0 ;  /* 0x0000000000007941 */ /* 0x000fea0003800000 */
.L_x_4627:
        /* <DEDUP_REMOVED lines=35> */
.L_x_4640:
        /* <DEDUP_REMOVED lines=17> */
.L_x_4646:
[----:B------:R-:W-:-:S04]  /*1c610*/  FADD.FTZ R2, -R2, R5 ;  /* 0x0000000502027221 */ /* 0x000fc80000010100 */
[----:B------:R-:W-:Y:S02]  /*1c620*/  FMUL.FTZ R2, R2, 0.5 ;  /* 0x3f00000002027820 */ /* 0x000fe40000410000 */
.L_x_4647:
[----:B------:R-:W-:Y:S05]  /*1c630*/  BSYNC B4 ;  /* 0x0000000000047941 */ /* 0x000fea0003800000 */
.L_x_4645:
        /* <DEDUP_REMOVED lines=10> */
.L_x_4649:
[----:B------:R-:W-:-:S04]  /*1c6e0*/  FADD.FTZ R3, -R3, R4 ;  /* 0x0000000403037221 */ /* 0x000fc80000010100 */
[----:B------:R-:W-:Y:S02]  /*1c6f0*/  FMUL.FTZ R3, R3, 0.5 ;  /* 0x3f00000003037820 */ /* 0x000fe40000410000 */
.L_x_4650:
[----:B------:R-:W-:Y:S05]  /*1c700*/  BSYNC B4 ;  /* 0x0000000000047941 */ /* 0x000fea0003800000 */
.L_x_4648:
[----:B------:R-:W-:Y:S02]  /*1c710*/  FADD.FTZ R2, R3, R2 ;  /* 0x0000000203027221 */ /* 0x000fe40000010000 */
[----:B------:R-:W-:-:S04]  /*1c720*/  FADD.FTZ R17, R14, R17 ;  /* 0x000000110e117221 */ /* 0x000fc80000010000 */
[----:B------:R-:W-:-:S06]  /*1c730*/  FMUL.FTZ R17, R17, R2 ;  /* 0x0000000211117220 */ /* 0x000fcc0000410000 */
[----:B------:R-:W2:Y:S01]  /*1c740*/  MUFU.SQRT R17, R17 ;  /* 0x0000001100117308 */ /* 0x000ea20000002000 */
[----:B------:R-:W-:Y:S05]  /*1c750*/  BRA `(.L_x_4651) ;  /* 0x0000012000007947 */ /* 0x000fea0003800000 */
.L_x_4644:
        /* <DEDUP_REMOVED lines=12> */
.L_x_4643:
[----:B------:R-:W-:Y:S01]  /*1c820*/  FADD.FTZ R2, R17, 1 ;  /* 0x3f80000011027421 */ /* 0x000fe20000010000 */
[----:B0-----:R-:W-:Y:S01]  /*1c830*/  MUFU.SQRT R15, R15 ;  /* 0x0000000f000f7308 */ /* 0x001fe20000002000 */
[----:B------:R-:W-:Y:S02]  /*1c840*/  MOV R14, 0x3f800000 ;  /* 0x3f800000000e7802 */ /* 0x000fe40000000f00 */
[----:B------:R-:W-:-:S06]  /*1c850*/  FMUL.FTZ R2, R2, 0.5 ;  /* 0x3f00000002027820 */ /* 0x000fcc0000410000 */
[----:B------:R-:W0:Y:S02]  /*1c860*/  MUFU.SQRT R2, R2 ;  /* 0x0000000200027308 */ /* 0x000e240000002000 */
[----:B0-----:R-:W-:-:S06]  /*1c870*/  FMUL.FTZ R17, R15, R2 ;  /* 0x000000020f117220 */ /* 0x001fcc0000410000 */
.L_x_4651:
[----:B------:R-:W-:Y:S05]  /*1c880*/  BSYNC B1 ;  /* 0x0000000000017941 */ /* 0x000fea0003800000 */
.L_x_4642:
[----:B------:R-:W-:Y:S05]  /*1c890*/  BRA `(.L_x_4652) ;  /* 0x0000002000007947 */ /* 0x000fea0003800000 */
.L_x_4639:
[----:B------:R-:W-:Y:S02]  /*1c8a0*/  FMUL.FTZ R17, R17, 16777216 ;  /* 0x4b80000011117820 */ /* 0x000fe40000410000 */
[----:B------:R-:W-:Y:S02]  /*1c8b0*/  FMUL.FTZ R14, R14, 16777216 ;  /* 0x4b8000000e0e7820 */ /* 0x000fe40000410000 */
.L_x_4652:
[----:B------:R-:W-:Y:S05]  /*1c8c0*/  BSYNC B0 ;  /* 0x0000000000007941 */ /* 0x000fea0003800000 */
.L_x_4638:
        /* <DEDUP_REMOVED lines=16> */
.L_x_4654:
[----:B------:R-:W-:Y:S05]  /*1c9d0*/  BSYNC B4 ;  /* 0x0000000000047941 */ /* 0x000fea0003800000 */
.L_x_4653:
        /* <DEDUP_REMOVED lines=18> */
.L_x_4656:
[----:B------:R-:W-:Y:S02]  /*1cb00*/  ISETP.GE.AND P0, PT, R17, RZ, PT ;  /* 0x000000ff1100720c */ /* 0x000fe40003f06270 */
[----:B------:R-:W-:-:S11]  /*1cb10*/  MOV R3, 0x3fd774eb ;  /* 0x3fd774eb00037802 */ /* 0x000fd60000000f00 */
[----:B------:R-:W-:-:S04]  /*1cb20*/  @P0 FFMA.FTZ R2, R3, 0.93318945169448852539, -R2 ;  /* 0x3f6ee58103020823 */ /* 0x000fc80000010802 */
[----:B------:R-:W-:Y:S02]  /*1cb30*/  @!P0 FFMA.FTZ R2, R3, 0.93318945169448852539, R2 ;  /* 0x3f6ee58103028823 */ /* 0x000fe40000010002 */
.L_x_4657:
[----:B------:R-:W-:Y:S05]  /*1cb40*/  BSYNC B0 ;  /* 0x0000000000007941 */ /* 0x000fea0003800000 */
.L_x_4655:
        /* <DEDUP_REMOVED lines=10> */
.L_x_4641:
[----:B------:R-:W-:Y:S05]  /*1cbf0*/  BSYNC B3 ;  /* 0x0000000000037941 */ /* 0x000fea0003800000 */
.L_x_4637:
[----:B------:R-:W-:Y:S02]  /*1cc00*/  LOP3.LUT R12, R5, 0x80000000, R12, 0xb8, !PT ;  /* 0x80000000050c7812 */ /* 0x000fe400078eb80c */
[----:B-1----:R-:W-:Y:S01]  /*1cc10*/  LOP3.LUT R13, R16, 0x80000000, R13, 0xb8, !PT ;  /* 0x80000000100d7812 */ /* 0x002fe200078eb80d */
[----:B------:R-:W-:Y:S05]  /*1cc20*/  BRA `(.L_x_4624) ;  /* 0x000016d000007947 */ /* 0x000fea0003800000 */
.L_x_4626:
        /* <DEDUP_REMOVED lines=29> */
.L_x_4663:
[----:B------:R-:W-:Y:S05]  /*1ce00*/  BSYNC B4 ;  /* 0x0000000000047941 */ /* 0x000fea0003800000 */
.L_x_4662:
        /* <DEDUP_REMOVED lines=18> */
.L_x_4665:
[----:B------:R-:W-:Y:S02]  /*1cf30*/  ISETP.GE.AND P0, PT, R16, RZ, PT ;  /* 0x000000ff1000720c */ /* 0x000fe40003f06270 */
[----:B------:R-:W-:-:S11]  /*1cf40*/  MOV R3, 0x3fd774eb ;  /* 0x3fd774eb00037802 */ /* 0x000fd60000000f00 */
[----:B------:R-:W-:-:S04]  /*1cf50*/  @P0 FFMA.FTZ R2, R3, 0.93318945169448852539, -R2 ;  /* 0x3f6ee58103020823 */ /* 0x000fc80000010802 */
[----:B------:R-:W-:Y:S02]  /*1cf60*/  @!P0 FFMA.FTZ R2, R3, 0.93318945169448852539, R2 ;  /* 0x3f6ee58103028823 */ /* 0x000fe40000010002 */
.L_x_4666:
[----:B------:R-:W-:Y:S05]  /*1cf70*/  BSYNC B0 ;  /* 0x0000000000007941 */ /* 0x000fea0003800000 */
.L_x_4664:
        /* <DEDUP_REMOVED lines=13> */
.L_x_4661:
        /* <DEDUP_REMOVED lines=11> */
.L_x_4669:
[----:B------:R-:W-:Y:S05]  /*1d100*/  BSYNC B4 ;  /* 0x0000000000047941 */ /* 0x000fea0003800000 */
.L_x_4668:
        /* <DEDUP_REMOVED lines=18> */
.L_x_4671:
[----:B------:R-:W-:Y:S02]  /*1d230*/  ISETP.GE.AND P0, PT, R16, RZ, PT ;  /* 0x000000ff1000720c */ /* 0x000fe40003f06270 */
[----:B------:R-:W-:-:S11]  /*1d240*/  MOV R3, 0x3fd774eb ;  /* 0x3fd774eb00037802 */ /* 0x000fd60000000f00 */
[----:B------:R-:W-:-:S04]  /*1d250*/  @P0 FFMA.FTZ R2, R3, 0.93318945169448852539, -R2 ;  /* 0x3f6ee58103020823 */ /* 0x000fc80000010802 */
[----:B------:R-:W-:Y:S02]  /*1d260*/  @!P0 FFMA.FTZ R2, R3, 0.93318945169448852539, R2 ;  /* 0x3f6ee58103028823 */ /* 0x000fe40000010002 */
.L_x_4672:
[----:B------:R-:W-:Y:S05]  /*1d270*/  BSYNC B0 ;  /* 0x0000000000007941 */ /* 0x000fea0003800000 */
.L_x_4670:
        /* <DEDUP_REMOVED lines=27> */
.L_x_4660:
        /* <DEDUP_REMOVED lines=32> */
.L_x_4674:
[----:B------:R-:W-:Y:S05]  /*1d630*/  BSYNC B4 ;  /* 0x0000000000047941 */ /* 0x000fea0003800000 */
.L_x_4673:
        /* <DEDUP_REMOVED lines=18> */
.L_x_4676:
[----:B------:R-:W-:Y:S02]  /*1d760*/  ISETP.GE.AND P0, PT, R16, RZ, PT ;  /* 0x000000ff1000720c */ /* 0x000fe40003f06270 */
[----:B------:R-:W-:-:S11]  /*1d770*/  MOV R3, 0x3fd774eb ;  /* 0x3fd774eb00037802 */ /* 0x000fd60000000f00 */
[----:B------:R-:W-:-:S04]  /*1d780*/  @P0 FFMA.FTZ R2, R3, 0.93318945169448852539, -R2 ;  /* 0x3f6ee58103020823 */ /* 0x000fc80000010802 */
[----:B------:R-:W-:Y:S02]  /*1d790*/  @!P0 FFMA.FTZ R2, R3, 0.93318945169448852539, R2 ;  /* 0x3f6ee58103028823 */ /* 0x000fe40000010002 */
.L_x_4677:
[----:B------:R-:W-:Y:S05]  /*1d7a0*/  BSYNC B0 ;  /* 0x0000000000007941 */ /* 0x000fea0003800000 */
.L_x_4675:
        /* <DEDUP_REMOVED lines=11> */
.L_x_4659:
        /* <DEDUP_REMOVED lines=22> */
.L_x_4681:
[----:B------:R-:W-:Y:S05]  /*1d9c0*/  BSYNC B4 ;  /* 0x0000000000047941 */ /* 0x000fea0003800000 */
.L_x_4680:
        /* <DEDUP_REMOVED lines=24> */
.L_x_4679:
        /* <DEDUP_REMOVED lines=11> */
.L_x_4683:
[----:B------:R-:W-:Y:S05]  /*1dc00*/  BSYNC B4 ;  /* 0x0000000000047941 */ /* 0x000fea0003800000 */
.L_x_4682:
        /* <DEDUP_REMOVED lines=38> */
.L_x_4678:
        /* <DEDUP_REMOVED lines=32> */
.L_x_4685:
[----:B------:R-:W-:Y:S05]  /*1e070*/  BSYNC B4 ;  /* 0x0000000000047941 */ /* 0x000fea0003800000 */
.L_x_4684:
        /* <DEDUP_REMOVED lines=21> */
.L_x_4667:
[----:B------:R-:W-:Y:S05]  /*1e1d0*/  BSYNC B3 ;  /* 0x0000000000037941 */ /* 0x000fea0003800000 */
.L_x_4658:
[----:B------:R-:W-:Y:S01]  /*1e1e0*/  FADD.FTZ R2, R17, 0.69314718246459960938 ;  /* 0x3f31721811027421 */ /* 0x000fe20000010000 */
[----:B------:R-:W-:-:S04]  /*1e1f0*/  LOP3.LUT R12, R3, 0x80000000, R12, 0xb8, !PT ;  /* 0x80000000030c7812 */ /* 0x000fc800078eb80c */
[----:B------:R-:W-:Y:S01]  /*1e200*/  LOP3.LUT R13, R2, 0x80000000, R13, 0xb8, !PT ;  /* 0x80000000020d7812 */ /* 0x000fe200078eb80d */
[----:B------:R-:W-:Y:S05]  /*1e210*/  BRA `(.L_x_4624) ;  /* 0x000000e000007947 */ /* 0x000fea0003800000 */
.L_x_4625:
        /* <DEDUP_REMOVED lines=14> */
.L_x_4624:
[----:B------:R-:W-:Y:S05]  /*1e300*/  BSYNC B2 ;  /* 0x0000000000027941 */ /* 0x000fea0003800000 */
.L_x_4623:
        /* <DEDUP_REMOVED lines=115> */
.L_x_4693:
        /* <DEDUP_REMOVED lines=10> */
.L_x_4695:
[----:B------:R-:W-:-:S04]  /*1eae0*/  FADD.FTZ R6, -R2, R5 ;  /* 0x0000000502067221 */ /* 0x000fc80000010100 */
[----:B------:R-:W-:Y:S02]  /*1eaf0*/  FMUL.FTZ R6, R6, 0.5 ;  /* 0x3f00000006067820 */ /* 0x000fe40000410000 */
.L_x_4696:
[----:B------:R-:W-:Y:S05]  /*1eb00*/  BSYNC B1 ;  /* 0x0000000000017941 */ /* 0x000fea0003800000 */
.L_x_4694:
        /* <DEDUP_REMOVED lines=11> */
.L_x_4698:
[----:B------:R-:W-:-:S04]  /*1ebc0*/  FADD.FTZ R18, R4, -R21 ;  /* 0x8000001504127221 */ /* 0x000fc80000010000 */
[----:B------:R-:W-:Y:S02]  /*1ebd0*/  FMUL.FTZ R21, R18, 0.5 ;  /* 0x3f00000012157820 */ /* 0x000fe40000410000 */
.L_x_4699:
[----:B------:R-:W-:Y:S05]  /*1ebe0*/  BSYNC B1 ;  /* 0x0000000000017941 */ /* 0x000fea0003800000 */
.L_x_4697:
        /* <DEDUP_REMOVED lines=35> */
.L_x_4692:
[----:B------:R0:W1:Y:S02]  /*1ee20*/  MUFU.SQRT R18, R17 ;  /* 0x0000001100127308 */ /* 0x0000640000002000 */
.L_x_4691:
[----:B------:R-:W-:Y:S05]  /*1ee30*/  BSYNC B0 ;  /* 0x0000000000007941 */ /* 0x000fea0003800000 */
.L_x_4690:
        /* <DEDUP_REMOVED lines=35> */
.L_x_4703:
        /* <DEDUP_REMOVED lines=17> */
.L_x_4709:
[----:B------:R-:W-:-:S04]  /*1f180*/  FADD.FTZ R2, -R2, R5 ;  /* 0x0000000502027221 */ /* 0x000fc80000010100 */
[----:B------:R-:W-:Y:S02]  /*1f190*/  FMUL.FTZ R2, R2, 0.5 ;  /* 0x3f00000002027820 */ /* 0x000fe40000410000 */
.L_x_4710:
[----:B------:R-:W-:Y:S05]  /*1f1a0*/  BSYNC B4 ;  /* 0x0000000000047941 */ /* 0x000fea0003800000 */
.L_x_4708:
        /* <DEDUP_REMOVED lines=10> */
.L_x_4712:
[----:B------:R-:W-:-:S04]  /*1f250*/  FADD.FTZ R3, -R3, R4 ;  /* 0x0000000403037221 */ /* 0x000fc80000010100 */
[----:B------:R-:W-:Y:S02]  /*1f260*/  FMUL.FTZ R3, R3, 0.5 ;  /* 0x3f00000003037820 */ /* 0x000fe40000410000 */
.L_x_4713:
[----:B------:R-:W-:Y:S05]  /*1f270*/  BSYNC B4 ;  /* 0x0000000000047941 */ /* 0x000fea0003800000 */
.L_x_4711:
[----:B------:R-:W-:Y:S02]  /*1f280*/  FADD.FTZ R2, R3, R2 ;  /* 0x0000000203027221 */ /* 0x000fe40000010000 */
[----:B------:R-:W-:-:S04]  /*1f290*/  FADD.FTZ R19, R16, R19 ;  /* 0x0000001310137221 */ /* 0x000fc80000010000 */
[----:B------:R-:W-:-:S06]  /*1f2a0*/  FMUL.FTZ R19, R19, R2 ;  /* 0x0000000213137220 */ /* 0x000fcc0000410000 */
[----:B------:R-:W2:Y:S01]  /*1f2b0*/  MUFU.SQRT R19, R19 ;  /* 0x0000001300137308 */ /* 0x000ea20000002000 */
[----:B------:R-:W-:Y:S05]  /*1f2c0*/  BRA `(.L_x_4714) ;  /* 0x0000012000007947 */ /* 0x000fea0003800000 */
.L_x_4707:
        /* <DEDUP_REMOVED lines=12> */
.L_x_4706:
[----:B------:R-:W-:Y:S01]  /*1f390*/  FADD.FTZ R2, R19, 1 ;  /* 0x3f80000013027421 */ /* 0x000fe20000010000 */
[----:B0-----:R-:W-:Y:S01]  /*1f3a0*/  MUFU.SQRT R17, R17 ;  /* 0x0000001100117308 */ /* 0x001fe20000002000 */
[----:B------:R-:W-:Y:S02]  /*1f3b0*/  MOV R16, 0x3f800000 ;  /* 0x3f80000000107802 */ /* 0x000fe40000000f00 */
[----:B------:R-:W-:-:S06]  /*1f3c0*/  FMUL.FTZ R2, R2, 0.5 ;  /* 0x3f00000002027820 */ /* 0x000fcc0000410000 */
[----:B------:R-:W0:Y:S02]  /*1f3d0*/  MUFU.SQRT R2, R2 ;  /* 0x0000000200027308 */ /* 0x000e240000002000 */
[----:B0-----:R-:W-:-:S06]  /*1f3e0*/  FMUL.FTZ R19, R17, R2 ;  /* 0x0000000211137220 */ /* 0x001fcc0000410000 */
.L_x_4714:
[----:B------:R-:W-:Y:S05]  /*1f3f0*/  BSYNC B1 ;  /* 0x0000000000017941 */ /* 0x000fea0003800000 */
.L_x_4705:
[----:B------:R-:W-:Y:S05]  /*1f400*/  BRA `(.L_x_4715) ;  /* 0x0000002000007947 */ /* 0x000fea0003800000 */
.L_x_4702:
[----:B------:R-:W-:Y:S02]  /*1f410*/  FMUL.FTZ R19, R19, 16777216 ;  /* 0x4b80000013137820 */ /* 0x000fe40000410000 */
[----:B------:R-:W-:Y:S02]  /*1f420*/  FMUL.FTZ R16, R16, 16777216 ;  /* 0x4b80000010107820 */ /* 0x000fe40000410000 */
.L_x_4715:
[----:B------:R-:W-:Y:S05]  /*1f430*/  BSYNC B0 ;  /* 0x0000000000007941 */ /* 0x000fea0003800000 */
.L_x_4701:
        /* <DEDUP_REMOVED lines=16> */
.L_x_4717:
[----:B------:R-:W-:Y:S05]  /*1f540*/  BSYNC B4 ;  /* 0x0000000000047941 */ /* 0x000fea0003800000 */
.L_x_4716:
        /* <DEDUP_REMOVED lines=18> */
.L_x_4719:
[----:B------:R-:W-:Y:S02]  /*1f670*/  ISETP.GE.AND P0, PT, R19, RZ, PT ;  /* 0x000000ff1300720c */ /* 0x000fe40003f06270 */
[----:B------:R-:W-:-:S11]  /*1f680*/  MOV R3, 0x3fd774eb ;  /* 0x3fd774eb00037802 */ /* 0x000fd60000000f00 */
[----:B------:R-:W-:-:S04]  /*1f690*/  @P0 FFMA.FTZ R2, R3, 0.93318945169448852539, -R2 ;  /* 0x3f6ee58103020823 */ /* 0x000fc80000010802 */
[----:B------:R-:W-:Y:S02]  /*1f6a0*/  @!P0 FFMA.FTZ R2, R3, 0.93318945169448852539, R2 ;  /* 0x3f6ee58103028823 */ /* 0x000fe40000010002 */
.L_x_4720:
[----:B------:R-:W-:Y:S05]  /*1f6b0*/  BSYNC B0 ;  /* 0x0000000000007941 */ /* 0x000fea0003800000 */
.L_x_4718:
        /* <DEDUP_REMOVED lines=10> */
.L_x_4704:
[----:B------:R-:W-:Y:S05]  /*1f760*/  BSYNC B3 ;  /* 0x0000000000037941 */ /* 0x000fea0003800000 */
.L_x_4700:
[----:B------:R-:W-:Y:S02]  /*1f770*/  LOP3.LUT R14, R5, 0x80000000, R14, 0xb8, !PT ;  /* 0x80000000050e7812 */ /* 0x000fe400078eb80e */
[----:B-1----:R-:W-:Y:S01]  /*1f780*/  LOP3.LUT R15, R18, 0x80000000, R15, 0xb8, !PT ;  /* 0x80000000120f7812 */ /* 0x002fe200078eb80f */
[----:B------:R-:W-:Y:S05]  /*1f790*/  BRA `(.L_x_4687) ;  /* 0x000016d000007947 */ /* 0x000fea0003800000 */
.L_x_4689:
        /* <DEDUP_REMOVED lines=29> */
.L_x_4726:
[----:B------:R-:W-:Y:S05]  /*1f970*/  BSYNC B4 ;  /* 0x0000000000047941 */ /* 0x000fea0003800000 */
.L_x_4725:
        /* <DEDUP_REMOVED lines=18> */
.L_x_4728:
[----:B------:R-:W-:Y:S02]  /*1faa0*/  ISETP.GE.AND P0, PT, R18, RZ, PT ;  /* 0x000000ff1200720c */ /* 0x000fe40003f06270 */
[----:B------:R-:W-:-:S11]  /*1fab0*/  MOV R3, 0x3fd774eb ;  /* 0x3fd774eb00037802 */ /* 0x000fd60000000f00 */
[----:B------:R-:W-:-:S04]  /*1fac0*/  @P0 FFMA.FTZ R2, R3, 0.93318945169448852539, -R2 ;  /* 0x3f6ee58103020823 */ /* 0x000fc80000010802 */
[----:B------:R-:W-:Y:S02]  /*1fad0*/  @!P0 FFMA.FTZ R2, R3, 0.93318945169448852539, R2 ;  /* 0x3f6ee58103028823 */ /* 0x000fe40000010002 */
.L_x_4729:
[----:B------:R-:W-:Y:S05]  /*1fae0*/  BSYNC B0 ;  /* 0x0000000000007941 */ /* 0x000fea0003800000 */
.L_x_4727:
        /* <DEDUP_REMOVED lines=13> */
.L_x_4724:
        /* <DEDUP_REMOVED lines=11> */
.L_x_4732:
[----:B------:R-:W-:Y:S05]  /*1fc70*/  BSYNC B4 ;  /* 0x0000000000047941 */ /* 0x000fea0003800000 */
.L_x_4731:
        /* <DEDUP_REMOVED lines=18> */
.L_x_4734:
[----:B------:R-:W-:Y:S02]  /*1fda0*/  ISETP.GE.AND P0, PT, R18, RZ, PT ;  /* 0x000000ff1200720c */ /* 0x000fe40003f06270 */
[----:B------:R-:W-:-:S11]  /*1fdb0*/  MOV R3, 0x3fd774eb ;  /* 0x3fd774eb00037802 */ /* 0x000fd60000000f00 */
[----:B------:R-:W-:-:S04]  /*1fdc0*/  @P0 FFMA.FTZ R2, R3, 0.93318945169448852539, -R2 ;  /* 0x3f6ee58103020823 */ /* 0x000fc80000010802 */
[----:B------:R-:W-:Y:S02]  /*1fdd0*/  @!P0 FFMA.FTZ R2, R3, 0.93318945169448852539, R2 ;  /* 0x3f6ee58103028823 */ /* 0x000fe40000010002 */
.L_x_4735:
[----:B------:R-:W-:Y:S05]  /*1fde0*/  BSYNC B0 ;  /* 0x0000000000007941 */ /* 0x000fea0003800000 */
.L_x_4733:
        /* <DEDUP_REMOVED lines=27> */
.L_x_4723:
        /* <DEDUP_REMOVED lines=32> */
.L_x_4737:
[----:B------:R-:W-:Y:S05]  /*201a0*/  BSYNC B4 ;  /* 0x0000000000047941 */ /* 0x000fea0003800000 */
.L_x_4736:
        /* <DEDUP_REMOVED lines=18> */
.L_x_4739:
[----:B------:R-:W-:Y:S02]  /*202d0*/  ISETP.GE.AND P0, PT, R18, RZ, PT ;  /* 0x000000ff1200720c */ /* 0x000fe40003f06270 */
[----:B------:R-:W-:-:S11]  /*202e0*/  MOV R3, 0x3fd774eb ;  /* 0x3fd774eb00037802 */ /* 0x000fd60000000f00 */
[----:B------:R-:W-:-:S04]  /*202f0*/  @P0 FFMA.FTZ R2, R3, 0.93318945169448852539, -R2 ;  /* 0x3f6ee58103020823 */ /* 0x000fc80000010802 */
[----:B------:R-:W-:Y:S02]  /*20300*/  @!P0 FFMA.FTZ R2, R3, 0.93318945169448852539, R2 ;  /* 0x3f6ee58103028823 */ /* 0x000fe40000010002 */
.L_x_4740:
[----:B------:R-:W-:Y:S05]  /*20310*/  BSYNC B0 ;  /* 0x0000000000007941 */ /* 0x000fea0003800000 */
.L_x_4738:
        /* <DEDUP_REMOVED lines=11> */
.L_x_4722:
        /* <DEDUP_REMOVED lines=22> */
.L_x_4744:
[----:B------:R-:W-:Y:S05]  /*20530*/  BSYNC B4 ;  /* 0x0000000000047941 */ /* 0x000fea0003800000 */
.L_x_4743:
        /* <DEDUP_REMOVED lines=24> */
.L_x_4742:
        /* <DEDUP_REMOVED lines=11> */
.L_x_4746:
[----:B------:R-:W-:Y:S05]  /*20770*/  BSYNC B4 ;  /* 0x0000000000047941 */ /* 0x000fea0003800000 */
.L_x_4745:
        /* <DEDUP_REMOVED lines=38> */
.L_x_4741:
        /* <DEDUP_REMOVED lines=32> */
.L_x_4748:
[----:B------:R-:W-:Y:S05]  /*20be0*/  BSYNC B4 ;  /* 0x0000000000047941 */ /* 0x000fea0003800000 */
.L_x_4747:
        /* <DEDUP_REMOVED lines=21> */
.L_x_4730:
[----:B------:R-:W-:Y:S05]  /*20d40*/  BSYNC B3 ;  /* 0x0000000000037941 */ /* 0x000fea0003800000 */
.L_x_4721:
[----:B------:R-:W-:Y:S01]  /*20d50*/  FADD.FTZ R2, R19, 0.69314718246459960938 ;  /* 0x3f31721813027421 */ /* 0x000fe20000010000 */
[----:B------:R-:W-:-:S04]  /*20d60*/  LOP3.LUT R14, R3, 0x80000000, R14, 0xb8, !PT ;  /* 0x80000000030e7812 */ /* 0x000fc800078eb80e */
[----:B------:R-:W-:Y:S01]  /*20d70*/  LOP3.LUT R15, R2, 0x80000000, R15, 0xb8, !PT ;  /* 0x80000000020f7812 */ /* 0x000fe200078eb80f */
[----:B------:R-:W-:Y:S05]  /*20d80*/  BRA `(.L_x_4687) ;  /* 0x000000e000007947 */ /* 0x000fea0003800000 */
.L_x_4688:
        /* <DEDUP_REMOVED lines=14> */
.L_x_4687:
[----:B------:R-:W-:Y:S05]  /*20e70*/  BSYNC B2 ;  /* 0x0000000000027941 */ /* 0x000fea0003800000 */
.L_x_4686:
        /* <DEDUP_REMOVED lines=115> */
.L_x_4756:
        /* <DEDUP_REMOVED lines=10> */
.L_x_4758:
[----:B------:R-:W-:-:S04]  /*21650*/  FADD.FTZ R6, -R2, R5 ;  /* 0x0000000502067221 */ /* 0x000fc80000010100 */
[----:B------:R-:W-:Y:S02]  /*21660*/  FMUL.FTZ R6, R6, 0.5 ;  /* 0x3f00000006067820 */ /* 0x000fe40000410000 */
.L_x_4759:
[----:B------:R-:W-:Y:S05]  /*21670*/  BSYNC B1 ;  /* 0x0000000000017941 */ /* 0x000fea0003800000 */
.L_x_4757:
        /* <DEDUP_REMOVED lines=11> */
.L_x_4761:
[----:B------:R-:W-:-:S04]  /*21730*/  FADD.FTZ R20, R4, -R23 ;  /* 0x8000001704147221 */ /* 0x000fc80000010000 */
[----:B------:R-:W-:Y:S02]  /*21740*/  FMUL.FTZ R23, R20, 0.5 ;  /* 0x3f00000014177820 */ /* 0x000fe40000410000 */
.L_x_4762:
[----:B------:R-:W-:Y:S05]  /*21750*/  BSYNC B1 ;  /* 0x0000000000017941 */ /* 0x000fea0003800000 */
.L_x_4760:
        /* <DEDUP_REMOVED lines=35> */
.L_x_4755:
[----:B------:R0:W1:Y:S02]  /*21990*/  MUFU.SQRT R20, R19 ;  /* 0x0000001300147308 */ /* 0x0000640000002000 */
.L_x_4754:
[----:B------:R-:W-:Y:S05]  /*219a0*/  BSYNC B0 ;  /* 0x0000000000007941 */ /* 0x000fea0003800000 */
.L_x_4753:
        /* <DEDUP_REMOVED lines=35> */
.L_x_4766:
        /* <DEDUP_REMOVED lines=17> */
.L_x_4772:
[----:B------:R-:W-:-:S04]  /*21cf0*/  FADD.FTZ R2, -R2, R5 ;  /* 0x0000000502027221 */ /* 0x000fc80000010100 */
[----:B------:R-:W-:Y:S02]  /*21d00*/  FMUL.FTZ R2, R2, 0.5 ;  /* 0x3f00000002027820 */ /* 0x000fe40000410000 */
.L_x_4773:
[----:B------:R-:W-:Y:S05]  /*21d10*/  BSYNC B4 ;  /* 0x0000000000047941 */ /* 0x000fea0003800000 */
.L_x_4771:
        /* <DEDUP_REMOVED lines=10> */
.L_x_4775:
[----:B------:R-:W-:-:S04]  /*21dc0*/  FADD.FTZ R3, -R3, R4 ;  /* 0x0000000403037221 */ /* 0x000fc80000010100 */
[----:B------:R-:W-:Y:S02]  /*21dd0*/  FMUL.FTZ R3, R3, 0.5 ;  /* 0x3f00000003037820 */ /* 0x000fe40000410000 */
.L_x_4776:
[----:B------:R-:W-:Y:S05]  /*21de0*/  BSYNC B4 ;  /* 0x0000000000047941 */ /* 0x000fea0003800000 */
.L_x_4774:
[----:B------:R-:W-:Y:S02]  /*21df0*/  FADD.FTZ R2, R3, R2 ;  /* 0x0000000203027221 */ /* 0x000fe40000010000 */
[----:B------:R-:W-:-:S04]  /*21e00*/  FADD.FTZ R21, R18, R21 ;  /* 0x0000001512157221 */ /* 0x000fc80000010000 */
[----:B------:R-:W-:-:S06]  /*21e10*/  FMUL.FTZ R21, R21, R2 ;  /* 0x0000000215157220 */ /* 0x000fcc0000410000 */
[----:B------:R-:W2:Y:S01]  /*21e20*/  MUFU.SQRT R21, R21 ;  /* 0x0000001500157308 */ /* 0x000ea20000002000 */
[----:B------:R-:W-:Y:S05]  /*21e30*/  BRA `(.L_x_4777) ;  /* 0x0000012000007947 */ /* 0x000fea0003800000 */
.L_x_4770:
        /* <DEDUP_REMOVED lines=12> */
.L_x_4769:
[----:B------:R-:W-:Y:S01]  /*21f00*/  FADD.FTZ R2, R21, 1 ;  /* 0x3f80000015027421 */ /* 0x000fe20000010000 */
[----:B0-----:R-:W-:Y:S01]  /*21f10*/  MUFU.SQRT R19, R19 ;  /* 0x0000001300137308 */ /* 0x001fe20000002000 */
[----:B------:R-:W-:Y:S02]  /*21f20*/  MOV R18, 0x3f800000 ;  /* 0x3f80000000127802 */ /* 0x000fe40000000f00 */
[----:B------:R-:W-:-:S06]  /*21f30*/  FMUL.FTZ R2, R2, 0.5 ;  /* 0x3f00000002027820 */ /* 0x000fcc0000410000 */
[----:B------:R-:W0:Y:S02]  /*21f40*/  MUFU.SQRT R2, R2 ;  /* 0x0000000200027308 */ /* 0x000e240000002000 */
[----:B0-----:R-:W-:-:S06]  /*21f50*/  FMUL.FTZ R21, R19, R2 ;  /* 0x0000000213157220 */ /* 0x001fcc0000410000 */
.L_x_4777:
[----:B------:R-:W-:Y:S05]  /*21f60*/  BSYNC B1 ;  /* 0x0000000000017941 */ /* 0x000fea0003800000 */
.L_x_4768:
[----:B------:R-:W-:Y:S05]  /*21f70*/  BRA `(.L_x_4778) ;  /* 0x0000002000007947 */ /* 0x000fea0003800000 */
.L_x_4765:
[----:B------:R-:W-:Y:S02]  /*21f80*/  FMUL.FTZ R21, R21, 16777216 ;  /* 0x4b80000015157820 */ /* 0x000fe40000410000 */
[----:B------:R-:W-:Y:S02]  /*21f90*/  FMUL.FTZ R18, R18, 16777216 ;  /* 0x4b80000012127820 */ /* 0x000fe40000410000 */
.L_x_4778:
[----:B------:R-:W-:Y:S05]  /*21fa0*/  BSYNC B0 ;  /* 0x0000000000007941 */ /* 0x000fea0003800000 */
.L_x_4764:
        /* <DEDUP_REMOVED lines=16> */
.L_x_4780:
[----:B------:R-:W-:Y:S05]  /*220b0*/  BSYNC B4 ;  /* 0x0000000000047941 */ /* 0x000fea0003800000 */
.L_x_4779:
        /* <DEDUP_REMOVED lines=18> */
.L_x_4782:
[----:B------:R-:W-:Y:S02]  /*221e0*/  ISETP.GE.AND P0, PT, R21, RZ, PT ;  /* 0x000000ff1500720c */ /* 0x000fe40003f06270 */
[----:B------:R-:W-:-:S11]  /*221f0*/  MOV R3, 0x3fd774eb ;  /* 0x3fd774eb00037802 */ /* 0x000fd60000000f00 */
[----:B------:R-:W-:-:S04]  /*22200*/  @P0 FFMA.FTZ R2, R3, 0.93318945169448852539, -R2 ;  /* 0x3f6ee58103020823 */ /* 0x000fc80000010802 */
[----:B------:R-:W-:Y:S02]  /*22210*/  @!P0 FFMA.FTZ R2, R3, 0.93318945169448852539, R2 ;  /* 0x3f6ee58103028823 */ /* 0x000fe40000010002 */
.L_x_4783:
[----:B------:R-:W-:Y:S05]  /*22220*/  BSYNC B0 ;  /* 0x0000000000007941 */ /* 0x000fea0003800000 */
.L_x_4781:
        /* <DEDUP_REMOVED lines=10> */
.L_x_4767:
[----:B------:R-:W-:Y:S05]  /*222d0*/  BSYNC B3 ;  /* 0x0000000000037941 */ /* 0x000fea0003800000 */
.L_x_4763:
[----:B------:R-:W-:Y:S02]  /*222e0*/  LOP3.LUT R16, R5, 0x80000000, R16, 0xb8, !PT ;  /* 0x8000000005107812 */ /* 0x000fe400078eb810 */
[----:B-1----:R-:W-:Y:S01]  /*222f0*/  LOP3.LUT R17, R20, 0x80000000, R17, 0xb8, !PT ;  /* 0x8000000014117812 */ /* 0x002fe200078eb811 */
[----:B------:R-:W-:Y:S05]  /*22300*/  BRA `(.L_x_4750) ;  /* 0x000016d000007947 */ /* 0x000fea0003800000 */
.L_x_4752:
        /* <DEDUP_REMOVED lines=29> */
.L_x_4789:
[----:B------:R-:W-:Y:S05]  /*224e0*/  BSYNC B4 ;  /* 0x0000000000047941 */ /* 0x000fea0003800000 */
.L_x_4788:
        /* <DEDUP_REMOVED lines=18> */
.L_x_4791:
[----:B------:R-:W-:Y:S02]  /*22610*/  ISETP.GE.AND P0, PT, R20, RZ, PT ;  /* 0x000000ff1400720c */ /* 0x000fe40003f06270 */
[----:B------:R-:W-:-:S11]  /*22620*/  MOV R3, 0x3fd774eb ;  /* 0x3fd774eb00037802 */ /* 0x000fd60000000f00 */
[----:B------:R-:W-:-:S04]  /*22630*/  @P0 FFMA.FTZ R2, R3, 0.93318945169448852539, -R2 ;  /* 0x3f6ee58103020823 */ /* 0x000fc80000010802 */
[----:B------:R-:W-:Y:S02]  /*22640*/  @!P0 FFMA.FTZ R2, R3, 0.93318945169448852539, R2 ;  /* 0x3f6ee58103028823 */ /* 0x000fe40000010002 */
.L_x_4792:
[----:B------:R-:W-:Y:S05]  /*22650*/  BSYNC B0 ;  /* 0x0000000000007941 */ /* 0x000fea0003800000 */
.L_x_4790:
        /* <DEDUP_REMOVED lines=13> */
.L_x_4787:
        /* <DEDUP_REMOVED lines=11> */
.L_x_4795:
[----:B------:R-:W-:Y:S05]  /*227e0*/  BSYNC B4 ;  /* 0x0000000000047941 */ /* 0x000fea0003800000 */
.L_x_4794:
        /* <DEDUP_REMOVED lines=18> */
.L_x_4797:
[----:B------:R-:W-:Y:S02]  /*22910*/  ISETP.GE.AND P0, PT, R20, RZ, PT ;  /* 0x000000ff1400720c */ /* 0x000fe40003f06270 */
[----:B------:R-:W-:-:S11]  /*22920*/  MOV R3, 0x3fd774eb ;  /* 0x3fd774eb00037802 */ /* 0x000fd60000000f00 */
[----:B------:R-:W-:-:S04]  /*22930*/  @P0 FFMA.FTZ R2, R3, 0.93318945169448852539, -R2 ;  /* 0x3f6ee58103020823 */ /* 0x000fc80000010802 */
[----:B------:R-:W-:Y:S02]  /*22940*/  @!P0 FFMA.FTZ R2, R3, 0.93318945169448852539, R2 ;  /* 0x3f6ee58103028823 */ /* 0x000fe40000010002 */
.L_x_4798:
[----:B------:R-:W-:Y:S05]  /*22950*/  BSYNC B0 ;  /* 0x0000000000007941 */ /* 0x000fea0003800000 */
.L_x_4796:
        /* <DEDUP_REMOVED lines=27> */
.L_x_4786:
        /* <DEDUP_REMOVED lines=32> */
.L_x_4800:
[----:B------:R-:W-:Y:S05]  /*22d10*/  BSYNC B4 ;  /* 0x0000000000047941 */ /* 0x000fea0003800000 */
.L_x_4799:
        /* <DEDUP_REMOVED lines=18> */
.L_x_4802:
[----:B------:R-:W-:Y:S02]  /*22e40*/  ISETP.GE.AND P0, PT, R20, RZ, PT ;  /* 0x000000ff1400720c */ /* 0x000fe40003f06270 */
[----:B------:R-:W-:-:S11]  /*22e50*/  MOV R3, 0x3fd774eb ;  /* 0x3fd774eb00037802 */ /* 0x000fd60000000f00 */
[----:B------:R-:W-:-:S04]  /*22e60*/  @P0 FFMA.FTZ R2, R3, 0.93318945169448852539, -R2 ;  /* 0x3f6ee58103020823 */ /* 0x000fc80000010802 */
[----:B------:R-:W-:Y:S02]  /*22e70*/  @!P0 FFMA.FTZ R2, R3, 0.93318945169448852539, R2 ;  /* 0x3f6ee58103028823 */ /* 0x000fe40000010002 */
.L_x_4803:
[----:B------:R-:W-:Y:S05]  /*22e80*/  BSYNC B0 ;  /* 0x0000000000007941 */ /* 0x000fea0003800000 */
.L_x_4801:
        /* <DEDUP_REMOVED lines=11> */
.L_x_4785:
        /* <DEDUP_REMOVED lines=22> */
.L_x_4807:
[----:B------:R-:W-:Y:S05]  /*230a0*/  BSYNC B4 ;  /* 0x0000000000047941 */ /* 0x000fea0003800000 */
.L_x_4806:
        /* <DEDUP_REMOVED lines=24> */
.L_x_4805:
        /* <DEDUP_REMOVED lines=11> */
.L_x_4809:
[----:B------:R-:W-:Y:S05]  /*232e0*/  BSYNC B4 ;  /* 0x0000000000047941 */ /* 0x000fea0003800000 */
.L_x_4808:
        /* <DEDUP_REMOVED lines=38> */
.L_x_4804:
        /* <DEDUP_REMOVED lines=32> */
.L_x_4811:
[----:B------:R-:W-:Y:S05]  /*23750*/  BSYNC B4 ;  /* 0x0000000000047941 */ /* 0x000fea0003800000 */
.L_x_4810:
        /* <DEDUP_REMOVED lines=21> */
.L_x_4793:
[----:B------:R-:W-:Y:S05]  /*238b0*/  BSYNC B3 ;  /* 0x0000000000037941 */ /* 0x000fea0003800000 */
.L_x_4784:
[----:B------:R-:W-:Y:S01]  /*238c0*/  FADD.FTZ R2, R21, 0.69314718246459960938 ;  /* 0x3f31721815027421 */ /* 0x000fe20000010000 */
[----:B------:R-:W-:-:S04]  /*238d0*/  LOP3.LUT R16, R3, 0x80000000, R16, 0xb8, !PT ;  /* 0x8000000003107812 */ /* 0x000fc800078eb810 */
[----:B------:R-:W-:Y:S01]  /*238e0*/  LOP3.LUT R17, R2, 0x80000000, R17, 0xb8, !PT ;  /* 0x8000000002117812 */ /* 0x000fe200078eb811 */
[----:B------:R-:W-:Y:S05]  /*238f0*/  BRA `(.L_x_4750) ;  /* 0x000000e000007947 */ /* 0x000fea0003800000 */
.L_x_4751:
        /* <DEDUP_REMOVED lines=14> */
.L_x_4750:
[----:B------:R-:W-:Y:S05]  /*239e0*/  BSYNC B2 ;  /* 0x0000000000027941 */ /* 0x000fea0003800000 */
.L_x_4749:
        /* <DEDUP_REMOVED lines=115> */
.L_x_4819:
        /* <DEDUP_REMOVED lines=10> */
.L_x_4821:
[----:B------:R-:W-:-:S04]  /*241c0*/  FADD.FTZ R6, -R2, R5 ;  /* 0x0000000502067221 */ /* 0x000fc80000010100 */
[----:B------:R-:W-:Y:S02]  /*241d0*/  FMUL.FTZ R6, R6, 0.5 ;  /* 0x3f00000006067820 */ /* 0x000fe40000410000 */
.L_x_4822:
[----:B------:R-:W-:Y:S05]  /*241e0*/  BSYNC B1 ;  /* 0x0000000000017941 */ /* 0x000fea0003800000 */
.L_x_4820:
        /* <DEDUP_REMOVED lines=11> */
.L_x_4824:
[----:B------:R-:W-:-:S04]  /*242a0*/  FADD.FTZ R22, R4, -R25 ;  /* 0x8000001904167221 */ /* 0x000fc80000010000 */
[----:B------:R-:W-:Y:S02]  /*242b0*/  FMUL.FTZ R25, R22, 0.5 ;  /* 0x3f00000016197820 */ /* 0x000fe40000410000 */
.L_x_4825:
[----:B------:R-:W-:Y:S05]  /*242c0*/  BSYNC B1 ;  /* 0x0000000000017941 */ /* 0x000fea0003800000 */
.L_x_4823:
        /* <DEDUP_REMOVED lines=35> */
.L_x_4818:
[----:B------:R0:W1:Y:S02]  /*24500*/  MUFU.SQRT R22, R21 ;  /* 0x0000001500167308 */ /* 0x0000640000002000 */
.L_x_4817:
[----:B------:R-:W-:Y:S05]  /*24510*/  BSYNC B0 ;  /* 0x0000000000007941 */ /* 0x000fea0003800000 */
.L_x_4816:
        /* <DEDUP_REMOVED lines=35> */
.L_x_4829:
        /* <DEDUP_REMOVED lines=17> */
.L_x_4835:
[----:B------:R-:W-:-:S04]  /*24860*/  FADD.FTZ R2, -R2, R5 ;  /* 0x0000000502027221 */ /* 0x000fc80000010100 */
[----:B------:R-:W-:Y:S02]  /*24870*/  FMUL.FTZ R2, R2, 0.5 ;  /* 0x3f00000002027820 */ /* 0x000fe40000410000 */
.L_x_4836:
[----:B------:R-:W-:Y:S05]  /*24880*/  BSYNC B4 ;  /* 0x0000000000047941 */ /* 0x000fea0003800000 */
.L_x_4834:
        /* <DEDUP_REMOVED lines=10> */
.L_x_4838:
[----:B------:R-:W-:-:S04]  /*24930*/  FADD.FTZ R3, -R3, R4 ;  /* 0x0000000403037221 */ /* 0x000fc80000010100 */
[----:B------:R-:W-:Y:S02]  /*24940*/  FMUL.FTZ R3, R3, 0.5 ;  /* 0x3f00000003037820 */ /* 0x000fe40000410000 */
.L_x_4839:
[----:B------:R-:W-:Y:S05]  /*24950*/  BSYNC B4 ;  /* 0x0000000000047941 */ /* 0x000fea0003800000 */
.L_x_4837:
[----:B------:R-:W-:Y:S02]  /*24960*/  FADD.FTZ R2, R3, R2 ;  /* 0x0000000203027221 */ /* 0x000fe40000010000 */
[----:B------:R-:W-:-:S04]  /*24970*/  FADD.FTZ R23, R20, R23 ;  /* 0x0000001714177221 */ /* 0x000fc80000010000 */
[----:B------:R-:W-:-:S06]  /*24980*/  FMUL.FTZ R23, R23, R2 ;  /* 0x0000000217177220 */ /* 0x000fcc0000410000 */
[----:B------:R-:W2:Y:S01]  /*24990*/  MUFU.SQRT R23, R23 ;  /* 0x0000001700177308 */ /* 0x000ea20000002000 */
[----:B------:R-:W-:Y:S05]  /*249a0*/  BRA `(.L_x_4840) ;  /* 0x0000012000007947 */ /* 0x000fea0003800000 */
.L_x_4833:
        /* <DEDUP_REMOVED lines=12> */
.L_x_4832:
[----:B------:R-:W-:Y:S01]  /*24a70*/  FADD.FTZ R2, R23, 1 ;  /* 0x3f80000017027421 */ /* 0x000fe20000010000 */
[----:B0-----:R-:W-:Y:S01]  /*24a80*/  MUFU.SQRT R21, R21 ;  /* 0x0000001500157308 */ /* 0x001fe20000002000 */
[----:B------:R-:W-:Y:S02]  /*24a90*/  MOV R20, 0x3f800000 ;  /* 0x3f80000000147802 */ /* 0x000fe40000000f00 */
[----:B------:R-:W-:-:S06]  /*24aa0*/  FMUL.FTZ R2, R2, 0.5 ;  /* 0x3f00000002027820 */ /* 0x000fcc0000410000 */
[----:B------:R-:W0:Y:S02]  /*24ab0*/  MUFU.SQRT R2, R2 ;  /* 0x0000000200027308 */ /* 0x000e240000002000 */
[----:B0-----:R-:W-:-:S06]  /*24ac0*/  FMUL.FTZ R23, R21, R2 ;  /* 0x0000000215177220 */ /* 0x001fcc0000410000 */
.L_x_4840:
[----:B------:R-:W-:Y:S05]  /*24ad0*/  BSYNC B1 ;  /* 0x0000000000017941 */ /* 0x000fea0003800000 */
.L_x_4831:
[----:B------:R-:W-:Y:S05]  /*24ae0*/  BRA `(.L_x_4841) ;  /* 0x0000002000007947 */ /* 0x000fea0003800000 */
.L_x_4828:
[----:B------:R-:W-:Y:S02]  /*24af0*/  FMUL.FTZ R23, R23, 16777216 ;  /* 0x4b80000017177820 */ /* 0x000fe40000410000 */
[----:B------:R-:W-:Y:S02]  /*24b00*/  FMUL.FTZ R20, R20, 16777216 ;  /* 0x4b80000014147820 */ /* 0x000fe40000410000 */
.L_x_4841:
[----:B------:R-:W-:Y:S05]  /*24b10*/  BSYNC B0 ;  /* 0x0000000000007941 */ /* 0x000fea0003800000 */
.L_x_4827:
        /* <DEDUP_REMOVED lines=16> */
.L_x_4843:
[----:B------:R-:W-:Y:S05]  /*24c20*/  BSYNC B4 ;  /* 0x0000000000047941 */ /* 0x000fea0003800000 */
.L_x_4842:
        /* <DEDUP_REMOVED lines=18> */
.L_x_4845:
[----:B------:R-:W-:Y:S02]  /*24d50*/  ISETP.GE.AND P0, PT, R23, RZ, PT ;  /* 0x000000ff1700720c */ /* 0x000fe40003f06270 */
[----:B------:R-:W-:-:S11]  /*24d60*/  MOV R3, 0x3fd774eb ;  /* 0x3fd774eb00037802 */ /* 0x000fd60000000f00 */
[----:B------:R-:W-:-:S04]  /*24d70*/  @P0 FFMA.FTZ R2, R3, 0.93318945169448852539, -R2 ;  /* 0x3f6ee58103020823 */ /* 0x000fc80000010802 */
[----:B------:R-:W-:Y:S02]  /*24d80*/  @!P0 FFMA.FTZ R2, R3, 0.93318945169448852539, R2 ;  /* 0x3f6ee58103028823 */ /* 0x000fe40000010002 */
.L_x_4846:
[----:B------:R-:W-:Y:S05]  /*24d90*/  BSYNC B0 ;  /* 0x0000000000007941 */ /* 0x000fea0003800000 */
.L_x_4844:
        /* <DEDUP_REMOVED lines=10> */
.L_x_4830:
[----:B------:R-:W-:Y:S05]  /*24e40*/  BSYNC B3 ;  /* 0x0000000000037941 */ /* 0x000fea0003800000 */
.L_x_4826:
[----:B------:R-:W-:Y:S02]  /*24e50*/  LOP3.LUT R18, R5, 0x80000000, R18, 0xb8, !PT ;  /* 0x8000000005127812 */ /* 0x000fe400078eb812 */
[----:B-1----:R-:W-:Y:S01]  /*24e60*/  LOP3.LUT R19, R22, 0x80000000, R19, 0xb8, !PT ;  /* 0x8000000016137812 */ /* 0x002fe200078eb813 */
[----:B------:R-:W-:Y:S05]  /*24e70*/  BRA `(.L_x_4813) ;  /* 0x000016d000007947 */ /* 0x000fea0003800000 */
.L_x_4815:
        /* <DEDUP_REMOVED lines=29> */
.L_x_4852:
[----:B------:R-:W-:Y:S05]  /*25050*/  BSYNC B4 ;  /* 0x0000000000047941 */ /* 0x000fea0003800000 */
.L_x_4851:
        /* <DEDUP_REMOVED lines=18> */
.L_x_4854:
[----:B------:R-:W-:Y:S02]  /*25180*/  ISETP.GE.AND P0, PT, R22, RZ, PT ;  /* 0x000000ff1600720c */ /* 0x000fe40003f06270 */
[----:B------:R-:W-:-:S11]  /*25190*/  MOV R3, 0x3fd774eb ;  /* 0x3fd774eb00037802 */ /* 0x000fd60000000f00 */
[----:B------:R-:W-:-:S04]  /*251a0*/  @P0 FFMA.FTZ R2, R3, 0.93318945169448852539, -R2 ;  /* 0x3f6ee58103020823 */ /* 0x000fc80000010802 */
[----:B------:R-:W-:Y:S02]  /*251b0*/  @!P0 FFMA.FTZ R2, R3, 0.93318945169448852539, R2 ;  /* 0x3f6ee58103028823 */ /* 0x000fe40000010002 */
.L_x_4855:
[----:B------:R-:W-:Y:S05]  /*251c0*/  BSYNC B0 ;  /* 0x0000000000007941 */ /* 0x000fea0003800000 */
.L_x_4853:
        /* <DEDUP_REMOVED lines=13> */
.L_x_4850:
        /* <DEDUP_REMOVED lines=11> */
.L_x_4858:
[----:B------:R-:W-:Y:S05]  /*25350*/  BSYNC B4 ;  /* 0x0000000000047941 */ /* 0x000fea0003800000 */
.L_x_4857:
        /* <DEDUP_REMOVED lines=18> */
.L_x_4860:
[----:B------:R-:W-:Y:S02]  /*25480*/  ISETP.GE.AND P0, PT, R22, RZ, PT ;  /* 0x000000ff1600720c */ /* 0x000fe40003f06270 */
[----:B------:R-:W-:-:S11]  /*25490*/  MOV R3, 0x3fd774eb ;  /* 0x3fd774eb00037802 */ /* 0x000fd60000000f00 */
[----:B------:R-:W-:-:S04]  /*254a0*/  @P0 FFMA.FTZ R2, R3, 0.93318945169448852539, -R2 ;  /* 0x3f6ee58103020823 */ /* 0x000fc80000010802 */
[----:B------:R-:W-:Y:S02]  /*254b0*/  @!P0 FFMA.FTZ R2, R3, 0.93318945169448852539, R2 ;  /* 0x3f6ee58103028823 */ /* 0x000fe40000010002 */
.L_x_4861:
[----:B------:R-:W-:Y:S05]  /*254c0*/  BSYNC B0 ;  /* 0x0000000000007941 */ /* 0x000fea0003800000 */
.L_x_4859:
        /* <DEDUP_REMOVED lines=27> */
.L_x_4849:
        /* <DEDUP_REMOVED lines=32> */
.L_x_4863:
[----:B------:R-:W-:Y:S05]  /*25880*/  BSYNC B4 ;  /* 0x0000000000047941 */ /* 0x000fea0003800000 */
.L_x_4862:
        /* <DEDUP_REMOVED lines=18> */
.L_x_4865:
[----:B------:R-:W-:Y:S02]  /*259b0*/  ISETP.GE.AND P0, PT, R22, RZ, PT ;  /* 0x000000ff1600720c */ /* 0x000fe40003f06270 */
[----:B------:R-:W-:-:S11]  /*259c0*/  MOV R3, 0x3fd774eb ;  /* 0x3fd774eb00037802 */ /* 0x000fd60000000f00 */
[----:B------:R-:W-:-:S04]  /*259d0*/  @P0 FFMA.FTZ R2, R3, 0.93318945169448852539, -R2 ;  /* 0x3f6ee58103020823 */ /* 0x000fc80000010802 */
[----:B------:R-:W-:Y:S02]  /*259e0*/  @!P0 FFMA.FTZ R2, R3, 0.93318945169448852539, R2 ;  /* 0x3f6ee58103028823 */ /* 0x000fe40000010002 */
.L_x_4866:
[----:B------:R-:W-:Y:S05]  /*259f0*/  BSYNC B0 ;  /* 0x0000000000007941 */ /* 0x000fea0003800000 */
.L_x_4864:
        /* <DEDUP_REMOVED lines=11> */
.L_x_4848:
        /* <DEDUP_REMOVED lines=22> */
.L_x_4870:
[----:B------:R-:W-:Y:S05]  /*25c10*/  BSYNC B4 ;  /* 0x0000000000047941 */ /* 0x000fea0003800000 */
.L_x_4869:
        /* <DEDUP_REMOVED lines=24> */
.L_x_4868:
        /* <DEDUP_REMOVED lines=11> */
.L_x_4872:
[----:B------:R-:W-:Y:S05]  /*25e50*/  BSYNC B4 ;  /* 0x0000000000047941 */ /* 0x000fea0003800000 */
.L_x_4871:
        /* <DEDUP_REMOVED lines=38> */
.L_x_4867:
        /* <DEDUP_REMOVED lines=32> */
.L_x_4874:
[----:B------:R-:W-:Y:S05]  /*262c0*/  BSYNC B4 ;  /* 0x0000000000047941 */ /* 0x000fea0003800000 */
.L_x_4873:
        /* <DEDUP_REMOVED lines=21> */
.L_x_4856:
[----:B------:R-:W-:Y:S05]  /*26420*/  BSYNC B3 ;  /* 0x0000000000037941 */ /* 0x000fea0003800000 */
.L_x_4847:
[----:B------:R-:W-:Y:S01]  /*26430*/  FADD.FTZ R2, R23, 0.69314718246459960938 ;  /* 0x3f31721817027421 */ /* 0x000fe20000010000 */
[----:B------:R-:W-:-:S04]  /*26440*/  LOP3.LUT R18, R3, 0x80000000, R18, 0xb8, !PT ;  /* 0x8000000003127812 */ /* 0x000fc800078eb812 */
[----:B------:R-:W-:Y:S01]  /*26450*/  LOP3.LUT R19, R2, 0x80000000, R19, 0xb8, !PT ;  /* 0x8000000002137812 */ /* 0x000fe200078eb813 */
[----:B------:R-:W-:Y:S05]  /*26460*/  BRA `(.L_x_4813) ;  /* 0x000000e000007947 */ /* 0x000fea0003800000 */
.L_x_4814:
        /* <DEDUP_REMOVED lines=14> */
.L_x_4813:
[----:B------:R-:W-:Y:S05]  /*26550*/  BSYNC B2 ;  /* 0x0000000000027941 */ /* 0x000fea0003800000 */
.L_x_4812:
        /* <DEDUP_REMOVED lines=47> */
[----:B------:R-:W-:Y:S01]  /*26850*/  LOP3.LUT R27, R27, 0x800000, RZ, 0xfc, !PT ;  /* 0x008000001b1b7812 */ /* 0x000fe200078efcff */
[----:B------:R-:W-:Y:S01]  /*26860*/  FMUL.FTZ R29, R4, R29 ;  /* 0x0000001d041d7220 */ /* 0x000fe20000410000 */
[----:B------:R-:W-:Y:S01]  /*26870*/  FSETP.NEU.FTZ.AND P1, PT, R6, +INF , PT ;  /* 0x7f8000000600780b */ /* 0x000fe20003f3d000 */
[----:B------:R-:W-:-:S02]  /*26880*/  FMUL.FTZ R26, R31, R31 ;  /* 0x0000001f1f1a7220 */ /* 0x000fc40000410000 */
[----:B------:R-:W0:Y:S02]  /*26890*/  MUFU.SQRT R25, R25 ;  /* 0x0000001900197308 */ /* 0x000e240000002000 */
        /* <DEDUP_REMOVED lines=63> */
.L_x_4882:
        /* <DEDUP_REMOVED lines=10> */
.L_x_4884:
[----:B------:R-:W-:-:S04]  /*26d30*/  FADD.FTZ R6, -R2, R5 ;  /* 0x0000000502067221 */ /* 0x000fc80000010100 */
[----:B------:R-:W-:Y:S02]  /*26d40*/  FMUL.FTZ R6, R6, 0.5 ;  /* 0x3f00000006067820 */ /* 0x000fe40000410000 */
.L_x_4885:
[----:B------:R-:W-:Y:S05]  /*26d50*/  BSYNC B1 ;  /* 0x0000000000017941 */ /* 0x000fea0003800000 */
.L_x_4883:
        /* <DEDUP_REMOVED lines=11> */
.L_x_4887:
[----:B------:R-:W-:-:S04]  /*26e10*/  FADD.FTZ R24, R4, -R25 ;  /* 0x8000001904187221 */ /* 0x000fc80000010000 */
[----:B------:R-:W-:Y:S02]  /*26e20*/  FMUL.FTZ R25, R24, 0.5 ;  /* 0x3f00000018197820 */ /* 0x000fe40000410000 */
.L_x_4888:
[----:B------:R-:W-:Y:S05]  /*26e30*/  BSYNC B1 ;  /* 0x0000000000017941 */ /* 0x000fea0003800000 */
.L_x_4886:
        /* <DEDUP_REMOVED lines=35> */
.L_x_4881:
[----:B------:R0:W1:Y:S02]  /*27070*/  MUFU.SQRT R24, R23 ;  /* 0x0000001700187308 */ /* 0x0000640000002000 */
.L_x_4880:
[----:B------:R-:W-:Y:S05]  /*27080*/  BSYNC B0 ;  /* 0x0000000000007941 */ /* 0x000fea0003800000 */
.L_x_4879:
        /* <DEDUP_REMOVED lines=35> */
.L_x_4892:
        /* <DEDUP_REMOVED lines=17> */
.L_x_4898:
[----:B------:R-:W-:-:S04]  /*273d0*/  FADD.FTZ R2, -R2, R5 ;  /* 0x0000000502027221 */ /* 0x000fc80000010100 */
[----:B------:R-:W-:Y:S02]  /*273e0*/  FMUL.FTZ R2, R2, 0.5 ;  /* 0x3f00000002027820 */ /* 0x000fe40000410000 */
.L_x_4899:
[----:B------:R-:W-:Y:S05]  /*273f0*/  BSYNC B4 ;  /* 0x0000000000047941 */ /* 0x000fea0003800000 */
.L_x_4897:
        /* <DEDUP_REMOVED lines=10> */
.L_x_4901:
[----:B------:R-:W-:-:S04]  /*274a0*/  FADD.FTZ R3, -R3, R4 ;  /* 0x0000000403037221 */ /* 0x000fc80000010100 */
[----:B------:R-:W-:Y:S02]  /*274b0*/  FMUL.FTZ R3, R3, 0.5 ;  /* 0x3f00000003037820 */ /* 0x000fe40000410000 */
.L_x_4902:
[----:B------:R-:W-:Y:S05]  /*274c0*/  BSYNC B4 ;  /* 0x0000000000047941 */ /* 0x000fea0003800000 */
.L_x_4900:
[----:B------:R-:W-:Y:S02]  /*274d0*/  FADD.FTZ R2, R3, R2 ;  /* 0x0000000203027221 */ /* 0x000fe40000010000 */
[----:B------:R-:W-:-:S04]  /*274e0*/  FADD.FTZ R27, R22, R27 ;  /* 0x0000001b161b7221 */ /* 0x000fc80000010000 */
[----:B------:R-:W-:-:S06]  /*274f0*/  FMUL.FTZ R27, R27, R2 ;  /* 0x000000021b1b7220 */ /* 0x000fcc0000410000 */
[----:B------:R-:W2:Y:S01]  /*27500*/  MUFU.SQRT R27, R27 ;  /* 0x0000001b001b7308 */ /* 0x000ea20000002000 */
[----:B------:R-:W-:Y:S05]  /*27510*/  BRA `(.L_x_4903) ;  /* 0x0000012000007947 */ /* 0x000fea0003800000 */
.L_x_4896:
        /* <DEDUP_REMOVED lines=12> */
.L_x_4895:
[----:B------:R-:W-:Y:S01]  /*275e0*/  FADD.FTZ R2, R27, 1 ;  /* 0x3f8000001b027421 */ /* 0x000fe20000010000 */
[----:B0-----:R-:W-:Y:S01]  /*275f0*/  MUFU.SQRT R23, R23 ;  /* 0x0000001700177308 */ /* 0x001fe20000002000 */
[----:B------:R-:W-:Y:S02]  /*27600*/  MOV R22, 0x3f800000 ;  /* 0x3f80000000167802 */ /* 0x000fe40000000f00 */
[----:B------:R-:W-:-:S06]  /*27610*/  FMUL.FTZ R2, R2, 0.5 ;  /* 0x3f00000002027820 */ /* 0x000fcc0000410000 */
[----:B------:R-:W0:Y:S02]  /*27620*/  MUFU.SQRT R2, R2 ;  /* 0x0000000200027308 */ /* 0x000e240000002000 */
[----:B0-----:R-:W-:-:S06]  /*27630*/  FMUL.FTZ R27, R23, R2 ;  /* 0x00000002171b7220 */ /* 0x001fcc0000410000 */
.L_x_4903:
[----:B------:R-:W-:Y:S05]  /*27640*/  BSYNC B1 ;  /* 0x0000000000017941 */ /* 0x000fea0003800000 */
.L_x_4894:
[----:B------:R-:W-:Y:S05]  /*27650*/  BRA `(.L_x_4904) ;  /* 0x0000002000007947 */ /* 0x000fea0003800000 */
.L_x_4891:
[----:B------:R-:W-:Y:S02]  /*27660*/  FMUL.FTZ R27, R27, 16777216 ;  /* 0x4b8000001b1b7820 */ /* 0x000fe40000410000 */
[----:B------:R-:W-:Y:S02]  /*27670*/  FMUL.FTZ R22, R22, 16777216 ;  /* 0x4b80000016167820 */ /* 0x000fe40000410000 */
.L_x_4904:
[----:B------:R-:W-:Y:S05]  /*27680*/  BSYNC B0 ;  /* 0x0000000000007941 */ /* 0x000fea0003800000 */
.L_x_4890:
        /* <DEDUP_REMOVED lines=16> */
.L_x_4906:
[----:B------:R-:W-:Y:S05]  /*27790*/  BSYNC B4 ;  /* 0x0000000000047941 */ /* 0x000fea0003800000 */
.L_x_4905:
        /* <DEDUP_REMOVED lines=18> */
.L_x_4908:
[----:B------:R-:W-:Y:S02]  /*278c0*/  ISETP.GE.AND P0, PT, R27, RZ, PT ;  /* 0x000000ff1b00720c */ /* 0x000fe40003f06270 */
[----:B------:R-:W-:-:S11]  /*278d0*/  MOV R3, 0x3fd774eb ;  /* 0x3fd774eb00037802 */ /* 0x000fd60000000f00 */
[----:B------:R-:W-:-:S04]  /*278e0*/  @P0 FFMA.FTZ R2, R3, 0.93318945169448852539, -R2 ;  /* 0x3f6ee58103020823 */ /* 0x000fc80000010802 */
[----:B------:R-:W-:Y:S02]  /*278f0*/  @!P0 FFMA.FTZ R2, R3, 0.93318945169448852539, R2 ;  /* 0x3f6ee58103028823 */ /* 0x000fe40000010002 */
.L_x_4909:
[----:B------:R-:W-:Y:S05]  /*27900*/  BSYNC B0 ;  /* 0x0000000000007941 */ /* 0x000fea0003800000 */
.L_x_4907:
        /* <DEDUP_REMOVED lines=10> */
.L_x_4893:
[----:B------:R-:W-:Y:S05]  /*279b0*/  BSYNC B3 ;  /* 0x0000000000037941 */ /* 0x000fea0003800000 */
.L_x_4889:
[----:B------:R-:W-:Y:S02]  /*279c0*/  LOP3.LUT R20, R5, 0x80000000, R20, 0xb8, !PT ;  /* 0x8000000005147812 */ /* 0x000fe400078eb814 */
[----:B-1----:R-:W-:Y:S01]  /*279d0*/  LOP3.LUT R21, R24, 0x80000000, R21, 0xb8, !PT ;  /* 0x8000000018157812 */ /* 0x002fe200078eb815 */
[----:B------:R-:W-:Y:S05]  /*279e0*/  BRA `(.L_x_4876) ;  /* 0x000016d000007947 */ /* 0x000fea0003800000 */
.L_x_4878:
        /* <DEDUP_REMOVED lines=29> */
.L_x_4915:
[----:B------:R-:W-:Y:S05]  /*27bc0*/  BSYNC B4 ;  /* 0x0000000000047941 */ /* 0x000fea0003800000 */
.L_x_4914:
        /* <DEDUP_REMOVED lines=18> */
.L_x_4917:
[----:B------:R-:W-:Y:S02]  /*27cf0*/  ISETP.GE.AND P0, PT, R24, RZ, PT ;  /* 0x000000ff1800720c */ /* 0x000fe40003f06270 */
[----:B------:R-:W-:-:S11]  /*27d00*/  MOV R3, 0x3fd774eb ;  /* 0x3fd774eb00037802 */ /* 0x000fd60000000f00 */
[----:B------:R-:W-:-:S04]  /*27d10*/  @P0 FFMA.FTZ R2, R3, 0.93318945169448852539, -R2 ;  /* 0x3f6ee58103020823 */ /* 0x000fc80000010802 */
[----:B------:R-:W-:Y:S02]  /*27d20*/  @!P0 FFMA.FTZ R2, R3, 0.93318945169448852539, R2 ;  /* 0x3f6ee58103028823 */ /* 0x000fe40000010002 */
.L_x_4918:
[----:B------:R-:W-:Y:S05]  /*27d30*/  BSYNC B0 ;  /* 0x0000000000007941 */ /* 0x000fea0003800000 */
.L_x_4916:
        /* <DEDUP_REMOVED lines=13> */
.L_x_4913:
        /* <DEDUP_REMOVED lines=11> */
.L_x_4921:
[----:B------:R-:W-:Y:S05]  /*27ec0*/  BSYNC B4 ;  /* 0x0000000000047941 */ /* 0x000fea0003800000 */
.L_x_4920:
        /* <DEDUP_REMOVED lines=18> */
.L_x_4923:
[----:B------:R-:W-:Y:S02]  /*27ff0*/  ISETP.GE.AND P0, PT, R24, RZ, PT ;  /* 0x000000ff1800720c */ /* 0x000fe40003f06270 */
[----:B------:R-:W-:-:S11]  /*28000*/  MOV R3, 0x3fd774eb ;  /* 0x3fd774eb00037802 */ /* 0x000fd60000000f00 */
[----:B------:R-:W-:-:S04]  /*28010*/  @P0 FFMA.FTZ R2, R3, 0.93318945169448852539, -R2 ;  /* 0x3f6ee58103020823 */ /* 0x000fc80000010802 */
[----:B------:R-:W-:Y:S02]  /*28020*/  @!P0 FFMA.FTZ R2, R3, 0.93318945169448852539, R2 ;  /* 0x3f6ee58103028823 */ /* 0x000fe40000010002 */
.L_x_4924:
[----:B------:R-:W-:Y:S05]  /*28030*/  BSYNC B0 ;  /* 0x0000000000007941 */ /* 0x000fea0003800000 */
.L_x_4922:
        /* <DEDUP_REMOVED lines=27> */
.L_x_4912:
        /* <DEDUP_REMOVED lines=32> */
.L_x_4926:
[----:B------:R-:W-:Y:S05]  /*283f0*/  BSYNC B4 ;  /* 0x0000000000047941 */ /* 0x000fea0003800000 */
.L_x_4925:
        /* <DEDUP_REMOVED lines=18> */
.L_x_4928:
[----:B------:R-:W-:Y:S02]  /*28520*/  ISETP.GE.AND P0, PT, R24, RZ, PT ;  /* 0x000000ff1800720c */ /* 0x000fe40003f06270 */
[----:B------:R-:W-:-:S11]  /*28530*/  MOV R3, 0x3fd774eb ;  /* 0x3fd774eb00037802 */ /* 0x000fd60000000f00 */
[----:B------:R-:W-:-:S04]  /*28540*/  @P0 FFMA.FTZ R2, R3, 0.93318945169448852539, -R2 ;  /* 0x3f6ee58103020823 */ /* 0x000fc80000010802 */
[----:B------:R-:W-:Y:S02]  /*28550*/  @!P0 FFMA.FTZ R2, R3, 0.93318945169448852539, R2 ;  /* 0x3f6ee58103028823 */ /* 0x000fe40000010002 */
.L_x_4929:
[----:B------:R-:W-:Y:S05]  /*28560*/  BSYNC B0 ;  /* 0x0000000000007941 */ /* 0x000fea0003800000 */
.L_x_4927:
        /* <DEDUP_REMOVED lines=11> */
.L_x_4911:
        /* <DEDUP_REMOVED lines=22> */
.L_x_4933:
[----:B------:R-:W-:Y:S05]  /*28780*/  BSYNC B4 ;  /* 0x0000000000047941 */ /* 0x000fea0003800000 */
.L_x_4932:
        /* <DEDUP_REMOVED lines=24> */
.L_x_4931:
        /* <DEDUP_REMOVED lines=11> */
.L_x_4935:
[----:B------:R-:W-:Y:S05]  /*289c0*/  BSYNC B4 ;  /* 0x0000000000047941 */ /* 0x000fea0003800000 */
.L_x_4934:
        /* <DEDUP_REMOVED lines=38> */
.L_x_4930:
        /* <DEDUP_REMOVED lines=32> */
.L_x_4937:
[----:B------:R-:W-:Y:S05]  /*28e30*/  BSYNC B4 ;  /* 0x0000000000047941 */ /* 0x000fea0003800000 */
.L_x_4936:
        /* <DEDUP_REMOVED lines=21> */
.L_x_4919:
[----:B------:R-:W-:Y:S05]  /*28f90*/  BSYNC B3 ;  /* 0x0000000000037941 */ /* 0x000fea0003800000 */
.L_x_4910:
[----:B------:R-:W-:Y:S01]  /*28fa0*/  FADD.FTZ R2, R27, 0.69314718246459960938 ;  /* 0x3f3172181b027421 */ /* 0x000fe20000010000 */
[----:B------:R-:W-:-:S04]  /*28fb0*/  LOP3.LUT R20, R3, 0x80000000, R20, 0xb8, !PT ;  /* 0x8000000003147812 */ /* 0x000fc800078eb814 */
[----:B------:R-:W-:Y:S01]  /*28fc0*/  LOP3.LUT R21, R2, 0x80000000, R21, 0xb8, !PT ;  /* 0x8000000002157812 */ /* 0x000fe200078eb815 */
[----:B------:R-:W-:Y:S05]  /*28fd0*/  BRA `(.L_x_4876) ;  /* 0x000000e000007947 */ /* 0x000fea0003800000 */
.L_x_4877:
        /* <DEDUP_REMOVED lines=14> */
.L_x_4876:
[----:B------:R-:W-:Y:S05]  /*290c0*/  BSYNC B2 ;  /* 0x0000000000027941 */ /* 0x000fea0003800000 */
.L_x_4875:
        /* <DEDUP_REMOVED lines=44> */
[----:B------:R-:W-:Y:S01]  /*29390*/  LOP3.LUT R26, R26, 0x800000, RZ, 0xfc, !PT ;  /* 0x008000001a1a7812 */ /* 0x000fe200078efcff */
[----:B------:R-:W-:Y:S01]  /*293a0*/  FFMA.FTZ R29, R28, R28, R29 ;  /* 0x0000001c1c1d7223 */ /* 0x000fe2000001001d */
[----:B------:R-:W-:Y:S01]  /*293b0*/  FSETP.NEU.FTZ.AND P1, PT, R25, +INF , PT ;  /* 0x7f8000001900780b */ /* 0x000fe20003f3d000 */
[----:B------:R-:W-:-:S02]  /*293c0*/  FMUL.FTZ R28, R30, R6 ;  /* 0x000000061e1c7220 */ /* 0x000fc40000410000 */
[----:B------:R-:W-:Y:S02]  /*293d0*/  FMUL.FTZ R6, R5, R6 ;  /* 0x0000000605067220 */ /* 0x000fe40000410000 */
[----:B------:R-:W-:Y:S01]  /*293e0*/  FMUL.FTZ R33, R28, R28 ;  /* 0x0000001c1c217220 */ /* 0x000fe20000410000 */
[----:B------:R-:W0:Y:S03]  /*293f0*/  MUFU.SQRT R29, R29 ;  /* 0x0000001d001d7308 */ /* 0x000e260000002000 */
        /* <DEDUP_REMOVED lines=64> */
.L_x_4945:
        /* <DEDUP_REMOVED lines=10> */
.L_x_4947:
[----:B------:R-:W-:-:S04]  /*298a0*/  FADD.FTZ R5, -R2, R25 ;  /* 0x0000001902057221 */ /* 0x000fc80000010100 */
[----:B------:R-:W-:Y:S02]  /*298b0*/  FMUL.FTZ R5, R5, 0.5 ;  /* 0x3f00000005057820 */ /* 0x000fe40000410000 */
.L_x_4948:
[----:B------:R-:W-:Y:S05]  /*298c0*/  BSYNC B1 ;  /* 0x0000000000017941 */ /* 0x000fea0003800000 */
.L_x_4946:
        /* <DEDUP_REMOVED lines=11> */
.L_x_4950:
[----:B------:R-:W-:-:S04]  /*29980*/  FADD.FTZ R6, R4, -R31 ;  /* 0x8000001f04067221 */ /* 0x000fc80000010000 */
[----:B------:R-:W-:Y:S02]  /*29990*/  FMUL.FTZ R6, R6, 0.5 ;  /* 0x3f00000006067820 */ /* 0x000fe40000410000 */
.L_x_4951:
[----:B------:R-:W-:Y:S05]  /*299a0*/  BSYNC B1 ;  /* 0x0000000000017941 */ /* 0x000fea0003800000 */
.L_x_4949:
        /* <DEDUP_REMOVED lines=35> */
.L_x_4944:
[----:B------:R0:W1:Y:S02]  /*29be0*/  MUFU.SQRT R28, R27 ;  /* 0x0000001b001c7308 */ /* 0x0000640000002000 */
.L_x_4943:
[----:B------:R-:W-:Y:S05]  /*29bf0*/  BSYNC B0 ;  /* 0x0000000000007941 */ /* 0x000fea0003800000 */
.L_x_4942:
        /* <DEDUP_REMOVED lines=35> */
.L_x_4955:
        /* <DEDUP_REMOVED lines=17> */
.L_x_4961:
[----:B------:R-:W-:-:S04]  /*29f40*/  FADD.FTZ R2, -R2, R25 ;  /* 0x0000001902027221 */ /* 0x000fc80000010100 */
[----:B------:R-:W-:Y:S02]  /*29f50*/  FMUL.FTZ R2, R2, 0.5 ;  /* 0x3f00000002027820 */ /* 0x000fe40000410000 */
.L_x_4962:
[----:B------:R-:W-:Y:S05]  /*29f60*/  BSYNC B4 ;  /* 0x0000000000047941 */ /* 0x000fea0003800000 */
.L_x_4960:
        /* <DEDUP_REMOVED lines=10> */
.L_x_4964:
[----:B------:R-:W-:-:S04]  /*2a010*/  FADD.FTZ R3, -R3, R4 ;  /* 0x0000000403037221 */ /* 0x000fc80000010100 */
[----:B------:R-:W-:Y:S02]  /*2a020*/  FMUL.FTZ R3, R3, 0.5 ;  /* 0x3f00000003037820 */ /* 0x000fe40000410000 */
.L_x_4965:
[----:B------:R-:W-:Y:S05]  /*2a030*/  BSYNC B4 ;  /* 0x0000000000047941 */ /* 0x000fea0003800000 */
.L_x_4963:
[----:B------:R-:W-:Y:S02]  /*2a040*/  FADD.FTZ R2, R3, R2 ;  /* 0x0000000203027221 */ /* 0x000fe40000010000 */
[----:B------:R-:W-:-:S04]  /*2a050*/  FADD.FTZ R29, R24, R29 ;  /* 0x0000001d181d7221 */ /* 0x000fc80000010000 */
[----:B------:R-:W-:-:S06]  /*2a060*/  FMUL.FTZ R29, R29, R2 ;  /* 0x000000021d1d7220 */ /* 0x000fcc0000410000 */
[----:B------:R-:W2:Y:S01]  /*2a070*/  MUFU.SQRT R29, R29 ;  /* 0x0000001d001d7308 */ /* 0x000ea20000002000 */
[----:B------:R-:W-:Y:S05]  /*2a080*/  BRA `(.L_x_4966) ;  /* 0x0000012000007947 */ /* 0x000fea0003800000 */
.L_x_4959:
        /* <DEDUP_REMOVED lines=12> */
.L_x_4958:
[----:B------:R-:W-:Y:S01]  /*2a150*/  FADD.FTZ R2, R29, 1 ;  /* 0x3f8000001d027421 */ /* 0x000fe20000010000 */
[----:B0-----:R-:W-:Y:S01]  /*2a160*/  MUFU.SQRT R27, R27 ;  /* 0x0000001b001b7308 */ /* 0x001fe20000002000 */
[----:B------:R-:W-:Y:S02]  /*2a170*/  MOV R24, 0x3f800000 ;  /* 0x3f80000000187802 */ /* 0x000fe40000000f00 */
[----:B------:R-:W-:-:S06]  /*2a180*/  FMUL.FTZ R2, R2, 0.5 ;  /* 0x3f00000002027820 */ /* 0x000fcc0000410000 */
[----:B------:R-:W0:Y:S02]  /*2a190*/  MUFU.SQRT R2, R2 ;  /* 0x0000000200027308 */ /* 0x000e240000002000 */
[----:B0-----:R-:W-:-:S06]  /*2a1a0*/  FMUL.FTZ R29, R27, R2 ;  /* 0x000000021b1d7220 */ /* 0x001fcc0000410000 */
.L_x_4966:
[----:B------:R-:W-:Y:S05]  /*2a1b0*/  BSYNC B1 ;  /* 0x0000000000017941 */ /* 0x000fea0003800000 */
.L_x_4957:
[----:B------:R-:W-:Y:S05]  /*2a1c0*/  BRA `(.L_x_4967) ;  /* 0x0000002000007947 */ /* 0x000fea0003800000 */
.L_x_4954:
[----:B------:R-:W-:Y:S02]  /*2a1d0*/  FMUL.FTZ R29, R29, 16777216 ;  /* 0x4b8000001d1d7820 */ /* 0x000fe40000410000 */
[----:B------:R-:W-:Y:S02]  /*2a1e0*/  FMUL.FTZ R24, R24, 16777216 ;  /* 0x4b80000018187820 */ /* 0x000fe40000410000 */
.L_x_4967:
[----:B------:R-:W-:Y:S05]  /*2a1f0*/  BSYNC B0 ;  /* 0x0000000000007941 */ /* 0x000fea0003800000 */
.L_x_4953:
        /* <DEDUP_REMOVED lines=16> */
.L_x_4969:
[----:B------:R-:W-:Y:S05]  /*2a300*/  BSYNC B4 ;  /* 0x0000000000047941 */ /* 0x000fea0003800000 */
.L_x_4968:
        /* <DEDUP_REMOVED lines=18> */
.L_x_4971:
[----:B------:R-:W-:Y:S02]  /*2a430*/  ISETP.GE.AND P0, PT, R29, RZ, PT ;  /* 0x000000ff1d00720c */ /* 0x000fe40003f06270 */
[----:B------:R-:W-:-:S11]  /*2a440*/  MOV R3, 0x3fd774eb ;  /* 0x3fd774eb00037802 */ /* 0x000fd60000000f00 */
[----:B------:R-:W-:-:S04]  /*2a450*/  @P0 FFMA.FTZ R2, R3, 0.93318945169448852539, -R2 ;  /* 0x3f6ee58103020823 */ /* 0x000fc80000010802 */
[----:B------:R-:W-:Y:S02]  /*2a460*/  @!P0 FFMA.FTZ R2, R3, 0.93318945169448852539, R2 ;  /* 0x3f6ee58103028823 */ /* 0x000fe40000010002 */
.L_x_4972:
[----:B------:R-:W-:Y:S05]  /*2a470*/  BSYNC B0 ;  /* 0x0000000000007941 */ /* 0x000fea0003800000 */
.L_x_4970:
        /* <DEDUP_REMOVED lines=10> */
.L_x_4956:
[----:B------:R-:W-:Y:S05]  /*2a520*/  BSYNC B3 ;  /* 0x0000000000037941 */ /* 0x000fea0003800000 */
.L_x_4952:
[----:B------:R-:W-:Y:S02]  /*2a530*/  LOP3.LUT R22, R5, 0x80000000, R22, 0xb8, !PT ;  /* 0x8000000005167812 */ /* 0x000fe400078eb816 */
[----:B-1----:R-:W-:Y:S01]  /*2a540*/  LOP3.LUT R23, R28, 0x80000000, R23, 0xb8, !PT ;  /* 0x800000001c177812 */ /* 0x002fe200078eb817 */
[----:B------:R-:W-:Y:S05]  /*2a550*/  BRA `(.L_x_4939) ;  /* 0x000016d000007947 */ /* 0x000fea0003800000 */
.L_x_4941:
        /* <DEDUP_REMOVED lines=29> */
.L_x_4978:
[----:B------:R-:W-:Y:S05]  /*2a730*/  BSYNC B4 ;  /* 0x0000000000047941 */ /* 0x000fea0003800000 */
.L_x_4977:
        /* <DEDUP_REMOVED lines=18> */
.L_x_4980:
[----:B------:R-:W-:Y:S02]  /*2a860*/  ISETP.GE.AND P0, PT, R27, RZ, PT ;  /* 0x000000ff1b00720c */ /* 0x000fe40003f06270 */
[----:B------:R-:W-:-:S11]  /*2a870*/  MOV R3, 0x3fd774eb ;  /* 0x3fd774eb00037802 */ /* 0x000fd60000000f00 */
[----:B------:R-:W-:-:S04]  /*2a880*/  @P0 FFMA.FTZ R2, R3, 0.93318945169448852539, -R2 ;  /* 0x3f6ee58103020823 */ /* 0x000fc80000010802 */
[----:B------:R-:W-:Y:S02]  /*2a890*/  @!P0 FFMA.FTZ R2, R3, 0.93318945169448852539, R2 ;  /* 0x3f6ee58103028823 */ /* 0x000fe40000010002 */
.L_x_4981:
[----:B------:R-:W-:Y:S05]  /*2a8a0*/  BSYNC B0 ;  /* 0x0000000000007941 */ /* 0x000fea0003800000 */
.L_x_4979:
        /* <DEDUP_REMOVED lines=13> */
.L_x_4976:
        /* <DEDUP_REMOVED lines=11> */
.L_x_4984:
[----:B------:R-:W-:Y:S05]  /*2aa30*/  BSYNC B4 ;  /* 0x0000000000047941 */ /* 0x000fea0003800000 */
.L_x_4983:
        /* <DEDUP_REMOVED lines=18> */
.L_x_4986:
[----:B------:R-:W-:Y:S02]  /*2ab60*/  ISETP.GE.AND P0, PT, R27, RZ, PT ;  /* 0x000000ff1b00720c */ /* 0x000fe40003f06270 */
[----:B------:R-:W-:-:S11]  /*2ab70*/  MOV R3, 0x3fd774eb ;  /* 0x3fd774eb00037802 */ /* 0x000fd60000000f00 */
[----:B------:R-:W-:-:S04]  /*2ab80*/  @P0 FFMA.FTZ R2, R3, 0.93318945169448852539, -R2 ;  /* 0x3f6ee58103020823 */ /* 0x000fc80000010802 */
[----:B------:R-:W-:Y:S02]  /*2ab90*/  @!P0 FFMA.FTZ R2, R3, 0.93318945169448852539, R2 ;  /* 0x3f6ee58103028823 */ /* 0x000fe40000010002 */
.L_x_4987:
[----:B------:R-:W-:Y:S05]  /*2aba0*/  BSYNC B0 ;  /* 0x0000000000007941 */ /* 0x000fea0003800000 */
.L_x_4985:
        /* <DEDUP_REMOVED lines=27> */
.L_x_4975:
        /* <DEDUP_REMOVED lines=32> */
.L_x_4989:
[----:B------:R-:W-:Y:S05]  /*2af60*/  BSYNC B4 ;  /* 0x0000000000047941 */ /* 0x000fea0003800000 */
.L_x_4988:
        /* <DEDUP_REMOVED lines=18> */
.L_x_4991:
[----:B------:R-:W-:Y:S02]  /*2b090*/  ISETP.GE.AND P0, PT, R27, RZ, PT ;  /* 0x000000ff1b00720c */ /* 0x000fe40003f06270 */
[----:B------:R-:W-:-:S11]  /*2b0a0*/  MOV R3, 0x3fd774eb ;  /* 0x3fd774eb00037802 */ /* 0x000fd60000000f00 */
[----:B------:R-:W-:-:S04]  /*2b0b0*/  @P0 FFMA.FTZ R2, R3, 0.93318945169448852539, -R2 ;  /* 0x3f6ee58103020823 */ /* 0x000fc80000010802 */
[----:B------:R-:W-:Y:S02]  /*2b0c0*/  @!P0 FFMA.FTZ R2, R3, 0.93318945169448852539, R2 ;  /* 0x3f6ee58103028823 */ /* 0x000fe40000010002 */
.L_x_4992:
[----:B------:R-:W-:Y:S05]  /*2b0d0*/  BSYNC B0 ;  /* 0x0000000000007941 */ /* 0x000fea0003800000 */
.L_x_4990:
        /* <DEDUP_REMOVED lines=11> */
.L_x_4974:
        /* <DEDUP_REMOVED lines=22> */
.L_x_4996:
[----:B------:R-:W-:Y:S05]  /*2b2f0*/  BSYNC B4 ;  /* 0x0000000000047941 */ /* 0x000fea0003800000 */
.L_x_4995:
        /* <DEDUP_REMOVED lines=24> */
.L_x_4994:
        /* <DEDUP_REMOVED lines=11> */
.L_x_4998:
[----:B------:R-:W-:Y:S05]  /*2b530*/  BSYNC B4 ;  /* 0x0000000000047941 */ /* 0x000fea0003800000 */
.L_x_4997:
        /* <DEDUP_REMOVED lines=38> */
.L_x_4993:
        /* <DEDUP_REMOVED lines=32> */
.L_x_5000:
[----:B------:R-:W-:Y:S05]  /*2b9a0*/  BSYNC B4 ;  /* 0x0000000000047941 */ /* 0x000fea0003800000 */
.L_x_4999:
        /* <DEDUP_REMOVED lines=21> */
.L_x_4982:
[----:B------:R-:W-:Y:S05]  /*2bb00*/  BSYNC B3 ;  /* 0x0000000000037941 */ /* 0x000fea0003800000 */
.L_x_4973:
[----:B------:R-:W-:Y:S01]  /*2bb10*/  FADD.FTZ R28, R28, 0.69314718246459960938 ;  /* 0x3f3172181c1c7421 */ /* 0x000fe20000010000 */
[----:B------:R-:W-:-:S04]  /*2bb20*/  LOP3.LUT R22, R3, 0x80000000, R22, 0xb8, !PT ;  /* 0x8000000003167812 */ /* 0x000fc800078eb816 */
[----:B------:R-:W-:Y:S01]  /*2bb30*/  LOP3.LUT R23, R28, 0x80000000, R23, 0xb8, !PT ;  /* 0x800000001c177812 */ /* 0x000fe200078eb817 */
[----:B------:R-:W-:Y:S05]  /*2bb40*/  BRA `(.L_x_4939) ;  /* 0x000000e000007947 */ /* 0x000fea0003800000 */
.L_x_4940:
        /* <DEDUP_REMOVED lines=14> */
.L_x_4939:
[----:B------:R-:W-:Y:S05]  /*2bc30*/  BSYNC B2 ;  /* 0x0000000000027941 */ /* 0x000fea0003800000 */
.L_x_4938:
[----:B------:R-:W-:Y:S01]  /*2bc40*/  WARPSYNC 0xffffffff ;  /* 0xffffffff00007948 */ /* 0x000fe20003800000 */
[----:B------:R-:W1:Y:S01]  /*2bc50*/  S2R R2, SR_TID.X ;  /* 0x0000000000027919 */ /* 0x000e620000002100 */
[----:B------:R-:W-:Y:S01]  /*2bc60*/  BSSY B0, `(.L_x_5001) ;  /* 0x000003a000007945 */ /* 0x000fe20003800000 */
[----:B------:R-:W-:Y:S01]  /*2bc70*/  BSSY B1, `(.L_x_5002) ;  /* 0x0000031000017945 */ /* 0x000fe20003800000 */
[----:B-1----:R-:W-:-:S13]  /*2bc80*/  ISETP.GE.AND P0, PT, R2, R7, PT ;  /* 0x000000070200720c */ /* 0x002fda0003f06270 */
[----:B------:R-:W-:Y:S02]  /*2bc90*/  @!P0 IADD3 R4, R0, R2, RZ ;  /* 0x0000000200048210 */ /* 0x000fe40007ffe0ff */
[----:B------:R-:W-:Y:S02]  /*2bca0*/  @!P0 MOV R5, 0x4 ;  /* 0x0000000400058802 */ /* 0x000fe40000000f00 */
[----:B------:R-:W-:Y:S02]  /*2bcb0*/  @!P0 F2FP.PACK_AB R9, R9, R8 ;  /* 0x000000080909823e */ /* 0x000fe400000000ff */
[----:B------:R-:W-:Y:S01]  /*2bcc0*/  @!P0 IADD3 R2, R2, 0x80, RZ ;  /* 0x0000008002028810 */ /* 0x000fe20007ffe0ff */
[----:B------:R-:W-:-:S05]  /*2bcd0*/  @!P0 IMAD.WIDE.U32 R4, R4, R5, c[0x0][0x168] ;  /* 0x00005a0004048625 */ /* 0x000fca00078e0005 */
[----:B------:R1:W-:Y:S01]  /*2bce0*/  @!P0 STG.E [R4.64], R9 ;  /* 0x0000000904008986 */ /* 0x0003e2000c101904 */
[----:B------:R-:W-:-:S13]  /*2bcf0*/  ISETP.GE.AND P0, PT, R2, R7, PT ;  /* 0x000000070200720c */ /* 0x000fda0003f06270 */
[----:B------:R-:W-:Y:S05]  /*2bd00*/  @P0 BRA `(.L_x_5003) ;  /* 0x000000e000000947 */ /* 0x000fea0003800000 */
[----:B-1----:R-:W-:Y:S01]  /*2bd10*/  HFMA2.MMA R5, -RZ, RZ, 0, 2.384185791015625e-07 ;  /* 0x00000004ff057435 */ /* 0x002fe200000001ff */
[----:B------:R-:W-:Y:S02]  /*2bd20*/  IADD3 R4, R0, R2, RZ ;  /* 0x0000000200047210 */ /* 0x000fe40007ffe0ff */
[----:B------:R-:W-:Y:S02]  /*2bd30*/  F2FP.PACK_AB R11, R11, R10 ;  /* 0x0000000a0b0b723e */ /* 0x000fe400000000ff */
[----:B------:R-:W-:-:S04]  /*2bd40*/  IADD3 R2, R2, 0x80, RZ ;  /* 0x0000008002027810 */ /* 0x000fc80007ffe0ff */
[----:B------:R-:W-:Y:S01]  /*2bd50*/  ISETP.GE.AND P0, PT, R2, R7, PT ;  /* 0x000000070200720c */ /* 0x000fe20003f06270 */
[----:B------:R-:W-:-:S05]  /*2bd60*/  IMAD.WIDE.U32 R4, R4, R5, c[0x0][0x168] ;  /* 0x00005a0004047625 */ /* 0x000fca00078e0005 */
[----:B------:R1:W-:Y:S07]  /*2bd70*/  STG.E [R4.64], R11 ;  /* 0x0000000b04007986 */ /* 0x0003ee000c101904 */
[----:B------:R-:W-:Y:S05]  /*2bd80*/  @P0 BRA `(.L_x_5004) ;  /* 0x000000e000000947 */ /* 0x000fea0003800000 */
[----:B-1----:R-:W-:Y:S02]  /*2bd90*/  IADD3 R4, R0, R2, RZ ;  /* 0x0000000200047210 */ /* 0x002fe40007ffe0ff */
[----:B------:R-:W-:Y:S02]  /*2bda0*/  MOV R5, 0x4 ;  /* 0x0000000400057802 */ /* 0x000fe40000000f00 */
[----:B0-----:R-:W-:-:S02]  /*2bdb0*/  F2FP.PACK_AB R13, R13, R12 ;  /* 0x0000000c0d0d723e */ /* 0x001fc400000000ff */
[----:B------:R-:W-:Y:S01]  /*2bdc0*/  IADD3 R2, R2, 0x80, RZ ;  /* 0x0000008002027810 */ /* 0x000fe20007ffe0ff */
[----:B------:R-:W-:-:S05]  /*2bdd0*/  IMAD.WIDE.U32 R4, R4, R5, c[0x0][0x168] ;  /* 0x00005a0004047625 */ /* 0x000fca00078e0005 */
[----:B------:R0:W-:Y:S02]  /*2bde0*/  STG.E [R4.64], R13 ;  /* 0x0000000d04007986 */ /* 0x0001e4000c101904 */
.L_x_5003:
[----:B-1----:R-:W-:-:S13]  /*2bdf0*/  ISETP.GE.AND P0, PT, R2, R7, PT ;  /* 0x000000070200720c */ /* 0x002fda0003f06270 */
[----:B------:R-:W-:Y:S05]  /*2be00*/  @P0 BRA `(.L_x_5005) ;  /* 0x000000e000000947 */ /* 0x000fea0003800000 */
[----:B0-----:R-:W-:Y:S02]  /*2be10*/  IADD3 R4, R0, R2, RZ ;  /* 0x0000000200047210 */ /* 0x001fe40007ffe0ff */
[----:B------:R-:W-:Y:S02]  /*2be20*/  MOV R5, 0x4 ;  /* 0x0000000400057802 */ /* 0x000fe40000000f00 */
[----:B------:R-:W-:Y:S02]  /*2be30*/  F2FP.PACK_AB R15, R15, R14 ;  /* 0x0000000e0f0f723e */ /* 0x000fe400000000ff */
[----:B------:R-:W-:Y:S01]  /*2be40*/  IADD3 R2, R2, 0x80, RZ ;  /* 0x0000008002027810 */ /* 0x000fe20007ffe0ff */
[----:B------:R-:W-:-:S05]  /*2be50*/  IMAD.WIDE.U32 R4, R4, R5, c[0x0][0x168] ;  /* 0x00005a0004047625 */ /* 0x000fca00078e0005 */
[----:B------:R0:W-:Y:S02]  /*2be60*/  STG.E [R4.64], R15 ;  /* 0x0000000f04007986 */ /* 0x0001e4000c101904 */
.L_x_5004:
[----:B------:R-:W-:-:S13]  /*2be70*/  ISETP.GE.AND P0, PT, R2, R7, PT ;  /* 0x000000070200720c */ /* 0x000fda0003f06270 */
[----:B------:R-:W-:Y:S05]  /*2be80*/  @P0 BRA `(.L_x_5006) ;  /* 0x000000f000000947 */ /* 0x000fea0003800000 */
[----:B01----:R-:W-:Y:S01]  /*2be90*/  HFMA2.MMA R5, -RZ, RZ, 0, 2.384185791015625e-07 ;  /* 0x00000004ff057435 */ /* 0x003fe200000001ff */
[----:B------:R-:W-:Y:S02]  /*2bea0*/  IADD3 R4, R0, R2, RZ ;  /* 0x0000000200047210 */ /* 0x000fe40007ffe0ff */
[----:B------:R-:W-:Y:S02]  /*2beb0*/  F2FP.PACK_AB R17, R17, R16 ;  /* 0x000000101111723e */ /* 0x000fe400000000ff */
[----:B------:R-:W-:-:S05]  /*2bec0*/  IADD3 R2, R2, 0x80, RZ ;  /* 0x0000008002027810 */ /* 0x000fca0007ffe0ff */
[----:B------:R-:W-:-:S05]  /*2bed0*/  IMAD.WIDE.U32 R4, R4, R5, c[0x0][0x168] ;  /* 0x00005a0004047625 */ /* 0x000fca00078e0005 */
[----:B------:R0:W-:Y:S02]  /*2bee0*/  STG.E [R4.64], R17 ;  /* 0x0000001104007986 */ /* 0x0001e4000c101904 */
.L_x_5005:
[----:B------:R-:W-:-:S13]  /*2bef0*/  ISETP.GE.AND P0, PT, R2, R7, PT ;  /* 0x000000070200720c */ /* 0x000fda0003f06270 */
[----:B------:R-:W-:Y:S01]  /*2bf00*/  @P0 BREAK B1 ;  /* 0x0000000000010942 */ /* 0x000fe20003800000 */
[----:B------:R-:W-:Y:S05]  /*2bf10*/  @P0 BRA `(.L_x_5007) ;  /* 0x000000e000000947 */ /* 0x000fea0003800000 */
[----:B0-----:R-:W-:Y:S02]  /*2bf20*/  IADD3 R4, R0, R2, RZ ;  /* 0x0000000200047210 */ /* 0x001fe40007ffe0ff */
[----:B------:R-:W-:Y:S02]  /*2bf30*/  MOV R5, 0x4 ;  /* 0x0000000400057802 */ /* 0x000fe40000000f00 */
[----:B------:R-:W-:Y:S02]  /*2bf40*/  F2FP.PACK_AB R19, R19, R18 ;  /* 0x000000121313723e */ /* 0x000fe400000000ff */
[----:B------:R-:W-:Y:S01]  /*2bf50*/  IADD3 R2, R2, 0x80, RZ ;  /* 0x0000008002027810 */ /* 0x000fe20007ffe0ff */
[----:B------:R-:W-:-:S05]  /*2bf60*/  IMAD.WIDE.U32 R4, R4, R5, c[0x0][0x168] ;  /* 0x00005a0004047625 */ /* 0x000fca00078e0005 */
[----:B------:R0:W-:Y:S02]  /*2bf70*/  STG.E [R4.64], R19 ;  /* 0x0000001304007986 */ /* 0x0001e4000c101904 */
.L_x_5006:
[----:B------:R-:W-:Y:S05]  /*2bf80*/  BSYNC B1 ;  /* 0x0000000000017941 */ /* 0x000fea0003800000 */
.L_x_5002:
[----:B------:R-:W-:-:S13]  /*2bf90*/  ISETP.GE.AND P0, PT, R2, R7, PT ;  /* 0x000000070200720c */ /* 0x000fda0003f06270 */
[----:B01----:R-:W-:Y:S02]  /*2bfa0*/  @!P0 IADD3 R4, R0, R2, RZ ;  /* 0x0000000200048210 */ /* 0x003fe40007ffe0ff */
[----:B------:R-:W-:Y:S02]  /*2bfb0*/  @!P0 MOV R5, 0x4 ;  /* 0x0000000400058802 */ /* 0x000fe40000000f00 */
[----:B------:R-:W-:Y:S02]  /*2bfc0*/  @!P0 F2FP.PACK_AB R21, R21, R20 ;  /* 0x000000141515823e */ /* 0x000fe400000000ff */
[----:B------:R-:W-:Y:S01]  /*2bfd0*/  @!P0 IADD3 R2, R2, 0x80, RZ ;  /* 0x0000008002028810 */ /* 0x000fe20007ffe0ff */
[----:B------:R-:W-:-:S05]  /*2bfe0*/  @!P0 IMAD.WIDE.U32 R4, R4, R5, c[0x0][0x168] ;  /* 0x00005a0004048625 */ /* 0x000fca00078e0005 */
[----:B------:R0:W-:Y:S02]  /*2bff0*/  @!P0 STG.E [R4.64], R21 ;  /* 0x0000001504008986 */ /* 0x0001e4000c101904 */
.L_x_5007:
[----:B------:R-:W-:Y:S05]  /*2c000*/  BSYNC B0 ;  /* 0x0000000000007941 */ /* 0x000fea0003800000 */
.L_x_5001:
[----:B------:R-:W-:Y:S01]  /*2c010*/  WARPSYNC 0xffffffff ;  /* 0xffffffff00007948 */ /* 0x000fe20003800000 */
[----:B------:R-:W-:-:S13]  /*2c020*/  ISETP.GE.AND P0, PT, R2, R7, PT ;  /* 0x000000070200720c */ /* 0x000fda0003f06270 */
[----:B------:R-:W-:Y:S05]  /*2c030*/  @P0 EXIT ;  /* 0x000000000000094d */ /* 0x000fea0003800000 */
[----:B------:R-:W-:Y:S01]  /*2c040*/  HFMA2.MMA R3, -RZ, RZ, 0, 2.384185791015625e-07 ;  /* 0x00000004ff037435 */ /* 0x000fe200000001ff */
[----:B------:R-:W-:Y:S02]  /*2c050*/  IADD3 R2, R0, R2, RZ ;  /* 0x0000000200027210 */ /* 0x000fe40007ffe0ff */
[----:B0-----:R-:W-:-:S07]  /*2c060*/  F2FP.PACK_AB R23, R23, R22 ;  /* 0x000000161717723e */ /* 0x001fce00000000ff */
[----:B------:R-:W-:-:S05]  /*2c070*/  IMAD.WIDE.U32 R2, R2, R3, c[0x0][0x168] ;  /* 0x00005a0002027625 */ /* 0x000fca00078e0003 */
[----:B------:R-:W-:Y:S01]  /*2c080*/  STG.E [R2.64], R23 ;  /* 0x0000001702007986 */ /* 0x000fe2000c101904 */
[----:B------:R-:W-:Y:S05]  /*2c090*/  EXIT ;  /* 0x000000000000794d */ /* 0x000fea0003800000 */
        .weak           $__internal_4_$__cuda_sm3x_div_rn_ftz_f32_slowpath
        .type           $__internal_4_$__cuda_sm3x_div_rn_ftz_f32_slowpath,@function
        .size           $__internal_4_$__cuda_sm3x_div_rn_ftz_f32_slowpath,(.L_x_16331 - $__internal_4_$__cuda_sm3x_div_rn_ftz_f32_slowpath)
$__internal_4_$__cuda_sm3x_div_rn_ftz_f32_slowpath:
[----:B------:R-:W-:Y:S01]  /*2c0a0*/  SHF.R.U32.HI R3, RZ, 0x17, R26 ;  /* 0x00000017ff037819 */ /* 0x000fe2000001161a */
[----:B------:R-:W-:Y:S01]  /*2c0b0*/  BSSY B0, `(.L_x_5008) ;  /* 0x0000047000007945 */ /* 0x000fe20003800000 */
[----:B------:R-:W-:Y:S01]  /*2c0c0*/  SHF.R.U32.HI R6, RZ, 0x17, R25 ;  /* 0x00000017ff067819 */ /* 0x000fe20000011619 */
[----:B------:R-:W-:Y:S01]  /*2c0d0*/  BSSY B1, `(.L_x_5009) ;  /* 0x000001d000017945 */ /* 0x000fe20003800000 */
[----:B------:R-:W-:Y:S02]  /*2c0e0*/  LOP3.LUT R3, R3, 0xff, RZ, 0xc0, !PT ;  /* 0x000000ff03037812 */ /* 0x000fe400078ec0ff */
[----:B------:R-:W-:Y:S02]  /*2c0f0*/  LOP3.LUT R6, R6, 0xff, RZ, 0xc0, !PT ;  /* 0x000000ff06067812 */ /* 0x000fe400078ec0ff */
[----:B------:R-:W-:-:S04]  /*2c100*/  IADD3 R4, R3, -0x1, RZ ;  /* 0xffffffff03047810 */ /* 0x000fc80007ffe0ff */
[----:B------:R-:W-:Y:S02]  /*2c110*/  ISETP.GT.U32.AND P0, PT, R4, 0xfd, PT ;  /* 0x000000fd0400780c */ /* 0x000fe40003f04070 */
[----:B------:R-:W-:-:S04]  /*2c120*/  IADD3 R4, R6, -0x1, RZ ;  /* 0xffffffff06047810 */ /* 0x000fc80007ffe0ff */
        /* <DEDUP_REMOVED lines=23> */
.L_x_5010:
[----:B------:R-:W-:Y:S05]  /*2c2a0*/  BSYNC B1 ;  /* 0x0000000000017941 */ /* 0x000fea0003800000 */
.L_x_5009:
        /* <DEDUP_REMOVED lines=27> */
.L_x_5016:
[----:B------:R-:W-:Y:S02]  /*2c460*/  LEA R4, R3, R4, 0x17 ;  /* 0x0000000403047211 */ /* 0x000fe400078eb8ff */
.L_x_5017:
[----:B------:R-:W-:Y:S05]  /*2c470*/  BSYNC B1 ;  /* 0x0000000000017941 */ /* 0x000fea0003800000 */
.L_x_5015:
[----:B------:R-:W-:Y:S01]  /*2c480*/  MOV R3, R4 ;  /* 0x0000000400037202 */ /* 0x000fe20000000f00 */
[----:B------:R-:W-:Y:S05]  /*2c490*/  BRA `(.L_x_5018) ;  /* 0x0000008000007947 */ /* 0x000fea0003800000 */
.L_x_5014:
[----:B------:R-:W-:-:S04]  /*2c4a0*/  LOP3.LUT R3, R26, 0x80000000, R25, 0x48, !PT ;  /* 0x800000001a037812 */ /* 0x000fc800078e4819 */
[----:B------:R-:W-:Y:S01]  /*2c4b0*/  LOP3.LUT R3, R3, 0x7f800000, RZ, 0xfc, !PT ;  /* 0x7f80000003037812 */ /* 0x000fe200078efcff */
[----:B------:R-:W-:Y:S05]  /*2c4c0*/  BRA `(.L_x_5018) ;  /* 0x0000005000007947 */ /* 0x000fea0003800000 */
.L_x_5013:
[----:B------:R-:W-:Y:S01]  /*2c4d0*/  LOP3.LUT R3, R26, 0x80000000, R25, 0x48, !PT ;  /* 0x800000001a037812 */ /* 0x000fe200078e4819 */
[----:B------:R-:W-:Y:S05]  /*2c4e0*/  BRA `(.L_x_5018) ;  /* 0x0000003000007947 */ /* 0x000fea0003800000 */
.L_x_5012:
[----:B------:R-:W0:Y:S01]  /*2c4f0*/  MUFU.RSQ R3, -QNAN ;  /* 0xffc0000000037908 */ /* 0x000e220000001400 */
[----:B------:R-:W-:Y:S05]  /*2c500*/  BRA `(.L_x_5018) ;  /* 0x0000001000007947 */ /* 0x000fea0003800000 */
.L_x_5011:
[----:B------:R-:W-:Y:S02]  /*2c510*/  FADD.FTZ R3, R25, R26 ;  /* 0x0000001a19037221 */ /* 0x000fe40000010000 */
.L_x_5018:
[----:B------:R-:W-:Y:S05]  /*2c520*/  BSYNC B0 ;  /* 0x0000000000007941 */ /* 0x000fea0003800000 */
.L_x_5008:
[----:B------:R-:W-:Y:S01]  /*2c530*/  HFMA2.MMA R5, -RZ, RZ, 0, 0 ;  /* 0x00000000ff057435 */ /* 0x000fe200000001ff */
[----:B------:R-:W-:-:S05]  /*2c540*/  MOV R4, R2 ;  /* 0x0000000200047202 */ /* 0x000fca0000000f00 */
[----:B------:R-:W-:Y:S05]  /*2c550*/  RET.REL.NODEC R4 `(_ZN2at6native29vectorized_elementwise_kernelILi2EZZZNS0_16asin_kernel_cudaERNS_18TensorIteratorBaseEENKUlvE_clEvENKUlvE1_clEvEUlN3c107complexINS6_4HalfEEEE_St5arrayIPcLm2EEEEviT0_T1_) ;  /* 0xfffd3aa004007950 */ /* 0x000fea0003c3ffff */
.L_x_5019:
        /* <DEDUP_REMOVED lines=10> */
.L_x_16331:


//--------------------- .text._ZN2at6native29vectorized_elementwise_kernelILi4EZZZNS0_16asin_kernel_cudaERNS_18TensorIteratorBaseEENKUlvE_clEvENKUlvE1_clEvEUlN3c107complexINS6_4HalfEEEE_St5arrayIPcLm2EEEEviT0_T1_ --------------------------
	.section	.text._ZN2at6native29vectorized_elementwise_kernelILi4EZZZNS0_16asin_kernel_cudaERNS_18TensorIteratorBaseEENKUlvE_clEvENKUlvE1_clEvEUlN3c107complexINS6_4HalfEEEE_St5arrayIPcLm2EEEEviT0_T1_,"ax",@progbits
	.sectioninfo	@"SHI_REGISTERS=38"
	.align	128
        .global         _ZN2at6native29vectorized_elementwise_kernelILi4EZZZNS0_16asin_kernel_cudaERNS_18TensorIteratorBaseEENKUlvE_clEvENKUlvE1_clEvEUlN3c107complexINS6_4HalfEEEE_St5arrayIPcLm2EEEEviT0_T1_
        .type           _ZN2at6native29vectorized_elementwise_kernelILi4EZZZNS0_16asin_kernel_cudaERNS_18TensorIteratorBaseEENKUlvE_clEvENKUlvE1_clEvEUlN3c107complexINS6_4HalfEEEE_St5arrayIPcLm2EEEEviT0_T1_,@function
        .size           _ZN2at6native29vectorized_elementwise_kernelILi4EZZZNS0_16asin_kernel_cudaERNS_18TensorIteratorBaseEENKUlvE_clEvENKUlvE1_clEvEUlN3c107complexINS6_4HalfEEEE_St5arrayIPcLm2EEEEviT0_T1_,(.L_x_16332 - _ZN2at6native29vectorized_elementwise_kernelILi4EZZZNS0_16asin_kernel_cudaERNS_18TensorIteratorBaseEENKUlvE_clEvENKUlvE1_clEvEUlN3c107complexINS6_4HalfEEEE_St5arrayIPcLm2EEEEviT0_T1_)
        .other          _ZN2at6native29vectorized_elementwise_kernelILi4EZZZNS0_16asin_kernel_cudaERNS_18TensorIteratorBaseEENKUlvE_clEvENKUlvE1_clEvEUlN3c107complexINS6_4HalfEEEE_St5arrayIPcLm2EEEEviT0_T1_,@"STO_CUDA_ENTRY STV_DEFAULT"
_ZN2at6native29vectorized_elementwise_kernelILi4EZZZNS0_16asin_kernel_cudaERNS_18TensorIteratorBaseEENKUlvE_clEvENKUlvE1_clEvEUlN3c107complexINS6_4HalfEEEE_St5arrayIPcLm2EEEEviT0_T1_:
.text._ZN2at6native29vectorized_elementwise_kernelILi4EZZZNS0_16asin_kernel_cudaERNS_18TensorIteratorBaseEENKUlvE_clEvENKUlvE1_clEvEUlN3c107complexINS6_4HalfEEEE_St5arrayIPcLm2EEEEviT0_T1_:
        /* <DEDUP_REMOVED lines=12> */
[----:B------:R0:W5:Y:S01]  /*00c0*/  LDG.E.128 R12, [R2.64+0x800] ;  /* 0x00080004020c7981 */ /* 0x000162000c1e1d00 */
[----:B------:R-:W-:Y:S01]  /*00d0*/  BSSY B2, `(.L_x_5021) ;  /* 0x00002b1000027945 */ /* 0x000fe20003800000 */
[--C-:B--2---:R-:W-:Y:S02]  /*00e0*/  HADD2.F32 R18, -RZ, R8.reuse.H1_H1 ;  /* 0x30000008ff127230 */ /* 0x104fe40000004100 */
        /* <DEDUP_REMOVED lines=108> */
.L_x_5028:
        /* <DEDUP_REMOVED lines=10> */
.L_x_5030:
[----:B------:R-:W-:-:S04]  /*0850*/  FADD.FTZ R6, -R2, R5 ;  /* 0x0000000502067221 */ /* 0x000fc80000010100 */
[----:B------:R-:W-:Y:S02]  /*0860*/  FMUL.FTZ R6, R6, 0.5 ;  /* 0x3f00000006067820 */ /* 0x000fe40000410000 */
.L_x_5031:
[----:B------:R-:W-:Y:S05]  /*0870*/  BSYNC B1 ;  /* 0x0000000000017941 */ /* 0x000fea0003800000 */
.L_x_5029:
        /* <DEDUP_REMOVED lines=11> */
.L_x_5033:
[----:B------:R-:W-:-:S04]  /*0930*/  FADD.FTZ R7, R4, -R7 ;  /* 0x8000000704077221 */ /* 0x000fc80000010000 */
[----:B------:R-:W-:Y:S02]  /*0940*/  FMUL.FTZ R7, R7, 0.5 ;  /* 0x3f00000007077820 */ /* 0x000fe40000410000 */
.L_x_5034:
[----:B------:R-:W-:Y:S05]  /*0950*/  BSYNC B1 ;  /* 0x0000000000017941 */ /* 0x000fea0003800000 */
.L_x_5032:
        /* <DEDUP_REMOVED lines=35> */
.L_x_5027:
[----:B------:R0:W1:Y:S02]  /*0b90*/  MUFU.SQRT R23, R20 ;  /* 0x0000001400177308 */ /* 0x0000640000002000 */
.L_x_5026:
[----:B------:R-:W-:Y:S05]  /*0ba0*/  BSYNC B0 ;  /* 0x0000000000007941 */ /* 0x000fea0003800000 */
.L_x_5025:
        /* <DEDUP_REMOVED lines=35> */
.L_x_5038:
        /* <DEDUP_REMOVED lines=17> */
.L_x_5044:
[----:B------:R-:W-:-:S04]  /*0ef0*/  FADD.FTZ R2, -R2, R5 ;  /* 0x0000000502027221 */ /* 0x000fc80000010100 */
[----:B------:R-:W-:Y:S02]  /*0f00*/  FMUL.FTZ R2, R2, 0.5 ;  /* 0x3f00000002027820 */ /* 0x000fe40000410000 */
.L_x_5045:
[----:B------:R-:W-:Y:S05]  /*0f10*/  BSYNC B4 ;  /* 0x0000000000047941 */ /* 0x000fea0003800000 */
.L_x_5043:
        /* <DEDUP_REMOVED lines=10> */
.L_x_5047:
[----:B------:R-:W-:-:S04]  /*0fc0*/  FADD.FTZ R3, -R3, R4 ;  /* 0x0000000403037221 */ /* 0x000fc80000010100 */
[----:B------:R-:W-:Y:S02]  /*0fd0*/  FMUL.FTZ R3, R3, 0.5 ;  /* 0x3f00000003037820 */ /* 0x000fe40000410000 */
.L_x_5048:
[----:B------:R-:W-:Y:S05]  /*0fe0*/  BSYNC B4 ;  /* 0x0000000000047941 */ /* 0x000fea0003800000 */
.L_x_5046:
[----:B------:R-:W-:Y:S02]  /*0ff0*/  FADD.FTZ R3, R3, R2 ;  /* 0x0000000203037221 */ /* 0x000fe40000010000 */
[----:B------:R-:W-:-:S04]  /*1000*/  FADD.FTZ R22, R21, R22 ;  /* 0x0000001615167221 */ /* 0x000fc80000010000 */
[----:B------:R-:W-:-:S06]  /*1010*/  FMUL.FTZ R22, R22, R3 ;  /* 0x0000000316167220 */ /* 0x000fcc0000410000 */
[----:B------:R-:W2:Y:S01]  /*1020*/  MUFU.SQRT R22, R22 ;  /* 0x0000001600167308 */ /* 0x000ea20000002000 */
[----:B------:R-:W-:Y:S05]  /*1030*/  BRA `(.L_x_5049) ;  /* 0x0000012000007947 */ /* 0x000fea0003800000 */
.L_x_5042:
        /* <DEDUP_REMOVED lines=12> */
.L_x_5041:
[----:B------:R-:W-:Y:S01]  /*1100*/  FADD.FTZ R2, R22, 1 ;  /* 0x3f80000016027421 */ /* 0x000fe20000010000 */
[----:B------:R-:W-:Y:S01]  /*1110*/  MUFU.SQRT R3, R20 ;  /* 0x0000001400037308 */ /* 0x000fe20000002000 */
[----:B------:R-:W-:Y:S02]  /*1120*/  HFMA2.MMA R21, -RZ, RZ, 1.875, 0 ;  /* 0x3f800000ff157435 */ /* 0x000fe400000001ff */
[----:B------:R-:W-:-:S06]  /*1130*/  FMUL.FTZ R2, R2, 0.5 ;  /* 0x3f00000002027820 */ /* 0x000fcc0000410000 */
[----:B------:R-:W2:Y:S02]  /*1140*/  MUFU.SQRT R2, R2 ;  /* 0x0000000200027308 */ /* 0x000ea40000002000 */
[----:B--2---:R-:W-:-:S06]  /*1150*/  FMUL.FTZ R22, R3, R2 ;  /* 0x0000000203167220 */ /* 0x004fcc0000410000 */
.L_x_5049:
[----:B------:R-:W-:Y:S05]  /*1160*/  BSYNC B1 ;  /* 0x0000000000017941 */ /* 0x000fea0003800000 */
.L_x_5040:
[----:B------:R-:W-:Y:S05]  /*1170*/  BRA `(.L_x_5050) ;  /* 0x0000002000007947 */ /* 0x000fea0003800000 */
.L_x_5037:
[----:B------:R-:W-:Y:S02]  /*1180*/  FMUL.FTZ R22, R22, 16777216 ;  /* 0x4b80000016167820 */ /* 0x000fe40000410000 */
[----:B------:R-:W-:Y:S02]  /*1190*/  FMUL.FTZ R21, R21, 16777216 ;  /* 0x4b80000015157820 */ /* 0x000fe40000410000 */
.L_x_5050:
[----:B------:R-:W-:Y:S05]  /*11a0*/  BSYNC B0 ;  /* 0x0000000000007941 */ /* 0x000fea0003800000 */
.L_x_5036:
        /* <DEDUP_REMOVED lines=15> */
[----:B01---5:R-:W-:Y:S05]  /*12a0*/  CALL.REL.NOINC `($__internal_5_$__cuda_sm3x_div_rn_ftz_f32_slowpath) ;  /* 0x0002adf000007944 */ /* 0x023fea0003c00000 */
.L_x_5052:
[----:B------:R-:W-:Y:S05]  /*12b0*/  BSYNC B4 ;  /* 0x0000000000047941 */ /* 0x000fea0003800000 */
.L_x_5051:
        /* <DEDUP_REMOVED lines=18> */
.L_x_5054:
[----:B------:R-:W-:Y:S02]  /*13e0*/  ISETP.GE.AND P0, PT, R22, RZ, PT ;  /* 0x000000ff1600720c */ /* 0x000fe40003f06270 */
[----:B------:R-:W-:-:S11]  /*13f0*/  MOV R3, 0x3fd774eb ;  /* 0x3fd774eb00037802 */ /* 0x000fd60000000f00 */
[----:B------:R-:W-:-:S04]  /*1400*/  @P0 FFMA.FTZ R2, R3, 0.93318945169448852539, -R2 ;  /* 0x3f6ee58103020823 */ /* 0x000fc80000010802 */
[----:B------:R-:W-:Y:S02]  /*1410*/  @!P0 FFMA.FTZ R2, R3, 0.93318945169448852539, R2 ;  /* 0x3f6ee58103028823 */ /* 0x000fe40000010002 */
.L_x_5055:
[----:B------:R-:W-:Y:S05]  /*1420*/  BSYNC B0 ;  /* 0x0000000000007941 */ /* 0x000fea0003800000 */
.L_x_5053:
        /* <DEDUP_REMOVED lines=10> */
.L_x_5039:
[----:B------:R-:W-:Y:S05]  /*14d0*/  BSYNC B3 ;  /* 0x0000000000037941 */ /* 0x000fea0003800000 */
.L_x_5035:
[----:B------:R-:W-:Y:S02]  /*14e0*/  LOP3.LUT R19, R2, 0x80000000, R19, 0xb8, !PT ;  /* 0x8000000002137812 */ /* 0x000fe400078eb813 */
[----:B-1----:R-:W-:Y:S01]  /*14f0*/  LOP3.LUT R18, R23, 0x80000000, R18, 0xb8, !PT ;  /* 0x8000000017127812 */ /* 0x002fe200078eb812 */
[----:B------:R-:W-:Y:S05]  /*1500*/  BRA `(.L_x_5024) ;  /* 0x000016d000007947 */ /* 0x000fea0003800000 */
.L_x_5023:
        /* <DEDUP_REMOVED lines=28> */
[----:B-----5:R-:W-:Y:S05]  /*16d0*/  CALL.REL.NOINC `($__internal_5_$__cuda_sm3x_div_rn_ftz_f32_slowpath) ;  /* 0x0002a9c000007944 */ /* 0x020fea0003c00000 */
.L_x_5061:
[----:B------:R-:W-:Y:S05]  /*16e0*/  BSYNC B4 ;  /* 0x0000000000047941 */ /* 0x000fea0003800000 */
.L_x_5060:
        /* <DEDUP_REMOVED lines=18> */
.L_x_5063:
[----:B------:R-:W-:Y:S02]  /*1810*/  ISETP.GE.AND P0, PT, R22, RZ, PT ;  /* 0x000000ff1600720c */ /* 0x000fe40003f06270 */
[----:B------:R-:W-:-:S11]  /*1820*/  MOV R3, 0x3fd774eb ;  /* 0x3fd774eb00037802 */ /* 0x000fd60000000f00 */
[----:B------:R-:W-:-:S04]  /*1830*/  @P0 FFMA.FTZ R2, R3, 0.93318945169448852539, -R2 ;  /* 0x3f6ee58103020823 */ /* 0x000fc80000010802 */
[----:B------:R-:W-:Y:S02]  /*1840*/  @!P0 FFMA.FTZ R2, R3, 0.93318945169448852539, R2 ;  /* 0x3f6ee58103028823 */ /* 0x000fe40000010002 */
.L_x_5064:
[----:B------:R-:W-:Y:S05]  /*1850*/  BSYNC B0 ;  /* 0x0000000000007941 */ /* 0x000fea0003800000 */
.L_x_5062:
        /* <DEDUP_REMOVED lines=13> */
.L_x_5059:
        /* <DEDUP_REMOVED lines=10> */
[----:B-----5:R-:W-:Y:S05]  /*19d0*/  CALL.REL.NOINC `($__internal_5_$__cuda_sm3x_div_rn_ftz_f32_slowpath) ;  /* 0x0002a6c000007944 */ /* 0x020fea0003c00000 */
.L_x_5067:
[----:B------:R-:W-:Y:S05]  /*19e0*/  BSYNC B4 ;  /* 0x0000000000047941 */ /* 0x000fea0003800000 */
.L_x_5066:
        /* <DEDUP_REMOVED lines=18> */
.L_x_5069:
[----:B------:R-:W-:Y:S02]  /*1b10*/  ISETP.GE.AND P0, PT, R22, RZ, PT ;  /* 0x000000ff1600720c */ /* 0x000fe40003f06270 */
[----:B------:R-:W-:-:S11]  /*1b20*/  MOV R3, 0x3fd774eb ;  /* 0x3fd774eb00037802 */ /* 0x000fd60000000f00 */
[----:B------:R-:W-:-:S04]  /*1b30*/  @P0 FFMA.FTZ R2, R3, 0.93318945169448852539, -R2 ;  /* 0x3f6ee58103020823 */ /* 0x000fc80000010802 */
[----:B------:R-:W-:Y:S02]  /*1b40*/  @!P0 FFMA.FTZ R2, R3, 0.93318945169448852539, R2 ;  /* 0x3f6ee58103028823 */ /* 0x000fe40000010002 */
.L_x_5070:
[----:B------:R-:W-:Y:S05]  /*1b50*/  BSYNC B0 ;  /* 0x0000000000007941 */ /* 0x000fea0003800000 */
.L_x_5068:
        /* <DEDUP_REMOVED lines=27> */
.L_x_5058:
        /* <DEDUP_REMOVED lines=21> */
[----:B------:R-:W-:Y:S01]  /*1e60*/  FFMA R2, R7, R8, RZ ;  /* 0x0000000807027223 */ /* 0x000fe200000000ff */
[----:B------:R-:W-:Y:S02]  /*1e70*/  MOV R5, 0x3f800000 ;  /* 0x3f80000000057802 */ /* 0x000fe40000000f00 */
[----:B------:R-:W-:Y:S01]  /*1e80*/  FSEL R4, R4, +INF , P0 ;  /* 0x7f80000004047808 */ /* 0x000fe20000000000 */
[----:B------:R-:W-:-:S04]  /*1e90*/  FFMA R3, -R29, R2, R7 ;  /* 0x000000021d037223 */ /* 0x000fc80000000107 */
[----:B------:R-:W-:Y:S01]  /*1ea0*/  FFMA R3, R8, R3, R2 ;  /* 0x0000000308037223 */ /* 0x000fe20000000002 */
[----:B------:R-:W0:Y:S08]  /*1eb0*/  MUFU.LG2 R4, R4 ;  /* 0x0000000400047308 */ /* 0x000e300000000c00 */
[----:B------:R-:W1:Y:S01]  /*1ec0*/  FCHK P0, R7, R29 ;  /* 0x0000001d07007302 */ /* 0x000e620000000000 */
[----:B0-----:R-:W-:Y:S01]  /*1ed0*/  FFMA.FTZ R20, R4, 0.69314718246459960938, R5 ;  /* 0x3f31721804147823 */ /* 0x001fe20000010005 */
[----:B-1----:R-:W-:Y:S06]  /*1ee0*/  @!P0 BRA `(.L_x_5072) ;  /* 0x0000002000008947 */ /* 0x002fec0003800000 */
[----:B------:R-:W-:Y:S02]  /*1ef0*/  MOV R2, 0x1f10 ;  /* 0x00001f1000027802 */ /* 0x000fe40000000f00 */
[----:B-----5:R-:W-:Y:S05]  /*1f00*/  CALL.REL.NOINC `($__internal_5_$__cuda_sm3x_div_rn_ftz_f32_slowpath) ;  /* 0x0002a19000007944 */ /* 0x020fea0003c00000 */
.L_x_5072:
[----:B------:R-:W-:Y:S05]  /*1f10*/  BSYNC B4 ;  /* 0x0000000000047941 */ /* 0x000fea0003800000 */
.L_x_5071:
        /* <DEDUP_REMOVED lines=18> */
.L_x_5074:
[----:B------:R-:W-:Y:S02]  /*2040*/  ISETP.GE.AND P0, PT, R22, RZ, PT ;  /* 0x000000ff1600720c */ /* 0x000fe40003f06270 */
[----:B------:R-:W-:-:S11]  /*2050*/  MOV R3, 0x3fd774eb ;  /* 0x3fd774eb00037802 */ /* 0x000fd60000000f00 */
[----:B------:R-:W-:-:S04]  /*2060*/  @P0 FFMA.FTZ R2, R3, 0.93318945169448852539, -R2 ;  /* 0x3f6ee58103020823 */ /* 0x000fc80000010802 */
[----:B------:R-:W-:Y:S02]  /*2070*/  @!P0 FFMA.FTZ R2, R3, 0.93318945169448852539, R2 ;  /* 0x3f6ee58103028823 */ /* 0x000fe40000010002 */
.L_x_5075:
[----:B------:R-:W-:Y:S05]  /*2080*/  BSYNC B0 ;  /* 0x0000000000007941 */ /* 0x000fea0003800000 */
.L_x_5073:
        /* <DEDUP_REMOVED lines=11> */
.L_x_5057:
        /* <DEDUP_REMOVED lines=22> */
.L_x_5079:
[----:B------:R-:W-:Y:S05]  /*22a0*/  BSYNC B4 ;  /* 0x0000000000047941 */ /* 0x000fea0003800000 */
.L_x_5078:
        /* <DEDUP_REMOVED lines=24> */
.L_x_5077:
        /* <DEDUP_REMOVED lines=11> */
.L_x_5081:
[----:B------:R-:W-:Y:S05]  /*24e0*/  BSYNC B4 ;  /* 0x0000000000047941 */ /* 0x000fea0003800000 */
.L_x_5080:
        /* <DEDUP_REMOVED lines=38> */
.L_x_5076:
        /* <DEDUP_REMOVED lines=21> */
[----:B------:R-:W-:Y:S01]  /*28a0*/  HFMA2.MMA R5, -RZ, RZ, 1.875, 0 ;  /* 0x3f800000ff057435 */ /* 0x000fe200000001ff */
[----:B------:R-:W-:Y:S02]  /*28b0*/  FFMA R2, R7, R8, RZ ;  /* 0x0000000807027223 */ /* 0x000fe400000000ff */
[----:B------:R-:W-:Y:S02]  /*28c0*/  FSEL R4, R4, +INF , P0 ;  /* 0x7f80000004047808 */ /* 0x000fe40000000000 */
[----:B------:R-:W-:-:S04]  /*28d0*/  FFMA R3, -R29, R2, R7 ;  /* 0x000000021d037223 */ /* 0x000fc80000000107 */
[----:B------:R-:W0:Y:S01]  /*28e0*/  MUFU.LG2 R4, R4 ;  /* 0x0000000400047308 */ /* 0x000e220000000c00 */
[----:B------:R-:W-:-:S07]  /*28f0*/  FFMA R3, R8, R3, R2 ;  /* 0x0000000308037223 */ /* 0x000fce0000000002 */
[----:B------:R-:W1:Y:S01]  /*2900*/  FCHK P0, R7, R29 ;  /* 0x0000001d07007302 */ /* 0x000e620000000000 */
[----:B0-----:R-:W-:Y:S01]  /*2910*/  FFMA.FTZ R20, R4, 0.69314718246459960938, R5 ;  /* 0x3f31721804147823 */ /* 0x001fe20000010005 */
[----:B-1----:R-:W-:Y:S06]  /*2920*/  @!P0 BRA `(.L_x_5083) ;  /* 0x0000002000008947 */ /* 0x002fec0003800000 */
[----:B------:R-:W-:Y:S02]  /*2930*/  MOV R2, 0x2950 ;  /* 0x0000295000027802 */ /* 0x000fe40000000f00 */
[----:B-----5:R-:W-:Y:S05]  /*2940*/  CALL.REL.NOINC `($__internal_5_$__cuda_sm3x_div_rn_ftz_f32_slowpath) ;  /* 0x0002975000007944 */ /* 0x020fea0003c00000 */
.L_x_5083:
[----:B------:R-:W-:Y:S05]  /*2950*/  BSYNC B4 ;  /* 0x0000000000047941 */ /* 0x000fea0003800000 */
.L_x_5082:
        /* <DEDUP_REMOVED lines=21> */
.L_x_5065:
[----:B------:R-:W-:Y:S05]  /*2ab0*/  BSYNC B3 ;  /* 0x0000000000037941 */ /* 0x000fea0003800000 */
.L_x_5056:
[----:B------:R-:W-:Y:S01]  /*2ac0*/  FADD.FTZ R3, R20, 0.69314718246459960938 ;  /* 0x3f31721814037421 */ /* 0x000fe20000010000 */
[----:B------:R-:W-:-:S04]  /*2ad0*/  LOP3.LUT R19, R2, 0x80000000, R19, 0xb8, !PT ;  /* 0x8000000002137812 */ /* 0x000fc800078eb813 */
[----:B------:R-:W-:Y:S01]  /*2ae0*/  LOP3.LUT R18, R3, 0x80000000, R18, 0xb8, !PT ;  /* 0x8000000003127812 */ /* 0x000fe200078eb812 */
[----:B------:R-:W-:Y:S05]  /*2af0*/  BRA `(.L_x_5024) ;  /* 0x000000e000007947 */ /* 0x000fea0003800000 */
.L_x_5022:
        /* <DEDUP_REMOVED lines=14> */
.L_x_5024:
[----:B------:R-:W-:Y:S05]  /*2be0*/  BSYNC B2 ;  /* 0x0000000000027941 */ /* 0x000fea0003800000 */
.L_x_5021:
        /* <DEDUP_REMOVED lines=112> */
.L_x_5091:
        /* <DEDUP_REMOVED lines=10> */
.L_x_5093:
[----:B------:R-:W-:-:S04]  /*3390*/  FADD.FTZ R6, -R2, R5 ;  /* 0x0000000502067221 */ /* 0x000fc80000010100 */
[----:B------:R-:W-:Y:S02]  /*33a0*/  FMUL.FTZ R6, R6, 0.5 ;  /* 0x3f00000006067820 */ /* 0x000fe40000410000 */
.L_x_5094:
[----:B------:R-:W-:Y:S05]  /*33b0*/  BSYNC B1 ;  /* 0x0000000000017941 */ /* 0x000fea0003800000 */
.L_x_5092:
        /* <DEDUP_REMOVED lines=11> */
.L_x_5096:
[----:B------:R-:W-:-:S04]  /*3470*/  FADD.FTZ R7, R4, -R7 ;  /* 0x8000000704077221 */ /* 0x000fc80000010000 */
[----:B------:R-:W-:Y:S02]  /*3480*/  FMUL.FTZ R7, R7, 0.5 ;  /* 0x3f00000007077820 */ /* 0x000fe40000410000 */
.L_x_5097:
[----:B------:R-:W-:Y:S05]  /*3490*/  BSYNC B1 ;  /* 0x0000000000017941 */ /* 0x000fea0003800000 */
.L_x_5095:
        /* <DEDUP_REMOVED lines=35> */
.L_x_5090:
[----:B------:R0:W1:Y:S02]  /*36d0*/  MUFU.SQRT R24, R21 ;  /* 0x0000001500187308 */ /* 0x0000640000002000 */
.L_x_5089:
[----:B------:R-:W-:Y:S05]  /*36e0*/  BSYNC B0 ;  /* 0x0000000000007941 */ /* 0x000fea0003800000 */
.L_x_5088:
        /* <DEDUP_REMOVED lines=35> */
.L_x_5101:
        /* <DEDUP_REMOVED lines=17> */
.L_x_5107:
[----:B------:R-:W-:-:S04]  /*3a30*/  FADD.FTZ R2, -R2, R5 ;  /* 0x0000000502027221 */ /* 0x000fc80000010100 */
[----:B------:R-:W-:Y:S02]  /*3a40*/  FMUL.FTZ R2, R2, 0.5 ;  /* 0x3f00000002027820 */ /* 0x000fe40000410000 */
.L_x_5108:
[----:B------:R-:W-:Y:S05]  /*3a50*/  BSYNC B4 ;  /* 0x0000000000047941 */ /* 0x000fea0003800000 */
.L_x_5106:
        /* <DEDUP_REMOVED lines=10> */
.L_x_5110:
[----:B------:R-:W-:-:S04]  /*3b00*/  FADD.FTZ R3, -R3, R4 ;  /* 0x0000000403037221 */ /* 0x000fc80000010100 */
[----:B------:R-:W-:Y:S02]  /*3b10*/  FMUL.FTZ R3, R3, 0.5 ;  /* 0x3f00000003037820 */ /* 0x000fe40000410000 */
.L_x_5111:
[----:B------:R-:W-:Y:S05]  /*3b20*/  BSYNC B4 ;  /* 0x0000000000047941 */ /* 0x000fea0003800000 */
.L_x_5109:
[----:B------:R-:W-:Y:S02]  /*3b30*/  FADD.FTZ R2, R3, R2 ;  /* 0x0000000203027221 */ /* 0x000fe40000010000 */
[----:B------:R-:W-:-:S04]  /*3b40*/  FADD.FTZ R25, R22, R25 ;  /* 0x0000001916197221 */ /* 0x000fc80000010000 */
[----:B------:R-:W-:-:S06]  /*3b50*/  FMUL.FTZ R25, R25, R2 ;  /* 0x0000000219197220 */ /* 0x000fcc0000410000 */
[----:B------:R-:W2:Y:S01]  /*3b60*/  MUFU.SQRT R25, R25 ;  /* 0x0000001900197308 */ /* 0x000ea20000002000 */
[----:B------:R-:W-:Y:S05]  /*3b70*/  BRA `(.L_x_5112) ;  /* 0x0000012000007947 */ /* 0x000fea0003800000 */
.L_x_5105:
        /* <DEDUP_REMOVED lines=12> */
.L_x_5104:
[----:B------:R-:W-:Y:S01]  /*3c40*/  FADD.FTZ R2, R25, 1 ;  /* 0x3f80000019027421 */ /* 0x000fe20000010000 */
[----:B0-----:R-:W-:Y:S01]  /*3c50*/  MUFU.SQRT R21, R21 ;  /* 0x0000001500157308 */ /* 0x001fe20000002000 */
[----:B------:R-:W-:Y:S02]  /*3c60*/  MOV R22, 0x3f800000 ;  /* 0x3f80000000167802 */ /* 0x000fe40000000f00 */
[----:B------:R-:W-:-:S06]  /*3c70*/  FMUL.FTZ R2, R2, 0.5 ;  /* 0x3f00000002027820 */ /* 0x000fcc0000410000 */
[----:B------:R-:W0:Y:S02]  /*3c80*/  MUFU.SQRT R2, R2 ;  /* 0x0000000200027308 */ /* 0x000e240000002000 */
[----:B0-----:R-:W-:-:S06]  /*3c90*/  FMUL.FTZ R25, R21, R2 ;  /* 0x0000000215197220 */ /* 0x001fcc0000410000 */
.L_x_5112:
[----:B------:R-:W-:Y:S05]  /*3ca0*/  BSYNC B1 ;  /* 0x0000000000017941 */ /* 0x000fea0003800000 */
.L_x_5103:
[----:B------:R-:W-:Y:S05]  /*3cb0*/  BRA `(.L_x_5113) ;  /* 0x0000002000007947 */ /* 0x000fea0003800000 */
.L_x_5100:
[----:B------:R-:W-:Y:S02]  /*3cc0*/  FMUL.FTZ R25, R25, 16777216 ;  /* 0x4b80000019197820 */ /* 0x000fe40000410000 */
[----:B------:R-:W-:Y:S02]  /*3cd0*/  FMUL.FTZ R22, R22, 16777216 ;  /* 0x4b80000016167820 */ /* 0x000fe40000410000 */
.L_x_5113:
[----:B------:R-:W-:Y:S05]  /*3ce0*/  BSYNC B0 ;  /* 0x0000000000007941 */ /* 0x000fea0003800000 */
.L_x_5099:
        /* <DEDUP_REMOVED lines=16> */
.L_x_5115:
[----:B------:R-:W-:Y:S05]  /*3df0*/  BSYNC B4 ;  /* 0x0000000000047941 */ /* 0x000fea0003800000 */
.L_x_5114:
        /* <DEDUP_REMOVED lines=18> */
.L_x_5117:
[----:B------:R-:W-:Y:S02]  /*3f20*/  ISETP.GE.AND P0, PT, R25, RZ, PT ;  /* 0x000000ff1900720c */ /* 0x000fe40003f06270 */
[----:B------:R-:W-:-:S11]  /*3f30*/  MOV R3, 0x3fd774eb ;  /* 0x3fd774eb00037802 */ /* 0x000fd60000000f00 */
[----:B------:R-:W-:-:S04]  /*3f40*/  @P0 FFMA.FTZ R2, R3, 0.93318945169448852539, -R2 ;  /* 0x3f6ee58103020823 */ /* 0x000fc80000010802 */
[----:B------:R-:W-:Y:S02]  /*3f50*/  @!P0 FFMA.FTZ R2, R3, 0.93318945169448852539, R2 ;  /* 0x3f6ee58103028823 */ /* 0x000fe40000010002 */
.L_x_5118:
[----:B------:R-:W-:Y:S05]  /*3f60*/  BSYNC B0 ;  /* 0x0000000000007941 */ /* 0x000fea0003800000 */
.L_x_5116:
        /* <DEDUP_REMOVED lines=10> */
.L_x_5102:
[----:B------:R-:W-:Y:S05]  /*4010*/  BSYNC B3 ;  /* 0x0000000000037941 */ /* 0x000fea0003800000 */
.L_x_5098:
[----:B------:R-:W-:Y:S02]  /*4020*/  LOP3.LUT R20, R3, 0x80000000, R20, 0xb8, !PT ;  /* 0x8000000003147812 */ /* 0x000fe400078eb814 */
[----:B-1----:R-:W-:Y:S01]  /*4030*/  LOP3.LUT R9, R24, 0x80000000, R9, 0xb8, !PT ;  /* 0x8000000018097812 */ /* 0x002fe200078eb809 */
[----:B------:R-:W-:Y:S05]  /*4040*/  BRA `(.L_x_5087) ;  /* 0x000016d000007947 */ /* 0x000fea0003800000 */
.L_x_5086:
        /* <DEDUP_REMOVED lines=29> */
.L_x_5124:
[----:B------:R-:W-:Y:S05]  /*4220*/  BSYNC B4 ;  /* 0x0000000000047941 */ /* 0x000fea0003800000 */
.L_x_5123:
        /* <DEDUP_REMOVED lines=18> */
.L_x_5126:
[----:B------:R-:W-:Y:S02]  /*4350*/  ISETP.GE.AND P0, PT, R23, RZ, PT ;  /* 0x000000ff1700720c */ /* 0x000fe40003f06270 */
[----:B------:R-:W-:-:S11]  /*4360*/  MOV R3, 0x3fd774eb ;  /* 0x3fd774eb00037802 */ /* 0x000fd60000000f00 */
[----:B------:R-:W-:-:S04]  /*4370*/  @P0 FFMA.FTZ R2, R3, 0.93318945169448852539, -R2 ;  /* 0x3f6ee58103020823 */ /* 0x000fc80000010802 */
[----:B------:R-:W-:Y:S02]  /*4380*/  @!P0 FFMA.FTZ R2, R3, 0.93318945169448852539, R2 ;  /* 0x3f6ee58103028823 */ /* 0x000fe40000010002 */
.L_x_5127:
[----:B------:R-:W-:Y:S05]  /*4390*/  BSYNC B0 ;  /* 0x0000000000007941 */ /* 0x000fea0003800000 */
.L_x_5125:
        /* <DEDUP_REMOVED lines=13> */
.L_x_5122:
        /* <DEDUP_REMOVED lines=11> */
.L_x_5130:
[----:B------:R-:W-:Y:S05]  /*4520*/  BSYNC B4 ;  /* 0x0000000000047941 */ /* 0x000fea0003800000 */
.L_x_5129:
        /* <DEDUP_REMOVED lines=18> */
.L_x_5132:
[----:B------:R-:W-:Y:S02]  /*4650*/  ISETP.GE.AND P0, PT, R23, RZ, PT ;  /* 0x000000ff1700720c */ /* 0x000fe40003f06270 */
[----:B------:R-:W-:-:S11]  /*4660*/  MOV R3, 0x3fd774eb ;  /* 0x3fd774eb00037802 */ /* 0x000fd60000000f00 */
[----:B------:R-:W-:-:S04]  /*4670*/  @P0 FFMA.FTZ R2, R3, 0.93318945169448852539, -R2 ;  /* 0x3f6ee58103020823 */ /* 0x000fc80000010802 */
[----:B------:R-:W-:Y:S02]  /*4680*/  @!P0 FFMA.FTZ R2, R3, 0.93318945169448852539, R2 ;  /* 0x3f6ee58103028823 */ /* 0x000fe40000010002 */
.L_x_5133:
[----:B------:R-:W-:Y:S05]  /*4690*/  BSYNC B0 ;  /* 0x0000000000007941 */ /* 0x000fea0003800000 */
.L_x_5131:
        /* <DEDUP_REMOVED lines=27> */
.L_x_5121:
[----:B------:R-:W-:Y:S01]  /*4850*/  FMUL.FTZ R2, R23, 0.36787945032119750977 ;  /* 0x3ebc5ab217027820 */ /* 0x000fe20000410000 */
[----:B------:R-:W0:Y:S01]  /*4860*/  MUFU.RCP R8, R29 ;  /* 0x0000001d00087308 */ /* 0x000e220000001000 */
[----:B------:R-:W-:Y:S01]  /*4870*/  FMUL.FTZ R3, R22, 0.36787945032119750977 ;  /* 0x3ebc5ab216037820 */ /* 0x000fe20000410000 */
[----:B------:R-:W-:Y:S01]  /*4880*/  MOV R21, 0x3f800000 ;  /* 0x3f80000000157802 */ /* 0x000fe20000000f00 */
        /* <DEDUP_REMOVED lines=28> */
.L_x_5135:
[----:B------:R-:W-:Y:S05]  /*4a50*/  BSYNC B4 ;  /* 0x0000000000047941 */ /* 0x000fea0003800000 */
.L_x_5134:
        /* <DEDUP_REMOVED lines=18> */
.L_x_5137:
[----:B------:R-:W-:Y:S02]  /*4b80*/  ISETP.GE.AND P0, PT, R23, RZ, PT ;  /* 0x000000ff1700720c */ /* 0x000fe40003f06270 */
[----:B------:R-:W-:-:S11]  /*4b90*/  MOV R3, 0x3fd774eb ;  /* 0x3fd774eb00037802 */ /* 0x000fd60000000f00 */
[----:B------:R-:W-:-:S04]  /*4ba0*/  @P0 FFMA.FTZ R2, R3, 0.93318945169448852539, -R2 ;  /* 0x3f6ee58103020823 */ /* 0x000fc80000010802 */
[----:B------:R-:W-:Y:S02]  /*4bb0*/  @!P0 FFMA.FTZ R2, R3, 0.93318945169448852539, R2 ;  /* 0x3f6ee58103028823 */ /* 0x000fe40000010002 */
.L_x_5138:
[----:B------:R-:W-:Y:S05]  /*4bc0*/  BSYNC B0 ;  /* 0x0000000000007941 */ /* 0x000fea0003800000 */
.L_x_5136:
        /* <DEDUP_REMOVED lines=11> */
.L_x_5120:
        /* <DEDUP_REMOVED lines=22> */
.L_x_5142:
[----:B------:R-:W-:Y:S05]  /*4de0*/  BSYNC B4 ;  /* 0x0000000000047941 */ /* 0x000fea0003800000 */
.L_x_5141:
        /* <DEDUP_REMOVED lines=24> */
.L_x_5140:
        /* <DEDUP_REMOVED lines=11> */
.L_x_5144:
[----:B------:R-:W-:Y:S05]  /*5020*/  BSYNC B4 ;  /* 0x0000000000047941 */ /* 0x000fea0003800000 */
.L_x_5143:
        /* <DEDUP_REMOVED lines=38> */
.L_x_5139:
        /* <DEDUP_REMOVED lines=32> */
.L_x_5146:
[----:B------:R-:W-:Y:S05]  /*5490*/  BSYNC B4 ;  /* 0x0000000000047941 */ /* 0x000fea0003800000 */
.L_x_5145:
        /* <DEDUP_REMOVED lines=21> */
.L_x_5128:
[----:B------:R-:W-:Y:S05]  /*55f0*/  BSYNC B3 ;  /* 0x0000000000037941 */ /* 0x000fea0003800000 */
.L_x_5119:
[----:B------:R-:W-:Y:S01]  /*5600*/  FADD.FTZ R2, R21, 0.69314718246459960938 ;  /* 0x3f31721815027421 */ /* 0x000fe20000010000 */
[----:B------:R-:W-:-:S04]  /*5610*/  LOP3.LUT R20, R3, 0x80000000, R20, 0xb8, !PT ;  /* 0x8000000003147812 */ /* 0x000fc800078eb814 */
[----:B------:R-:W-:Y:S01]  /*5620*/  LOP3.LUT R9, R2, 0x80000000, R9, 0xb8, !PT ;  /* 0x8000000002097812 */ /* 0x000fe200078eb809 */
[----:B------:R-:W-:Y:S05]  /*5630*/  BRA `(.L_x_5087) ;  /* 0x000000e000007947 */ /* 0x000fea0003800000 */
.L_x_5085:
        /* <DEDUP_REMOVED lines=14> */
.L_x_5087:
[----:B------:R-:W-:Y:S05]  /*5720*/  BSYNC B2 ;  /* 0x0000000000027941 */ /* 0x000fea0003800000 */
.L_x_5084:
[----:B------:R-:W-:Y:S01]  /*5730*/  WARPSYNC 0xffffffff ;  /* 0xffffffff00007948 */ /* 0x000fe20003800000 */
[--C-:B------:R-:W-:Y:S01]  /*5740*/  HADD2.F32 R24, -RZ, R10.reuse.H1_H1 ;  /* 0x3000000aff187230 */ /* 0x100fe20000004100 */
[----:B------:R-:W-:Y:S01]  /*5750*/  BSSY B2, `(.L_x_5147) ;  /* 0x00002b1000027945 */ /* 0x000fe20003800000 */
[----:B------:R-:W-:-:S03]  /*5760*/  HADD2.F32 R22, -RZ, R10.H0_H0 ;  /* 0x2000000aff167230 */ /* 0x000fc60000004100 */
[----:B------:R-:W-:Y:S02]  /*5770*/  FSETP.GTU.FTZ.AND P0, PT, |R24|, +INF , PT ;  /* 0x7f8000001800780b */ /* 0x000fe40003f1c200 */
[C---:B------:R-:W-:Y:S01]  /*5780*/  FSETP.GTU.FTZ.AND P1, PT, |R22|.reuse, +INF , PT ;  /* 0x7f8000001600780b */ /* 0x040fe20003f3c200 */
[----:B------:R-:W-:Y:S01]  /*5790*/  FADD.FTZ R23, |R22|, -RZ ;  /* 0x800000ff16177221 */ /* 0x000fe20000010200 */
[----:B0-----:R-:W-:Y:S02]  /*57a0*/  MOV R21, R24 ;  /* 0x0000001800157202 */ /* 0x001fe40000000f00 */
        /* <DEDUP_REMOVED lines=104> */
.L_x_5154:
        /* <DEDUP_REMOVED lines=10> */
.L_x_5156:
[----:B------:R-:W-:-:S04]  /*5ed0*/  FADD.FTZ R6, -R2, R5 ;  /* 0x0000000502067221 */ /* 0x000fc80000010100 */
[----:B------:R-:W-:Y:S02]  /*5ee0*/  FMUL.FTZ R6, R6, 0.5 ;  /* 0x3f00000006067820 */ /* 0x000fe40000410000 */
.L_x_5157:
[----:B------:R-:W-:Y:S05]  /*5ef0*/  BSYNC B1 ;  /* 0x0000000000017941 */ /* 0x000fea0003800000 */
.L_x_5155:
        /* <DEDUP_REMOVED lines=11> */
.L_x_5159:
[----:B------:R-:W-:-:S04]  /*5fb0*/  FADD.FTZ R7, R4, -R7 ;  /* 0x8000000704077221 */ /* 0x000fc80000010000 */
[----:B------:R-:W-:Y:S02]  /*5fc0*/  FMUL.FTZ R7, R7, 0.5 ;  /* 0x3f00000007077820 */ /* 0x000fe40000410000 */
.L_x_5160:
[----:B------:R-:W-:Y:S05]  /*5fd0*/  BSYNC B1 ;  /* 0x0000000000017941 */ /* 0x000fea0003800000 */
.L_x_5158:
        /* <DEDUP_REMOVED lines=35> */
.L_x_5153:
[----:B------:R0:W1:Y:S02]  /*6210*/  MUFU.SQRT R26, R10 ;  /* 0x0000000a001a7308 */ /* 0x0000640000002000 */
.L_x_5152:
[----:B------:R-:W-:Y:S05]  /*6220*/  BSYNC B0 ;  /* 0x0000000000007941 */ /* 0x000fea0003800000 */
.L_x_5151:
        /* <DEDUP_REMOVED lines=35> */
.L_x_5164:
        /* <DEDUP_REMOVED lines=17> */
.L_x_5170:
[----:B------:R-:W-:-:S04]  /*6570*/  FADD.FTZ R2, -R2, R5 ;  /* 0x0000000502027221 */ /* 0x000fc80000010100 */
[----:B------:R-:W-:Y:S02]  /*6580*/  FMUL.FTZ R2, R2, 0.5 ;  /* 0x3f00000002027820 */ /* 0x000fe40000410000 */
.L_x_5171:
[----:B------:R-:W-:Y:S05]  /*6590*/  BSYNC B4 ;  /* 0x0000000000047941 */ /* 0x000fea0003800000 */
.L_x_5169:
        /* <DEDUP_REMOVED lines=10> */
.L_x_5173:
[----:B------:R-:W-:-:S04]  /*6640*/  FADD.FTZ R3, -R3, R4 ;  /* 0x0000000403037221 */ /* 0x000fc80000010100 */
[----:B------:R-:W-:Y:S02]  /*6650*/  FMUL.FTZ R3, R3, 0.5 ;  /* 0x3f00000003037820 */ /* 0x000fe40000410000 */
.L_x_5174:
[----:B------:R-:W-:Y:S05]  /*6660*/  BSYNC B4 ;  /* 0x0000000000047941 */ /* 0x000fea0003800000 */
.L_x_5172:
[----:B------:R-:W-:Y:S02]  /*6670*/  FADD.FTZ R3, R3, R2 ;  /* 0x0000000203037221 */ /* 0x000fe40000010000 */
[----:B------:R-:W-:-:S04]  /*6680*/  FADD.FTZ R28, R23, R28 ;  /* 0x0000001c171c7221 */ /* 0x000fc80000010000 */
[----:B------:R-:W-:-:S06]  /*6690*/  FMUL.FTZ R28, R28, R3 ;  /* 0x000000031c1c7220 */ /* 0x000fcc0000410000 */
[----:B------:R-:W2:Y:S01]  /*66a0*/  MUFU.SQRT R28, R28 ;  /* 0x0000001c001c7308 */ /* 0x000ea20000002000 */
[----:B------:R-:W-:Y:S05]  /*66b0*/  BRA `(.L_x_5175) ;  /* 0x0000012000007947 */ /* 0x000fea0003800000 */
.L_x_5168:
        /* <DEDUP_REMOVED lines=12> */
.L_x_5167:
[----:B------:R-:W-:Y:S01]  /*6780*/  FADD.FTZ R2, R28, 1 ;  /* 0x3f8000001c027421 */ /* 0x000fe20000010000 */
[----:B------:R-:W-:Y:S01]  /*6790*/  MUFU.SQRT R3, R10 ;  /* 0x0000000a00037308 */ /* 0x000fe20000002000 */
[----:B------:R-:W-:Y:S02]  /*67a0*/  MOV R23, 0x3f800000 ;  /* 0x3f80000000177802 */ /* 0x000fe40000000f00 */
[----:B------:R-:W-:-:S06]  /*67b0*/  FMUL.FTZ R2, R2, 0.5 ;  /* 0x3f00000002027820 */ /* 0x000fcc0000410000 */
[----:B------:R-:W2:Y:S02]  /*67c0*/  MUFU.SQRT R2, R2 ;  /* 0x0000000200027308 */ /* 0x000ea40000002000 */
[----:B--2---:R-:W-:-:S06]  /*67d0*/  FMUL.FTZ R28, R3, R2 ;  /* 0x00000002031c7220 */ /* 0x004fcc0000410000 */
.L_x_5175:
[----:B------:R-:W-:Y:S05]  /*67e0*/  BSYNC B1 ;  /* 0x0000000000017941 */ /* 0x000fea0003800000 */
.L_x_5166:
[----:B------:R-:W-:Y:S05]  /*67f0*/  BRA `(.L_x_5176) ;  /* 0x0000002000007947 */ /* 0x000fea0003800000 */
.L_x_5163:
[----:B------:R-:W-:Y:S02]  /*6800*/  FMUL.FTZ R28, R28, 16777216 ;  /* 0x4b8000001c1c7820 */ /* 0x000fe40000410000 */
[----:B------:R-:W-:Y:S02]  /*6810*/  FMUL.FTZ R23, R23, 16777216 ;  /* 0x4b80000017177820 */ /* 0x000fe40000410000 */
.L_x_5176:
[----:B------:R-:W-:Y:S05]  /*6820*/  BSYNC B0 ;  /* 0x0000000000007941 */ /* 0x000fea0003800000 */
.L_x_5162:
        /* <DEDUP_REMOVED lines=16> */
.L_x_5178:
[----:B------:R-:W-:Y:S05]  /*6930*/  BSYNC B4 ;  /* 0x0000000000047941 */ /* 0x000fea0003800000 */
.L_x_5177:
        /* <DEDUP_REMOVED lines=18> */
.L_x_5180:
[----:B------:R-:W-:Y:S02]  /*6a60*/  ISETP.GE.AND P0, PT, R28, RZ, PT ;  /* 0x000000ff1c00720c */ /* 0x000fe40003f06270 */
[----:B------:R-:W-:-:S11]  /*6a70*/  MOV R3, 0x3fd774eb ;  /* 0x3fd774eb00037802 */ /* 0x000fd60000000f00 */
[----:B------:R-:W-:-:S04]  /*6a80*/  @P0 FFMA.FTZ R2, R3, 0.93318945169448852539, -R2 ;  /* 0x3f6ee58103020823 */ /* 0x000fc80000010802 */
[----:B------:R-:W-:Y:S02]  /*6a90*/  @!P0 FFMA.FTZ R2, R3, 0.93318945169448852539, R2 ;  /* 0x3f6ee58103028823 */ /* 0x000fe40000010002 */
.L_x_5181:
[----:B------:R-:W-:Y:S05]  /*6aa0*/  BSYNC B0 ;  /* 0x0000000000007941 */ /* 0x000fea0003800000 */
.L_x_5179:
        /* <DEDUP_REMOVED lines=10> */
.L_x_5165:
[----:B------:R-:W-:Y:S05]  /*6b50*/  BSYNC B3 ;  /* 0x0000000000037941 */ /* 0x000fea0003800000 */
.L_x_5161:
[----:B------:R-:W-:Y:S02]  /*6b60*/  LOP3.LUT R22, R3, 0x80000000, R22, 0xb8, !PT ;  /* 0x8000000003167812 */ /* 0x000fe400078eb816 */
[----:B-1----:R-:W-:Y:S01]  /*6b70*/  LOP3.LUT R21, R26, 0x80000000, R21, 0xb8, !PT ;  /* 0x800000001a157812 */ /* 0x002fe200078eb815 */
[----:B------:R-:W-:Y:S05]  /*6b80*/  BRA `(.L_x_5150) ;  /* 0x000016d000007947 */ /* 0x000fea0003800000 */
.L_x_5149:
        /* <DEDUP_REMOVED lines=29> */
.L_x_5187:
[----:B------:R-:W-:Y:S05]  /*6d60*/  BSYNC B4 ;  /* 0x0000000000047941 */ /* 0x000fea0003800000 */
.L_x_5186:
        /* <DEDUP_REMOVED lines=18> */
.L_x_5189:
[----:B------:R-:W-:Y:S02]  /*6e90*/  ISETP.GE.AND P0, PT, R24, RZ, PT ;  /* 0x000000ff1800720c */ /* 0x000fe40003f06270 */
[----:B------:R-:W-:-:S11]  /*6ea0*/  MOV R3, 0x3fd774eb ;  /* 0x3fd774eb00037802 */ /* 0x000fd60000000f00 */
[----:B------:R-:W-:-:S04]  /*6eb0*/  @P0 FFMA.FTZ R2, R3, 0.93318945169448852539, -R2 ;  /* 0x3f6ee58103020823 */ /* 0x000fc80000010802 */
[----:B------:R-:W-:Y:S02]  /*6ec0*/  @!P0 FFMA.FTZ R2, R3, 0.93318945169448852539, R2 ;  /* 0x3f6ee58103028823 */ /* 0x000fe40000010002 */
.L_x_5190:
[----:B------:R-:W-:Y:S05]  /*6ed0*/  BSYNC B0 ;  /* 0x0000000000007941 */ /* 0x000fea0003800000 */
.L_x_5188:
        /* <DEDUP_REMOVED lines=13> */
.L_x_5185:
        /* <DEDUP_REMOVED lines=11> */
.L_x_5193:
[----:B------:R-:W-:Y:S05]  /*7060*/  BSYNC B4 ;  /* 0x0000000000047941 */ /* 0x000fea0003800000 */
.L_x_5192:
        /* <DEDUP_REMOVED lines=18> */
.L_x_5195:
[----:B------:R-:W-:Y:S02]  /*7190*/  ISETP.GE.AND P0, PT, R24, RZ, PT ;  /* 0x000000ff1800720c */ /* 0x000fe40003f06270 */
[----:B------:R-:W-:-:S11]  /*71a0*/  MOV R3, 0x3fd774eb ;  /* 0x3fd774eb00037802 */ /* 0x000fd60000000f00 */
[----:B------:R-:W-:-:S04]  /*71b0*/  @P0 FFMA.FTZ R2, R3, 0.93318945169448852539, -R2 ;  /* 0x3f6ee58103020823 */ /* 0x000fc80000010802 */
[----:B------:R-:W-:Y:S02]  /*71c0*/  @!P0 FFMA.FTZ R2, R3, 0.93318945169448852539, R2 ;  /* 0x3f6ee58103028823 */ /* 0x000fe40000010002 */
.L_x_5196:
[----:B------:R-:W-:Y:S05]  /*71d0*/  BSYNC B0 ;  /* 0x0000000000007941 */ /* 0x000fea0003800000 */
.L_x_5194:
        /* <DEDUP_REMOVED lines=27> */
.L_x_5184:
        /* <DEDUP_REMOVED lines=32> */
.L_x_5198:
[----:B------:R-:W-:Y:S05]  /*7590*/  BSYNC B4 ;  /* 0x0000000000047941 */ /* 0x000fea0003800000 */
.L_x_5197:
        /* <DEDUP_REMOVED lines=18> */
.L_x_5200:
[----:B------:R-:W-:Y:S02]  /*76c0*/  ISETP.GE.AND P0, PT, R24, RZ, PT ;  /* 0x000000ff1800720c */ /* 0x000fe40003f06270 */
[----:B------:R-:W-:-:S11]  /*76d0*/  MOV R3, 0x3fd774eb ;  /* 0x3fd774eb00037802 */ /* 0x000fd60000000f00 */
[----:B------:R-:W-:-:S04]  /*76e0*/  @P0 FFMA.FTZ R2, R3, 0.93318945169448852539, -R2 ;  /* 0x3f6ee58103020823 */ /* 0x000fc80000010802 */
[----:B------:R-:W-:Y:S02]  /*76f0*/  @!P0 FFMA.FTZ R2, R3, 0.93318945169448852539, R2 ;  /* 0x3f6ee58103028823 */ /* 0x000fe40000010002 */
.L_x_5201:
[----:B------:R-:W-:Y:S05]  /*7700*/  BSYNC B0 ;  /* 0x0000000000007941 */ /* 0x000fea0003800000 */
.L_x_5199:
        /* <DEDUP_REMOVED lines=11> */
.L_x_5183:
        /* <DEDUP_REMOVED lines=22> */
.L_x_5205:
[----:B------:R-:W-:Y:S05]  /*7920*/  BSYNC B4 ;  /* 0x0000000000047941 */ /* 0x000fea0003800000 */
.L_x_5204:
        /* <DEDUP_REMOVED lines=24> */
.L_x_5203:
        /* <DEDUP_REMOVED lines=11> */
.L_x_5207:
[----:B------:R-:W-:Y:S05]  /*7b60*/  BSYNC B4 ;  /* 0x0000000000047941 */ /* 0x000fea0003800000 */
.L_x_5206:
        /* <DEDUP_REMOVED lines=38> */
.L_x_5202:
        /* <DEDUP_REMOVED lines=32> */
.L_x_5209:
[----:B------:R-:W-:Y:S05]  /*7fd0*/  BSYNC B4 ;  /* 0x0000000000047941 */ /* 0x000fea0003800000 */
.L_x_5208:
        /* <DEDUP_REMOVED lines=21> */
.L_x_5191:
[----:B------:R-:W-:Y:S05]  /*8130*/  BSYNC B3 ;  /* 0x0000000000037941 */ /* 0x000fea0003800000 */
.L_x_5182:
[----:B------:R-:W-:Y:S01]  /*8140*/  FADD.FTZ R10, R10, 0.69314718246459960938 ;  /* 0x3f3172180a0a7421 */ /* 0x000fe20000010000 */
[----:B------:R-:W-:-:S04]  /*8150*/  LOP3.LUT R22, R3, 0x80000000, R22, 0xb8, !PT ;  /* 0x8000000003167812 */ /* 0x000fc800078eb816 */
[----:B------:R-:W-:Y:S01]  /*8160*/  LOP3.LUT R21, R10, 0x80000000, R21, 0xb8, !PT ;  /* 0x800000000a157812 */ /* 0x000fe200078eb815 */
[----:B------:R-:W-:Y:S05]  /*8170*/  BRA `(.L_x_5150) ;  /* 0x000000e000007947 */ /* 0x000fea0003800000 */
.L_x_5148:
        /* <DEDUP_REMOVED lines=14> */
.L_x_5150:
[----:B------:R-:W-:Y:S05]  /*8260*/  BSYNC B2 ;  /* 0x0000000000027941 */ /* 0x000fea0003800000 */
.L_x_5147:
        /* <DEDUP_REMOVED lines=112> */
.L_x_5217:
        /* <DEDUP_REMOVED lines=10> */
.L_x_5219:
[----:B------:R-:W-:-:S04]  /*8a10*/  FADD.FTZ R6, -R2, R5 ;  /* 0x0000000502067221 */ /* 0x000fc80000010100 */
[----:B------:R-:W-:Y:S02]  /*8a20*/  FMUL.FTZ R6, R6, 0.5 ;  /* 0x3f00000006067820 */ /* 0x000fe40000410000 */
.L_x_5220:
[----:B------:R-:W-:Y:S05]  /*8a30*/  BSYNC B1 ;  /* 0x0000000000017941 */ /* 0x000fea0003800000 */
.L_x_5218:
        /* <DEDUP_REMOVED lines=11> */
.L_x_5222:
[----:B------:R-:W-:-:S04]  /*8af0*/  FADD.FTZ R7, R4, -R7 ;  /* 0x8000000704077221 */ /* 0x000fc80000010000 */
[----:B------:R-:W-:Y:S02]  /*8b00*/  FMUL.FTZ R7, R7, 0.5 ;  /* 0x3f00000007077820 */ /* 0x000fe40000410000 */
.L_x_5223:
[----:B------:R-:W-:Y:S05]  /*8b10*/  BSYNC B1 ;  /* 0x0000000000017941 */ /* 0x000fea0003800000 */
.L_x_5221:
        /* <DEDUP_REMOVED lines=35> */
.L_x_5216:
[----:B------:R0:W1:Y:S02]  /*8d50*/  MUFU.SQRT R28, R10 ;  /* 0x0000000a001c7308 */ /* 0x0000640000002000 */
.L_x_5215:
[----:B------:R-:W-:Y:S05]  /*8d60*/  BSYNC B0 ;  /* 0x0000000000007941 */ /* 0x000fea0003800000 */
.L_x_5214:
        /* <DEDUP_REMOVED lines=35> */
.L_x_5227:
        /* <DEDUP_REMOVED lines=17> */
.L_x_5233:
[----:B------:R-:W-:-:S04]  /*90b0*/  FADD.FTZ R2, -R2, R5 ;  /* 0x0000000502027221 */ /* 0x000fc80000010100 */
[----:B------:R-:W-:Y:S02]  /*90c0*/  FMUL.FTZ R2, R2, 0.5 ;  /* 0x3f00000002027820 */ /* 0x000fe40000410000 */
.L_x_5234:
[----:B------:R-:W-:Y:S05]  /*90d0*/  BSYNC B4 ;  /* 0x0000000000047941 */ /* 0x000fea0003800000 */
.L_x_5232:
        /* <DEDUP_REMOVED lines=10> */
.L_x_5236:
[----:B------:R-:W-:-:S04]  /*9180*/  FADD.FTZ R3, -R3, R4 ;  /* 0x0000000403037221 */ /* 0x000fc80000010100 */
[----:B------:R-:W-:Y:S02]  /*9190*/  FMUL.FTZ R3, R3, 0.5 ;  /* 0x3f00000003037820 */ /* 0x000fe40000410000 */
.L_x_5237:
[----:B------:R-:W-:Y:S05]  /*91a0*/  BSYNC B4 ;  /* 0x0000000000047941 */ /* 0x000fea0003800000 */
.L_x_5235:
[----:B------:R-:W-:Y:S02]  /*91b0*/  FADD.FTZ R3, R3, R2 ;  /* 0x0000000203037221 */ /* 0x000fe40000010000 */
[----:B------:R-:W-:-:S04]  /*91c0*/  FADD.FTZ R30, R11, R30 ;  /* 0x0000001e0b1e7221 */ /* 0x000fc80000010000 */
[----:B------:R-:W-:-:S06]  /*91d0*/  FMUL.FTZ R30, R30, R3 ;  /* 0x000000031e1e7220 */ /* 0x000fcc0000410000 */
[----:B------:R-:W2:Y:S01]  /*91e0*/  MUFU.SQRT R30, R30 ;  /* 0x0000001e001e7308 */ /* 0x000ea20000002000 */
[----:B------:R-:W-:Y:S05]  /*91f0*/  BRA `(.L_x_5238) ;  /* 0x0000012000007947 */ /* 0x000fea0003800000 */
.L_x_5231:
        /* <DEDUP_REMOVED lines=12> */
.L_x_5230:
[----:B------:R-:W-:Y:S01]  /*92c0*/  FADD.FTZ R2, R30, 1 ;  /* 0x3f8000001e027421 */ /* 0x000fe20000010000 */
[----:B------:R-:W-:Y:S01]  /*92d0*/  MUFU.SQRT R3, R10 ;  /* 0x0000000a00037308 */ /* 0x000fe20000002000 */
[----:B------:R-:W-:Y:S02]  /*92e0*/  MOV R11, 0x3f800000 ;  /* 0x3f800000000b7802 */ /* 0x000fe40000000f00 */
[----:B------:R-:W-:-:S06]  /*92f0*/  FMUL.FTZ R2, R2, 0.5 ;  /* 0x3f00000002027820 */ /* 0x000fcc0000410000 */
[----:B------:R-:W2:Y:S02]  /*9300*/  MUFU.SQRT R2, R2 ;  /* 0x0000000200027308 */ /* 0x000ea40000002000 */
[----:B--2---:R-:W-:-:S06]  /*9310*/  FMUL.FTZ R30, R3, R2 ;  /* 0x00000002031e7220 */ /* 0x004fcc0000410000 */
.L_x_5238:
[----:B------:R-:W-:Y:S05]  /*9320*/  BSYNC B1 ;  /* 0x0000000000017941 */ /* 0x000fea0003800000 */
.L_x_5229:
[----:B------:R-:W-:Y:S05]  /*9330*/  BRA `(.L_x_5239) ;  /* 0x0000002000007947 */ /* 0x000fea0003800000 */
.L_x_5226:
[----:B------:R-:W-:Y:S02]  /*9340*/  FMUL.FTZ R30, R30, 16777216 ;  /* 0x4b8000001e1e7820 */ /* 0x000fe40000410000 */
[----:B------:R-:W-:Y:S02]  /*9350*/  FMUL.FTZ R11, R11, 16777216 ;  /* 0x4b8000000b0b7820 */ /* 0x000fe40000410000 */
.L_x_5239:
[----:B------:R-:W-:Y:S05]  /*9360*/  BSYNC B0 ;  /* 0x0000000000007941 */ /* 0x000fea0003800000 */
.L_x_5225:
        /* <DEDUP_REMOVED lines=16> */
.L_x_5241:
[----:B------:R-:W-:Y:S05]  /*9470*/  BSYNC B4 ;  /* 0x0000000000047941 */ /* 0x000fea0003800000 */
.L_x_5240:
        /* <DEDUP_REMOVED lines=18> */
.L_x_5243:
[----:B------:R-:W-:Y:S02]  /*95a0*/  ISETP.GE.AND P0, PT, R30, RZ, PT ;  /* 0x000000ff1e00720c */ /* 0x000fe40003f06270 */
[----:B------:R-:W-:-:S11]  /*95b0*/  MOV R3, 0x3fd774eb ;  /* 0x3fd774eb00037802 */ /* 0x000fd60000000f00 */
[----:B------:R-:W-:-:S04]  /*95c0*/  @P0 FFMA.FTZ R2, R3, 0.93318945169448852539, -R2 ;  /* 0x3f6ee58103020823 */ /* 0x000fc80000010802 */
[----:B------:R-:W-:Y:S02]  /*95d0*/  @!P0 FFMA.FTZ R2, R3, 0.93318945169448852539, R2 ;  /* 0x3f6ee58103028823 */ /* 0x000fe40000010002 */
.L_x_5244:
[----:B------:R-:W-:Y:S05]  /*95e0*/  BSYNC B0 ;  /* 0x0000000000007941 */ /* 0x000fea0003800000 */
.L_x_5242:
        /* <DEDUP_REMOVED lines=10> */
.L_x_5228:
[----:B------:R-:W-:Y:S05]  /*9690*/  BSYNC B3 ;  /* 0x0000000000037941 */ /* 0x000fea0003800000 */
.L_x_5224:
[----:B------:R-:W-:Y:S02]  /*96a0*/  LOP3.LUT R26, R3, 0x80000000, R26, 0xb8, !PT ;  /* 0x80000000031a7812 */ /* 0x000fe400078eb81a */
[----:B-1----:R-:W-:Y:S01]  /*96b0*/  LOP3.LUT R25, R28, 0x80000000, R25, 0xb8, !PT ;  /* 0x800000001c197812 */ /* 0x002fe200078eb819 */
[----:B------:R-:W-:Y:S05]  /*96c0*/  BRA `(.L_x_5213) ;  /* 0x000016d000007947 */ /* 0x000fea0003800000 */
.L_x_5212:
        /* <DEDUP_REMOVED lines=29> */
.L_x_5250:
[----:B------:R-:W-:Y:S05]  /*98a0*/  BSYNC B4 ;  /* 0x0000000000047941 */ /* 0x000fea0003800000 */
.L_x_5249:
        /* <DEDUP_REMOVED lines=18> */
.L_x_5252:
[----:B------:R-:W-:Y:S02]  /*99d0*/  ISETP.GE.AND P0, PT, R24, RZ, PT ;  /* 0x000000ff1800720c */ /* 0x000fe40003f06270 */
[----:B------:R-:W-:-:S11]  /*99e0*/  MOV R3, 0x3fd774eb ;  /* 0x3fd774eb00037802 */ /* 0x000fd60000000f00 */
[----:B------:R-:W-:-:S04]  /*99f0*/  @P0 FFMA.FTZ R2, R3, 0.93318945169448852539, -R2 ;  /* 0x3f6ee58103020823 */ /* 0x000fc80000010802 */
[----:B------:R-:W-:Y:S02]  /*9a00*/  @!P0 FFMA.FTZ R2, R3, 0.93318945169448852539, R2 ;  /* 0x3f6ee58103028823 */ /* 0x000fe40000010002 */
.L_x_5253:
[----:B------:R-:W-:Y:S05]  /*9a10*/  BSYNC B0 ;  /* 0x0000000000007941 */ /* 0x000fea0003800000 */
.L_x_5251:
        /* <DEDUP_REMOVED lines=13> */
.L_x_5248:
        /* <DEDUP_REMOVED lines=11> */
.L_x_5256:
[----:B------:R-:W-:Y:S05]  /*9ba0*/  BSYNC B4 ;  /* 0x0000000000047941 */ /* 0x000fea0003800000 */
.L_x_5255:
        /* <DEDUP_REMOVED lines=18> */
.L_x_5258:
[----:B------:R-:W-:Y:S02]  /*9cd0*/  ISETP.GE.AND P0, PT, R24, RZ, PT ;  /* 0x000000ff1800720c */ /* 0x000fe40003f06270 */
[----:B------:R-:W-:-:S11]  /*9ce0*/  MOV R3, 0x3fd774eb ;  /* 0x3fd774eb00037802 */ /* 0x000fd60000000f00 */
[----:B------:R-:W-:-:S04]  /*9cf0*/  @P0 FFMA.FTZ R2, R3, 0.93318945169448852539, -R2 ;  /* 0x3f6ee58103020823 */ /* 0x000fc80000010802 */
[----:B------:R-:W-:Y:S02]  /*9d00*/  @!P0 FFMA.FTZ R2, R3, 0.93318945169448852539, R2 ;  /* 0x3f6ee58103028823 */ /* 0x000fe40000010002 */
.L_x_5259:
[----:B------:R-:W-:Y:S05]  /*9d10*/  BSYNC B0 ;  /* 0x0000000000007941 */ /* 0x000fea0003800000 */
.L_x_5257:
        /* <DEDUP_REMOVED lines=27> */
.L_x_5247:
        /* <DEDUP_REMOVED lines=32> */
.L_x_5261:
[----:B------:R-:W-:Y:S05]  /*a0d0*/  BSYNC B4 ;  /* 0x0000000000047941 */ /* 0x000fea0003800000 */
.L_x_5260:
        /* <DEDUP_REMOVED lines=18> */
.L_x_5263:
[----:B------:R-:W-:Y:S02]  /*a200*/  ISETP.GE.AND P0, PT, R24, RZ, PT ;  /* 0x000000ff1800720c */ /* 0x000fe40003f06270 */
[----:B------:R-:W-:-:S11]  /*a210*/  MOV R3, 0x3fd774eb ;  /* 0x3fd774eb00037802 */ /* 0x000fd60000000f00 */
[----:B------:R-:W-:-:S04]  /*a220*/  @P0 FFMA.FTZ R2, R3, 0.93318945169448852539, -R2 ;  /* 0x3f6ee58103020823 */ /* 0x000fc80000010802 */
[----:B------:R-:W-:Y:S02]  /*a230*/  @!P0 FFMA.FTZ R2, R3, 0.93318945169448852539, R2 ;  /* 0x3f6ee58103028823 */ /* 0x000fe40000010002 */
.L_x_5264:
[----:B------:R-:W-:Y:S05]  /*a240*/  BSYNC B0 ;  /* 0x0000000000007941 */ /* 0x000fea0003800000 */
.L_x_5262:
        /* <DEDUP_REMOVED lines=11> */
.L_x_5246:
        /* <DEDUP_REMOVED lines=22> */
.L_x_5268:
[----:B------:R-:W-:Y:S05]  /*a460*/  BSYNC B4 ;  /* 0x0000000000047941 */ /* 0x000fea0003800000 */
.L_x_5267:
        /* <DEDUP_REMOVED lines=24> */
.L_x_5266:
        /* <DEDUP_REMOVED lines=11> */
.L_x_5270:
[----:B------:R-:W-:Y:S05]  /*a6a0*/  BSYNC B4 ;  /* 0x0000000000047941 */ /* 0x000fea0003800000 */
.L_x_5269:
        /* <DEDUP_REMOVED lines=38> */
.L_x_5265:
        /* <DEDUP_REMOVED lines=32> */
.L_x_5272:
[----:B------:R-:W-:Y:S05]  /*ab10*/  BSYNC B4 ;  /* 0x0000000000047941 */ /* 0x000fea0003800000 */
.L_x_5271:
        /* <DEDUP_REMOVED lines=21> */
.L_x_5254:
[----:B------:R-:W-:Y:S05]  /*ac70*/  BSYNC B3 ;  /* 0x0000000000037941 */ /* 0x000fea0003800000 */
.L_x_5245:
[----:B------:R-:W-:Y:S01]  /*ac80*/  FADD.FTZ R10, R10, 0.69314718246459960938 ;  /* 0x3f3172180a0a7421 */ /* 0x000fe20000010000 */
[----:B------:R-:W-:-:S04]  /*ac90*/  LOP3.LUT R26, R3, 0x80000000, R26, 0xb8, !PT ;  /* 0x80000000031a7812 */ /* 0x000fc800078eb81a */
[----:B------:R-:W-:Y:S01]  /*aca0*/  LOP3.LUT R25, R10, 0x80000000, R25, 0xb8, !PT ;  /* 0x800000000a197812 */ /* 0x000fe200078eb819 */
[----:B------:R-:W-:Y:S05]  /*acb0*/  BRA `(.L_x_5213) ;  /* 0x000000e000007947 */ /* 0x000fea0003800000 */
.L_x_5211:
        /* <DEDUP_REMOVED lines=14> */
.L_x_5213:
[----:B------:R-:W-:Y:S05]  /*ada0*/  BSYNC B2 ;  /* 0x0000000000027941 */ /* 0x000fea0003800000 */
.L_x_5210:
[----:B------:R-:W-:Y:S01]  /*adb0*/  WARPSYNC 0xffffffff ;  /* 0xffffffff00007948 */ /* 0x000fe20003800000 */
[--C-:B0----5:R-:W-:Y:S01]  /*adc0*/  HADD2.F32 R10, -RZ, R12.reuse.H1_H1 ;  /* 0x3000000cff0a7230 */ /* 0x121fe20000004100 */
[----:B------:R-:W-:Y:S01]  /*add0*/  BSSY B2, `(.L_x_5273) ;  /* 0x00002b0000027945 */ /* 0x000fe20003800000 */
[----:B------:R-:W-:-:S03]  /*ade0*/  HADD2.F32 R11, -RZ, R12.H0_H0 ;  /* 0x2000000cff0b7230 */ /* 0x000fc60000004100 */
[----:B------:R-:W-:Y:S02]  /*adf0*/  FSETP.GTU.FTZ.AND P0, PT, |R10|, +INF , PT ;  /* 0x7f8000000a00780b */ /* 0x000fe40003f1c200 */
[C---:B------:R-:W-:Y:S01]  /*ae00*/  FSETP.GTU.FTZ.AND P1, PT, |R11|.reuse, +INF , PT ;  /* 0x7f8000000b00780b */ /* 0x040fe20003f3c200 */
[----:B------:R-:W-:-:S03]  /*ae10*/  FADD.FTZ R23, |R11|, -RZ ;  /* 0x800000ff0b177221 */ /* 0x000fc60000010200 */
        /* <DEDUP_REMOVED lines=104> */
.L_x_5280:
        /* <DEDUP_REMOVED lines=10> */
.L_x_5282:
[----:B------:R-:W-:-:S04]  /*b540*/  FADD.FTZ R6, -R2, R5 ;  /* 0x0000000502067221 */ /* 0x000fc80000010100 */
[----:B------:R-:W-:Y:S02]  /*b550*/  FMUL.FTZ R6, R6, 0.5 ;  /* 0x3f00000006067820 */ /* 0x000fe40000410000 */
.L_x_5283:
[----:B------:R-:W-:Y:S05]  /*b560*/  BSYNC B1 ;  /* 0x0000000000017941 */ /* 0x000fea0003800000 */
.L_x_5281:
        /* <DEDUP_REMOVED lines=11> */
.L_x_5285:
[----:B------:R-:W-:-:S04]  /*b620*/  FADD.FTZ R7, R4, -R7 ;  /* 0x8000000704077221 */ /* 0x000fc80000010000 */
[----:B------:R-:W-:Y:S02]  /*b630*/  FMUL.FTZ R7, R7, 0.5 ;  /* 0x3f00000007077820 */ /* 0x000fe40000410000 */
.L_x_5286:
[----:B------:R-:W-:Y:S05]  /*b640*/  BSYNC B1 ;  /* 0x0000000000017941 */ /* 0x000fea0003800000 */
.L_x_5284:
        /* <DEDUP_REMOVED lines=35> */
.L_x_5279:
[----:B------:R0:W1:Y:S02]  /*b880*/  MUFU.SQRT R27, R12 ;  /* 0x0000000c001b7308 */ /* 0x0000640000002000 */
.L_x_5278:
[----:B------:R-:W-:Y:S05]  /*b890*/  BSYNC B0 ;  /* 0x0000000000007941 */ /* 0x000fea0003800000 */
.L_x_5277:
        /* <DEDUP_REMOVED lines=35> */
.L_x_5290:
        /* <DEDUP_REMOVED lines=17> */
.L_x_5296:
[----:B------:R-:W-:-:S04]  /*bbe0*/  FADD.FTZ R2, -R2, R5 ;  /* 0x0000000502027221 */ /* 0x000fc80000010100 */
[----:B------:R-:W-:Y:S02]  /*bbf0*/  FMUL.FTZ R2, R2, 0.5 ;  /* 0x3f00000002027820 */ /* 0x000fe40000410000 */
.L_x_5297:
[----:B------:R-:W-:Y:S05]  /*bc00*/  BSYNC B4 ;  /* 0x0000000000047941 */ /* 0x000fea0003800000 */
.L_x_5295:
        /* <DEDUP_REMOVED lines=10> */
.L_x_5299:
[----:B------:R-:W-:-:S04]  /*bcb0*/  FADD.FTZ R3, -R3, R4 ;  /* 0x0000000403037221 */ /* 0x000fc80000010100 */
[----:B------:R-:W-:Y:S02]  /*bcc0*/  FMUL.FTZ R3, R3, 0.5 ;  /* 0x3f00000003037820 */ /* 0x000fe40000410000 */
.L_x_5300:
[----:B------:R-:W-:Y:S05]  /*bcd0*/  BSYNC B4 ;  /* 0x0000000000047941 */ /* 0x000fea0003800000 */
.L_x_5298:
[----:B------:R-:W-:Y:S02]  /*bce0*/  FADD.FTZ R3, R3, R2 ;  /* 0x0000000203037221 */ /* 0x000fe40000010000 */
[----:B------:R-:W-:-:S04]  /*bcf0*/  FADD.FTZ R24, R23, R24 ;  /* 0x0000001817187221 */ /* 0x000fc80000010000 */
[----:B------:R-:W-:-:S06]  /*bd00*/  FMUL.FTZ R24, R24, R3 ;  /* 0x0000000318187220 */ /* 0x000fcc0000410000 */
[----:B------:R-:W2:Y:S01]  /*bd10*/  MUFU.SQRT R24, R24 ;  /* 0x0000001800187308 */ /* 0x000ea20000002000 */
[----:B------:R-:W-:Y:S05]  /*bd20*/  BRA `(.L_x_5301) ;  /* 0x0000012000007947 */ /* 0x000fea0003800000 */
.L_x_5294:
        /* <DEDUP_REMOVED lines=12> */
.L_x_5293:
[----:B------:R-:W-:Y:S01]  /*bdf0*/  FADD.FTZ R2, R24, 1 ;  /* 0x3f80000018027421 */ /* 0x000fe20000010000 */
[----:B------:R-:W-:Y:S01]  /*be00*/  MUFU.SQRT R3, R12 ;  /* 0x0000000c00037308 */ /* 0x000fe20000002000 */
[----:B------:R-:W-:Y:S02]  /*be10*/  MOV R23, 0x3f800000 ;  /* 0x3f80000000177802 */ /* 0x000fe40000000f00 */
[----:B------:R-:W-:-:S06]  /*be20*/  FMUL.FTZ R2, R2, 0.5 ;  /* 0x3f00000002027820 */ /* 0x000fcc0000410000 */
[----:B------:R-:W2:Y:S02]  /*be30*/  MUFU.SQRT R2, R2 ;  /* 0x0000000200027308 */ /* 0x000ea40000002000 */
[----:B--2---:R-:W-:-:S06]  /*be40*/  FMUL.FTZ R24, R3, R2 ;  /* 0x0000000203187220 */ /* 0x004fcc0000410000 */
.L_x_5301:
[----:B------:R-:W-:Y:S05]  /*be50*/  BSYNC B1 ;  /* 0x0000000000017941 */ /* 0x000fea0003800000 */
.L_x_5292:
[----:B------:R-:W-:Y:S05]  /*be60*/  BRA `(.L_x_5302) ;  /* 0x0000002000007947 */ /* 0x000fea0003800000 */
.L_x_5289:
[----:B------:R-:W-:Y:S02]  /*be70*/  FMUL.FTZ R24, R24, 16777216 ;  /* 0x4b80000018187820 */ /* 0x000fe40000410000 */
[----:B------:R-:W-:Y:S02]  /*be80*/  FMUL.FTZ R23, R23, 16777216 ;  /* 0x4b80000017177820 */ /* 0x000fe40000410000 */
.L_x_5302:
[----:B------:R-:W-:Y:S05]  /*be90*/  BSYNC B0 ;  /* 0x0000000000007941 */ /* 0x000fea0003800000 */
.L_x_5288:
        /* <DEDUP_REMOVED lines=15> */
[----:B01----:R-:W-:Y:S05]  /*bf90*/  CALL.REL.NOINC `($__internal_5_$__cuda_sm3x_div_rn_ftz_f32_slowpath) ;  /* 0x0002010000007944 */ /* 0x003fea0003c00000 */
.L_x_5304:
[----:B------:R-:W-:Y:S05]  /*bfa0*/  BSYNC B4 ;  /* 0x0000000000047941 */ /* 0x000fea0003800000 */
.L_x_5303:
        /* <DEDUP_REMOVED lines=18> */
.L_x_5306:
[----:B------:R-:W-:Y:S02]  /*c0d0*/  ISETP.GE.AND P0, PT, R24, RZ, PT ;  /* 0x000000ff1800720c */ /* 0x000fe40003f06270 */
[----:B------:R-:W-:-:S11]  /*c0e0*/  MOV R3, 0x3fd774eb ;  /* 0x3fd774eb00037802 */ /* 0x000fd60000000f00 */
[----:B------:R-:W-:-:S04]  /*c0f0*/  @P0 FFMA.FTZ R2, R3, 0.93318945169448852539, -R2 ;  /* 0x3f6ee58103020823 */ /* 0x000fc80000010802 */
[----:B------:R-:W-:Y:S02]  /*c100*/  @!P0 FFMA.FTZ R2, R3, 0.93318945169448852539, R2 ;  /* 0x3f6ee58103028823 */ /* 0x000fe40000010002 */
.L_x_5307:
[----:B------:R-:W-:Y:S05]  /*c110*/  BSYNC B0 ;  /* 0x0000000000007941 */ /* 0x000fea0003800000 */
.L_x_5305:
        /* <DEDUP_REMOVED lines=10> */
.L_x_5291:
[----:B------:R-:W-:Y:S05]  /*c1c0*/  BSYNC B3 ;  /* 0x0000000000037941 */ /* 0x000fea0003800000 */
.L_x_5287:
[----:B------:R-:W-:Y:S02]  /*c1d0*/  LOP3.LUT R11, R2, 0x80000000, R11, 0xb8, !PT ;  /* 0x80000000020b7812 */ /* 0x000fe400078eb80b */
[----:B-1----:R-:W-:Y:S01]  /*c1e0*/  LOP3.LUT R10, R27, 0x80000000, R10, 0xb8, !PT ;  /* 0x800000001b0a7812 */ /* 0x002fe200078eb80a */
[----:B------:R-:W-:Y:S05]  /*c1f0*/  BRA `(.L_x_5276) ;  /* 0x000016d000007947 */ /* 0x000fea0003800000 */
.L_x_5275:
        /* <DEDUP_REMOVED lines=28> */
[----:B------:R-:W-:Y:S05]  /*c3c0*/  CALL.REL.NOINC `($__internal_5_$__cuda_sm3x_div_rn_ftz_f32_slowpath) ;  /* 0x0001fcd000007944 */ /* 0x000fea0003c00000 */
.L_x_5313:
[----:B------:R-:W-:Y:S05]  /*c3d0*/  BSYNC B4 ;  /* 0x0000000000047941 */ /* 0x000fea0003800000 */
.L_x_5312:
        /* <DEDUP_REMOVED lines=18> */
.L_x_5315:
[----:B------:R-:W-:Y:S02]  /*c500*/  ISETP.GE.AND P0, PT, R24, RZ, PT ;  /* 0x000000ff1800720c */ /* 0x000fe40003f06270 */
[----:B------:R-:W-:-:S11]  /*c510*/  MOV R3, 0x3fd774eb ;  /* 0x3fd774eb00037802 */ /* 0x000fd60000000f00 */
[----:B------:R-:W-:-:S04]  /*c520*/  @P0 FFMA.FTZ R2, R3, 0.93318945169448852539, -R2 ;  /* 0x3f6ee58103020823 */ /* 0x000fc80000010802 */
[----:B------:R-:W-:Y:S02]  /*c530*/  @!P0 FFMA.FTZ R2, R3, 0.93318945169448852539, R2 ;  /* 0x3f6ee58103028823 */ /* 0x000fe40000010002 */
.L_x_5316:
[----:B------:R-:W-:Y:S05]  /*c540*/  BSYNC B0 ;  /* 0x0000000000007941 */ /* 0x000fea0003800000 */
.L_x_5314:
        /* <DEDUP_REMOVED lines=13> */
.L_x_5311:
        /* <DEDUP_REMOVED lines=10> */
[----:B------:R-:W-:Y:S05]  /*c6c0*/  CALL.REL.NOINC `($__internal_5_$__cuda_sm3x_div_rn_ftz_f32_slowpath) ;  /* 0x0001f9d000007944 */ /* 0x000fea0003c00000 */
.L_x_5319:
[----:B------:R-:W-:Y:S05]  /*c6d0*/  BSYNC B4 ;  /* 0x0000000000047941 */ /* 0x000fea0003800000 */
.L_x_5318:
        /* <DEDUP_REMOVED lines=18> */
.L_x_5321:
[----:B------:R-:W-:Y:S02]  /*c800*/  ISETP.GE.AND P0, PT, R24, RZ, PT ;  /* 0x000000ff1800720c */ /* 0x000fe40003f06270 */
[----:B------:R-:W-:-:S11]  /*c810*/  MOV R3, 0x3fd774eb ;  /* 0x3fd774eb00037802 */ /* 0x000fd60000000f00 */
[----:B------:R-:W-:-:S04]  /*c820*/  @P0 FFMA.FTZ R2, R3, 0.93318945169448852539, -R2 ;  /* 0x3f6ee58103020823 */ /* 0x000fc80000010802 */
[----:B------:R-:W-:Y:S02]  /*c830*/  @!P0 FFMA.FTZ R2, R3, 0.93318945169448852539, R2 ;  /* 0x3f6ee58103028823 */ /* 0x000fe40000010002 */
.L_x_5322:
[----:B------:R-:W-:Y:S05]  /*c840*/  BSYNC B0 ;  /* 0x0000000000007941 */ /* 0x000fea0003800000 */
.L_x_5320:
        /* <DEDUP_REMOVED lines=27> */
.L_x_5310:
        /* <DEDUP_REMOVED lines=31> */
[----:B------:R-:W-:Y:S05]  /*cbf0*/  CALL.REL.NOINC `($__internal_5_$__cuda_sm3x_div_rn_ftz_f32_slowpath) ;  /* 0x0001f4a000007944 */ /* 0x000fea0003c00000 */
.L_x_5324:
[----:B------:R-:W-:Y:S05]  /*cc00*/  BSYNC B4 ;  /* 0x0000000000047941 */ /* 0x000fea0003800000 */
.L_x_5323:
        /* <DEDUP_REMOVED lines=18> */
.L_x_5326:
[----:B------:R-:W-:Y:S02]  /*cd30*/  ISETP.GE.AND P0, PT, R24, RZ, PT ;  /* 0x000000ff1800720c */ /* 0x000fe40003f06270 */
[----:B------:R-:W-:-:S11]  /*cd40*/  MOV R3, 0x3fd774eb ;  /* 0x3fd774eb00037802 */ /* 0x000fd60000000f00 */
[----:B------:R-:W-:-:S04]  /*cd50*/  @P0 FFMA.FTZ R2, R3, 0.93318945169448852539, -R2 ;  /* 0x3f6ee58103020823 */ /* 0x000fc80000010802 */
[----:B------:R-:W-:Y:S02]  /*cd60*/  @!P0 FFMA.FTZ R2, R3, 0.93318945169448852539, R2 ;  /* 0x3f6ee58103028823 */ /* 0x000fe40000010002 */
.L_x_5327:
[----:B------:R-:W-:Y:S05]  /*cd70*/  BSYNC B0 ;  /* 0x0000000000007941 */ /* 0x000fea0003800000 */
.L_x_5325:
        /* <DEDUP_REMOVED lines=11> */
.L_x_5309:
        /* <DEDUP_REMOVED lines=22> */
.L_x_5331:
[----:B------:R-:W-:Y:S05]  /*cf90*/  BSYNC B4 ;  /* 0x0000000000047941 */ /* 0x000fea0003800000 */
.L_x_5330:
        /* <DEDUP_REMOVED lines=24> */
.L_x_5329:
        /* <DEDUP_REMOVED lines=11> */
.L_x_5333:
[----:B------:R-:W-:Y:S05]  /*d1d0*/  BSYNC B4 ;  /* 0x0000000000047941 */ /* 0x000fea0003800000 */
.L_x_5332:
        /* <DEDUP_REMOVED lines=38> */
.L_x_5328:
        /* <DEDUP_REMOVED lines=31> */
[----:B------:R-:W-:Y:S05]  /*d630*/  CALL.REL.NOINC `($__internal_5_$__cuda_sm3x_div_rn_ftz_f32_slowpath) ;  /* 0x0001ea6000007944 */ /* 0x000fea0003c00000 */
.L_x_5335:
[----:B------:R-:W-:Y:S05]  /*d640*/  BSYNC B4 ;  /* 0x0000000000047941 */ /* 0x000fea0003800000 */
.L_x_5334:
        /* <DEDUP_REMOVED lines=21> */
.L_x_5317:
[----:B------:R-:W-:Y:S05]  /*d7a0*/  BSYNC B3 ;  /* 0x0000000000037941 */ /* 0x000fea0003800000 */
.L_x_5308:
[----:B------:R-:W-:Y:S01]  /*d7b0*/  FADD.FTZ R3, R12, 0.69314718246459960938 ;  /* 0x3f3172180c037421 */ /* 0x000fe20000010000 */
[----:B------:R-:W-:-:S04]  /*d7c0*/  LOP3.LUT R11, R2, 0x80000000, R11, 0xb8, !PT ;  /* 0x80000000020b7812 */ /* 0x000fc800078eb80b */
[----:B------:R-:W-:Y:S01]  /*d7d0*/  LOP3.LUT R10, R3, 0x80000000, R10, 0xb8, !PT ;  /* 0x80000000030a7812 */ /* 0x000fe200078eb80a */
[----:B------:R-:W-:Y:S05]  /*d7e0*/  BRA `(.L_x_5276) ;  /* 0x000000e000007947 */ /* 0x000fea0003800000 */
.L_x_5274:
        /* <DEDUP_REMOVED lines=14> */
.L_x_5276:
[----:B------:R-:W-:Y:S05]  /*d8d0*/  BSYNC B2 ;  /* 0x0000000000027941 */ /* 0x000fea0003800000 */
.L_x_5273:
        /* <DEDUP_REMOVED lines=112> */
.L_x_5343:
        /* <DEDUP_REMOVED lines=10> */
.L_x_5345:
[----:B------:R-:W-:-:S04]  /*e080*/  FADD.FTZ R6, -R2, R5 ;  /* 0x0000000502067221 */ /* 0x000fc80000010100 */
[----:B------:R-:W-:Y:S02]  /*e090*/  FMUL.FTZ R6, R6, 0.5 ;  /* 0x3f00000006067820 */ /* 0x000fe40000410000 */
.L_x_5346:
[----:B------:R-:W-:Y:S05]  /*e0a0*/  BSYNC B1 ;  /* 0x0000000000017941 */ /* 0x000fea0003800000 */
.L_x_5344:
        /* <DEDUP_REMOVED lines=11> */
.L_x_5348:
[----:B------:R-:W-:-:S04]  /*e160*/  FADD.FTZ R7, R4, -R7 ;  /* 0x8000000704077221 */ /* 0x000fc80000010000 */
[----:B------:R-:W-:Y:S02]  /*e170*/  FMUL.FTZ R7, R7, 0.5 ;  /* 0x3f00000007077820 */ /* 0x000fe40000410000 */
.L_x_5349:
[----:B------:R-:W-:Y:S05]  /*e180*/  BSYNC B1 ;  /* 0x0000000000017941 */ /* 0x000fea0003800000 */
.L_x_5347:
        /* <DEDUP_REMOVED lines=35> */
.L_x_5342:
[----:B------:R0:W1:Y:S02]  /*e3c0*/  MUFU.SQRT R31, R23 ;  /* 0x00000017001f7308 */ /* 0x0000640000002000 */
.L_x_5341:
[----:B------:R-:W-:Y:S05]  /*e3d0*/  BSYNC B0 ;  /* 0x0000000000007941 */ /* 0x000fea0003800000 */
.L_x_5340:
        /* <DEDUP_REMOVED lines=35> */
.L_x_5353:
        /* <DEDUP_REMOVED lines=17> */
.L_x_5359:
[----:B------:R-:W-:-:S04]  /*e720*/  FADD.FTZ R2, -R2, R5 ;  /* 0x0000000502027221 */ /* 0x000fc80000010100 */
[----:B------:R-:W-:Y:S02]  /*e730*/  FMUL.FTZ R2, R2, 0.5 ;  /* 0x3f00000002027820 */ /* 0x000fe40000410000 */
.L_x_5360:
[----:B------:R-:W-:Y:S05]  /*e740*/  BSYNC B4 ;  /* 0x0000000000047941 */ /* 0x000fea0003800000 */
.L_x_5358:
        /* <DEDUP_REMOVED lines=10> */
.L_x_5362:
[----:B------:R-:W-:-:S04]  /*e7f0*/  FADD.FTZ R3, -R3, R4 ;  /* 0x0000000403037221 */ /* 0x000fc80000010100 */
[----:B------:R-:W-:Y:S02]  /*e800*/  FMUL.FTZ R3, R3, 0.5 ;  /* 0x3f00000003037820 */ /* 0x000fe40000410000 */
.L_x_5363:
[----:B------:R-:W-:Y:S05]  /*e810*/  BSYNC B4 ;  /* 0x0000000000047941 */ /* 0x000fea0003800000 */
.L_x_5361:
[----:B------:R-:W-:Y:S02]  /*e820*/  FADD.FTZ R2, R3, R2 ;  /* 0x0000000203027221 */ /* 0x000fe40000010000 */
[----:B------:R-:W-:-:S04]  /*e830*/  FADD.FTZ R33, R24, R33 ;  /* 0x0000002118217221 */ /* 0x000fc80000010000 */
[----:B------:R-:W-:-:S06]  /*e840*/  FMUL.FTZ R33, R33, R2 ;  /* 0x0000000221217220 */ /* 0x000fcc0000410000 */
[----:B------:R-:W2:Y:S01]  /*e850*/  MUFU.SQRT R33, R33 ;  /* 0x0000002100217308 */ /* 0x000ea20000002000 */
[----:B------:R-:W-:Y:S05]  /*e860*/  BRA `(.L_x_5364) ;  /* 0x0000012000007947 */ /* 0x000fea0003800000 */
.L_x_5357:
        /* <DEDUP_REMOVED lines=12> */
.L_x_5356:
[----:B------:R-:W-:Y:S01]  /*e930*/  FADD.FTZ R2, R33, 1 ;  /* 0x3f80000021027421 */ /* 0x000fe20000010000 */
[----:B0-----:R-:W-:Y:S01]  /*e940*/  MUFU.SQRT R23, R23 ;  /* 0x0000001700177308 */ /* 0x001fe20000002000 */
[----:B------:R-:W-:Y:S02]  /*e950*/  MOV R24, 0x3f800000 ;  /* 0x3f80000000187802 */ /* 0x000fe40000000f00 */
[----:B------:R-:W-:-:S06]  /*e960*/  FMUL.FTZ R2, R2, 0.5 ;  /* 0x3f00000002027820 */ /* 0x000fcc0000410000 */
[----:B------:R-:W0:Y:S02]  /*e970*/  MUFU.SQRT R2, R2 ;  /* 0x0000000200027308 */ /* 0x000e240000002000 */
[----:B0-----:R-:W-:-:S06]  /*e980*/  FMUL.FTZ R33, R23, R2 ;  /* 0x0000000217217220 */ /* 0x001fcc0000410000 */
.L_x_5364:
[----:B------:R-:W-:Y:S05]  /*e990*/  BSYNC B1 ;  /* 0x0000000000017941 */ /* 0x000fea0003800000 */
.L_x_5355:
[----:B------:R-:W-:Y:S05]  /*e9a0*/  BRA `(.L_x_5365) ;  /* 0x0000002000007947 */ /* 0x000fea0003800000 */
.L_x_5352:
[----:B------:R-:W-:Y:S02]  /*e9b0*/  FMUL.FTZ R33, R33, 16777216 ;  /* 0x4b80000021217820 */ /* 0x000fe40000410000 */
[----:B------:R-:W-:Y:S02]  /*e9c0*/  FMUL.FTZ R24, R24, 16777216 ;  /* 0x4b80000018187820 */ /* 0x000fe40000410000 */
.L_x_5365:
[----:B------:R-:W-:Y:S05]  /*e9d0*/  BSYNC B0 ;  /* 0x0000000000007941 */ /* 0x000fea0003800000 */
.L_x_5351:
        /* <DEDUP_REMOVED lines=16> */
.L_x_5367:
[----:B------:R-:W-:Y:S05]  /*eae0*/  BSYNC B4 ;  /* 0x0000000000047941 */ /* 0x000fea0003800000 */
.L_x_5366:
        /* <DEDUP_REMOVED lines=18> */
.L_x_5369:
[----:B------:R-:W-:Y:S02]  /*ec10*/  ISETP.GE.AND P0, PT, R33, RZ, PT ;  /* 0x000000ff2100720c */ /* 0x000fe40003f06270 */
[----:B------:R-:W-:-:S11]  /*ec20*/  MOV R3, 0x3fd774eb ;  /* 0x3fd774eb00037802 */ /* 0x000fd60000000f00 */
[----:B------:R-:W-:-:S04]  /*ec30*/  @P0 FFMA.FTZ R2, R3, 0.93318945169448852539, -R2 ;  /* 0x3f6ee58103020823 */ /* 0x000fc80000010802 */
[----:B------:R-:W-:Y:S02]  /*ec40*/  @!P0 FFMA.FTZ R2, R3, 0.93318945169448852539, R2 ;  /* 0x3f6ee58103028823 */ /* 0x000fe40000010002 */
.L_x_5370:
[----:B------:R-:W-:Y:S05]  /*ec50*/  BSYNC B0 ;  /* 0x0000000000007941 */ /* 0x000fea0003800000 */
.L_x_5368:
[----:B------:R-:W-:Y:S01]  /*ec60*/  FSETP.NEU.FTZ.AND P0, PT, |R33|, |R24|, PT ;  /* 0x400000182100720b */ /* 0x000fe20003f1d200 */
        /* <DEDUP_REMOVED lines=9> */
.L_x_5354:
[----:B------:R-:W-:Y:S05]  /*ed00*/  BSYNC B3 ;  /* 0x0000000000037941 */ /* 0x000fea0003800000 */
.L_x_5350:
[----:B------:R-:W-:Y:S02]  /*ed10*/  LOP3.LUT R13, R2, 0x80000000, R13, 0xb8, !PT ;  /* 0x80000000020d7812 */ /* 0x000fe400078eb80d */
[----:B-1----:R-:W-:Y:S01]  /*ed20*/  LOP3.LUT R12, R31, 0x80000000, R12, 0xb8, !PT ;  /* 0x800000001f0c7812 */ /* 0x002fe200078eb80c */
[----:B------:R-:W-:Y:S05]  /*ed30*/  BRA `(.L_x_5339) ;  /* 0x000016d000007947 */ /* 0x000fea0003800000 */
.L_x_5338:
        /* <DEDUP_REMOVED lines=29> */
.L_x_5376:
[----:B------:R-:W-:Y:S05]  /*ef10*/  BSYNC B4 ;  /* 0x0000000000047941 */ /* 0x000fea0003800000 */
.L_x_5375:
        /* <DEDUP_REMOVED lines=18> */
.L_x_5378:
[----:B------:R-:W-:Y:S02]  /*f040*/  ISETP.GE.AND P0, PT, R27, RZ, PT ;  /* 0x000000ff1b00720c */ /* 0x000fe40003f06270 */
[----:B------:R-:W-:-:S11]  /*f050*/  MOV R3, 0x3fd774eb ;  /* 0x3fd774eb00037802 */ /* 0x000fd60000000f00 */
[----:B------:R-:W-:-:S04]  /*f060*/  @P0 FFMA.FTZ R2, R3, 0.93318945169448852539, -R2 ;  /* 0x3f6ee58103020823 */ /* 0x000fc80000010802 */
[----:B------:R-:W-:Y:S02]  /*f070*/  @!P0 FFMA.FTZ R2, R3, 0.93318945169448852539, R2 ;  /* 0x3f6ee58103028823 */ /* 0x000fe40000010002 */
.L_x_5379:
[----:B------:R-:W-:Y:S05]  /*f080*/  BSYNC B0 ;  /* 0x0000000000007941 */ /* 0x000fea0003800000 */
.L_x_5377:
        /* <DEDUP_REMOVED lines=13> */
.L_x_5374:
        /* <DEDUP_REMOVED lines=11> */
.L_x_5382:
[----:B------:R-:W-:Y:S05]  /*f210*/  BSYNC B4 ;  /* 0x0000000000047941 */ /* 0x000fea0003800000 */
.L_x_5381:
        /* <DEDUP_REMOVED lines=18> */
.L_x_5384:
[----:B------:R-:W-:Y:S02]  /*f340*/  ISETP.GE.AND P0, PT, R27, RZ, PT ;  /* 0x000000ff1b00720c */ /* 0x000fe40003f06270 */
[----:B------:R-:W-:-:S11]  /*f350*/  MOV R3, 0x3fd774eb ;  /* 0x3fd774eb00037802 */ /* 0x000fd60000000f00 */
[----:B------:R-:W-:-:S04]  /*f360*/  @P0 FFMA.FTZ R2, R3, 0.93318945169448852539, -R2 ;  /* 0x3f6ee58103020823 */ /* 0x000fc80000010802 */
[----:B------:R-:W-:Y:S02]  /*f370*/  @!P0 FFMA.FTZ R2, R3, 0.93318945169448852539, R2 ;  /* 0x3f6ee58103028823 */ /* 0x000fe40000010002 */
.L_x_5385:
[----:B------:R-:W-:Y:S05]  /*f380*/  BSYNC B0 ;  /* 0x0000000000007941 */ /* 0x000fea0003800000 */
.L_x_5383:
        /* <DEDUP_REMOVED lines=27> */
.L_x_5373:
        /* <DEDUP_REMOVED lines=32> */
.L_x_5387:
[----:B------:R-:W-:Y:S05]  /*f740*/  BSYNC B4 ;  /* 0x0000000000047941 */ /* 0x000fea0003800000 */
.L_x_5386:
        /* <DEDUP_REMOVED lines=18> */
.L_x_5389:
[----:B------:R-:W-:Y:S02]  /*f870*/  ISETP.GE.AND P0, PT, R27, RZ, PT ;  /* 0x000000ff1b00720c */ /* 0x000fe40003f06270 */
[----:B------:R-:W-:-:S11]  /*f880*/  MOV R3, 0x3fd774eb ;  /* 0x3fd774eb00037802 */ /* 0x000fd60000000f00 */
[----:B------:R-:W-:-:S04]  /*f890*/  @P0 FFMA.FTZ R2, R3, 0.93318945169448852539, -R2 ;  /* 0x3f6ee58103020823 */ /* 0x000fc80000010802 */
[----:B------:R-:W-:Y:S02]  /*f8a0*/  @!P0 FFMA.FTZ R2, R3, 0.93318945169448852539, R2 ;  /* 0x3f6ee58103028823 */ /* 0x000fe40000010002 */
.L_x_5390:
[----:B------:R-:W-:Y:S05]  /*f8b0*/  BSYNC B0 ;  /* 0x0000000000007941 */ /* 0x000fea0003800000 */
.L_x_5388:
        /* <DEDUP_REMOVED lines=11> */
.L_x_5372:
        /* <DEDUP_REMOVED lines=22> */
.L_x_5394:
[----:B------:R-:W-:Y:S05]  /*fad0*/  BSYNC B4 ;  /* 0x0000000000047941 */ /* 0x000fea0003800000 */
.L_x_5393:
        /* <DEDUP_REMOVED lines=24> */
.L_x_5392:
        /* <DEDUP_REMOVED lines=11> */
.L_x_5396:
[----:B------:R-:W-:Y:S05]  /*fd10*/  BSYNC B4 ;  /* 0x0000000000047941 */ /* 0x000fea0003800000 */
.L_x_5395:
        /* <DEDUP_REMOVED lines=38> */
.L_x_5391:
        /* <DEDUP_REMOVED lines=32> */
.L_x_5398:
[----:B------:R-:W-:Y:S05]  /*10180*/  BSYNC B4 ;  /* 0x0000000000047941 */ /* 0x000fea0003800000 */
.L_x_5397:
        /* <DEDUP_REMOVED lines=21> */
.L_x_5380:
[----:B------:R-:W-:Y:S05]  /*102e0*/  BSYNC B3 ;  /* 0x0000000000037941 */ /* 0x000fea0003800000 */
.L_x_5371:
[----:B------:R-:W-:Y:S01]  /*102f0*/  FADD.FTZ R23, R23, 0.69314718246459960938 ;  /* 0x3f31721817177421 */ /* 0x000fe20000010000 */
[----:B------:R-:W-:-:S04]  /*10300*/  LOP3.LUT R13, R2, 0x80000000, R13, 0xb8, !PT ;  /* 0x80000000020d7812 */ /* 0x000fc800078eb80d */
[----:B------:R-:W-:Y:S01]  /*10310*/  LOP3.LUT R12, R23, 0x80000000, R12, 0xb8, !PT ;  /* 0x80000000170c7812 */ /* 0x000fe200078eb80c */
[----:B------:R-:W-:Y:S05]  /*10320*/  BRA `(.L_x_5339) ;  /* 0x000000e000007947 */ /* 0x000fea0003800000 */
.L_x_5337:
        /* <DEDUP_REMOVED lines=14> */
.L_x_5339:
[----:B------:R-:W-:Y:S05]  /*10410*/  BSYNC B2 ;  /* 0x0000000000027941 */ /* 0x000fea0003800000 */
.L_x_5336:
        /* <DEDUP_REMOVED lines=112> */
.L_x_5406:
        /* <DEDUP_REMOVED lines=10> */
.L_x_5408:
[----:B------:R-:W-:-:S04]  /*10bc0*/  FADD.FTZ R6, -R2, R5 ;  /* 0x0000000502067221 */ /* 0x000fc80000010100 */
[----:B------:R-:W-:Y:S02]  /*10bd0*/  FMUL.FTZ R6, R6, 0.5 ;  /* 0x3f00000006067820 */ /* 0x000fe40000410000 */
.L_x_5409:
[----:B------:R-:W-:Y:S05]  /*10be0*/  BSYNC B1 ;  /* 0x0000000000017941 */ /* 0x000fea0003800000 */
.L_x_5407:
        /* <DEDUP_REMOVED lines=11> */
.L_x_5411:
[----:B------:R-:W-:-:S04]  /*10ca0*/  FADD.FTZ R7, R4, -R7 ;  /* 0x8000000704077221 */ /* 0x000fc80000010000 */
[----:B------:R-:W-:Y:S02]  /*10cb0*/  FMUL.FTZ R7, R7, 0.5 ;  /* 0x3f00000007077820 */ /* 0x000fe40000410000 */
.L_x_5412:
[----:B------:R-:W-:Y:S05]  /*10cc0*/  BSYNC B1 ;  /* 0x0000000000017941 */ /* 0x000fea0003800000 */
.L_x_5410:
        /* <DEDUP_REMOVED lines=35> */
.L_x_5405:
[----:B------:R0:W1:Y:S02]  /*10f00*/  MUFU.SQRT R31, R24 ;  /* 0x00000018001f7308 */ /* 0x0000640000002000 */
.L_x_5404:
[----:B------:R-:W-:Y:S05]  /*10f10*/  BSYNC B0 ;  /* 0x0000000000007941 */ /* 0x000fea0003800000 */
.L_x_5403:
        /* <DEDUP_REMOVED lines=35> */
.L_x_5416:
        /* <DEDUP_REMOVED lines=17> */
.L_x_5422:
[----:B------:R-:W-:-:S04]  /*11260*/  FADD.FTZ R2, -R2, R5 ;  /* 0x0000000502027221 */ /* 0x000fc80000010100 */
[----:B------:R-:W-:Y:S02]  /*11270*/  FMUL.FTZ R2, R2, 0.5 ;  /* 0x3f00000002027820 */ /* 0x000fe40000410000 */
.L_x_5423:
[----:B------:R-:W-:Y:S05]  /*11280*/  BSYNC B4 ;  /* 0x0000000000047941 */ /* 0x000fea0003800000 */
.L_x_5421:
        /* <DEDUP_REMOVED lines=10> */
.L_x_5425:
[----:B------:R-:W-:-:S04]  /*11330*/  FADD.FTZ R3, -R3, R4 ;  /* 0x0000000403037221 */ /* 0x000fc80000010100 */
[----:B------:R-:W-:Y:S02]  /*11340*/  FMUL.FTZ R3, R3, 0.5 ;  /* 0x3f00000003037820 */ /* 0x000fe40000410000 */
.L_x_5426:
[----:B------:R-:W-:Y:S05]  /*11350*/  BSYNC B4 ;  /* 0x0000000000047941 */ /* 0x000fea0003800000 */
.L_x_5424:
[----:B------:R-:W-:Y:S02]  /*11360*/  FADD.FTZ R3, R3, R2 ;  /* 0x0000000203037221 */ /* 0x000fe40000010000 */
[----:B------:R-:W-:-:S04]  /*11370*/  FADD.FTZ R30, R27, R30 ;  /* 0x0000001e1b1e7221 */ /* 0x000fc80000010000 */
[----:B------:R-:W-:-:S06]  /*11380*/  FMUL.FTZ R30, R30, R3 ;  /* 0x000000031e1e7220 */ /* 0x000fcc0000410000 */
[----:B------:R-:W2:Y:S01]  /*11390*/  MUFU.SQRT R30, R30 ;  /* 0x0000001e001e7308 */ /* 0x000ea20000002000 */
[----:B------:R-:W-:Y:S05]  /*113a0*/  BRA `(.L_x_5427) ;  /* 0x0000012000007947 */ /* 0x000fea0003800000 */
.L_x_5420:
        /* <DEDUP_REMOVED lines=12> */
.L_x_5419:
[----:B------:R-:W-:Y:S01]  /*11470*/  FADD.FTZ R2, R30, 1 ;  /* 0x3f8000001e027421 */ /* 0x000fe20000010000 */
[----:B------:R-:W-:Y:S01]  /*11480*/  MUFU.SQRT R3, R24 ;  /* 0x0000001800037308 */ /* 0x000fe20000002000 */
[----:B------:R-:W-:Y:S02]  /*11490*/  MOV R27, 0x3f800000 ;  /* 0x3f800000001b7802 */ /* 0x000fe40000000f00 */
[----:B------:R-:W-:-:S06]  /*114a0*/  FMUL.FTZ R2, R2, 0.5 ;  /* 0x3f00000002027820 */ /* 0x000fcc0000410000 */
[----:B------:R-:W2:Y:S02]  /*114b0*/  MUFU.SQRT R2, R2 ;  /* 0x0000000200027308 */ /* 0x000ea40000002000 */
[----:B--2---:R-:W-:-:S06]  /*114c0*/  FMUL.FTZ R30, R3, R2 ;  /* 0x00000002031e7220 */ /* 0x004fcc0000410000 */
.L_x_5427:
[----:B------:R-:W-:Y:S05]  /*114d0*/  BSYNC B1 ;  /* 0x0000000000017941 */ /* 0x000fea0003800000 */
.L_x_5418:
[----:B------:R-:W-:Y:S05]  /*114e0*/  BRA `(.L_x_5428) ;  /* 0x0000002000007947 */ /* 0x000fea0003800000 */
.L_x_5415:
[----:B------:R-:W-:Y:S02]  /*114f0*/  FMUL.FTZ R30, R30, 16777216 ;  /* 0x4b8000001e1e7820 */ /* 0x000fe40000410000 */
[----:B------:R-:W-:Y:S02]  /*11500*/  FMUL.FTZ R27, R27, 16777216 ;  /* 0x4b8000001b1b7820 */ /* 0x000fe40000410000 */
.L_x_5428:
[----:B------:R-:W-:Y:S05]  /*11510*/  BSYNC B0 ;  /* 0x0000000000007941 */ /* 0x000fea0003800000 */
.L_x_5414:
        /* <DEDUP_REMOVED lines=16> */
.L_x_5430:
[----:B------:R-:W-:Y:S05]  /*11620*/  BSYNC B4 ;  /* 0x0000000000047941 */ /* 0x000fea0003800000 */
.L_x_5429:
        /* <DEDUP_REMOVED lines=18> */
.L_x_5432:
[----:B------:R-:W-:Y:S02]  /*11750*/  ISETP.GE.AND P0, PT, R30, RZ, PT ;  /* 0x000000ff1e00720c */ /* 0x000fe40003f06270 */
[----:B------:R-:W-:-:S11]  /*11760*/  MOV R3, 0x3fd774eb ;  /* 0x3fd774eb00037802 */ /* 0x000fd60000000f00 */
[----:B------:R-:W-:-:S04]  /*11770*/  @P0 FFMA.FTZ R2, R3, 0.93318945169448852539, -R2 ;  /* 0x3f6ee58103020823 */ /* 0x000fc80000010802 */
[----:B------:R-:W-:Y:S02]  /*11780*/  @!P0 FFMA.FTZ R2, R3, 0.93318945169448852539, R2 ;  /* 0x3f6ee58103028823 */ /* 0x000fe40000010002 */
.L_x_5433:
[----:B------:R-:W-:Y:S05]  /*11790*/  BSYNC B0 ;  /* 0x0000000000007941 */ /* 0x000fea0003800000 */
.L_x_5431:
        /* <DEDUP_REMOVED lines=10> */
.L_x_5417:
[----:B------:R-:W-:Y:S05]  /*11840*/  BSYNC B3 ;  /* 0x0000000000037941 */ /* 0x000fea0003800000 */
.L_x_5413:
[----:B------:R-:W-:Y:S02]  /*11850*/  LOP3.LUT R23, R2, 0x80000000, R23, 0xb8, !PT ;  /* 0x8000000002177812 */ /* 0x000fe400078eb817 */
[----:B-1----:R-:W-:Y:S01]  /*11860*/  LOP3.LUT R14, R31, 0x80000000, R14, 0xb8, !PT ;  /* 0x800000001f0e7812 */ /* 0x002fe200078eb80e */
[----:B------:R-:W-:Y:S05]  /*11870*/  BRA `(.L_x_5402) ;  /* 0x000016d000007947 */ /* 0x000fea0003800000 */
.L_x_5401:
        /* <DEDUP_REMOVED lines=29> */
.L_x_5439:
[----:B------:R-:W-:Y:S05]  /*11a50*/  BSYNC B4 ;  /* 0x0000000000047941 */ /* 0x000fea0003800000 */
.L_x_5438:
        /* <DEDUP_REMOVED lines=18> */
.L_x_5441:
[----:B------:R-:W-:Y:S02]  /*11b80*/  ISETP.GE.AND P0, PT, R28, RZ, PT ;  /* 0x000000ff1c00720c */ /* 0x000fe40003f06270 */
[----:B------:R-:W-:-:S11]  /*11b90*/  MOV R3, 0x3fd774eb ;  /* 0x3fd774eb00037802 */ /* 0x000fd60000000f00 */
[----:B------:R-:W-:-:S04]  /*11ba0*/  @P0 FFMA.FTZ R2, R3, 0.93318945169448852539, -R2 ;  /* 0x3f6ee58103020823 */ /* 0x000fc80000010802 */
[----:B------:R-:W-:Y:S02]  /*11bb0*/  @!P0 FFMA.FTZ R2, R3, 0.93318945169448852539, R2 ;  /* 0x3f6ee58103028823 */ /* 0x000fe40000010002 */
.L_x_5442:
[----:B------:R-:W-:Y:S05]  /*11bc0*/  BSYNC B0 ;  /* 0x0000000000007941 */ /* 0x000fea0003800000 */
.L_x_5440:
        /* <DEDUP_REMOVED lines=13> */
.L_x_5437:
        /* <DEDUP_REMOVED lines=11> */
.L_x_5445:
[----:B------:R-:W-:Y:S05]  /*11d50*/  BSYNC B4 ;  /* 0x0000000000047941 */ /* 0x000fea0003800000 */
.L_x_5444:
        /* <DEDUP_REMOVED lines=18> */
.L_x_5447:
[----:B------:R-:W-:Y:S02]  /*11e80*/  ISETP.GE.AND P0, PT, R28, RZ, PT ;  /* 0x000000ff1c00720c */ /* 0x000fe40003f06270 */
[----:B------:R-:W-:-:S11]  /*11e90*/  MOV R3, 0x3fd774eb ;  /* 0x3fd774eb00037802 */ /* 0x000fd60000000f00 */
[----:B------:R-:W-:-:S04]  /*11ea0*/  @P0 FFMA.FTZ R2, R3, 0.93318945169448852539, -R2 ;  /* 0x3f6ee58103020823 */ /* 0x000fc80000010802 */
[----:B------:R-:W-:Y:S02]  /*11eb0*/  @!P0 FFMA.FTZ R2, R3, 0.93318945169448852539, R2 ;  /* 0x3f6ee58103028823 */ /* 0x000fe40000010002 */
.L_x_5448:
[----:B------:R-:W-:Y:S05]  /*11ec0*/  BSYNC B0 ;  /* 0x0000000000007941 */ /* 0x000fea0003800000 */
.L_x_5446:
        /* <DEDUP_REMOVED lines=27> */
.L_x_5436:
        /* <DEDUP_REMOVED lines=32> */
.L_x_5450:
[----:B------:R-:W-:Y:S05]  /*12280*/  BSYNC B4 ;  /* 0x0000000000047941 */ /* 0x000fea0003800000 */
.L_x_5449:
        /* <DEDUP_REMOVED lines=18> */
.L_x_5452:
[----:B------:R-:W-:Y:S02]  /*123b0*/  ISETP.GE.AND P0, PT, R28, RZ, PT ;  /* 0x000000ff1c00720c */ /* 0x000fe40003f06270 */
[----:B------:R-:W-:-:S11]  /*123c0*/  MOV R3, 0x3fd774eb ;  /* 0x3fd774eb00037802 */ /* 0x000fd60000000f00 */
[----:B------:R-:W-:-:S04]  /*123d0*/  @P0 FFMA.FTZ R2, R3, 0.93318945169448852539, -R2 ;  /* 0x3f6ee58103020823 */ /* 0x000fc80000010802 */
[----:B------:R-:W-:Y:S02]  /*123e0*/  @!P0 FFMA.FTZ R2, R3, 0.93318945169448852539, R2 ;  /* 0x3f6ee58103028823 */ /* 0x000fe40000010002 */
.L_x_5453:
[----:B------:R-:W-:Y:S05]  /*123f0*/  BSYNC B0 ;  /* 0x0000000000007941 */ /* 0x000fea0003800000 */
.L_x_5451:
        /* <DEDUP_REMOVED lines=11> */
.L_x_5435:
        /* <DEDUP_REMOVED lines=22> */
.L_x_5457:
[----:B------:R-:W-:Y:S05]  /*12610*/  BSYNC B4 ;  /* 0x0000000000047941 */ /* 0x000fea0003800000 */
.L_x_5456:
        /* <DEDUP_REMOVED lines=24> */
.L_x_5455:
        /* <DEDUP_REMOVED lines=11> */
.L_x_5459:
[----:B------:R-:W-:Y:S05]  /*12850*/  BSYNC B4 ;  /* 0x0000000000047941 */ /* 0x000fea0003800000 */
.L_x_5458:
        /* <DEDUP_REMOVED lines=38> */
.L_x_5454:
        /* <DEDUP_REMOVED lines=32> */
.L_x_5461:
[----:B------:R-:W-:Y:S05]  /*12cc0*/  BSYNC B4 ;  /* 0x0000000000047941 */ /* 0x000fea0003800000 */
.L_x_5460:
        /* <DEDUP_REMOVED lines=21> */
.L_x_5443:
[----:B------:R-:W-:Y:S05]  /*12e20*/  BSYNC B3 ;  /* 0x0000000000037941 */ /* 0x000fea0003800000 */
.L_x_5434:
[----:B------:R-:W-:Y:S01]  /*12e30*/  FADD.FTZ R3, R24, 0.69314718246459960938 ;  /* 0x3f31721818037421 */ /* 0x000fe20000010000 */
[----:B------:R-:W-:-:S04]  /*12e40*/  LOP3.LUT R23, R2, 0x80000000, R23, 0xb8, !PT ;  /* 0x8000000002177812 */ /* 0x000fc800078eb817 */
[----:B------:R-:W-:Y:S01]  /*12e50*/  LOP3.LUT R14, R3, 0x80000000, R14, 0xb8, !PT ;  /* 0x80000000030e7812 */ /* 0x000fe200078eb80e */
[----:B------:R-:W-:Y:S05]  /*12e60*/  BRA `(.L_x_5402) ;  /* 0x000000e000007947 */ /* 0x000fea0003800000 */
.L_x_5400:
        /* <DEDUP_REMOVED lines=14> */
.L_x_5402:
[----:B------:R-:W-:Y:S05]  /*12f50*/  BSYNC B2 ;  /* 0x0000000000027941 */ /* 0x000fea0003800000 */
.L_x_5399:
        /* <DEDUP_REMOVED lines=36> */
[C---:B------:R-:W-:Y:S01]  /*131a0*/  FSETP.NEU.FTZ.AND P0, PT, R7.reuse, RZ, PT ;  /* 0x000000ff0700720b */ /* 0x040fe20003f1d000 */
[----:B------:R-:W-:Y:S01]  /*131b0*/  FMUL.FTZ R16, R4, R16 ;  /* 0x0000001004107220 */ /* 0x000fe20000410000 */
[----:B------:R-:W-:Y:S01]  /*131c0*/  FSETP.NEU.FTZ.AND P2, PT, R30, RZ, PT ;  /* 0x000000ff1e00720b */ /* 0x000fe20003f5d000 */
[----:B------:R-:W-:Y:S01]  /*131d0*/  FMUL.FTZ R29, R6, R6 ;  /* 0x00000006061d7220 */ /* 0x000fe20000410000 */
[----:B------:R-:W-:Y:S02]  /*131e0*/  IADD3 R6, -R32, 0x7e800000, RZ ;  /* 0x7e80000020067810 */ /* 0x000fe40007ffe1ff */
        /* <DEDUP_REMOVED lines=71> */
.L_x_5469:
        /* <DEDUP_REMOVED lines=10> */
.L_x_5471:
[----:B------:R-:W-:-:S04]  /*13700*/  FADD.FTZ R5, -R2, R7 ;  /* 0x0000000702057221 */ /* 0x000fc80000010100 */
[----:B------:R-:W-:Y:S02]  /*13710*/  FMUL.FTZ R5, R5, 0.5 ;  /* 0x3f00000005057820 */ /* 0x000fe40000410000 */
.L_x_5472:
[----:B------:R-:W-:Y:S05]  /*13720*/  BSYNC B1 ;  /* 0x0000000000017941 */ /* 0x000fea0003800000 */
.L_x_5470:
        /* <DEDUP_REMOVED lines=11> */
.L_x_5474:
[----:B------:R-:W-:-:S04]  /*137e0*/  FADD.FTZ R6, R4, -R29 ;  /* 0x8000001d04067221 */ /* 0x000fc80000010000 */
[----:B------:R-:W-:Y:S02]  /*137f0*/  FMUL.FTZ R6, R6, 0.5 ;  /* 0x3f00000006067820 */ /* 0x000fe40000410000 */
.L_x_5475:
[----:B------:R-:W-:Y:S05]  /*13800*/  BSYNC B1 ;  /* 0x0000000000017941 */ /* 0x000fea0003800000 */
.L_x_5473:
        /* <DEDUP_REMOVED lines=35> */
.L_x_5468:
[----:B------:R0:W1:Y:S02]  /*13a40*/  MUFU.SQRT R30, R27 ;  /* 0x0000001b001e7308 */ /* 0x0000640000002000 */
.L_x_5467:
[----:B------:R-:W-:Y:S05]  /*13a50*/  BSYNC B0 ;  /* 0x0000000000007941 */ /* 0x000fea0003800000 */
.L_x_5466:
        /* <DEDUP_REMOVED lines=35> */
.L_x_5479:
        /* <DEDUP_REMOVED lines=17> */
.L_x_5485:
[----:B------:R-:W-:-:S04]  /*13da0*/  FADD.FTZ R2, -R2, R7 ;  /* 0x0000000702027221 */ /* 0x000fc80000010100 */
[----:B------:R-:W-:Y:S02]  /*13db0*/  FMUL.FTZ R2, R2, 0.5 ;  /* 0x3f00000002027820 */ /* 0x000fe40000410000 */
.L_x_5486:
[----:B------:R-:W-:Y:S05]  /*13dc0*/  BSYNC B4 ;  /* 0x0000000000047941 */ /* 0x000fea0003800000 */
.L_x_5484:
        /* <DEDUP_REMOVED lines=10> */
.L_x_5488:
[----:B------:R-:W-:-:S04]  /*13e70*/  FADD.FTZ R3, -R3, R4 ;  /* 0x0000000403037221 */ /* 0x000fc80000010100 */
[----:B------:R-:W-:Y:S02]  /*13e80*/  FMUL.FTZ R3, R3, 0.5 ;  /* 0x3f00000003037820 */ /* 0x000fe40000410000 */
.L_x_5489:
[----:B------:R-:W-:Y:S05]  /*13e90*/  BSYNC B4 ;  /* 0x0000000000047941 */ /* 0x000fea0003800000 */
.L_x_5487:
[----:B------:R-:W-:Y:S02]  /*13ea0*/  FADD.FTZ R2, R3, R2 ;  /* 0x0000000203027221 */ /* 0x000fe40000010000 */
[----:B------:R-:W-:-:S04]  /*13eb0*/  FADD.FTZ R33, R28, R33 ;  /* 0x000000211c217221 */ /* 0x000fc80000010000 */
[----:B------:R-:W-:-:S06]  /*13ec0*/  FMUL.FTZ R33, R33, R2 ;  /* 0x0000000221217220 */ /* 0x000fcc0000410000 */
[----:B------:R-:W2:Y:S01]  /*13ed0*/  MUFU.SQRT R33, R33 ;  /* 0x0000002100217308 */ /* 0x000ea20000002000 */
[----:B------:R-:W-:Y:S05]  /*13ee0*/  BRA `(.L_x_5490) ;  /* 0x0000012000007947 */ /* 0x000fea0003800000 */
.L_x_5483:
        /* <DEDUP_REMOVED lines=12> */
.L_x_5482:
[----:B------:R-:W-:Y:S01]  /*13fb0*/  FADD.FTZ R2, R33, 1 ;  /* 0x3f80000021027421 */ /* 0x000fe20000010000 */
[----:B0-----:R-:W-:Y:S01]  /*13fc0*/  MUFU.SQRT R27, R27 ;  /* 0x0000001b001b7308 */ /* 0x001fe20000002000 */
[----:B------:R-:W-:Y:S02]  /*13fd0*/  MOV R28, 0x3f800000 ;  /* 0x3f800000001c7802 */ /* 0x000fe40000000f00 */
[----:B------:R-:W-:-:S06]  /*13fe0*/  FMUL.FTZ R2, R2, 0.5 ;  /* 0x3f00000002027820 */ /* 0x000fcc0000410000 */
[----:B------:R-:W0:Y:S02]  /*13ff0*/  MUFU.SQRT R2, R2 ;  /* 0x0000000200027308 */ /* 0x000e240000002000 */
[----:B0-----:R-:W-:-:S06]  /*14000*/  FMUL.FTZ R33, R27, R2 ;  /* 0x000000021b217220 */ /* 0x001fcc0000410000 */
.L_x_5490:
[----:B------:R-:W-:Y:S05]  /*14010*/  BSYNC B1 ;  /* 0x0000000000017941 */ /* 0x000fea0003800000 */
.L_x_5481:
[----:B------:R-:W-:Y:S05]  /*14020*/  BRA `(.L_x_5491) ;  /* 0x0000002000007947 */ /* 0x000fea0003800000 */
.L_x_5478:
[----:B------:R-:W-:Y:S02]  /*14030*/  FMUL.FTZ R33, R33, 16777216 ;  /* 0x4b80000021217820 */ /* 0x000fe40000410000 */
[----:B------:R-:W-:Y:S02]  /*14040*/  FMUL.FTZ R28, R28, 16777216 ;  /* 0x4b8000001c1c7820 */ /* 0x000fe40000410000 */
.L_x_5491:
[----:B------:R-:W-:Y:S05]  /*14050*/  BSYNC B0 ;  /* 0x0000000000007941 */ /* 0x000fea0003800000 */
.L_x_5477:
        /* <DEDUP_REMOVED lines=16> */
.L_x_5493:
[----:B------:R-:W-:Y:S05]  /*14160*/  BSYNC B4 ;  /* 0x0000000000047941 */ /* 0x000fea0003800000 */
.L_x_5492:
        /* <DEDUP_REMOVED lines=18> */
.L_x_5495:
[----:B------:R-:W-:Y:S02]  /*14290*/  ISETP.GE.AND P0, PT, R33, RZ, PT ;  /* 0x000000ff2100720c */ /* 0x000fe40003f06270 */
[----:B------:R-:W-:-:S11]  /*142a0*/  MOV R3, 0x3fd774eb ;  /* 0x3fd774eb00037802 */ /* 0x000fd60000000f00 */
[----:B------:R-:W-:-:S04]  /*142b0*/  @P0 FFMA.FTZ R2, R3, 0.93318945169448852539, -R2 ;  /* 0x3f6ee58103020823 */ /* 0x000fc80000010802 */
[----:B------:R-:W-:Y:S02]  /*142c0*/  @!P0 FFMA.FTZ R2, R3, 0.93318945169448852539, R2 ;  /* 0x3f6ee58103028823 */ /* 0x000fe40000010002 */
.L_x_5496:
[----:B------:R-:W-:Y:S05]  /*142d0*/  BSYNC B0 ;  /* 0x0000000000007941 */ /* 0x000fea0003800000 */
.L_x_5494:
        /* <DEDUP_REMOVED lines=10> */
.L_x_5480:
[----:B------:R-:W-:Y:S05]  /*14380*/  BSYNC B3 ;  /* 0x0000000000037941 */ /* 0x000fea0003800000 */
.L_x_5476:
[----:B------:R-:W-:Y:S02]  /*14390*/  LOP3.LUT R24, R5, 0x80000000, R24, 0xb8, !PT ;  /* 0x8000000005187812 */ /* 0x000fe400078eb818 */
[----:B-1----:R-:W-:Y:S01]  /*143a0*/  LOP3.LUT R15, R30, 0x80000000, R15, 0xb8, !PT ;  /* 0x800000001e0f7812 */ /* 0x002fe200078eb80f */
[----:B------:R-:W-:Y:S05]  /*143b0*/  BRA `(.L_x_5465) ;  /* 0x000016d000007947 */ /* 0x000fea0003800000 */
.L_x_5464:
        /* <DEDUP_REMOVED lines=29> */
.L_x_5502:
[----:B------:R-:W-:Y:S05]  /*14590*/  BSYNC B4 ;  /* 0x0000000000047941 */ /* 0x000fea0003800000 */
.L_x_5501:
        /* <DEDUP_REMOVED lines=18> */
.L_x_5504:
[----:B------:R-:W-:Y:S02]  /*146c0*/  ISETP.GE.AND P0, PT, R31, RZ, PT ;  /* 0x000000ff1f00720c */ /* 0x000fe40003f06270 */
[----:B------:R-:W-:-:S11]  /*146d0*/  MOV R3, 0x3fd774eb ;  /* 0x3fd774eb00037802 */ /* 0x000fd60000000f00 */
[----:B------:R-:W-:-:S04]  /*146e0*/  @P0 FFMA.FTZ R2, R3, 0.93318945169448852539, -R2 ;  /* 0x3f6ee58103020823 */ /* 0x000fc80000010802 */
[----:B------:R-:W-:Y:S02]  /*146f0*/  @!P0 FFMA.FTZ R2, R3, 0.93318945169448852539, R2 ;  /* 0x3f6ee58103028823 */ /* 0x000fe40000010002 */
.L_x_5505:
[----:B------:R-:W-:Y:S05]  /*14700*/  BSYNC B0 ;  /* 0x0000000000007941 */ /* 0x000fea0003800000 */
.L_x_5503:
        /* <DEDUP_REMOVED lines=13> */
.L_x_5500:
        /* <DEDUP_REMOVED lines=11> */
.L_x_5508:
[----:B------:R-:W-:Y:S05]  /*14890*/  BSYNC B4 ;  /* 0x0000000000047941 */ /* 0x000fea0003800000 */
.L_x_5507:
        /* <DEDUP_REMOVED lines=18> */
.L_x_5510:
[----:B------:R-:W-:Y:S02]  /*149c0*/  ISETP.GE.AND P0, PT, R31, RZ, PT ;  /* 0x000000ff1f00720c */ /* 0x000fe40003f06270 */
[----:B------:R-:W-:-:S11]  /*149d0*/  MOV R3, 0x3fd774eb ;  /* 0x3fd774eb00037802 */ /* 0x000fd60000000f00 */
[----:B------:R-:W-:-:S04]  /*149e0*/  @P0 FFMA.FTZ R2, R3, 0.93318945169448852539, -R2 ;  /* 0x3f6ee58103020823 */ /* 0x000fc80000010802 */
[----:B------:R-:W-:Y:S02]  /*149f0*/  @!P0 FFMA.FTZ R2, R3, 0.93318945169448852539, R2 ;  /* 0x3f6ee58103028823 */ /* 0x000fe40000010002 */
.L_x_5511:
[----:B------:R-:W-:Y:S05]  /*14a00*/  BSYNC B0 ;  /* 0x0000000000007941 */ /* 0x000fea0003800000 */
.L_x_5509:
        /* <DEDUP_REMOVED lines=27> */
.L_x_5499:
        /* <DEDUP_REMOVED lines=32> */
.L_x_5513:
[----:B------:R-:W-:Y:S05]  /*14dc0*/  BSYNC B4 ;  /* 0x0000000000047941 */ /* 0x000fea0003800000 */
.L_x_5512:
        /* <DEDUP_REMOVED lines=18> */
.L_x_5515:
[----:B------:R-:W-:Y:S02]  /*14ef0*/  ISETP.GE.AND P0, PT, R31, RZ, PT ;  /* 0x000000ff1f00720c */ /* 0x000fe40003f06270 */
[----:B------:R-:W-:-:S11]  /*14f00*/  MOV R3, 0x3fd774eb ;  /* 0x3fd774eb00037802 */ /* 0x000fd60000000f00 */
[----:B------:R-:W-:-:S04]  /*14f10*/  @P0 FFMA.FTZ R2, R3, 0.93318945169448852539, -R2 ;  /* 0x3f6ee58103020823 */ /* 0x000fc80000010802 */
[----:B------:R-:W-:Y:S02]  /*14f20*/  @!P0 FFMA.FTZ R2, R3, 0.93318945169448852539, R2 ;  /* 0x3f6ee58103028823 */ /* 0x000fe40000010002 */
.L_x_5516:
[----:B------:R-:W-:Y:S05]  /*14f30*/  BSYNC B0 ;  /* 0x0000000000007941 */ /* 0x000fea0003800000 */
.L_x_5514:
        /* <DEDUP_REMOVED lines=11> */
.L_x_5498:
        /* <DEDUP_REMOVED lines=22> */
.L_x_5520:
[----:B------:R-:W-:Y:S05]  /*15150*/  BSYNC B4 ;  /* 0x0000000000047941 */ /* 0x000fea0003800000 */
.L_x_5519:
        /* <DEDUP_REMOVED lines=24> */
.L_x_5518:
        /* <DEDUP_REMOVED lines=11> */
.L_x_5522:
[----:B------:R-:W-:Y:S05]  /*15390*/  BSYNC B4 ;  /* 0x0000000000047941 */ /* 0x000fea0003800000 */
.L_x_5521:
        /* <DEDUP_REMOVED lines=38> */
.L_x_5517:
        /* <DEDUP_REMOVED lines=32> */
.L_x_5524:
[----:B------:R-:W-:Y:S05]  /*15800*/  BSYNC B4 ;  /* 0x0000000000047941 */ /* 0x000fea0003800000 */
.L_x_5523:
        /* <DEDUP_REMOVED lines=21> */
.L_x_5506:
[----:B------:R-:W-:Y:S05]  /*15960*/  BSYNC B3 ;  /* 0x0000000000037941 */ /* 0x000fea0003800000 */
.L_x_5497:
[----:B------:R-:W-:Y:S01]  /*15970*/  FADD.FTZ R2, R27, 0.69314718246459960938 ;  /* 0x3f3172181b027421 */ /* 0x000fe20000010000 */
[----:B------:R-:W-:-:S04]  /*15980*/  LOP3.LUT R24, R3, 0x80000000, R24, 0xb8, !PT ;  /* 0x8000000003187812 */ /* 0x000fc800078eb818 */
[----:B------:R-:W-:Y:S01]  /*15990*/  LOP3.LUT R15, R2, 0x80000000, R15, 0xb8, !PT ;  /* 0x80000000020f7812 */ /* 0x000fe200078eb80f */
[----:B------:R-:W-:Y:S05]  /*159a0*/  BRA `(.L_x_5465) ;  /* 0x000000e000007947 */ /* 0x000fea0003800000 */
.L_x_5463:
        /* <DEDUP_REMOVED lines=14> */
.L_x_5465:
[----:B------:R-:W-:Y:S05]  /*15a90*/  BSYNC B2 ;  /* 0x0000000000027941 */ /* 0x000fea0003800000 */
.L_x_5462:
        /* <DEDUP_REMOVED lines=12> */
[----:B------:R-:W-:Y:S04]  /*15b60*/  STG.E.128 [R2.64], R4 ;  /* 0x0000000402007986 */ /* 0x000fe8000c101d04 */
[----:B------:R-:W-:Y:S01]  /*15b70*/  STG.E.128 [R2.64+0x800], R12 ;  /* 0x0008000c02007986 */ /* 0x000fe2000c101d04 */
[----:B------:R-:W-:Y:S05]  /*15b80*/  EXIT ;  /* 0x000000000000794d */ /* 0x000fea0003800000 */
.L_x_5020:
        /* <DEDUP_REMOVED lines=35> */
[----:B------:R-:W4:Y:S02]  /*15dc0*/  @!P3 LDG.E R10, [R10.64] ;  /* 0x000000040a0ab981 */ /* 0x000f24000c1e1900 */
[----:B------:R-:W-:Y:S02]  /*15dd0*/  @!P1 IMAD.WIDE.U32 R14, R14, R15, c[0x0][0x170] ;  /* 0x00005c000e0e9625 */ /* 0x000fe400078e000f */
[----:B------:R0:W5:Y:S04]  /*15de0*/  @!P2 LDG.E R12, [R12.64] ;  /* 0x000000040c0ca981 */ /* 0x000168000c1e1900 */
[----:B------:R-:W5:Y:S01]  /*15df0*/  @!P1 LDG.E R14, [R14.64] ;  /* 0x000000040e0e9981 */ /* 0x000f62000c1e1900 */
[----:B--2---:R-:W-:-:S04]  /*15e00*/  @!P6 PRMT R17, R2, 0x7610, R17 ;  /* 0x000076100211e816 */ /* 0x004fc80000000011 */
[----:B------:R-:W-:Y:S01]  /*15e10*/  @!P6 PRMT R17, R17, 0x7610, R2 ;  /* 0x000076101111e816 */ /* 0x000fe20000000002 */
[----:B------:R-:W-:Y:S01]  /*15e20*/  @!P0 IMAD.WIDE.U32 R2, R4, R3, c[0x0][0x170] ;  /* 0x00005c0004028625 */ /* 0x000fe200078e0003 */
[----:B------:R-:W-:Y:S02]  /*15e30*/  ISETP.GE.AND P6, PT, R8, R9, PT ;  /* 0x000000090800720c */ /* 0x000fe40003fc6270 */
[----:B------:R-:W-:Y:S02]  /*15e40*/  @!P5 MOV R4, 0x4 ;  /* 0x000000040004d802 */ /* 0x000fe40000000f00 */
[----:B------:R1:W2:Y:S03]  /*15e50*/  @!P0 LDG.E R16, [R2.64] ;  /* 0x0000000402108981 */ /* 0x0002a6000c1e1900 */
[----:B------:R-:W-:-:S06]  /*15e60*/  @!P5 IMAD.WIDE.U32 R4, R5, R4, c[0x0][0x170] ;  /* 0x00005c000504d625 */ /* 0x000fcc00078e0004 */
[----:B------:R-:W-:Y:S01]  /*15e70*/  @!P6 IADD3 R8, R0, R8, RZ ;  /* 0x000000080008e210 */ /* 0x000fe20007ffe0ff */
[----:B------:R-:W2:Y:S01]  /*15e80*/  @!P5 LDG.E R4, [R4.64] ;  /* 0x000000040404d981 */ /* 0x000ea2000c1e1900 */
[----:B------:R-:W-:-:S05]  /*15e90*/  @!P6 MOV R19, 0x4 ;  /* 0x000000040013e802 */ /* 0x000fca0000000f00 */
[----:B-1----:R-:W-:-:S06]  /*15ea0*/  @!P6 IMAD.WIDE.U32 R2, R8, R19, c[0x0][0x170] ;  /* 0x00005c000802e625 */ /* 0x002fcc00078e0013 */
[----:B------:R1:W2:Y:S01]  /*15eb0*/  @!P6 LDG.E R2, [R2.64] ;  /* 0x000000040202e981 */ /* 0x0002a2000c1e1900 */
[----:B------:R-:W-:Y:S02]  /*15ec0*/  PRMT R21, RZ, 0x5410, RZ ;  /* 0x00005410ff157816 */ /* 0x000fe400000000ff */
[----:B------:R-:W-:Y:S02]  /*15ed0*/  PRMT R23, RZ, 0x5410, RZ ;  /* 0x00005410ff177816 */ /* 0x000fe400000000ff */
[----:B------:R-:W-:Y:S02]  /*15ee0*/  PRMT R25, RZ, 0x5410, RZ ;  /* 0x00005410ff197816 */ /* 0x000fe400000000ff */
[----:B------:R-:W-:Y:S02]  /*15ef0*/  PRMT R30, RZ, 0x5410, RZ ;  /* 0x00005410ff1e7816 */ /* 0x000fe400000000ff */
[----:B------:R-:W-:Y:S01]  /*15f00*/  PRMT R27, RZ, 0x5410, RZ ;  /* 0x00005410ff1b7816 */ /* 0x000fe200000000ff */
[----:B------:R-:W-:Y:S01]  /*15f10*/  BSSY B2, `(.L_x_5525) ;  /* 0x00002cb000027945 */ /* 0x000fe20003800000 */
[----:B0-----:R-:W-:-:S02]  /*15f20*/  PRMT R13, RZ, 0x7610, R13 ;  /* 0x00007610ff0d7816 */ /* 0x001fc4000000000d */
[----:B-1----:R-:W-:Y:S02]  /*15f30*/  PRMT R3, RZ, 0x7610, R3 ;  /* 0x00007610ff037816 */ /* 0x002fe40000000003 */
[----:B------:R-:W-:Y:S02]  /*15f40*/  PRMT R19, RZ, 0x7610, R19 ;  /* 0x00007610ff137816 */ /* 0x000fe40000000013 */
[----:B------:R-:W-:Y:S02]  /*15f50*/  PRMT R22, RZ, 0x7610, R22 ;  /* 0x00007610ff167816 */ /* 0x000fe40000000016 */
[----:B---3--:R-:W-:Y:S02]  /*15f60*/  @!P4 PRMT R21, R21, 0x5410, R6 ;  /* 0x000054101515c816 */ /* 0x008fe40000000006 */
[----:B----4-:R-:W-:Y:S02]  /*15f70*/  @!P3 PRMT R23, R23, 0x5410, R10 ;  /* 0x000054101717b816 */ /* 0x010fe4000000000a */
[----:B-----5:R-:W-:-:S02]  /*15f80*/  @!P2 PRMT R25, R25, 0x5410, R12 ;  /* 0x000054101919a816 */ /* 0x020fc4000000000c */
[----:B------:R-:W-:Y:S02]  /*15f90*/  @!P1 PRMT R27, R27, 0x5410, R14 ;  /* 0x000054101b1b9816 */ /* 0x000fe4000000000e */
[----:B------:R-:W-:Y:S02]  /*15fa0*/  @!P4 PRMT R21, R6, 0x7632, R21 ;  /* 0x000076320615c816 */ /* 0x000fe40000000015 */
[----:B------:R-:W-:Y:S02]  /*15fb0*/  @!P3 PRMT R23, R10, 0x7632, R23 ;  /* 0x000076320a17b816 */ /* 0x000fe40000000017 */
[----:B------:R-:W-:Y:S02]  /*15fc0*/  @!P2 PRMT R25, R12, 0x7632, R25 ;  /* 0x000076320c19a816 */ /* 0x000fe40000000019 */
[----:B------:R-:W-:Y:S02]  /*15fd0*/  @!P1 PRMT R27, R14, 0x7632, R27 ;  /* 0x000076320e1b9816 */ /* 0x000fe4000000001b */
[----:B--2---:R-:W-:-:S02]  /*15fe0*/  @!P0 PRMT R13, R16, 0x7610, R13 ;  /* 0x00007610100d8816 */ /* 0x004fc4000000000d */
[----:B------:R-:W-:Y:S02]  /*15ff0*/  @!P0 PRMT R3, R16, 0x7632, R3 ;  /* 0x0000763210038816 */ /* 0x000fe40000000003 */
[C---:B------:R-:W-:Y:S02]  /*16000*/  @!P5 PRMT R19, R4.reuse, 0x7610, R19 ;  /* 0x000076100413d816 */ /* 0x040fe40000000013 */
        /* <DEDUP_REMOVED lines=25> */
[C---:B------:R-:W-:Y:S01]  /*161a0*/  FADD.FTZ R2, |R13|.reuse, 1 ;  /* 0x3f8000000d027421 */ /* 0x040fe20000010200 */
[----:B------:R-:W-:Y:S01]  /*161b0*/  BSSY B0, `(.L_x_5529) ;  /* 0x0000099000007945 */ /* 0x000fe20003800000 */
[----:B------:R-:W-:Y:S02]  /*161c0*/  FADD.FTZ R3, |R13|, -1 ;  /* 0xbf8000000d037421 */ /* 0x000fe40000010200 */
        /* <DEDUP_REMOVED lines=16> */
[----:B------:R-:W-:Y:S01]  /*162d0*/  LOP3.LUT R8, R8, 0x800000, RZ, 0xfc, !PT ;  /* 0x0080000008087812 */ /* 0x000fe200078efcff */
[----:B------:R-:W-:Y:S01]  /*162e0*/  FMUL.FTZ R7, R7, R7 ;  /* 0x0000000707077220 */ /* 0x000fe20000410000 */
[----:B------:R-:W-:Y:S01]  /*162f0*/  FSETP.NEU.FTZ.AND P1, PT, R6, +INF , PT ;  /* 0x7f8000000600780b */ /* 0x000fe20003f3d000 */
[----:B------:R-:W-:-:S02]  /*16300*/  FMUL.FTZ R29, R4, R29 ;  /* 0x0000001d041d7220 */ /* 0x000fc40000410000 */
[----:B------:R-:W-:Y:S02]  /*16310*/  FMUL.FTZ R24, R24, R24 ;  /* 0x0000001818187220 */ /* 0x000fe40000410000 */
        /* <DEDUP_REMOVED lines=67> */
.L_x_5532:
[----:B------:R-:W-:Y:S01]  /*16750*/  FSETP.GEU.FTZ.AND P0, PT, R2, RZ, PT ;  /* 0x000000ff0200720b */ /* 0x000fe20003f1e000 */
[----:B------:R-:W-:-:S12]  /*16760*/  BSSY B1, `(.L_x_5533) ;  /* 0x000000b000017945 */ /* 0x000fd80003800000 */
[----:B------:R-:W-:Y:S05]  /*16770*/  @!P0 BRA `(.L_x_5534) ;  /* 0x0000007000008947 */ /* 0x000fea0003800000 */
[----:B------:R-:W-:-:S13]  /*16780*/  FSETP.NEU.FTZ.AND P0, PT, R2, RZ, PT ;  /* 0x000000ff0200720b */ /* 0x000fda0003f1d000 */
[----:B------:R-:W-:Y:S02]  /*16790*/  @P0 FADD.FTZ R8, R2, R5 ;  /* 0x0000000502080221 */ /* 0x000fe40000010000 */
[----:B------:R-:W-:Y:S02]  /*167a0*/  @P0 FMUL.FTZ R6, R14, R14 ;  /* 0x0000000e0e060220 */ /* 0x000fe40000410000 */
[----:B------:R-:W0:Y:S02]  /*167b0*/  @P0 MUFU.RCP R13, R8 ;  /* 0x00000008000d0308 */ /* 0x000e240000001000 */
[----:B0-----:R-:W-:Y:S02]  /*167c0*/  @P0 FMUL.FTZ.D2 R6, R6, R13 ;  /* 0x0000000d06060220 */ /* 0x001fe40000310000 */
[----:B------:R-:W-:Y:S01]  /*167d0*/  @!P0 FMUL.FTZ R6, |R14|, 0.5 ;  /* 0x3f0000000e068820 */ /* 0x000fe20000410200 */
[----:B------:R-:W-:Y:S05]  /*167e0*/  BRA `(.L_x_5535) ;  /* 0x0000002000007947 */ /* 0x000fea0003800000 */
.L_x_5534:
[----:B------:R-:W-:-:S04]  /*167f0*/  FADD.FTZ R6, -R2, R5 ;  /* 0x0000000502067221 */ /* 0x000fc80000010100 */
[----:B------:R-:W-:Y:S02]  /*16800*/  FMUL.FTZ R6, R6, 0.5 ;  /* 0x3f00000006067820 */ /* 0x000fe40000410000 */
.L_x_5535:
[----:B------:R-:W-:Y:S05]  /*16810*/  BSYNC B1 ;  /* 0x0000000000017941 */ /* 0x000fea0003800000 */
.L_x_5533:
        /* <DEDUP_REMOVED lines=11> */
.L_x_5537:
[----:B------:R-:W-:-:S04]  /*168d0*/  FADD.FTZ R8, R4, -R13 ;  /* 0x8000000d04087221 */ /* 0x000fc80000010000 */
[----:B------:R-:W-:Y:S02]  /*168e0*/  FMUL.FTZ R13, R8, 0.5 ;  /* 0x3f000000080d7820 */ /* 0x000fe40000410000 */
.L_x_5538:
[----:B------:R-:W-:Y:S05]  /*168f0*/  BSYNC B1 ;  /* 0x0000000000017941 */ /* 0x000fea0003800000 */
.L_x_5536:
        /* <DEDUP_REMOVED lines=35> */
.L_x_5531:
[----:B------:R0:W1:Y:S02]  /*16b30*/  MUFU.SQRT R18, R15 ;  /* 0x0000000f00127308 */ /* 0x0000640000002000 */
.L_x_5530:
[----:B------:R-:W-:Y:S05]  /*16b40*/  BSYNC B0 ;  /* 0x0000000000007941 */ /* 0x000fea0003800000 */
.L_x_5529:
        /* <DEDUP_REMOVED lines=35> */
.L_x_5542:
        /* <DEDUP_REMOVED lines=18> */
.L_x_5548:
[----:B------:R-:W-:-:S04]  /*16ea0*/  FADD.FTZ R2, -R2, R5 ;  /* 0x0000000502027221 */ /* 0x000fc80000010100 */
[----:B------:R-:W-:Y:S02]  /*16eb0*/  FMUL.FTZ R2, R2, 0.5 ;  /* 0x3f00000002027820 */ /* 0x000fe40000410000 */
.L_x_5549:
[----:B------:R-:W-:Y:S05]  /*16ec0*/  BSYNC B4 ;  /* 0x0000000000047941 */ /* 0x000fea0003800000 */
.L_x_5547:
        /* <DEDUP_REMOVED lines=10> */
.L_x_5551:
[----:B------:R-:W-:-:S04]  /*16f70*/  FADD.FTZ R3, -R3, R4 ;  /* 0x0000000403037221 */ /* 0x000fc80000010100 */
[----:B------:R-:W-:Y:S02]  /*16f80*/  FMUL.FTZ R3, R3, 0.5 ;  /* 0x3f00000003037820 */ /* 0x000fe40000410000 */
.L_x_5552:
[----:B------:R-:W-:Y:S05]  /*16f90*/  BSYNC B4 ;  /* 0x0000000000047941 */ /* 0x000fea0003800000 */
.L_x_5550:
[----:B------:R-:W-:Y:S02]  /*16fa0*/  FADD.FTZ R2, R3, R2 ;  /* 0x0000000203027221 */ /* 0x000fe40000010000 */
[C---:B------:R-:W-:Y:S02]  /*16fb0*/  FADD.FTZ R7, |R10|.reuse, R7 ;  /* 0x000000070a077221 */ /* 0x040fe40000010200 */
[----:B------:R-:W-:Y:S02]  /*16fc0*/  FADD.FTZ R12, |R10|, -RZ ;  /* 0x800000ff0a0c7221 */ /* 0x000fe40000010200 */
[----:B------:R-:W-:-:S04]  /*16fd0*/  FMUL.FTZ R2, R7, R2 ;  /* 0x0000000207027220 */ /* 0x000fc80000410000 */
[----:B------:R2:W3:Y:S01]  /*16fe0*/  MUFU.SQRT R13, R2 ;  /* 0x00000002000d7308 */ /* 0x0004e20000002000 */
[----:B------:R-:W-:Y:S05]  /*16ff0*/  BRA `(.L_x_5553) ;  /* 0x0000014000007947 */ /* 0x000fea0003800000 */
.L_x_5546:
        /* <DEDUP_REMOVED lines=13> */
.L_x_5545:
[----:B------:R-:W-:Y:S01]  /*170d0*/  FADD.FTZ R3, R7, 1 ;  /* 0x3f80000007037421 */ /* 0x000fe20000010000 */
[----:B------:R-:W-:Y:S01]  /*170e0*/  MOV R12, 0x3f800000 ;  /* 0x3f800000000c7802 */ /* 0x000fe20000000f00 */
[----:B------:R-:W-:Y:S02]  /*170f0*/  FADD.FTZ R2, |R11|, -RZ ;  /* 0x800000ff0b027221 */ /* 0x000fe40000010200 */
[----:B------:R-:W-:-:S04]  /*17100*/  FMUL.FTZ R3, R3, 0.5 ;  /* 0x3f00000003037820 */ /* 0x000fc80000410000 */
[----:B------:R-:W-:Y:S08]  /*17110*/  MUFU.SQRT R2, R2 ;  /* 0x0000000200027308 */ /* 0x000ff00000002000 */
[----:B------:R-:W2:Y:S02]  /*17120*/  MUFU.SQRT R3, R3 ;  /* 0x0000000300037308 */ /* 0x000ea40000002000 */
[----:B--2---:R-:W-:-:S06]  /*17130*/  FMUL.FTZ R13, R2, R3 ;  /* 0x00000003020d7220 */ /* 0x004fcc0000410000 */
.L_x_5553:
[----:B------:R-:W-:Y:S05]  /*17140*/  BSYNC B1 ;  /* 0x0000000000017941 */ /* 0x000fea0003800000 */
.L_x_5544:
[----:B------:R-:W-:Y:S05]  /*17150*/  BRA `(.L_x_5554) ;  /* 0x0000002000007947 */ /* 0x000fea0003800000 */
.L_x_5541:
[----:B------:R-:W-:Y:S02]  /*17160*/  FMUL.FTZ R13, R7, 16777216 ;  /* 0x4b800000070d7820 */ /* 0x000fe40000410000 */
[----:B------:R-:W-:-:S02]  /*17170*/  FMUL.FTZ R12, |R10|, 16777216 ;  /* 0x4b8000000a0c7820 */ /* 0x000fc40000410200 */
.L_x_5554:
[----:B------:R-:W-:Y:S05]  /*17180*/  BSYNC B0 ;  /* 0x0000000000007941 */ /* 0x000fea0003800000 */
.L_x_5540:
        /* <DEDUP_REMOVED lines=16> */
.L_x_5556:
[----:B------:R-:W-:Y:S05]  /*17290*/  BSYNC B4 ;  /* 0x0000000000047941 */ /* 0x000fea0003800000 */
.L_x_5555:
        /* <DEDUP_REMOVED lines=18> */
.L_x_5558:
[----:B------:R-:W-:Y:S02]  /*173c0*/  ISETP.GE.AND P0, PT, R13, RZ, PT ;  /* 0x000000ff0d00720c */ /* 0x000fe40003f06270 */
[----:B------:R-:W-:-:S11]  /*173d0*/  MOV R3, 0x3fd774eb ;  /* 0x3fd774eb00037802 */ /* 0x000fd60000000f00 */
[----:B------:R-:W-:-:S04]  /*173e0*/  @P0 FFMA.FTZ R2, R3, 0.93318945169448852539, -R2 ;  /* 0x3f6ee58103020823 */ /* 0x000fc80000010802 */
[----:B------:R-:W-:Y:S02]  /*173f0*/  @!P0 FFMA.FTZ R2, R3, 0.93318945169448852539, R2 ;  /* 0x3f6ee58103028823 */ /* 0x000fe40000010002 */
.L_x_5559:
[----:B------:R-:W-:Y:S05]  /*17400*/  BSYNC B0 ;  /* 0x0000000000007941 */ /* 0x000fea0003800000 */
.L_x_5557:
        /* <DEDUP_REMOVED lines=10> */
.L_x_5543:
[----:B------:R-:W-:Y:S05]  /*174b0*/  BSYNC B3 ;  /* 0x0000000000037941 */ /* 0x000fea0003800000 */
.L_x_5539:
[----:B------:R-:W-:Y:S02]  /*174c0*/  LOP3.LUT R10, R3, 0x80000000, R10, 0xb8, !PT ;  /* 0x80000000030a7812 */ /* 0x000fe400078eb80a */
[----:B-1----:R-:W-:Y:S01]  /*174d0*/  LOP3.LUT R11, R18, 0x80000000, R11, 0xb8, !PT ;  /* 0x80000000120b7812 */ /* 0x002fe200078eb80b */
[----:B------:R-:W-:Y:S05]  /*174e0*/  BRA `(.L_x_5526) ;  /* 0x000016d000007947 */ /* 0x000fea0003800000 */
.L_x_5528:
        /* <DEDUP_REMOVED lines=29> */
.L_x_5565:
[----:B------:R-:W-:Y:S05]  /*176c0*/  BSYNC B4 ;  /* 0x0000000000047941 */ /* 0x000fea0003800000 */
.L_x_5564:
        /* <DEDUP_REMOVED lines=18> */
.L_x_5567:
[----:B------:R-:W-:Y:S02]  /*177f0*/  ISETP.GE.AND P0, PT, R14, RZ, PT ;  /* 0x000000ff0e00720c */ /* 0x000fe40003f06270 */
[----:B------:R-:W-:-:S11]  /*17800*/  MOV R3, 0x3fd774eb ;  /* 0x3fd774eb00037802 */ /* 0x000fd60000000f00 */
[----:B------:R-:W-:-:S04]  /*17810*/  @P0 FFMA.FTZ R2, R3, 0.93318945169448852539, -R2 ;  /* 0x3f6ee58103020823 */ /* 0x000fc80000010802 */
[----:B------:R-:W-:Y:S02]  /*17820*/  @!P0 FFMA.FTZ R2, R3, 0.93318945169448852539, R2 ;  /* 0x3f6ee58103028823 */ /* 0x000fe40000010002 */
.L_x_5568:
[----:B------:R-:W-:Y:S05]  /*17830*/  BSYNC B0 ;  /* 0x0000000000007941 */ /* 0x000fea0003800000 */
.L_x_5566:
        /* <DEDUP_REMOVED lines=13> */
.L_x_5563:
        /* <DEDUP_REMOVED lines=11> */
.L_x_5571:
[----:B------:R-:W-:Y:S05]  /*179c0*/  BSYNC B4 ;  /* 0x0000000000047941 */ /* 0x000fea0003800000 */
.L_x_5570:
        /* <DEDUP_REMOVED lines=18> */
.L_x_5573:
[----:B------:R-:W-:Y:S02]  /*17af0*/  ISETP.GE.AND P0, PT, R14, RZ, PT ;  /* 0x000000ff0e00720c */ /* 0x000fe40003f06270 */
[----:B------:R-:W-:-:S11]  /*17b00*/  MOV R3, 0x3fd774eb ;  /* 0x3fd774eb00037802 */ /* 0x000fd60000000f00 */
[----:B------:R-:W-:-:S04]  /*17b10*/  @P0 FFMA.FTZ R2, R3, 0.93318945169448852539, -R2 ;  /* 0x3f6ee58103020823 */ /* 0x000fc80000010802 */
[----:B------:R-:W-:Y:S02]  /*17b20*/  @!P0 FFMA.FTZ R2, R3, 0.93318945169448852539, R2 ;  /* 0x3f6ee58103028823 */ /* 0x000fe40000010002 */
.L_x_5574:
[----:B------:R-:W-:Y:S05]  /*17b30*/  BSYNC B0 ;  /* 0x0000000000007941 */ /* 0x000fea0003800000 */
.L_x_5572:
        /* <DEDUP_REMOVED lines=27> */
.L_x_5562:
        /* <DEDUP_REMOVED lines=32> */
.L_x_5576:
[----:B------:R-:W-:Y:S05]  /*17ef0*/  BSYNC B4 ;  /* 0x0000000000047941 */ /* 0x000fea0003800000 */
.L_x_5575:
        /* <DEDUP_REMOVED lines=18> */
.L_x_5578:
[----:B------:R-:W-:Y:S02]  /*18020*/  ISETP.GE.AND P0, PT, R14, RZ, PT ;  /* 0x000000ff0e00720c */ /* 0x000fe40003f06270 */
[----:B------:R-:W-:-:S11]  /*18030*/  MOV R3, 0x3fd774eb ;  /* 0x3fd774eb00037802 */ /* 0x000fd60000000f00 */
[----:B------:R-:W-:-:S04]  /*18040*/  @P0 FFMA.FTZ R2, R3, 0.93318945169448852539, -R2 ;  /* 0x3f6ee58103020823 */ /* 0x000fc80000010802 */
[----:B------:R-:W-:Y:S02]  /*18050*/  @!P0 FFMA.FTZ R2, R3, 0.93318945169448852539, R2 ;  /* 0x3f6ee58103028823 */ /* 0x000fe40000010002 */
.L_x_5579:
[----:B------:R-:W-:Y:S05]  /*18060*/  BSYNC B0 ;  /* 0x0000000000007941 */ /* 0x000fea0003800000 */
.L_x_5577:
        /* <DEDUP_REMOVED lines=11> */
.L_x_5561:
        /* <DEDUP_REMOVED lines=22> */
.L_x_5583:
[----:B------:R-:W-:Y:S05]  /*18280*/  BSYNC B4 ;  /* 0x0000000000047941 */ /* 0x000fea0003800000 */
.L_x_5582:
        /* <DEDUP_REMOVED lines=24> */
.L_x_5581:
        /* <DEDUP_REMOVED lines=11> */
.L_x_5585:
[----:B------:R-:W-:Y:S05]  /*184c0*/  BSYNC B4 ;  /* 0x0000000000047941 */ /* 0x000fea0003800000 */
.L_x_5584:
        /* <DEDUP_REMOVED lines=38> */
.L_x_5580:
        /* <DEDUP_REMOVED lines=32> */
.L_x_5587:
[----:B------:R-:W-:Y:S05]  /*18930*/  BSYNC B4 ;  /* 0x0000000000047941 */ /* 0x000fea0003800000 */
.L_x_5586:
        /* <DEDUP_REMOVED lines=21> */
.L_x_5569:
[----:B------:R-:W-:Y:S05]  /*18a90*/  BSYNC B3 ;  /* 0x0000000000037941 */ /* 0x000fea0003800000 */
.L_x_5560:
[----:B------:R-:W-:Y:S01]  /*18aa0*/  FADD.FTZ R12, R12, 0.69314718246459960938 ;  /* 0x3f3172180c0c7421 */ /* 0x000fe20000010000 */
[----:B------:R-:W-:-:S04]  /*18ab0*/  LOP3.LUT R10, R3, 0x80000000, R10, 0xb8, !PT ;  /* 0x80000000030a7812 */ /* 0x000fc800078eb80a */
[----:B------:R-:W-:Y:S01]  /*18ac0*/  LOP3.LUT R11, R12, 0x80000000, R11, 0xb8, !PT ;  /* 0x800000000c0b7812 */ /* 0x000fe200078eb80b */
[----:B------:R-:W-:Y:S05]  /*18ad0*/  BRA `(.L_x_5526) ;  /* 0x000000e000007947 */ /* 0x000fea0003800000 */
.L_x_5527:
        /* <DEDUP_REMOVED lines=14> */
.L_x_5526:
[----:B------:R-:W-:Y:S05]  /*18bc0*/  BSYNC B2 ;  /* 0x0000000000027941 */ /* 0x000fea0003800000 */
.L_x_5525:
        /* <DEDUP_REMOVED lines=46> */
[----:B------:R-:W-:Y:S01]  /*18eb0*/  LOP3.LUT R17, R17, 0x800000, RZ, 0xfc, !PT ;  /* 0x0080000011117812 */ /* 0x000fe200078efcff */
[----:B------:R-:W-:Y:S01]  /*18ec0*/  FMUL.FTZ R29, R4, R29 ;  /* 0x0000001d041d7220 */ /* 0x000fe20000410000 */
[----:B------:R-:W-:Y:S01]  /*18ed0*/  FSETP.NEU.FTZ.AND P1, PT, R6, +INF , PT ;  /* 0x7f8000000600780b */ /* 0x000fe20003f3d000 */
[----:B------:R-:W-:-:S02]  /*18ee0*/  FMUL.FTZ R20, R20, R20 ;  /* 0x0000001414147220 */ /* 0x000fc40000410000 */
[----:B------:R-:W-:Y:S02]  /*18ef0*/  FFMA.FTZ R7, R16, R16, R7 ;  /* 0x0000001010077223 */ /* 0x000fe40000010007 */
        /* <DEDUP_REMOVED lines=64> */
.L_x_5595:
        /* <DEDUP_REMOVED lines=10> */
.L_x_5597:
[----:B------:R-:W-:-:S04]  /*193a0*/  FADD.FTZ R6, -R2, R5 ;  /* 0x0000000502067221 */ /* 0x000fc80000010100 */
[----:B------:R-:W-:Y:S02]  /*193b0*/  FMUL.FTZ R6, R6, 0.5 ;  /* 0x3f00000006067820 */ /* 0x000fe40000410000 */
.L_x_5598:
[----:B------:R-:W-:Y:S05]  /*193c0*/  BSYNC B1 ;  /* 0x0000000000017941 */ /* 0x000fea0003800000 */
.L_x_5596:
        /* <DEDUP_REMOVED lines=11> */
.L_x_5600:
[----:B------:R-:W-:-:S04]  /*19480*/  FADD.FTZ R8, R4, -R15 ;  /* 0x8000000f04087221 */ /* 0x000fc80000010000 */
[----:B------:R-:W-:Y:S02]  /*19490*/  FMUL.FTZ R15, R8, 0.5 ;  /* 0x3f000000080f7820 */ /* 0x000fe40000410000 */
.L_x_5601:
[----:B------:R-:W-:Y:S05]  /*194a0*/  BSYNC B1 ;  /* 0x0000000000017941 */ /* 0x000fea0003800000 */
.L_x_5599:
        /* <DEDUP_REMOVED lines=35> */
.L_x_5594:
[----:B------:R0:W1:Y:S02]  /*196e0*/  MUFU.SQRT R18, R15 ;  /* 0x0000000f00127308 */ /* 0x0000640000002000 */
.L_x_5593:
[----:B------:R-:W-:Y:S05]  /*196f0*/  BSYNC B0 ;  /* 0x0000000000007941 */ /* 0x000fea0003800000 */
.L_x_5592:
        /* <DEDUP_REMOVED lines=35> */
.L_x_5605:
        /* <DEDUP_REMOVED lines=18> */
.L_x_5611:
[----:B------:R-:W-:-:S04]  /*19a50*/  FADD.FTZ R2, -R2, R5 ;  /* 0x0000000502027221 */ /* 0x000fc80000010100 */
[----:B------:R-:W-:Y:S02]  /*19a60*/  FMUL.FTZ R2, R2, 0.5 ;  /* 0x3f00000002027820 */ /* 0x000fe40000410000 */
.L_x_5612:
[----:B------:R-:W-:Y:S05]  /*19a70*/  BSYNC B4 ;  /* 0x0000000000047941 */ /* 0x000fea0003800000 */
.L_x_5610:
        /* <DEDUP_REMOVED lines=10> */
.L_x_5614:
[----:B------:R-:W-:-:S04]  /*19b20*/  FADD.FTZ R3, -R3, R4 ;  /* 0x0000000403037221 */ /* 0x000fc80000010100 */
[----:B------:R-:W-:Y:S02]  /*19b30*/  FMUL.FTZ R3, R3, 0.5 ;  /* 0x3f00000003037820 */ /* 0x000fe40000410000 */
.L_x_5615:
[----:B------:R-:W-:Y:S05]  /*19b40*/  BSYNC B4 ;  /* 0x0000000000047941 */ /* 0x000fea0003800000 */
.L_x_5613:
[----:B------:R-:W-:Y:S02]  /*19b50*/  FADD.FTZ R2, R3, R2 ;  /* 0x0000000203027221 */ /* 0x000fe40000010000 */
[----:B------:R-:W-:-:S04]  /*19b60*/  FADD.FTZ R7, R14, R7 ;  /* 0x000000070e077221 */ /* 0x000fc80000010000 */
[----:B------:R-:W-:-:S04]  /*19b70*/  FMUL.FTZ R2, R7, R2 ;  /* 0x0000000207027220 */ /* 0x000fc80000410000 */
[----:B------:R0:W2:Y:S01]  /*19b80*/  MUFU.SQRT R15, R2 ;  /* 0x00000002000f7308 */ /* 0x0000a20000002000 */
[----:B------:R-:W-:Y:S05]  /*19b90*/  BRA `(.L_x_5616) ;  /* 0x0000013000007947 */ /* 0x000fea0003800000 */
.L_x_5609:
        /* <DEDUP_REMOVED lines=12> */
.L_x_5608:
[----:B------:R-:W-:Y:S01]  /*19c60*/  FADD.FTZ R3, R7, 1 ;  /* 0x3f80000007037421 */ /* 0x000fe20000010000 */
[----:B------:R-:W-:Y:S01]  /*19c70*/  MOV R14, 0x3f800000 ;  /* 0x3f800000000e7802 */ /* 0x000fe20000000f00 */
[----:B------:R-:W-:Y:S02]  /*19c80*/  FADD.FTZ R2, |R13|, -RZ ;  /* 0x800000ff0d027221 */ /* 0x000fe40000010200 */
[----:B------:R-:W-:-:S04]  /*19c90*/  FMUL.FTZ R3, R3, 0.5 ;  /* 0x3f00000003037820 */ /* 0x000fc80000410000 */
[----:B------:R-:W-:Y:S08]  /*19ca0*/  MUFU.SQRT R2, R2 ;  /* 0x0000000200027308 */ /* 0x000ff00000002000 */
[----:B------:R-:W0:Y:S02]  /*19cb0*/  MUFU.SQRT R3, R3 ;  /* 0x0000000300037308 */ /* 0x000e240000002000 */
[----:B0-----:R-:W-:-:S06]  /*19cc0*/  FMUL.FTZ R15, R2, R3 ;  /* 0x00000003020f7220 */ /* 0x001fcc0000410000 */
.L_x_5616:
[----:B------:R-:W-:Y:S05]  /*19cd0*/  BSYNC B1 ;  /* 0x0000000000017941 */ /* 0x000fea0003800000 */
.L_x_5607:
[----:B------:R-:W-:Y:S05]  /*19ce0*/  BRA `(.L_x_5617) ;  /* 0x0000002000007947 */ /* 0x000fea0003800000 */
.L_x_5604:
[----:B0-----:R-:W-:Y:S02]  /*19cf0*/  FMUL.FTZ R15, R7, 16777216 ;  /* 0x4b800000070f7820 */ /* 0x001fe40000410000 */
[----:B------:R-:W-:-:S02]  /*19d00*/  FMUL.FTZ R14, R14, 16777216 ;  /* 0x4b8000000e0e7820 */ /* 0x000fc40000410000 */
.L_x_5617:
[----:B------:R-:W-:Y:S05]  /*19d10*/  BSYNC B0 ;  /* 0x0000000000007941 */ /* 0x000fea0003800000 */
.L_x_5603:
        /* <DEDUP_REMOVED lines=15> */
[----:B-1----:R-:W-:Y:S05]  /*19e10*/  CALL.REL.NOINC `($__internal_5_$__cuda_sm3x_div_rn_ftz_f32_slowpath) ;  /* 0x0001228000007944 */ /* 0x002fea0003c00000 */
.L_x_5619:
[----:B------:R-:W-:Y:S05]  /*19e20*/  BSYNC B4 ;  /* 0x0000000000047941 */ /* 0x000fea0003800000 */
.L_x_5618:
        /* <DEDUP_REMOVED lines=18> */
.L_x_5621:
[----:B------:R-:W-:Y:S02]  /*19f50*/  ISETP.GE.AND P0, PT, R15, RZ, PT ;  /* 0x000000ff0f00720c */ /* 0x000fe40003f06270 */
[----:B------:R-:W-:-:S11]  /*19f60*/  MOV R3, 0x3fd774eb ;  /* 0x3fd774eb00037802 */ /* 0x000fd60000000f00 */
[----:B------:R-:W-:-:S04]  /*19f70*/  @P0 FFMA.FTZ R2, R3, 0.93318945169448852539, -R2 ;  /* 0x3f6ee58103020823 */ /* 0x000fc80000010802 */
[----:B------:R-:W-:Y:S02]  /*19f80*/  @!P0 FFMA.FTZ R2, R3, 0.93318945169448852539, R2 ;  /* 0x3f6ee58103028823 */ /* 0x000fe40000010002 */
.L_x_5622:
[----:B------:R-:W-:Y:S05]  /*19f90*/  BSYNC B0 ;  /* 0x0000000000007941 */ /* 0x000fea0003800000 */
.L_x_5620:
        /* <DEDUP_REMOVED lines=10> */
.L_x_5606:
[----:B------:R-:W-:Y:S05]  /*1a040*/  BSYNC B3 ;  /* 0x0000000000037941 */ /* 0x000fea0003800000 */
.L_x_5602:
[----:B------:R-:W-:Y:S02]  /*1a050*/  LOP3.LUT R12, R3, 0x80000000, R12, 0xb8, !PT ;  /* 0x80000000030c7812 */ /* 0x000fe400078eb80c */
[----:B-1----:R-:W-:Y:S01]  /*1a060*/  LOP3.LUT R13, R18, 0x80000000, R13, 0xb8, !PT ;  /* 0x80000000120d7812 */ /* 0x002fe200078eb80d */
[----:B------:R-:W-:Y:S05]  /*1a070*/  BRA `(.L_x_5589) ;  /* 0x000016d000007947 */ /* 0x000fea0003800000 */
.L_x_5591:
        /* <DEDUP_REMOVED lines=29> */
.L_x_5628:
[----:B------:R-:W-:Y:S05]  /*1a250*/  BSYNC B4 ;  /* 0x0000000000047941 */ /* 0x000fea0003800000 */
.L_x_5627:
        /* <DEDUP_REMOVED lines=18> */
.L_x_5630:
[----:B------:R-:W-:Y:S02]  /*1a380*/  ISETP.GE.AND P0, PT, R18, RZ, PT ;  /* 0x000000ff1200720c */ /* 0x000fe40003f06270 */
[----:B------:R-:W-:-:S11]  /*1a390*/  MOV R3, 0x3fd774eb ;  /* 0x3fd774eb00037802 */ /* 0x000fd60000000f00 */
[----:B------:R-:W-:-:S04]  /*1a3a0*/  @P0 FFMA.FTZ R2, R3, 0.93318945169448852539, -R2 ;  /* 0x3f6ee58103020823 */ /* 0x000fc80000010802 */
[----:B------:R-:W-:Y:S02]  /*1a3b0*/  @!P0 FFMA.FTZ R2, R3, 0.93318945169448852539, R2 ;  /* 0x3f6ee58103028823 */ /* 0x000fe40000010002 */
.L_x_5631:
[----:B------:R-:W-:Y:S05]  /*1a3c0*/  BSYNC B0 ;  /* 0x0000000000007941 */ /* 0x000fea0003800000 */
.L_x_5629:
        /* <DEDUP_REMOVED lines=13> */
.L_x_5626:
        /* <DEDUP_REMOVED lines=11> */
.L_x_5634:
[----:B------:R-:W-:Y:S05]  /*1a550*/  BSYNC B4 ;  /* 0x0000000000047941 */ /* 0x000fea0003800000 */
.L_x_5633:
        /* <DEDUP_REMOVED lines=18> */
.L_x_5636:
[----:B------:R-:W-:Y:S02]  /*1a680*/  ISETP.GE.AND P0, PT, R18, RZ, PT ;  /* 0x000000ff1200720c */ /* 0x000fe40003f06270 */
[----:B------:R-:W-:-:S11]  /*1a690*/  MOV R3, 0x3fd774eb ;  /* 0x3fd774eb00037802 */ /* 0x000fd60000000f00 */
[----:B------:R-:W-:-:S04]  /*1a6a0*/  @P0 FFMA.FTZ R2, R3, 0.93318945169448852539, -R2 ;  /* 0x3f6ee58103020823 */ /* 0x000fc80000010802 */
[----:B------:R-:W-:Y:S02]  /*1a6b0*/  @!P0 FFMA.FTZ R2, R3, 0.93318945169448852539, R2 ;  /* 0x3f6ee58103028823 */ /* 0x000fe40000010002 */
.L_x_5637:
[----:B------:R-:W-:Y:S05]  /*1a6c0*/  BSYNC B0 ;  /* 0x0000000000007941 */ /* 0x000fea0003800000 */
.L_x_5635:
        /* <DEDUP_REMOVED lines=27> */
.L_x_5625:
        /* <DEDUP_REMOVED lines=32> */
.L_x_5639:
[----:B------:R-:W-:Y:S05]  /*1aa80*/  BSYNC B4 ;  /* 0x0000000000047941 */ /* 0x000fea0003800000 */
.L_x_5638:
        /* <DEDUP_REMOVED lines=18> */
.L_x_5641:
[----:B------:R-:W-:Y:S02]  /*1abb0*/  ISETP.GE.AND P0, PT, R18, RZ, PT ;  /* 0x000000ff1200720c */ /* 0x000fe40003f06270 */
[----:B------:R-:W-:-:S11]  /*1abc0*/  MOV R3, 0x3fd774eb ;  /* 0x3fd774eb00037802 */ /* 0x000fd60000000f00 */
[----:B------:R-:W-:-:S04]  /*1abd0*/  @P0 FFMA.FTZ R2, R3, 0.93318945169448852539, -R2 ;  /* 0x3f6ee58103020823 */ /* 0x000fc80000010802 */
[----:B------:R-:W-:Y:S02]  /*1abe0*/  @!P0 FFMA.FTZ R2, R3, 0.93318945169448852539, R2 ;  /* 0x3f6ee58103028823 */ /* 0x000fe40000010002 */
.L_x_5642:
[----:B------:R-:W-:Y:S05]  /*1abf0*/  BSYNC B0 ;  /* 0x0000000000007941 */ /* 0x000fea0003800000 */
.L_x_5640:
        /* <DEDUP_REMOVED lines=11> */
.L_x_5624:
        /* <DEDUP_REMOVED lines=22> */
.L_x_5646:
[----:B------:R-:W-:Y:S05]  /*1ae10*/  BSYNC B4 ;  /* 0x0000000000047941 */ /* 0x000fea0003800000 */
.L_x_5645:
        /* <DEDUP_REMOVED lines=24> */
.L_x_5644:
        /* <DEDUP_REMOVED lines=11> */
.L_x_5648:
[----:B------:R-:W-:Y:S05]  /*1b050*/  BSYNC B4 ;  /* 0x0000000000047941 */ /* 0x000fea0003800000 */
.L_x_5647:
        /* <DEDUP_REMOVED lines=38> */
.L_x_5643:
        /* <DEDUP_REMOVED lines=32> */
.L_x_5650:
[----:B------:R-:W-:Y:S05]  /*1b4c0*/  BSYNC B4 ;  /* 0x0000000000047941 */ /* 0x000fea0003800000 */
.L_x_5649:
        /* <DEDUP_REMOVED lines=21> */
.L_x_5632:
[----:B------:R-:W-:Y:S05]  /*1b620*/  BSYNC B3 ;  /* 0x0000000000037941 */ /* 0x000fea0003800000 */
.L_x_5623:
[----:B------:R-:W-:Y:S01]  /*1b630*/  FADD.FTZ R2, R17, 0.69314718246459960938 ;  /* 0x3f31721811027421 */ /* 0x000fe20000010000 */
[----:B------:R-:W-:-:S04]  /*1b640*/  LOP3.LUT R12, R3, 0x80000000, R12, 0xb8, !PT ;  /* 0x80000000030c7812 */ /* 0x000fc800078eb80c */
[----:B------:R-:W-:Y:S01]  /*1b650*/  LOP3.LUT R13, R2, 0x80000000, R13, 0xb8, !PT ;  /* 0x80000000020d7812 */ /* 0x000fe200078eb80d */
[----:B------:R-:W-:Y:S05]  /*1b660*/  BRA `(.L_x_5589) ;  /* 0x000000e000007947 */ /* 0x000fea0003800000 */
.L_x_5590:
        /* <DEDUP_REMOVED lines=14> */
.L_x_5589:
[----:B------:R-:W-:Y:S05]  /*1b750*/  BSYNC B2 ;  /* 0x0000000000027941 */ /* 0x000fea0003800000 */
.L_x_5588:
[----:B------:R-:W-:Y:S01]  /*1b760*/  WARPSYNC 0xffffffff ;  /* 0xffffffff00007948 */ /* 0x000fe20003800000 */
[----:B------:R-:W1:Y:S01]  /*1b770*/  S2R R2, SR_TID.X ;  /* 0x0000000000027919 */ /* 0x000e620000002100 */
[----:B------:R-:W-:Y:S01]  /*1b780*/  BSSY B2, `(.L_x_5651) ;  /* 0x00002b5000027945 */ /* 0x000fe20003800000 */
[----:B-1----:R-:W-:-:S04]  /*1b790*/  IADD3 R2, R2, 0x100, RZ ;  /* 0x0000010002027810 */ /* 0x002fc80007ffe0ff */
[----:B------:R-:W-:-:S13]  /*1b7a0*/  ISETP.GE.AND P0, PT, R2, R9, PT ;  /* 0x000000090200720c */ /* 0x000fda0003f06270 */
[----:B------:R-:W-:Y:S05]  /*1b7b0*/  @P0 BRA `(.L_x_5652) ;  /* 0x00002b1000000947 */ /* 0x000fea0003800000 */
[----:B------:R-:W-:Y:S02]  /*1b7c0*/  HADD2.F32 R14, -RZ, R19.H0_H0 ;  /* 0x20000013ff0e7230 */ /* 0x000fe40000004100 */
[----:B------:R-:W-:-:S03]  /*1b7d0*/  HADD2.F32 R22, -RZ, R22.H0_H0 ;  /* 0x20000016ff167230 */ /* 0x000fc60000004100 */
[C---:B------:R-:W-:Y:S01]  /*1b7e0*/  FSETP.GTU.FTZ.AND P1, PT, |R14|.reuse, +INF , PT ;  /* 0x7f8000000e00780b */ /* 0x040fe20003f3c200 */
[----:B------:R-:W-:Y:S01]  /*1b7f0*/  FADD.FTZ R17, |R14|, -RZ ;  /* 0x800000ff0e117221 */ /* 0x000fe20000010200 */
[----:B------:R-:W-:Y:S02]  /*1b800*/  FSETP.GTU.FTZ.AND P0, PT, |R22|, +INF , PT ;  /* 0x7f8000001600780b */ /* 0x000fe40003f1c200 */
        /* <DEDUP_REMOVED lines=105> */
.L_x_5658:
        /* <DEDUP_REMOVED lines=10> */
.L_x_5660:
[----:B------:R-:W-:-:S04]  /*1bf40*/  FADD.FTZ R6, -R2, R5 ;  /* 0x0000000502067221 */ /* 0x000fc80000010100 */
[----:B------:R-:W-:Y:S02]  /*1bf50*/  FMUL.FTZ R6, R6, 0.5 ;  /* 0x3f00000006067820 */ /* 0x000fe40000410000 */
.L_x_5661:
[----:B------:R-:W-:Y:S05]  /*1bf60*/  BSYNC B1 ;  /* 0x0000000000017941 */ /* 0x000fea0003800000 */
.L_x_5659:
        /* <DEDUP_REMOVED lines=11> */
.L_x_5663:
[----:B------:R-:W-:-:S04]  /*1c020*/  FADD.FTZ R7, R4, -R7 ;  /* 0x8000000704077221 */ /* 0x000fc80000010000 */
[----:B------:R-:W-:Y:S02]  /*1c030*/  FMUL.FTZ R7, R7, 0.5 ;  /* 0x3f00000007077820 */ /* 0x000fe40000410000 */
.L_x_5664:
[----:B------:R-:W-:Y:S05]  /*1c040*/  BSYNC B1 ;  /* 0x0000000000017941 */ /* 0x000fea0003800000 */
.L_x_5662:
        /* <DEDUP_REMOVED lines=35> */
.L_x_5657:
[----:B------:R0:W1:Y:S02]  /*1c280*/  MUFU.SQRT R20, R18 ;  /* 0x0000001200147308 */ /* 0x0000640000002000 */
.L_x_5656:
[----:B------:R-:W-:Y:S05]  /*1c290*/  BSYNC B0 ;  /* 0x0000000000007941 */ /* 0x000fea0003800000 */
.L_x_5655:
        /* <DEDUP_REMOVED lines=35> */
.L_x_5668:
        /* <DEDUP_REMOVED lines=17> */
.L_x_5674:
[----:B------:R-:W-:-:S04]  /*1c5e0*/  FADD.FTZ R2, -R2, R5 ;  /* 0x0000000502027221 */ /* 0x000fc80000010100 */
[----:B------:R-:W-:Y:S02]  /*1c5f0*/  FMUL.FTZ R2, R2, 0.5 ;  /* 0x3f00000002027820 */ /* 0x000fe40000410000 */
.L_x_5675:
[----:B------:R-:W-:Y:S05]  /*1c600*/  BSYNC B4 ;  /* 0x0000000000047941 */ /* 0x000fea0003800000 */
.L_x_5673:
        /* <DEDUP_REMOVED lines=10> */
.L_x_5677:
[----:B------:R-:W-:-:S04]  /*1c6b0*/  FADD.FTZ R3, -R3, R4 ;  /* 0x0000000403037221 */ /* 0x000fc80000010100 */
[----:B------:R-:W-:Y:S02]  /*1c6c0*/  FMUL.FTZ R3, R3, 0.5 ;  /* 0x3f00000003037820 */ /* 0x000fe40000410000 */
.L_x_5678:
[----:B------:R-:W-:Y:S05]  /*1c6d0*/  BSYNC B4 ;  /* 0x0000000000047941 */ /* 0x000fea0003800000 */
.L_x_5676:
[----:B------:R-:W-:Y:S02]  /*1c6e0*/  FADD.FTZ R3, R3, R2 ;  /* 0x0000000203037221 */ /* 0x000fe40000010000 */
[----:B------:R-:W-:-:S04]  /*1c6f0*/  FADD.FTZ R24, R17, R24 ;  /* 0x0000001811187221 */ /* 0x000fc80000010000 */
[----:B------:R-:W-:-:S06]  /*1c700*/  FMUL.FTZ R24, R24, R3 ;  /* 0x0000000318187220 */ /* 0x000fcc0000410000 */
[----:B------:R-:W2:Y:S01]  /*1c710*/  MUFU.SQRT R24, R24 ;  /* 0x0000001800187308 */ /* 0x000ea20000002000 */
[----:B------:R-:W-:Y:S05]  /*1c720*/  BRA `(.L_x_5679) ;  /* 0x0000012000007947 */ /* 0x000fea0003800000 */
.L_x_5672:
        /* <DEDUP_REMOVED lines=12> */
.L_x_5671:
[----:B------:R-:W-:Y:S01]  /*1c7f0*/  FADD.FTZ R2, R24, 1 ;  /* 0x3f80000018027421 */ /* 0x000fe20000010000 */
[----:B------:R-:W-:Y:S01]  /*1c800*/  MUFU.SQRT R3, R18 ;  /* 0x0000001200037308 */ /* 0x000fe20000002000 */
[----:B------:R-:W-:Y:S02]  /*1c810*/  MOV R17, 0x3f800000 ;  /* 0x3f80000000117802 */ /* 0x000fe40000000f00 */
[----:B------:R-:W-:-:S06]  /*1c820*/  FMUL.FTZ R2, R2, 0.5 ;  /* 0x3f00000002027820 */ /* 0x000fcc0000410000 */
[----:B------:R-:W2:Y:S02]  /*1c830*/  MUFU.SQRT R2, R2 ;  /* 0x0000000200027308 */ /* 0x000ea40000002000 */
[----:B--2---:R-:W-:-:S06]  /*1c840*/  FMUL.FTZ R24, R3, R2 ;  /* 0x0000000203187220 */ /* 0x004fcc0000410000 */
.L_x_5679:
[----:B------:R-:W-:Y:S05]  /*1c850*/  BSYNC B1 ;  /* 0x0000000000017941 */ /* 0x000fea0003800000 */
.L_x_5670:
[----:B------:R-:W-:Y:S05]  /*1c860*/  BRA `(.L_x_5680) ;  /* 0x0000002000007947 */ /* 0x000fea0003800000 */
.L_x_5667:
[----:B------:R-:W-:Y:S02]  /*1c870*/  FMUL.FTZ R24, R24, 16777216 ;  /* 0x4b80000018187820 */ /* 0x000fe40000410000 */
[----:B------:R-:W-:Y:S02]  /*1c880*/  FMUL.FTZ R17, R17, 16777216 ;  /* 0x4b80000011117820 */ /* 0x000fe40000410000 */
.L_x_5680:
[----:B------:R-:W-:Y:S05]  /*1c890*/  BSYNC B0 ;  /* 0x0000000000007941 */ /* 0x000fea0003800000 */
.L_x_5666:
        /* <DEDUP_REMOVED lines=16> */
.L_x_5682:
[----:B------:R-:W-:Y:S05]  /*1c9a0*/  BSYNC B4 ;  /* 0x0000000000047941 */ /* 0x000fea0003800000 */
.L_x_5681:
        /* <DEDUP_REMOVED lines=18> */
.L_x_5684:
[----:B------:R-:W-:Y:S02]  /*1cad0*/  ISETP.GE.AND P0, PT, R24, RZ, PT ;  /* 0x000000ff1800720c */ /* 0x000fe40003f06270 */
[----:B------:R-:W-:-:S11]  /*1cae0*/  MOV R3, 0x3fd774eb ;  /* 0x3fd774eb00037802 */ /* 0x000fd60000000f00 */
[----:B------:R-:W-:-:S04]  /*1caf0*/  @P0 FFMA.FTZ R2, R3, 0.93318945169448852539, -R2 ;  /* 0x3f6ee58103020823 */ /* 0x000fc80000010802 */
[----:B------:R-:W-:Y:S02]  /*1cb00*/  @!P0 FFMA.FTZ R2, R3, 0.93318945169448852539, R2 ;  /* 0x3f6ee58103028823 */ /* 0x000fe40000010002 */
.L_x_5685:
[----:B------:R-:W-:Y:S05]  /*1cb10*/  BSYNC B0 ;  /* 0x0000000000007941 */ /* 0x000fea0003800000 */
.L_x_5683:
        /* <DEDUP_REMOVED lines=10> */
.L_x_5669:
[----:B------:R-:W-:Y:S05]  /*1cbc0*/  BSYNC B3 ;  /* 0x0000000000037941 */ /* 0x000fea0003800000 */
.L_x_5665:
[----:B------:R-:W-:Y:S02]  /*1cbd0*/  LOP3.LUT R14, R5, 0x80000000, R14, 0xb8, !PT ;  /* 0x80000000050e7812 */ /* 0x000fe400078eb80e */
[----:B-1----:R-:W-:Y:S01]  /*1cbe0*/  LOP3.LUT R15, R20, 0x80000000, R15, 0xb8, !PT ;  /* 0x80000000140f7812 */ /* 0x002fe200078eb80f */
[----:B------:R-:W-:Y:S05]  /*1cbf0*/  BRA `(.L_x_5652) ;  /* 0x000016d000007947 */ /* 0x000fea0003800000 */
.L_x_5654:
        /* <DEDUP_REMOVED lines=29> */
.L_x_5691:
[----:B------:R-:W-:Y:S05]  /*1cdd0*/  BSYNC B4 ;  /* 0x0000000000047941 */ /* 0x000fea0003800000 */
.L_x_5690:
        /* <DEDUP_REMOVED lines=18> */
.L_x_5693:
[----:B------:R-:W-:Y:S02]  /*1cf00*/  ISETP.GE.AND P0, PT, R19, RZ, PT ;  /* 0x000000ff1300720c */ /* 0x000fe40003f06270 */
[----:B------:R-:W-:-:S11]  /*1cf10*/  MOV R3, 0x3fd774eb ;  /* 0x3fd774eb00037802 */ /* 0x000fd60000000f00 */
[----:B------:R-:W-:-:S04]  /*1cf20*/  @P0 FFMA.FTZ R2, R3, 0.93318945169448852539, -R2 ;  /* 0x3f6ee58103020823 */ /* 0x000fc80000010802 */
[----:B------:R-:W-:Y:S02]  /*1cf30*/  @!P0 FFMA.FTZ R2, R3, 0.93318945169448852539, R2 ;  /* 0x3f6ee58103028823 */ /* 0x000fe40000010002 */
.L_x_5694:
[----:B------:R-:W-:Y:S05]  /*1cf40*/  BSYNC B0 ;  /* 0x0000000000007941 */ /* 0x000fea0003800000 */
.L_x_5692:
        /* <DEDUP_REMOVED lines=13> */
.L_x_5689:
        /* <DEDUP_REMOVED lines=11> */
.L_x_5697:
[----:B------:R-:W-:Y:S05]  /*1d0d0*/  BSYNC B4 ;  /* 0x0000000000047941 */ /* 0x000fea0003800000 */
.L_x_5696:
        /* <DEDUP_REMOVED lines=18> */
.L_x_5699:
[----:B------:R-:W-:Y:S02]  /*1d200*/  ISETP.GE.AND P0, PT, R19, RZ, PT ;  /* 0x000000ff1300720c */ /* 0x000fe40003f06270 */
[----:B------:R-:W-:-:S11]  /*1d210*/  MOV R3, 0x3fd774eb ;  /* 0x3fd774eb00037802 */ /* 0x000fd60000000f00 */
[----:B------:R-:W-:-:S04]  /*1d220*/  @P0 FFMA.FTZ R2, R3, 0.93318945169448852539, -R2 ;  /* 0x3f6ee58103020823 */ /* 0x000fc80000010802 */
[----:B------:R-:W-:Y:S02]  /*1d230*/  @!P0 FFMA.FTZ R2, R3, 0.93318945169448852539, R2 ;  /* 0x3f6ee58103028823 */ /* 0x000fe40000010002 */
.L_x_5700:
[----:B------:R-:W-:Y:S05]  /*1d240*/  BSYNC B0 ;  /* 0x0000000000007941 */ /* 0x000fea0003800000 */
.L_x_5698:
        /* <DEDUP_REMOVED lines=27> */
.L_x_5688:
        /* <DEDUP_REMOVED lines=32> */
.L_x_5702:
[----:B------:R-:W-:Y:S05]  /*1d600*/  BSYNC B4 ;  /* 0x0000000000047941 */ /* 0x000fea0003800000 */
.L_x_5701:
        /* <DEDUP_REMOVED lines=18> */
.L_x_5704:
[----:B------:R-:W-:Y:S02]  /*1d730*/  ISETP.GE.AND P0, PT, R19, RZ, PT ;  /* 0x000000ff1300720c */ /* 0x000fe40003f06270 */
[----:B------:R-:W-:-:S11]  /*1d740*/  MOV R3, 0x3fd774eb ;  /* 0x3fd774eb00037802 */ /* 0x000fd60000000f00 */
[----:B------:R-:W-:-:S04]  /*1d750*/  @P0 FFMA.FTZ R2, R3, 0.93318945169448852539, -R2 ;  /* 0x3f6ee58103020823 */ /* 0x000fc80000010802 */
[----:B------:R-:W-:Y:S02]  /*1d760*/  @!P0 FFMA.FTZ R2, R3, 0.93318945169448852539, R2 ;  /* 0x3f6ee58103028823 */ /* 0x000fe40000010002 */
.L_x_5705:
[----:B------:R-:W-:Y:S05]  /*1d770*/  BSYNC B0 ;  /* 0x0000000000007941 */ /* 0x000fea0003800000 */
.L_x_5703:
        /* <DEDUP_REMOVED lines=11> */
.L_x_5687:
        /* <DEDUP_REMOVED lines=22> */
.L_x_5709:
[----:B------:R-:W-:Y:S05]  /*1d990*/  BSYNC B4 ;  /* 0x0000000000047941 */ /* 0x000fea0003800000 */
.L_x_5708:
        /* <DEDUP_REMOVED lines=24> */
.L_x_5707:
        /* <DEDUP_REMOVED lines=11> */
.L_x_5711:
[----:B------:R-:W-:Y:S05]  /*1dbd0*/  BSYNC B4 ;  /* 0x0000000000047941 */ /* 0x000fea0003800000 */
.L_x_5710:
        /* <DEDUP_REMOVED lines=38> */
.L_x_5706:
        /* <DEDUP_REMOVED lines=32> */
.L_x_5713:
[----:B------:R-:W-:Y:S05]  /*1e040*/  BSYNC B4 ;  /* 0x0000000000047941 */ /* 0x000fea0003800000 */
.L_x_5712:
        /* <DEDUP_REMOVED lines=21> */
.L_x_5695:
[----:B------:R-:W-:Y:S05]  /*1e1a0*/  BSYNC B3 ;  /* 0x0000000000037941 */ /* 0x000fea0003800000 */
.L_x_5686:
[----:B------:R-:W-:Y:S01]  /*1e1b0*/  FADD.FTZ R20, R20, 0.69314718246459960938 ;  /* 0x3f31721814147421 */ /* 0x000fe20000010000 */
[----:B------:R-:W-:-:S04]  /*1e1c0*/  LOP3.LUT R14, R3, 0x80000000, R14, 0xb8, !PT ;  /* 0x80000000030e7812 */ /* 0x000fc800078eb80e */
[----:B------:R-:W-:Y:S01]  /*1e1d0*/  LOP3.LUT R15, R20, 0x80000000, R15, 0xb8, !PT ;  /* 0x80000000140f7812 */ /* 0x000fe200078eb80f */
[----:B------:R-:W-:Y:S05]  /*1e1e0*/  BRA `(.L_x_5652) ;  /* 0x000000e000007947 */ /* 0x000fea0003800000 */
.L_x_5653:
        /* <DEDUP_REMOVED lines=14> */
.L_x_5652:
[----:B------:R-:W-:Y:S05]  /*1e2d0*/  BSYNC B2 ;  /* 0x0000000000027941 */ /* 0x000fea0003800000 */
.L_x_5651:
        /* <DEDUP_REMOVED lines=115> */
.L_x_5721:
        /* <DEDUP_REMOVED lines=10> */
.L_x_5723:
[----:B------:R-:W-:-:S04]  /*1eab0*/  FADD.FTZ R6, -R2, R5 ;  /* 0x0000000502067221 */ /* 0x000fc80000010100 */
[----:B------:R-:W-:Y:S02]  /*1eac0*/  FMUL.FTZ R6, R6, 0.5 ;  /* 0x3f00000006067820 */ /* 0x000fe40000410000 */
.L_x_5724:
[----:B------:R-:W-:Y:S05]  /*1ead0*/  BSYNC B1 ;  /* 0x0000000000017941 */ /* 0x000fea0003800000 */
.L_x_5722:
        /* <DEDUP_REMOVED lines=11> */
.L_x_5726:
[----:B------:R-:W-:-:S04]  /*1eb90*/  FADD.FTZ R7, R4, -R7 ;  /* 0x8000000704077221 */ /* 0x000fc80000010000 */
[----:B------:R-:W-:Y:S02]  /*1eba0*/  FMUL.FTZ R7, R7, 0.5 ;  /* 0x3f00000007077820 */ /* 0x000fe40000410000 */
.L_x_5727:
[----:B------:R-:W-:Y:S05]  /*1ebb0*/  BSYNC B1 ;  /* 0x0000000000017941 */ /* 0x000fea0003800000 */
.L_x_5725:
        /* <DEDUP_REMOVED lines=35> */
.L_x_5720:
[----:B------:R0:W1:Y:S02]  /*1edf0*/  MUFU.SQRT R21, R20 ;  /* 0x0000001400157308 */ /* 0x0000640000002000 */
.L_x_5719:
[----:B------:R-:W-:Y:S05]  /*1ee00*/  BSYNC B0 ;  /* 0x0000000000007941 */ /* 0x000fea0003800000 */
.L_x_5718:
        /* <DEDUP_REMOVED lines=35> */
.L_x_5731:
        /* <DEDUP_REMOVED lines=17> */
.L_x_5737:
[----:B------:R-:W-:-:S04]  /*1f150*/  FADD.FTZ R2, -R2, R5 ;  /* 0x0000000502027221 */ /* 0x000fc80000010100 */
[----:B------:R-:W-:Y:S02]  /*1f160*/  FMUL.FTZ R2, R2, 0.5 ;  /* 0x3f00000002027820 */ /* 0x000fe40000410000 */
.L_x_5738:
[----:B------:R-:W-:Y:S05]  /*1f170*/  BSYNC B4 ;  /* 0x0000000000047941 */ /* 0x000fea0003800000 */
.L_x_5736:
        /* <DEDUP_REMOVED lines=10> */
.L_x_5740:
[----:B------:R-:W-:-:S04]  /*1f220*/  FADD.FTZ R3, -R3, R4 ;  /* 0x0000000403037221 */ /* 0x000fc80000010100 */
[----:B------:R-:W-:Y:S02]  /*1f230*/  FMUL.FTZ R3, R3, 0.5 ;  /* 0x3f00000003037820 */ /* 0x000fe40000410000 */
.L_x_5741:
[----:B------:R-:W-:Y:S05]  /*1f240*/  BSYNC B4 ;  /* 0x0000000000047941 */ /* 0x000fea0003800000 */
.L_x_5739:
[----:B------:R-:W-:Y:S02]  /*1f250*/  FADD.FTZ R3, R3, R2 ;  /* 0x0000000203037221 */ /* 0x000fe40000010000 */
[----:B------:R-:W-:-:S04]  /*1f260*/  FADD.FTZ R22, R19, R22 ;  /* 0x0000001613167221 */ /* 0x000fc80000010000 */
[----:B------:R-:W-:-:S06]  /*1f270*/  FMUL.FTZ R22, R22, R3 ;  /* 0x0000000316167220 */ /* 0x000fcc0000410000 */
[----:B------:R-:W2:Y:S01]  /*1f280*/  MUFU.SQRT R22, R22 ;  /* 0x0000001600167308 */ /* 0x000ea20000002000 */
[----:B------:R-:W-:Y:S05]  /*1f290*/  BRA `(.L_x_5742) ;  /* 0x0000012000007947 */ /* 0x000fea0003800000 */
.L_x_5735:
        /* <DEDUP_REMOVED lines=12> */
.L_x_5734:
[----:B------:R-:W-:Y:S01]  /*1f360*/  FADD.FTZ R2, R22, 1 ;  /* 0x3f80000016027421 */ /* 0x000fe20000010000 */
[----:B------:R-:W-:Y:S01]  /*1f370*/  MUFU.SQRT R3, R20 ;  /* 0x0000001400037308 */ /* 0x000fe20000002000 */
[----:B------:R-:W-:Y:S02]  /*1f380*/  MOV R19, 0x3f800000 ;  /* 0x3f80000000137802 */ /* 0x000fe40000000f00 */
[----:B------:R-:W-:-:S06]  /*1f390*/  FMUL.FTZ R2, R2, 0.5 ;  /* 0x3f00000002027820 */ /* 0x000fcc0000410000 */
[----:B------:R-:W2:Y:S02]  /*1f3a0*/  MUFU.SQRT R2, R2 ;  /* 0x0000000200027308 */ /* 0x000ea40000002000 */
[----:B--2---:R-:W-:-:S06]  /*1f3b0*/  FMUL.FTZ R22, R3, R2 ;  /* 0x0000000203167220 */ /* 0x004fcc0000410000 */
.L_x_5742:
[----:B------:R-:W-:Y:S05]  /*1f3c0*/  BSYNC B1 ;  /* 0x0000000000017941 */ /* 0x000fea0003800000 */
.L_x_5733:
[----:B------:R-:W-:Y:S05]  /*1f3d0*/  BRA `(.L_x_5743) ;  /* 0x0000002000007947 */ /* 0x000fea0003800000 */
.L_x_5730:
[----:B------:R-:W-:Y:S02]  /*1f3e0*/  FMUL.FTZ R22, R22, 16777216 ;  /* 0x4b80000016167820 */ /* 0x000fe40000410000 */
[----:B------:R-:W-:Y:S02]  /*1f3f0*/  FMUL.FTZ R19, R19, 16777216 ;  /* 0x4b80000013137820 */ /* 0x000fe40000410000 */
.L_x_5743:
[----:B------:R-:W-:Y:S05]  /*1f400*/  BSYNC B0 ;  /* 0x0000000000007941 */ /* 0x000fea0003800000 */
.L_x_5729:
        /* <DEDUP_REMOVED lines=16> */
.L_x_5745:
[----:B------:R-:W-:Y:S05]  /*1f510*/  BSYNC B4 ;  /* 0x0000000000047941 */ /* 0x000fea0003800000 */
.L_x_5744:
        /* <DEDUP_REMOVED lines=18> */
.L_x_5747:
[----:B------:R-:W-:Y:S02]  /*1f640*/  ISETP.GE.AND P0, PT, R22, RZ, PT ;  /* 0x000000ff1600720c */ /* 0x000fe40003f06270 */
[----:B------:R-:W-:-:S11]  /*1f650*/  MOV R3, 0x3fd774eb ;  /* 0x3fd774eb00037802 */ /* 0x000fd60000000f00 */
[----:B------:R-:W-:-:S04]  /*1f660*/  @P0 FFMA.FTZ R2, R3, 0.93318945169448852539, -R2 ;  /* 0x3f6ee58103020823 */ /* 0x000fc80000010802 */
[----:B------:R-:W-:Y:S02]  /*1f670*/  @!P0 FFMA.FTZ R2, R3, 0.93318945169448852539, R2 ;  /* 0x3f6ee58103028823 */ /* 0x000fe40000010002 */
.L_x_5748:
[----:B------:R-:W-:Y:S05]  /*1f680*/  BSYNC B0 ;  /* 0x0000000000007941 */ /* 0x000fea0003800000 */
.L_x_5746:
        /* <DEDUP_REMOVED lines=10> */
.L_x_5732:
[----:B------:R-:W-:Y:S05]  /*1f730*/  BSYNC B3 ;  /* 0x0000000000037941 */ /* 0x000fea0003800000 */
.L_x_5728:
[----:B------:R-:W-:Y:S02]  /*1f740*/  LOP3.LUT R17, R6, 0x80000000, R17, 0xb8, !PT ;  /* 0x8000000006117812 */ /* 0x000fe400078eb811 */
[----:B-1----:R-:W-:Y:S01]  /*1f750*/  LOP3.LUT R18, R21, 0x80000000, R18, 0xb8, !PT ;  /* 0x8000000015127812 */ /* 0x002fe200078eb812 */
[----:B------:R-:W-:Y:S05]  /*1f760*/  BRA `(.L_x_5715) ;  /* 0x000016d000007947 */ /* 0x000fea0003800000 */
.L_x_5717:
        /* <DEDUP_REMOVED lines=29> */
.L_x_5754:
[----:B------:R-:W-:Y:S05]  /*1f940*/  BSYNC B4 ;  /* 0x0000000000047941 */ /* 0x000fea0003800000 */
.L_x_5753:
        /* <DEDUP_REMOVED lines=18> */
.L_x_5756:
[----:B------:R-:W-:Y:S02]  /*1fa70*/  ISETP.GE.AND P0, PT, R21, RZ, PT ;  /* 0x000000ff1500720c */ /* 0x000fe40003f06270 */
[----:B------:R-:W-:-:S11]  /*1fa80*/  MOV R3, 0x3fd774eb ;  /* 0x3fd774eb00037802 */ /* 0x000fd60000000f00 */
[----:B------:R-:W-:-:S04]  /*1fa90*/  @P0 FFMA.FTZ R2, R3, 0.93318945169448852539, -R2 ;  /* 0x3f6ee58103020823 */ /* 0x000fc80000010802 */
[----:B------:R-:W-:Y:S02]  /*1faa0*/  @!P0 FFMA.FTZ R2, R3, 0.93318945169448852539, R2 ;  /* 0x3f6ee58103028823 */ /* 0x000fe40000010002 */
.L_x_5757:
[----:B------:R-:W-:Y:S05]  /*1fab0*/  BSYNC B0 ;  /* 0x0000000000007941 */ /* 0x000fea0003800000 */
.L_x_5755:
        /* <DEDUP_REMOVED lines=13> */
.L_x_5752:
        /* <DEDUP_REMOVED lines=11> */
.L_x_5760:
[----:B------:R-:W-:Y:S05]  /*1fc40*/  BSYNC B4 ;  /* 0x0000000000047941 */ /* 0x000fea0003800000 */
.L_x_5759:
        /* <DEDUP_REMOVED lines=18> */
.L_x_5762:
[----:B------:R-:W-:Y:S02]  /*1fd70*/  ISETP.GE.AND P0, PT, R21, RZ, PT ;  /* 0x000000ff1500720c */ /* 0x000fe40003f06270 */
[----:B------:R-:W-:-:S11]  /*1fd80*/  MOV R3, 0x3fd774eb ;  /* 0x3fd774eb00037802 */ /* 0x000fd60000000f00 */
[----:B------:R-:W-:-:S04]  /*1fd90*/  @P0 FFMA.FTZ R2, R3, 0.93318945169448852539, -R2 ;  /* 0x3f6ee58103020823 */ /* 0x000fc80000010802 */
[----:B------:R-:W-:Y:S02]  /*1fda0*/  @!P0 FFMA.FTZ R2, R3, 0.93318945169448852539, R2 ;  /* 0x3f6ee58103028823 */ /* 0x000fe40000010002 */
.L_x_5763:
[----:B------:R-:W-:Y:S05]  /*1fdb0*/  BSYNC B0 ;  /* 0x0000000000007941 */ /* 0x000fea0003800000 */
.L_x_5761:
        /* <DEDUP_REMOVED lines=27> */
.L_x_5751:
        /* <DEDUP_REMOVED lines=32> */
.L_x_5765:
[----:B------:R-:W-:Y:S05]  /*20170*/  BSYNC B4 ;  /* 0x0000000000047941 */ /* 0x000fea0003800000 */
.L_x_5764:
        /* <DEDUP_REMOVED lines=18> */
.L_x_5767:
[----:B------:R-:W-:Y:S02]  /*202a0*/  ISETP.GE.AND P0, PT, R21, RZ, PT ;  /* 0x000000ff1500720c */ /* 0x000fe40003f06270 */
[----:B------:R-:W-:-:S11]  /*202b0*/  MOV R3, 0x3fd774eb ;  /* 0x3fd774eb00037802 */ /* 0x000fd60000000f00 */
[----:B------:R-:W-:-:S04]  /*202c0*/  @P0 FFMA.FTZ R2, R3, 0.93318945169448852539, -R2 ;  /* 0x3f6ee58103020823 */ /* 0x000fc80000010802 */
[----:B------:R-:W-:Y:S02]  /*202d0*/  @!P0 FFMA.FTZ R2, R3, 0.93318945169448852539, R2 ;  /* 0x3f6ee58103028823 */ /* 0x000fe40000010002 */
.L_x_5768:
[----:B------:R-:W-:Y:S05]  /*202e0*/  BSYNC B0 ;  /* 0x0000000000007941 */ /* 0x000fea0003800000 */
.L_x_5766:
        /* <DEDUP_REMOVED lines=11> */
.L_x_5750:
        /* <DEDUP_REMOVED lines=22> */
.L_x_5772:
[----:B------:R-:W-:Y:S05]  /*20500*/  BSYNC B4 ;  /* 0x0000000000047941 */ /* 0x000fea0003800000 */
.L_x_5771:
        /* <DEDUP_REMOVED lines=24> */
.L_x_5770:
        /* <DEDUP_REMOVED lines=11> */
.L_x_5774:
[----:B------:R-:W-:Y:S05]  /*20740*/  BSYNC B4 ;  /* 0x0000000000047941 */ /* 0x000fea0003800000 */
.L_x_5773:
        /* <DEDUP_REMOVED lines=38> */
.L_x_5769:
        /* <DEDUP_REMOVED lines=32> */
.L_x_5776:
[----:B------:R-:W-:Y:S05]  /*20bb0*/  BSYNC B4 ;  /* 0x0000000000047941 */ /* 0x000fea0003800000 */
.L_x_5775:
        /* <DEDUP_REMOVED lines=21> */
.L_x_5758:
[----:B------:R-:W-:Y:S05]  /*20d10*/  BSYNC B3 ;  /* 0x0000000000037941 */ /* 0x000fea0003800000 */
.L_x_5749:
[----:B------:R-:W-:Y:S01]  /*20d20*/  FADD.FTZ R3, R22, 0.69314718246459960938 ;  /* 0x3f31721816037421 */ /* 0x000fe20000010000 */
[----:B------:R-:W-:-:S04]  /*20d30*/  LOP3.LUT R17, R2, 0x80000000, R17, 0xb8, !PT ;  /* 0x8000000002117812 */ /* 0x000fc800078eb811 */
[----:B------:R-:W-:Y:S01]  /*20d40*/  LOP3.LUT R18, R3, 0x80000000, R18, 0xb8, !PT ;  /* 0x8000000003127812 */ /* 0x000fe200078eb812 */
[----:B------:R-:W-:Y:S05]  /*20d50*/  BRA `(.L_x_5715) ;  /* 0x000000e000007947 */ /* 0x000fea0003800000 */
.L_x_5716:
        /* <DEDUP_REMOVED lines=14> */
.L_x_5715:
[----:B------:R-:W-:Y:S05]  /*20e40*/  BSYNC B2 ;  /* 0x0000000000027941 */ /* 0x000fea0003800000 */
.L_x_5714:
        /* <DEDUP_REMOVED lines=115> */
.L_x_5784:
        /* <DEDUP_REMOVED lines=10> */
.L_x_5786:
[----:B------:R-:W-:-:S04]  /*21620*/  FADD.FTZ R6, -R2, R5 ;  /* 0x0000000502067221 */ /* 0x000fc80000010100 */
[----:B------:R-:W-:Y:S02]  /*21630*/  FMUL.FTZ R6, R6, 0.5 ;  /* 0x3f00000006067820 */ /* 0x000fe40000410000 */
.L_x_5787:
[----:B------:R-:W-:Y:S05]  /*21640*/  BSYNC B1 ;  /* 0x0000000000017941 */ /* 0x000fea0003800000 */
.L_x_5785:
        /* <DEDUP_REMOVED lines=11> */
.L_x_5789:
[----:B------:R-:W-:-:S04]  /*21700*/  FADD.FTZ R7, R4, -R7 ;  /* 0x8000000704077221 */ /* 0x000fc80000010000 */
[----:B------:R-:W-:Y:S02]  /*21710*/  FMUL.FTZ R7, R7, 0.5 ;  /* 0x3f00000007077820 */ /* 0x000fe40000410000 */
.L_x_5790:
[----:B------:R-:W-:Y:S05]  /*21720*/  BSYNC B1 ;  /* 0x0000000000017941 */ /* 0x000fea0003800000 */
.L_x_5788:
        /* <DEDUP_REMOVED lines=35> */
.L_x_5783:
[----:B------:R0:W1:Y:S02]  /*21960*/  MUFU.SQRT R23, R22 ;  /* 0x0000001600177308 */ /* 0x0000640000002000 */
.L_x_5782:
[----:B------:R-:W-:Y:S05]  /*21970*/  BSYNC B0 ;  /* 0x0000000000007941 */ /* 0x000fea0003800000 */
.L_x_5781:
        /* <DEDUP_REMOVED lines=35> */
.L_x_5794:
        /* <DEDUP_REMOVED lines=17> */
.L_x_5800:
[----:B------:R-:W-:-:S04]  /*21cc0*/  FADD.FTZ R2, -R2, R5 ;  /* 0x0000000502027221 */ /* 0x000fc80000010100 */
[----:B------:R-:W-:Y:S02]  /*21cd0*/  FMUL.FTZ R2, R2, 0.5 ;  /* 0x3f00000002027820 */ /* 0x000fe40000410000 */
.L_x_5801:
[----:B------:R-:W-:Y:S05]  /*21ce0*/  BSYNC B4 ;  /* 0x0000000000047941 */ /* 0x000fea0003800000 */
.L_x_5799:
        /* <DEDUP_REMOVED lines=10> */
.L_x_5803:
[----:B------:R-:W-:-:S04]  /*21d90*/  FADD.FTZ R3, -R3, R4 ;  /* 0x0000000403037221 */ /* 0x000fc80000010100 */
[----:B------:R-:W-:Y:S02]  /*21da0*/  FMUL.FTZ R3, R3, 0.5 ;  /* 0x3f00000003037820 */ /* 0x000fe40000410000 */
.L_x_5804:
[----:B------:R-:W-:Y:S05]  /*21db0*/  BSYNC B4 ;  /* 0x0000000000047941 */ /* 0x000fea0003800000 */
.L_x_5802:
[----:B------:R-:W-:Y:S02]  /*21dc0*/  FADD.FTZ R3, R3, R2 ;  /* 0x0000000203037221 */ /* 0x000fe40000010000 */
[----:B------:R-:W-:-:S04]  /*21dd0*/  FADD.FTZ R24, R21, R24 ;  /* 0x0000001815187221 */ /* 0x000fc80000010000 */
[----:B------:R-:W-:-:S06]  /*21de0*/  FMUL.FTZ R24, R24, R3 ;  /* 0x0000000318187220 */ /* 0x000fcc0000410000 */
[----:B------:R-:W2:Y:S01]  /*21df0*/  MUFU.SQRT R24, R24 ;  /* 0x0000001800187308 */ /* 0x000ea20000002000 */
[----:B------:R-:W-:Y:S05]  /*21e00*/  BRA `(.L_x_5805) ;  /* 0x0000012000007947 */ /* 0x000fea0003800000 */
.L_x_5798:
        /* <DEDUP_REMOVED lines=12> */
.L_x_5797:
[----:B------:R-:W-:Y:S01]  /*21ed0*/  FADD.FTZ R2, R24, 1 ;  /* 0x3f80000018027421 */ /* 0x000fe20000010000 */
[----:B------:R-:W-:Y:S01]  /*21ee0*/  MUFU.SQRT R3, R22 ;  /* 0x0000001600037308 */ /* 0x000fe20000002000 */
[----:B------:R-:W-:Y:S02]  /*21ef0*/  MOV R21, 0x3f800000 ;  /* 0x3f80000000157802 */ /* 0x000fe40000000f00 */
[----:B------:R-:W-:-:S06]  /*21f00*/  FMUL.FTZ R2, R2, 0.5 ;  /* 0x3f00000002027820 */ /* 0x000fcc0000410000 */
[----:B------:R-:W2:Y:S02]  /*21f10*/  MUFU.SQRT R2, R2 ;  /* 0x0000000200027308 */ /* 0x000ea40000002000 */
[----:B--2---:R-:W-:-:S06]  /*21f20*/  FMUL.FTZ R24, R3, R2 ;  /* 0x0000000203187220 */ /* 0x004fcc0000410000 */
.L_x_5805:
[----:B------:R-:W-:Y:S05]  /*21f30*/  BSYNC B1 ;  /* 0x0000000000017941 */ /* 0x000fea0003800000 */
.L_x_5796:
[----:B------:R-:W-:Y:S05]  /*21f40*/  BRA `(.L_x_5806) ;  /* 0x0000002000007947 */ /* 0x000fea0003800000 */
.L_x_5793:
[----:B------:R-:W-:Y:S02]  /*21f50*/  FMUL.FTZ R24, R24, 16777216 ;  /* 0x4b80000018187820 */ /* 0x000fe40000410000 */
[----:B------:R-:W-:Y:S02]  /*21f60*/  FMUL.FTZ R21, R21, 16777216 ;  /* 0x4b80000015157820 */ /* 0x000fe40000410000 */
.L_x_5806:
[----:B------:R-:W-:Y:S05]  /*21f70*/  BSYNC B0 ;  /* 0x0000000000007941 */ /* 0x000fea0003800000 */
.L_x_5792:
        /* <DEDUP_REMOVED lines=16> */
.L_x_5808:
[----:B------:R-:W-:Y:S05]  /*22080*/  BSYNC B4 ;  /* 0x0000000000047941 */ /* 0x000fea0003800000 */
.L_x_5807:
        /* <DEDUP_REMOVED lines=18> */
.L_x_5810:
[----:B------:R-:W-:Y:S02]  /*221b0*/  ISETP.GE.AND P0, PT, R24, RZ, PT ;  /* 0x000000ff1800720c */ /* 0x000fe40003f06270 */
[----:B------:R-:W-:-:S11]  /*221c0*/  MOV R3, 0x3fd774eb ;  /* 0x3fd774eb00037802 */ /* 0x000fd60000000f00 */
[----:B------:R-:W-:-:S04]  /*221d0*/  @P0 FFMA.FTZ R2, R3, 0.93318945169448852539, -R2 ;  /* 0x3f6ee58103020823 */ /* 0x000fc80000010802 */
[----:B------:R-:W-:Y:S02]  /*221e0*/  @!P0 FFMA.FTZ R2, R3, 0.93318945169448852539, R2 ;  /* 0x3f6ee58103028823 */ /* 0x000fe40000010002 */
.L_x_5811:
[----:B------:R-:W-:Y:S05]  /*221f0*/  BSYNC B0 ;  /* 0x0000000000007941 */ /* 0x000fea0003800000 */
.L_x_5809:
        /* <DEDUP_REMOVED lines=10> */
.L_x_5795:
[----:B------:R-:W-:Y:S05]  /*222a0*/  BSYNC B3 ;  /* 0x0000000000037941 */ /* 0x000fea0003800000 */
.L_x_5791:
[----:B------:R-:W-:Y:S02]  /*222b0*/  LOP3.LUT R19, R6, 0x80000000, R19, 0xb8, !PT ;  /* 0x8000000006137812 */ /* 0x000fe400078eb813 */
[----:B-1----:R-:W-:Y:S01]  /*222c0*/  LOP3.LUT R20, R23, 0x80000000, R20, 0xb8, !PT ;  /* 0x8000000017147812 */ /* 0x002fe200078eb814 */
[----:B------:R-:W-:Y:S05]  /*222d0*/  BRA `(.L_x_5778) ;  /* 0x000016d000007947 */ /* 0x000fea0003800000 */
.L_x_5780:
        /* <DEDUP_REMOVED lines=29> */
.L_x_5817:
[----:B------:R-:W-:Y:S05]  /*224b0*/  BSYNC B4 ;  /* 0x0000000000047941 */ /* 0x000fea0003800000 */
.L_x_5816:
        /* <DEDUP_REMOVED lines=18> */
.L_x_5819:
[----:B------:R-:W-:Y:S02]  /*225e0*/  ISETP.GE.AND P0, PT, R23, RZ, PT ;  /* 0x000000ff1700720c */ /* 0x000fe40003f06270 */
[----:B------:R-:W-:-:S11]  /*225f0*/  MOV R3, 0x3fd774eb ;  /* 0x3fd774eb00037802 */ /* 0x000fd60000000f00 */
[----:B------:R-:W-:-:S04]  /*22600*/  @P0 FFMA.FTZ R2, R3, 0.93318945169448852539, -R2 ;  /* 0x3f6ee58103020823 */ /* 0x000fc80000010802 */
[----:B------:R-:W-:Y:S02]  /*22610*/  @!P0 FFMA.FTZ R2, R3, 0.93318945169448852539, R2 ;  /* 0x3f6ee58103028823 */ /* 0x000fe40000010002 */
.L_x_5820:
[----:B------:R-:W-:Y:S05]  /*22620*/  BSYNC B0 ;  /* 0x0000000000007941 */ /* 0x000fea0003800000 */
.L_x_5818:
        /* <DEDUP_REMOVED lines=13> */
.L_x_5815:
        /* <DEDUP_REMOVED lines=11> */
.L_x_5823:
[----:B------:R-:W-:Y:S05]  /*227b0*/  BSYNC B4 ;  /* 0x0000000000047941 */ /* 0x000fea0003800000 */
.L_x_5822:
        /* <DEDUP_REMOVED lines=18> */
.L_x_5825:
[----:B------:R-:W-:Y:S02]  /*228e0*/  ISETP.GE.AND P0, PT, R23, RZ, PT ;  /* 0x000000ff1700720c */ /* 0x000fe40003f06270 */
[----:B------:R-:W-:-:S11]  /*228f0*/  MOV R3, 0x3fd774eb ;  /* 0x3fd774eb00037802 */ /* 0x000fd60000000f00 */
[----:B------:R-:W-:-:S04]  /*22900*/  @P0 FFMA.FTZ R2, R3, 0.93318945169448852539, -R2 ;  /* 0x3f6ee58103020823 */ /* 0x000fc80000010802 */
[----:B------:R-:W-:Y:S02]  /*22910*/  @!P0 FFMA.FTZ R2, R3, 0.93318945169448852539, R2 ;  /* 0x3f6ee58103028823 */ /* 0x000fe40000010002 */
.L_x_5826:
[----:B------:R-:W-:Y:S05]  /*22920*/  BSYNC B0 ;  /* 0x0000000000007941 */ /* 0x000fea0003800000 */
.L_x_5824:
        /* <DEDUP_REMOVED lines=27> */
.L_x_5814:
        /* <DEDUP_REMOVED lines=32> */
.L_x_5828:
[----:B------:R-:W-:Y:S05]  /*22ce0*/  BSYNC B4 ;  /* 0x0000000000047941 */ /* 0x000fea0003800000 */
.L_x_5827:
        /* <DEDUP_REMOVED lines=18> */
.L_x_5830:
[----:B------:R-:W-:Y:S02]  /*22e10*/  ISETP.GE.AND P0, PT, R23, RZ, PT ;  /* 0x000000ff1700720c */ /* 0x000fe40003f06270 */
[----:B------:R-:W-:-:S11]  /*22e20*/  MOV R3, 0x3fd774eb ;  /* 0x3fd774eb00037802 */ /* 0x000fd60000000f00 */
[----:B------:R-:W-:-:S04]  /*22e30*/  @P0 FFMA.FTZ R2, R3, 0.93318945169448852539, -R2 ;  /* 0x3f6ee58103020823 */ /* 0x000fc80000010802 */
[----:B------:R-:W-:Y:S02]  /*22e40*/  @!P0 FFMA.FTZ R2, R3, 0.93318945169448852539, R2 ;  /* 0x3f6ee58103028823 */ /* 0x000fe40000010002 */
.L_x_5831:
[----:B------:R-:W-:Y:S05]  /*22e50*/  BSYNC B0 ;  /* 0x0000000000007941 */ /* 0x000fea0003800000 */
.L_x_5829:
        /* <DEDUP_REMOVED lines=11> */
.L_x_5813:
        /* <DEDUP_REMOVED lines=22> */
.L_x_5835:
[----:B------:R-:W-:Y:S05]  /*23070*/  BSYNC B4 ;  /* 0x0000000000047941 */ /* 0x000fea0003800000 */
.L_x_5834:
        /* <DEDUP_REMOVED lines=24> */
.L_x_5833:
        /* <DEDUP_REMOVED lines=11> */
.L_x_5837:
[----:B------:R-:W-:Y:S05]  /*232b0*/  BSYNC B4 ;  /* 0x0000000000047941 */ /* 0x000fea0003800000 */
.L_x_5836:
        /* <DEDUP_REMOVED lines=38> */
.L_x_5832:
        /* <DEDUP_REMOVED lines=32> */
.L_x_5839:
[----:B------:R-:W-:Y:S05]  /*23720*/  BSYNC B4 ;  /* 0x0000000000047941 */ /* 0x000fea0003800000 */
.L_x_5838:
        /* <DEDUP_REMOVED lines=21> */
.L_x_5821:
[----:B------:R-:W-:Y:S05]  /*23880*/  BSYNC B3 ;  /* 0x0000000000037941 */ /* 0x000fea0003800000 */
.L_x_5812:
[----:B------:R-:W-:Y:S01]  /*23890*/  FADD.FTZ R3, R24, 0.69314718246459960938 ;  /* 0x3f31721818037421 */ /* 0x000fe20000010000 */
[----:B------:R-:W-:-:S04]  /*238a0*/  LOP3.LUT R19, R2, 0x80000000, R19, 0xb8, !PT ;  /* 0x8000000002137812 */ /* 0x000fc800078eb813 */
[----:B------:R-:W-:Y:S01]  /*238b0*/  LOP3.LUT R20, R3, 0x80000000, R20, 0xb8, !PT ;  /* 0x8000000003147812 */ /* 0x000fe200078eb814 */
[----:B------:R-:W-:Y:S05]  /*238c0*/  BRA `(.L_x_5778) ;  /* 0x000000e000007947 */ /* 0x000fea0003800000 */
.L_x_5779:
        /* <DEDUP_REMOVED lines=14> */
.L_x_5778:
[----:B------:R-:W-:Y:S05]  /*239b0*/  BSYNC B2 ;  /* 0x0000000000027941 */ /* 0x000fea0003800000 */
.L_x_5777:
        /* <DEDUP_REMOVED lines=115> */
.L_x_5847:
        /* <DEDUP_REMOVED lines=10> */
.L_x_5849:
[----:B------:R-:W-:-:S04]  /*24190*/  FADD.FTZ R6, -R2, R5 ;  /* 0x0000000502067221 */ /* 0x000fc80000010100 */
[----:B------:R-:W-:Y:S02]  /*241a0*/  FMUL.FTZ R6, R6, 0.5 ;  /* 0x3f00000006067820 */ /* 0x000fe40000410000 */
.L_x_5850:
[----:B------:R-:W-:Y:S05]  /*241b0*/  BSYNC B1 ;  /* 0x0000000000017941 */ /* 0x000fea0003800000 */
.L_x_5848:
        /* <DEDUP_REMOVED lines=11> */
.L_x_5852:
[----:B------:R-:W-:-:S04]  /*24270*/  FADD.FTZ R7, R4, -R7 ;  /* 0x8000000704077221 */ /* 0x000fc80000010000 */
[----:B------:R-:W-:Y:S02]  /*24280*/  FMUL.FTZ R7, R7, 0.5 ;  /* 0x3f00000007077820 */ /* 0x000fe40000410000 */
.L_x_5853:
[----:B------:R-:W-:Y:S05]  /*24290*/  BSYNC B1 ;  /* 0x0000000000017941 */ /* 0x000fea0003800000 */
.L_x_5851:
        /* <DEDUP_REMOVED lines=35> */
.L_x_5846:
[----:B------:R0:W1:Y:S02]  /*244d0*/  MUFU.SQRT R25, R24 ;  /* 0x0000001800197308 */ /* 0x0000640000002000 */
.L_x_5845:
[----:B------:R-:W-:Y:S05]  /*244e0*/  BSYNC B0 ;  /* 0x0000000000007941 */ /* 0x000fea0003800000 */
.L_x_5844:
        /* <DEDUP_REMOVED lines=35> */
.L_x_5857:
        /* <DEDUP_REMOVED lines=17> */
.L_x_5863:
[----:B------:R-:W-:-:S04]  /*24830*/  FADD.FTZ R2, -R2, R5 ;  /* 0x0000000502027221 */ /* 0x000fc80000010100 */
[----:B------:R-:W-:Y:S02]  /*24840*/  FMUL.FTZ R2, R2, 0.5 ;  /* 0x3f00000002027820 */ /* 0x000fe40000410000 */
.L_x_5864:
[----:B------:R-:W-:Y:S05]  /*24850*/  BSYNC B4 ;  /* 0x0000000000047941 */ /* 0x000fea0003800000 */
.L_x_5862:
        /* <DEDUP_REMOVED lines=10> */
.L_x_5866:
[----:B------:R-:W-:-:S04]  /*24900*/  FADD.FTZ R3, -R3, R4 ;  /* 0x0000000403037221 */ /* 0x000fc80000010100 */
[----:B------:R-:W-:Y:S02]  /*24910*/  FMUL.FTZ R3, R3, 0.5 ;  /* 0x3f00000003037820 */ /* 0x000fe40000410000 */
.L_x_5867:
[----:B------:R-:W-:Y:S05]  /*24920*/  BSYNC B4 ;  /* 0x0000000000047941 */ /* 0x000fea0003800000 */
.L_x_5865:
[----:B------:R-:W-:Y:S02]  /*24930*/  FADD.FTZ R3, R3, R2 ;  /* 0x0000000203037221 */ /* 0x000fe40000010000 */
[----:B------:R-:W-:-:S04]  /*24940*/  FADD.FTZ R26, R23, R26 ;  /* 0x0000001a171a7221 */ /* 0x000fc80000010000 */
[----:B------:R-:W-:-:S06]  /*24950*/  FMUL.FTZ R26, R26, R3 ;  /* 0x000000031a1a7220 */ /* 0x000fcc0000410000 */
[----:B------:R-:W2:Y:S01]  /*24960*/  MUFU.SQRT R26, R26 ;  /* 0x0000001a001a7308 */ /* 0x000ea20000002000 */
[----:B------:R-:W-:Y:S05]  /*24970*/  BRA `(.L_x_5868) ;  /* 0x0000012000007947 */ /* 0x000fea0003800000 */
.L_x_5861:
        /* <DEDUP_REMOVED lines=12> */
.L_x_5860:
[----:B------:R-:W-:Y:S01]  /*24a40*/  FADD.FTZ R2, R26, 1 ;  /* 0x3f8000001a027421 */ /* 0x000fe20000010000 */
[----:B------:R-:W-:Y:S01]  /*24a50*/  MUFU.SQRT R3, R24 ;  /* 0x0000001800037308 */ /* 0x000fe20000002000 */
[----:B------:R-:W-:Y:S02]  /*24a60*/  MOV R23, 0x3f800000 ;  /* 0x3f80000000177802 */ /* 0x000fe40000000f00 */
[----:B------:R-:W-:-:S06]  /*24a70*/  FMUL.FTZ R2, R2, 0.5 ;  /* 0x3f00000002027820 */ /* 0x000fcc0000410000 */
[----:B------:R-:W2:Y:S02]  /*24a80*/  MUFU.SQRT R2, R2 ;  /* 0x0000000200027308 */ /* 0x000ea40000002000 */
[----:B--2---:R-:W-:-:S06]  /*24a90*/  FMUL.FTZ R26, R3, R2 ;  /* 0x00000002031a7220 */ /* 0x004fcc0000410000 */
.L_x_5868:
[----:B------:R-:W-:Y:S05]  /*24aa0*/  BSYNC B1 ;  /* 0x0000000000017941 */ /* 0x000fea0003800000 */
.L_x_5859:
[----:B------:R-:W-:Y:S05]  /*24ab0*/  BRA `(.L_x_5869) ;  /* 0x0000002000007947 */ /* 0x000fea0003800000 */
.L_x_5856:
[----:B------:R-:W-:Y:S02]  /*24ac0*/  FMUL.FTZ R26, R26, 16777216 ;  /* 0x4b8000001a1a7820 */ /* 0x000fe40000410000 */
[----:B------:R-:W-:Y:S02]  /*24ad0*/  FMUL.FTZ R23, R23, 16777216 ;  /* 0x4b80000017177820 */ /* 0x000fe40000410000 */
.L_x_5869:
[----:B------:R-:W-:Y:S05]  /*24ae0*/  BSYNC B0 ;  /* 0x0000000000007941 */ /* 0x000fea0003800000 */
.L_x_5855:
        /* <DEDUP_REMOVED lines=16> */
.L_x_5871:
[----:B------:R-:W-:Y:S05]  /*24bf0*/  BSYNC B4 ;  /* 0x0000000000047941 */ /* 0x000fea0003800000 */
.L_x_5870:
        /* <DEDUP_REMOVED lines=18> */
.L_x_5873:
[----:B------:R-:W-:Y:S02]  /*24d20*/  ISETP.GE.AND P0, PT, R26, RZ, PT ;  /* 0x000000ff1a00720c */ /* 0x000fe40003f06270 */
[----:B------:R-:W-:-:S11]  /*24d30*/  MOV R3, 0x3fd774eb ;  /* 0x3fd774eb00037802 */ /* 0x000fd60000000f00 */
[----:B------:R-:W-:-:S04]  /*24d40*/  @P0 FFMA.FTZ R2, R3, 0.93318945169448852539, -R2 ;  /* 0x3f6ee58103020823 */ /* 0x000fc80000010802 */
[----:B------:R-:W-:Y:S02]  /*24d50*/  @!P0 FFMA.FTZ R2, R3, 0.93318945169448852539, R2 ;  /* 0x3f6ee58103028823 */ /* 0x000fe40000010002 */
.L_x_5874:
[----:B------:R-:W-:Y:S05]  /*24d60*/  BSYNC B0 ;  /* 0x0000000000007941 */ /* 0x000fea0003800000 */
.L_x_5872:
        /* <DEDUP_REMOVED lines=10> */
.L_x_5858:
[----:B------:R-:W-:Y:S05]  /*24e10*/  BSYNC B3 ;  /* 0x0000000000037941 */ /* 0x000fea0003800000 */
.L_x_5854:
[----:B------:R-:W-:Y:S02]  /*24e20*/  LOP3.LUT R21, R6, 0x80000000, R21, 0xb8, !PT ;  /* 0x8000000006157812 */ /* 0x000fe400078eb815 */
[----:B-1----:R-:W-:Y:S01]  /*24e30*/  LOP3.LUT R22, R25, 0x80000000, R22, 0xb8, !PT ;  /* 0x8000000019167812 */ /* 0x002fe200078eb816 */
[----:B------:R-:W-:Y:S05]  /*24e40*/  BRA `(.L_x_5841) ;  /* 0x000016d000007947 */ /* 0x000fea0003800000 */
.L_x_5843:
        /* <DEDUP_REMOVED lines=29> */
.L_x_5880:
[----:B------:R-:W-:Y:S05]  /*25020*/  BSYNC B4 ;  /* 0x0000000000047941 */ /* 0x000fea0003800000 */
.L_x_5879:
        /* <DEDUP_REMOVED lines=18> */
.L_x_5882:
[----:B------:R-:W-:Y:S02]  /*25150*/  ISETP.GE.AND P0, PT, R25, RZ, PT ;  /* 0x000000ff1900720c */ /* 0x000fe40003f06270 */
[----:B------:R-:W-:-:S11]  /*25160*/  MOV R3, 0x3fd774eb ;  /* 0x3fd774eb00037802 */ /* 0x000fd60000000f00 */
[----:B------:R-:W-:-:S04]  /*25170*/  @P0 FFMA.FTZ R2, R3, 0.93318945169448852539, -R2 ;  /* 0x3f6ee58103020823 */ /* 0x000fc80000010802 */
[----:B------:R-:W-:Y:S02]  /*25180*/  @!P0 FFMA.FTZ R2, R3, 0.93318945169448852539, R2 ;  /* 0x3f6ee58103028823 */ /* 0x000fe40000010002 */
.L_x_5883:
[----:B------:R-:W-:Y:S05]  /*25190*/  BSYNC B0 ;  /* 0x0000000000007941 */ /* 0x000fea0003800000 */
.L_x_5881:
        /* <DEDUP_REMOVED lines=13> */
.L_x_5878:
        /* <DEDUP_REMOVED lines=11> */
.L_x_5886:
[----:B------:R-:W-:Y:S05]  /*25320*/  BSYNC B4 ;  /* 0x0000000000047941 */ /* 0x000fea0003800000 */
.L_x_5885:
        /* <DEDUP_REMOVED lines=18> */
.L_x_5888:
[----:B------:R-:W-:Y:S02]  /*25450*/  ISETP.GE.AND P0, PT, R25, RZ, PT ;  /* 0x000000ff1900720c */ /* 0x000fe40003f06270 */
[----:B------:R-:W-:-:S11]  /*25460*/  MOV R3, 0x3fd774eb ;  /* 0x3fd774eb00037802 */ /* 0x000fd60000000f00 */
[----:B------:R-:W-:-:S04]  /*25470*/  @P0 FFMA.FTZ R2, R3, 0.93318945169448852539, -R2 ;  /* 0x3f6ee58103020823 */ /* 0x000fc80000010802 */
[----:B------:R-:W-:Y:S02]  /*25480*/  @!P0 FFMA.FTZ R2, R3, 0.93318945169448852539, R2 ;  /* 0x3f6ee58103028823 */ /* 0x000fe40000010002 */
.L_x_5889:
[----:B------:R-:W-:Y:S05]  /*25490*/  BSYNC B0 ;  /* 0x0000000000007941 */ /* 0x000fea0003800000 */
.L_x_5887:
        /* <DEDUP_REMOVED lines=27> */
.L_x_5877:
        /* <DEDUP_REMOVED lines=32> */
.L_x_5891:
[----:B------:R-:W-:Y:S05]  /*25850*/  BSYNC B4 ;  /* 0x0000000000047941 */ /* 0x000fea0003800000 */
.L_x_5890:
        /* <DEDUP_REMOVED lines=18> */
.L_x_5893:
[----:B------:R-:W-:Y:S02]  /*25980*/  ISETP.GE.AND P0, PT, R25, RZ, PT ;  /* 0x000000ff1900720c */ /* 0x000fe40003f06270 */
[----:B------:R-:W-:-:S11]  /*25990*/  MOV R3, 0x3fd774eb ;  /* 0x3fd774eb00037802 */ /* 0x000fd60000000f00 */
[----:B------:R-:W-:-:S04]  /*259a0*/  @P0 FFMA.FTZ R2, R3, 0.93318945169448852539, -R2 ;  /* 0x3f6ee58103020823 */ /* 0x000fc80000010802 */
[----:B------:R-:W-:Y:S02]  /*259b0*/  @!P0 FFMA.FTZ R2, R3, 0.93318945169448852539, R2 ;  /* 0x3f6ee58103028823 */ /* 0x000fe40000010002 */
.L_x_5894:
[----:B------:R-:W-:Y:S05]  /*259c0*/  BSYNC B0 ;  /* 0x0000000000007941 */ /* 0x000fea0003800000 */
.L_x_5892:
        /* <DEDUP_REMOVED lines=11> */
.L_x_5876:
        /* <DEDUP_REMOVED lines=22> */
.L_x_5898:
[----:B------:R-:W-:Y:S05]  /*25be0*/  BSYNC B4 ;  /* 0x0000000000047941 */ /* 0x000fea0003800000 */
.L_x_5897:
        /* <DEDUP_REMOVED lines=24> */
.L_x_5896:
        /* <DEDUP_REMOVED lines=11> */
.L_x_5900:
[----:B------:R-:W-:Y:S05]  /*25e20*/  BSYNC B4 ;  /* 0x0000000000047941 */ /* 0x000fea0003800000 */
.L_x_5899:
        /* <DEDUP_REMOVED lines=38> */
.L_x_5895:
        /* <DEDUP_REMOVED lines=32> */
.L_x_5902:
[----:B------:R-:W-:Y:S05]  /*26290*/  BSYNC B4 ;  /* 0x0000000000047941 */ /* 0x000fea0003800000 */
.L_x_5901:
        /* <DEDUP_REMOVED lines=21> */
.L_x_5884:
[----:B------:R-:W-:Y:S05]  /*263f0*/  BSYNC B3 ;  /* 0x0000000000037941 */ /* 0x000fea0003800000 */
.L_x_5875:
[----:B------:R-:W-:Y:S01]  /*26400*/  FADD.FTZ R3, R26, 0.69314718246459960938 ;  /* 0x3f3172181a037421 */ /* 0x000fe20000010000 */
[----:B------:R-:W-:-:S04]  /*26410*/  LOP3.LUT R21, R2, 0x80000000, R21, 0xb8, !PT ;  /* 0x8000000002157812 */ /* 0x000fc800078eb815 */
[----:B------:R-:W-:Y:S01]  /*26420*/  LOP3.LUT R22, R3, 0x80000000, R22, 0xb8, !PT ;  /* 0x8000000003167812 */ /* 0x000fe200078eb816 */
[----:B------:R-:W-:Y:S05]  /*26430*/  BRA `(.L_x_5841) ;  /* 0x000000e000007947 */ /* 0x000fea0003800000 */
.L_x_5842:
        /* <DEDUP_REMOVED lines=14> */
.L_x_5841:
[----:B------:R-:W-:Y:S05]  /*26520*/  BSYNC B2 ;  /* 0x0000000000027941 */ /* 0x000fea0003800000 */
.L_x_5840:
        /* <DEDUP_REMOVED lines=115> */
.L_x_5910:
        /* <DEDUP_REMOVED lines=10> */
.L_x_5912:
[----:B------:R-:W-:-:S04]  /*26d00*/  FADD.FTZ R6, -R2, R5 ;  /* 0x0000000502067221 */ /* 0x000fc80000010100 */
[----:B------:R-:W-:Y:S02]  /*26d10*/  FMUL.FTZ R6, R6, 0.5 ;  /* 0x3f00000006067820 */ /* 0x000fe40000410000 */
.L_x_5913:
[----:B------:R-:W-:Y:S05]  /*26d20*/  BSYNC B1 ;  /* 0x0000000000017941 */ /* 0x000fea0003800000 */
.L_x_5911:
        /* <DEDUP_REMOVED lines=11> */
.L_x_5915:
[----:B------:R-:W-:-:S04]  /*26de0*/  FADD.FTZ R7, R4, -R7 ;  /* 0x8000000704077221 */ /* 0x000fc80000010000 */
[----:B------:R-:W-:Y:S02]  /*26df0*/  FMUL.FTZ R7, R7, 0.5 ;  /* 0x3f00000007077820 */ /* 0x000fe40000410000 */
.L_x_5916:
[----:B------:R-:W-:Y:S05]  /*26e00*/  BSYNC B1 ;  /* 0x0000000000017941 */ /* 0x000fea0003800000 */
.L_x_5914:
        /* <DEDUP_REMOVED lines=35> */
.L_x_5909:
[----:B------:R0:W1:Y:S02]  /*27040*/  MUFU.SQRT R27, R26 ;  /* 0x0000001a001b7308 */ /* 0x0000640000002000 */
.L_x_5908:
[----:B------:R-:W-:Y:S05]  /*27050*/  BSYNC B0 ;  /* 0x0000000000007941 */ /* 0x000fea0003800000 */
.L_x_5907:
        /* <DEDUP_REMOVED lines=35> */
.L_x_5920:
        /* <DEDUP_REMOVED lines=17> */
.L_x_5926:
[----:B------:R-:W-:-:S04]  /*273a0*/  FADD.FTZ R2, -R2, R5 ;  /* 0x0000000502027221 */ /* 0x000fc80000010100 */
[----:B------:R-:W-:Y:S02]  /*273b0*/  FMUL.FTZ R2, R2, 0.5 ;  /* 0x3f00000002027820 */ /* 0x000fe40000410000 */
.L_x_5927:
[----:B------:R-:W-:Y:S05]  /*273c0*/  BSYNC B4 ;  /* 0x0000000000047941 */ /* 0x000fea0003800000 */
.L_x_5925:
        /* <DEDUP_REMOVED lines=10> */
.L_x_5929:
[----:B------:R-:W-:-:S04]  /*27470*/  FADD.FTZ R3, -R3, R4 ;  /* 0x0000000403037221 */ /* 0x000fc80000010100 */
[----:B------:R-:W-:Y:S02]  /*27480*/  FMUL.FTZ R3, R3, 0.5 ;  /* 0x3f00000003037820 */ /* 0x000fe40000410000 */
.L_x_5930:
[----:B------:R-:W-:Y:S05]  /*27490*/  BSYNC B4 ;  /* 0x0000000000047941 */ /* 0x000fea0003800000 */
.L_x_5928:
[----:B------:R-:W-:Y:S02]  /*274a0*/  FADD.FTZ R3, R3, R2 ;  /* 0x0000000203037221 */ /* 0x000fe40000010000 */
[----:B------:R-:W-:-:S04]  /*274b0*/  FADD.FTZ R28, R25, R28 ;  /* 0x0000001c191c7221 */ /* 0x000fc80000010000 */
[----:B------:R-:W-:-:S06]  /*274c0*/  FMUL.FTZ R28, R28, R3 ;  /* 0x000000031c1c7220 */ /* 0x000fcc0000410000 */
[----:B------:R-:W2:Y:S01]  /*274d0*/  MUFU.SQRT R28, R28 ;  /* 0x0000001c001c7308 */ /* 0x000ea20000002000 */
[----:B------:R-:W-:Y:S05]  /*274e0*/  BRA `(.L_x_5931) ;  /* 0x0000012000007947 */ /* 0x000fea0003800000 */
.L_x_5924:
        /* <DEDUP_REMOVED lines=12> */
.L_x_5923:
[----:B------:R-:W-:Y:S01]  /*275b0*/  FADD.FTZ R2, R28, 1 ;  /* 0x3f8000001c027421 */ /* 0x000fe20000010000 */
[----:B------:R-:W-:Y:S01]  /*275c0*/  MUFU.SQRT R3, R26 ;  /* 0x0000001a00037308 */ /* 0x000fe20000002000 */
[----:B------:R-:W-:Y:S02]  /*275d0*/  MOV R25, 0x3f800000 ;  /* 0x3f80000000197802 */ /* 0x000fe40000000f00 */
[----:B------:R-:W-:-:S06]  /*275e0*/  FMUL.FTZ R2, R2, 0.5 ;  /* 0x3f00000002027820 */ /* 0x000fcc0000410000 */
[----:B------:R-:W2:Y:S02]  /*275f0*/  MUFU.SQRT R2, R2 ;  /* 0x0000000200027308 */ /* 0x000ea40000002000 */
[----:B--2---:R-:W-:-:S06]  /*27600*/  FMUL.FTZ R28, R3, R2 ;  /* 0x00000002031c7220 */ /* 0x004fcc0000410000 */
.L_x_5931:
[----:B------:R-:W-:Y:S05]  /*27610*/  BSYNC B1 ;  /* 0x0000000000017941 */ /* 0x000fea0003800000 */
.L_x_5922:
[----:B------:R-:W-:Y:S05]  /*27620*/  BRA `(.L_x_5932) ;  /* 0x0000002000007947 */ /* 0x000fea0003800000 */
.L_x_5919:
[----:B------:R-:W-:Y:S02]  /*27630*/  FMUL.FTZ R28, R28, 16777216 ;  /* 0x4b8000001c1c7820 */ /* 0x000fe40000410000 */
[----:B------:R-:W-:Y:S02]  /*27640*/  FMUL.FTZ R25, R25, 16777216 ;  /* 0x4b80000019197820 */ /* 0x000fe40000410000 */
.L_x_5932:
[----:B------:R-:W-:Y:S05]  /*27650*/  BSYNC B0 ;  /* 0x0000000000007941 */ /* 0x000fea0003800000 */
.L_x_5918:
        /* <DEDUP_REMOVED lines=16> */
.L_x_5934:
[----:B------:R-:W-:Y:S05]  /*27760*/  BSYNC B4 ;  /* 0x0000000000047941 */ /* 0x000fea0003800000 */
.L_x_5933:
        /* <DEDUP_REMOVED lines=18> */
.L_x_5936:
[----:B------:R-:W-:Y:S02]  /*27890*/  ISETP.GE.AND P0, PT, R28, RZ, PT ;  /* 0x000000ff1c00720c */ /* 0x000fe40003f06270 */
[----:B------:R-:W-:-:S11]  /*278a0*/  MOV R3, 0x3fd774eb ;  /* 0x3fd774eb00037802 */ /* 0x000fd60000000f00 */
[----:B------:R-:W-:-:S04]  /*278b0*/  @P0 FFMA.FTZ R2, R3, 0.93318945169448852539, -R2 ;  /* 0x3f6ee58103020823 */ /* 0x000fc80000010802 */
[----:B------:R-:W-:Y:S02]  /*278c0*/  @!P0 FFMA.FTZ R2, R3, 0.93318945169448852539, R2 ;  /* 0x3f6ee58103028823 */ /* 0x000fe40000010002 */
.L_x_5937:
[----:B------:R-:W-:Y:S05]  /*278d0*/  BSYNC B0 ;  /* 0x0000000000007941 */ /* 0x000fea0003800000 */
.L_x_5935:
        /* <DEDUP_REMOVED lines=10> */
.L_x_5921:
[----:B------:R-:W-:Y:S05]  /*27980*/  BSYNC B3 ;  /* 0x0000000000037941 */ /* 0x000fea0003800000 */
.L_x_5917:
[----:B------:R-:W-:Y:S02]  /*27990*/  LOP3.LUT R23, R6, 0x80000000, R23, 0xb8, !PT ;  /* 0x8000000006177812 */ /* 0x000fe400078eb817 */
[----:B-1----:R-:W-:Y:S01]  /*279a0*/  LOP3.LUT R24, R27, 0x80000000, R24, 0xb8, !PT ;  /* 0x800000001b187812 */ /* 0x002fe200078eb818 */
[----:B------:R-:W-:Y:S05]  /*279b0*/  BRA `(.L_x_5904) ;  /* 0x000016d000007947 */ /* 0x000fea0003800000 */
.L_x_5906:
        /* <DEDUP_REMOVED lines=29> */
.L_x_5943:
[----:B------:R-:W-:Y:S05]  /*27b90*/  BSYNC B4 ;  /* 0x0000000000047941 */ /* 0x000fea0003800000 */
.L_x_5942:
        /* <DEDUP_REMOVED lines=18> */
.L_x_5945:
[----:B------:R-:W-:Y:S02]  /*27cc0*/  ISETP.GE.AND P0, PT, R27, RZ, PT ;  /* 0x000000ff1b00720c */ /* 0x000fe40003f06270 */
[----:B------:R-:W-:-:S11]  /*27cd0*/  MOV R3, 0x3fd774eb ;  /* 0x3fd774eb00037802 */ /* 0x000fd60000000f00 */
[----:B------:R-:W-:-:S04]  /*27ce0*/  @P0 FFMA.FTZ R2, R3, 0.93318945169448852539, -R2 ;  /* 0x3f6ee58103020823 */ /* 0x000fc80000010802 */
[----:B------:R-:W-:Y:S02]  /*27cf0*/  @!P0 FFMA.FTZ R2, R3, 0.93318945169448852539, R2 ;  /* 0x3f6ee58103028823 */ /* 0x000fe40000010002 */
.L_x_5946:
[----:B------:R-:W-:Y:S05]  /*27d00*/  BSYNC B0 ;  /* 0x0000000000007941 */ /* 0x000fea0003800000 */
.L_x_5944:
        /* <DEDUP_REMOVED lines=13> */
.L_x_5941:
        /* <DEDUP_REMOVED lines=11> */
.L_x_5949:
[----:B------:R-:W-:Y:S05]  /*27e90*/  BSYNC B4 ;  /* 0x0000000000047941 */ /* 0x000fea0003800000 */
.L_x_5948:
        /* <DEDUP_REMOVED lines=18> */
.L_x_5951:
[----:B------:R-:W-:Y:S02]  /*27fc0*/  ISETP.GE.AND P0, PT, R27, RZ, PT ;  /* 0x000000ff1b00720c */ /* 0x000fe40003f06270 */
[----:B------:R-:W-:-:S11]  /*27fd0*/  MOV R3, 0x3fd774eb ;  /* 0x3fd774eb00037802 */ /* 0x000fd60000000f00 */
[----:B------:R-:W-:-:S04]  /*27fe0*/  @P0 FFMA.FTZ R2, R3, 0.93318945169448852539, -R2 ;  /* 0x3f6ee58103020823 */ /* 0x000fc80000010802 */
[----:B------:R-:W-:Y:S02]  /*27ff0*/  @!P0 FFMA.FTZ R2, R3, 0.93318945169448852539, R2 ;  /* 0x3f6ee58103028823 */ /* 0x000fe40000010002 */
.L_x_5952:
[----:B------:R-:W-:Y:S05]  /*28000*/  BSYNC B0 ;  /* 0x0000000000007941 */ /* 0x000fea0003800000 */
.L_x_5950:
        /* <DEDUP_REMOVED lines=27> */
.L_x_5940:
        /* <DEDUP_REMOVED lines=32> */
.L_x_5954:
[----:B------:R-:W-:Y:S05]  /*283c0*/  BSYNC B4 ;  /* 0x0000000000047941 */ /* 0x000fea0003800000 */
.L_x_5953:
        /* <DEDUP_REMOVED lines=18> */
.L_x_5956:
[----:B------:R-:W-:Y:S02]  /*284f0*/  ISETP.GE.AND P0, PT, R27, RZ, PT ;  /* 0x000000ff1b00720c */ /* 0x000fe40003f06270 */
[----:B------:R-:W-:-:S11]  /*28500*/  MOV R3, 0x3fd774eb ;  /* 0x3fd774eb00037802 */ /* 0x000fd60000000f00 */
[----:B------:R-:W-:-:S04]  /*28510*/  @P0 FFMA.FTZ R2, R3, 0.93318945169448852539, -R2 ;  /* 0x3f6ee58103020823 */ /* 0x000fc80000010802 */
[----:B------:R-:W-:Y:S02]  /*28520*/  @!P0 FFMA.FTZ R2, R3, 0.93318945169448852539, R2 ;  /* 0x3f6ee58103028823 */ /* 0x000fe40000010002 */
.L_x_5957:
[----:B------:R-:W-:Y:S05]  /*28530*/  BSYNC B0 ;  /* 0x0000000000007941 */ /* 0x000fea0003800000 */
.L_x_5955:
        /* <DEDUP_REMOVED lines=11> */
.L_x_5939:
        /* <DEDUP_REMOVED lines=22> */
.L_x_5961:
[----:B------:R-:W-:Y:S05]  /*28750*/  BSYNC B4 ;  /* 0x0000000000047941 */ /* 0x000fea0003800000 */
.L_x_5960:
        /* <DEDUP_REMOVED lines=24> */
.L_x_5959:
        /* <DEDUP_REMOVED lines=11> */
.L_x_5963:
[----:B------:R-:W-:Y:S05]  /*28990*/  BSYNC B4 ;  /* 0x0000000000047941 */ /* 0x000fea0003800000 */
.L_x_5962:
        /* <DEDUP_REMOVED lines=38> */
.L_x_5958:
        /* <DEDUP_REMOVED lines=32> */
.L_x_5965:
[----:B------:R-:W-:Y:S05]  /*28e00*/  BSYNC B4 ;  /* 0x0000000000047941 */ /* 0x000fea0003800000 */
.L_x_5964:
        /* <DEDUP_REMOVED lines=21> */
.L_x_5947:
[----:B------:R-:W-:Y:S05]  /*28f60*/  BSYNC B3 ;  /* 0x0000000000037941 */ /* 0x000fea0003800000 */
.L_x_5938:
[----:B------:R-:W-:Y:S01]  /*28f70*/  FADD.FTZ R3, R28, 0.69314718246459960938 ;  /* 0x3f3172181c037421 */ /* 0x000fe20000010000 */
[----:B------:R-:W-:-:S04]  /*28f80*/  LOP3.LUT R23, R2, 0x80000000, R23, 0xb8, !PT ;  /* 0x8000000002177812 */ /* 0x000fc800078eb817 */
[----:B------:R-:W-:Y:S01]  /*28f90*/  LOP3.LUT R24, R3, 0x80000000, R24, 0xb8, !PT ;  /* 0x8000000003187812 */ /* 0x000fe200078eb818 */
[----:B------:R-:W-:Y:S05]  /*28fa0*/  BRA `(.L_x_5904) ;  /* 0x000000e000007947 */ /* 0x000fea0003800000 */
.L_x_5905:
        /* <DEDUP_REMOVED lines=14> */
.L_x_5904:
[----:B------:R-:W-:Y:S05]  /*29090*/  BSYNC B2 ;  /* 0x0000000000027941 */ /* 0x000fea0003800000 */
.L_x_5903:
        /* <DEDUP_REMOVED lines=115> */
.L_x_5973:
        /* <DEDUP_REMOVED lines=10> */
.L_x_5975:
[----:B------:R-:W-:-:S04]  /*29870*/  FADD.FTZ R5, -R2, R7 ;  /* 0x0000000702057221 */ /* 0x000fc80000010100 */
[----:B------:R-:W-:Y:S02]  /*29880*/  FMUL.FTZ R5, R5, 0.5 ;  /* 0x3f00000005057820 */ /* 0x000fe40000410000 */
.L_x_5976:
[----:B------:R-:W-:Y:S05]  /*29890*/  BSYNC B1 ;  /* 0x0000000000017941 */ /* 0x000fea0003800000 */
.L_x_5974:
        /* <DEDUP_REMOVED lines=11> */
.L_x_5978:
[----:B------:R-:W-:-:S04]  /*29950*/  FADD.FTZ R6, R4, -R29 ;  /* 0x8000001d04067221 */ /* 0x000fc80000010000 */
[----:B------:R-:W-:Y:S02]  /*29960*/  FMUL.FTZ R6, R6, 0.5 ;  /* 0x3f00000006067820 */ /* 0x000fe40000410000 */
.L_x_5979:
[----:B------:R-:W-:Y:S05]  /*29970*/  BSYNC B1 ;  /* 0x0000000000017941 */ /* 0x000fea0003800000 */
.L_x_5977:
        /* <DEDUP_REMOVED lines=35> */
.L_x_5972:
[----:B------:R0:W1:Y:S02]  /*29bb0*/  MUFU.SQRT R31, R30 ;  /* 0x0000001e001f7308 */ /* 0x0000640000002000 */
.L_x_5971:
[----:B------:R-:W-:Y:S05]  /*29bc0*/  BSYNC B0 ;  /* 0x0000000000007941 */ /* 0x000fea0003800000 */
.L_x_5970:
        /* <DEDUP_REMOVED lines=35> */
.L_x_5983:
        /* <DEDUP_REMOVED lines=17> */
.L_x_5989:
[----:B------:R-:W-:-:S04]  /*29f10*/  FADD.FTZ R2, -R2, R7 ;  /* 0x0000000702027221 */ /* 0x000fc80000010100 */
[----:B------:R-:W-:Y:S02]  /*29f20*/  FMUL.FTZ R2, R2, 0.5 ;  /* 0x3f00000002027820 */ /* 0x000fe40000410000 */
.L_x_5990:
[----:B------:R-:W-:Y:S05]  /*29f30*/  BSYNC B4 ;  /* 0x0000000000047941 */ /* 0x000fea0003800000 */
.L_x_5988:
        /* <DEDUP_REMOVED lines=10> */
.L_x_5992:
[----:B------:R-:W-:-:S04]  /*29fe0*/  FADD.FTZ R3, -R3, R4 ;  /* 0x0000000403037221 */ /* 0x000fc80000010100 */
[----:B------:R-:W-:Y:S02]  /*29ff0*/  FMUL.FTZ R3, R3, 0.5 ;  /* 0x3f00000003037820 */ /* 0x000fe40000410000 */
.L_x_5993:
[----:B------:R-:W-:Y:S05]  /*2a000*/  BSYNC B4 ;  /* 0x0000000000047941 */ /* 0x000fea0003800000 */
.L_x_5991:
[----:B------:R-:W-:Y:S02]  /*2a010*/  FADD.FTZ R3, R3, R2 ;  /* 0x0000000203037221 */ /* 0x000fe40000010000 */
[----:B------:R-:W-:-:S04]  /*2a020*/  FADD.FTZ R28, R27, R28 ;  /* 0x0000001c1b1c7221 */ /* 0x000fc80000010000 */
[----:B------:R-:W-:-:S06]  /*2a030*/  FMUL.FTZ R28, R28, R3 ;  /* 0x000000031c1c7220 */ /* 0x000fcc0000410000 */
[----:B------:R-:W2:Y:S01]  /*2a040*/  MUFU.SQRT R28, R28 ;  /* 0x0000001c001c7308 */ /* 0x000ea20000002000 */
[----:B------:R-:W-:Y:S05]  /*2a050*/  BRA `(.L_x_5994) ;  /* 0x0000012000007947 */ /* 0x000fea0003800000 */
.L_x_5987:
        /* <DEDUP_REMOVED lines=12> */
.L_x_5986:
[----:B------:R-:W-:Y:S01]  /*2a120*/  FADD.FTZ R2, R28, 1 ;  /* 0x3f8000001c027421 */ /* 0x000fe20000010000 */
[----:B------:R-:W-:Y:S01]  /*2a130*/  MUFU.SQRT R3, R30 ;  /* 0x0000001e00037308 */ /* 0x000fe20000002000 */
[----:B------:R-:W-:Y:S02]  /*2a140*/  MOV R27, 0x3f800000 ;  /* 0x3f800000001b7802 */ /* 0x000fe40000000f00 */
[----:B------:R-:W-:-:S06]  /*2a150*/  FMUL.FTZ R2, R2, 0.5 ;  /* 0x3f00000002027820 */ /* 0x000fcc0000410000 */
[----:B------:R-:W2:Y:S02]  /*2a160*/  MUFU.SQRT R2, R2 ;  /* 0x0000000200027308 */ /* 0x000ea40000002000 */
[----:B--2---:R-:W-:-:S06]  /*2a170*/  FMUL.FTZ R28, R3, R2 ;  /* 0x00000002031c7220 */ /* 0x004fcc0000410000 */
.L_x_5994:
[----:B------:R-:W-:Y:S05]  /*2a180*/  BSYNC B1 ;  /* 0x0000000000017941 */ /* 0x000fea0003800000 */
.L_x_5985:
[----:B------:R-:W-:Y:S05]  /*2a190*/  BRA `(.L_x_5995) ;  /* 0x0000002000007947 */ /* 0x000fea0003800000 */
.L_x_5982:
[----:B------:R-:W-:Y:S02]  /*2a1a0*/  FMUL.FTZ R28, R28, 16777216 ;  /* 0x4b8000001c1c7820 */ /* 0x000fe40000410000 */
[----:B------:R-:W-:Y:S02]  /*2a1b0*/  FMUL.FTZ R27, R27, 16777216 ;  /* 0x4b8000001b1b7820 */ /* 0x000fe40000410000 */
.L_x_5995:
[----:B------:R-:W-:Y:S05]  /*2a1c0*/  BSYNC B0 ;  /* 0x0000000000007941 */ /* 0x000fea0003800000 */
.L_x_5981:
        /* <DEDUP_REMOVED lines=16> */
.L_x_5997:
[----:B------:R-:W-:Y:S05]  /*2a2d0*/  BSYNC B4 ;  /* 0x0000000000047941 */ /* 0x000fea0003800000 */
.L_x_5996:
        /* <DEDUP_REMOVED lines=18> */
.L_x_5999:
[----:B------:R-:W-:Y:S02]  /*2a400*/  ISETP.GE.AND P0, PT, R28, RZ, PT ;  /* 0x000000ff1c00720c */ /* 0x000fe40003f06270 */
[----:B------:R-:W-:-:S11]  /*2a410*/  MOV R3, 0x3fd774eb ;  /* 0x3fd774eb00037802 */ /* 0x000fd60000000f00 */
[----:B------:R-:W-:-:S04]  /*2a420*/  @P0 FFMA.FTZ R2, R3, 0.93318945169448852539, -R2 ;  /* 0x3f6ee58103020823 */ /* 0x000fc80000010802 */
[----:B------:R-:W-:Y:S02]  /*2a430*/  @!P0 FFMA.FTZ R2, R3, 0.93318945169448852539, R2 ;  /* 0x3f6ee58103028823 */ /* 0x000fe40000010002 */
.L_x_6000:
[----:B------:R-:W-:Y:S05]  /*2a440*/  BSYNC B0 ;  /* 0x0000000000007941 */ /* 0x000fea0003800000 */
.L_x_5998:
        /* <DEDUP_REMOVED lines=10> */
.L_x_5984:
[----:B------:R-:W-:Y:S05]  /*2a4f0*/  BSYNC B3 ;  /* 0x0000000000037941 */ /* 0x000fea0003800000 */
.L_x_5980:
[----:B------:R-:W-:Y:S02]  /*2a500*/  LOP3.LUT R25, R2, 0x80000000, R25, 0xb8, !PT ;  /* 0x8000000002197812 */ /* 0x000fe400078eb819 */
[----:B-1----:R-:W-:Y:S01]  /*2a510*/  LOP3.LUT R26, R31, 0x80000000, R26, 0xb8, !PT ;  /* 0x800000001f1a7812 */ /* 0x002fe200078eb81a */
[----:B------:R-:W-:Y:S05]  /*2a520*/  BRA `(.L_x_5967) ;  /* 0x0000170000007947 */ /* 0x000fea0003800000 */
.L_x_5969:
        /* <DEDUP_REMOVED lines=29> */
.L_x_6006:
[----:B------:R-:W-:Y:S05]  /*2a700*/  BSYNC B4 ;  /* 0x0000000000047941 */ /* 0x000fea0003800000 */
.L_x_6005:
        /* <DEDUP_REMOVED lines=18> */
.L_x_6008:
[----:B------:R-:W-:Y:S02]  /*2a830*/  ISETP.GE.AND P0, PT, R28, RZ, PT ;  /* 0x000000ff1c00720c */ /* 0x000fe40003f06270 */
[----:B------:R-:W-:-:S11]  /*2a840*/  MOV R3, 0x3fd774eb ;  /* 0x3fd774eb00037802 */ /* 0x000fd60000000f00 */
[----:B------:R-:W-:-:S04]  /*2a850*/  @P0 FFMA.FTZ R2, R3, 0.93318945169448852539, -R2 ;  /* 0x3f6ee58103020823 */ /* 0x000fc80000010802 */
[----:B------:R-:W-:Y:S02]  /*2a860*/  @!P0 FFMA.FTZ R2, R3, 0.93318945169448852539, R2 ;  /* 0x3f6ee58103028823 */ /* 0x000fe40000010002 */
.L_x_6009:
[----:B------:R-:W-:Y:S05]  /*2a870*/  BSYNC B0 ;  /* 0x0000000000007941 */ /* 0x000fea0003800000 */
.L_x_6007:
        /* <DEDUP_REMOVED lines=13> */
.L_x_6004:
        /* <DEDUP_REMOVED lines=11> */
.L_x_6012:
[----:B------:R-:W-:Y:S05]  /*2aa00*/  BSYNC B4 ;  /* 0x0000000000047941 */ /* 0x000fea0003800000 */
.L_x_6011:
        /* <DEDUP_REMOVED lines=18> */
.L_x_6014:
[----:B------:R-:W-:Y:S02]  /*2ab30*/  ISETP.GE.AND P0, PT, R28, RZ, PT ;  /* 0x000000ff1c00720c */ /* 0x000fe40003f06270 */
[----:B------:R-:W-:-:S11]  /*2ab40*/  MOV R3, 0x3fd774eb ;  /* 0x3fd774eb00037802 */ /* 0x000fd60000000f00 */
[----:B------:R-:W-:-:S04]  /*2ab50*/  @P0 FFMA.FTZ R2, R3, 0.93318945169448852539, -R2 ;  /* 0x3f6ee58103020823 */ /* 0x000fc80000010802 */
[----:B------:R-:W-:Y:S02]  /*2ab60*/  @!P0 FFMA.FTZ R2, R3, 0.93318945169448852539, R2 ;  /* 0x3f6ee58103028823 */ /* 0x000fe40000010002 */
.L_x_6015:
[----:B------:R-:W-:Y:S05]  /*2ab70*/  BSYNC B0 ;  /* 0x0000000000007941 */ /* 0x000fea0003800000 */
.L_x_6013:
        /* <DEDUP_REMOVED lines=27> */
.L_x_6003:
        /* <DEDUP_REMOVED lines=32> */
.L_x_6017:
[----:B------:R-:W-:Y:S05]  /*2af30*/  BSYNC B4 ;  /* 0x0000000000047941 */ /* 0x000fea0003800000 */
.L_x_6016:
        /* <DEDUP_REMOVED lines=18> */
.L_x_6019:
[----:B------:R-:W-:Y:S02]  /*2b060*/  ISETP.GE.AND P0, PT, R28, RZ, PT ;  /* 0x000000ff1c00720c */ /* 0x000fe40003f06270 */
[----:B------:R-:W-:-:S11]  /*2b070*/  MOV R3, 0x3fd774eb ;  /* 0x3fd774eb00037802 */ /* 0x000fd60000000f00 */
[----:B------:R-:W-:-:S04]  /*2b080*/  @P0 FFMA.FTZ R2, R3, 0.93318945169448852539, -R2 ;  /* 0x3f6ee58103020823 */ /* 0x000fc80000010802 */
[----:B------:R-:W-:Y:S02]  /*2b090*/  @!P0 FFMA.FTZ R2, R3, 0.93318945169448852539, R2 ;  /* 0x3f6ee58103028823 */ /* 0x000fe40000010002 */
.L_x_6020:
[----:B------:R-:W-:Y:S05]  /*2b0a0*/  BSYNC B0 ;  /* 0x0000000000007941 */ /* 0x000fea0003800000 */
.L_x_6018:
        /* <DEDUP_REMOVED lines=11> */
.L_x_6002:
        /* <DEDUP_REMOVED lines=22> */
[----:B------:R-:W-:Y:S05]  /*2b2c0*/  CALL.REL.NOINC `($__internal_5_$__cuda_sm3x_div_rn_ftz_f32_slowpath) ;  /* 0x00000dd000007944 */ /* 0x000fea0003c00000 */
.L_x_6024:
[----:B------:R-:W-:Y:S05]  /*2b2d0*/  BSYNC B4 ;  /* 0x0000000000047941 */ /* 0x000fea0003800000 */
.L_x_6023:
        /* <DEDUP_REMOVED lines=24> */
.L_x_6022:
        /* <DEDUP_REMOVED lines=12> */
.L_x_6026:
[----:B------:R-:W-:Y:S05]  /*2b520*/  BSYNC B4 ;  /* 0x0000000000047941 */ /* 0x000fea0003800000 */
.L_x_6025:
        /* <DEDUP_REMOVED lines=38> */
.L_x_6021:
        /* <DEDUP_REMOVED lines=32> */
[----:B------:R-:W-:Y:S05]  /*2b990*/  CALL.REL.NOINC `($__internal_5_$__cuda_sm3x_div_rn_ftz_f32_slowpath) ;  /* 0x0000070000007944 */ /* 0x000fea0003c00000 */
.L_x_6028:
[----:B------:R-:W-:Y:S05]  /*2b9a0*/  BSYNC B4 ;  /* 0x0000000000047941 */ /* 0x000fea0003800000 */
.L_x_6027:
        /* <DEDUP_REMOVED lines=21> */
.L_x_6010:
[----:B------:R-:W-:Y:S05]  /*2bb00*/  BSYNC B3 ;  /* 0x0000000000037941 */ /* 0x000fea0003800000 */
.L_x_6001:
[----:B------:R-:W-:Y:S01]  /*2bb10*/  FADD.FTZ R3, R30, 0.69314718246459960938 ;  /* 0x3f3172181e037421 */ /* 0x000fe20000010000 */
[----:B------:R-:W-:-:S04]  /*2bb20*/  LOP3.LUT R25, R2, 0x80000000, R25, 0xb8, !PT ;  /* 0x8000000002197812 */ /* 0x000fc800078eb819 */
[----:B------:R-:W-:Y:S01]  /*2bb30*/  LOP3.LUT R26, R3, 0x80000000, R26, 0xb8, !PT ;  /* 0x80000000031a7812 */ /* 0x000fe200078eb81a */
[----:B------:R-:W-:Y:S05]  /*2bb40*/  BRA `(.L_x_5967) ;  /* 0x000000e000007947 */ /* 0x000fea0003800000 */
.L_x_5968:
        /* <DEDUP_REMOVED lines=14> */
.L_x_5967:
[----:B------:R-:W-:Y:S05]  /*2bc30*/  BSYNC B2 ;  /* 0x0000000000027941 */ /* 0x000fea0003800000 */
.L_x_5966:
        /* <DEDUP_REMOVED lines=27> */
.L_x_6031:
        /* <DEDUP_REMOVED lines=8> */
.L_x_6032:
        /* <DEDUP_REMOVED lines=8> */
.L_x_6033:
        /* <DEDUP_REMOVED lines=9> */
.L_x_6034:
[----:B------:R-:W-:Y:S05]  /*2bf80*/  BSYNC B1 ;  /* 0x0000000000017941 */ /* 0x000fea0003800000 */
.L_x_6030:
[----:B------:R-:W-:-:S13]  /*2bf90*/  ISETP.GE.AND P0, PT, R2, R9, PT ;  /* 0x000000090200720c */ /* 0x000fda0003f06270 */
[----:B01----:R-:W-:Y:S02]  /*2bfa0*/  @!P0 IADD3 R4, R0, R2, RZ ;  /* 0x0000000200048210 */ /* 0x003fe40007ffe0ff */
[----:B------:R-:W-:Y:S02]  /*2bfb0*/  @!P0 MOV R5, 0x4 ;  /* 0x0000000400058802 */ /* 0x000fe40000000f00 */
[----:B------:R-:W-:Y:S02]  /*2bfc0*/  @!P0 F2FP.PACK_AB R23, R24, R23 ;  /* 0x000000171817823e */ /* 0x000fe400000000ff */
[----:B------:R-:W-:Y:S01]  /*2bfd0*/  @!P0 IADD3 R2, R2, 0x80, RZ ;  /* 0x0000008002028810 */ /* 0x000fe20007ffe0ff */
[----:B------:R-:W-:-:S05]  /*2bfe0*/  @!P0 IMAD.WIDE.U32 R4, R4, R5, c[0x0][0x168] ;  /* 0x00005a0004048625 */ /* 0x000fca00078e0005 */
[----:B------:R0:W-:Y:S02]  /*2bff0*/  @!P0 STG.E [R4.64], R23 ;  /* 0x0000001704008986 */ /* 0x0001e4000c101904 */
.L_x_6035:
[----:B------:R-:W-:Y:S05]  /*2c000*/  BSYNC B0 ;  /* 0x0000000000007941 */ /* 0x000fea0003800000 */
.L_x_6029:
[----:B------:R-:W-:Y:S01]  /*2c010*/  WARPSYNC 0xffffffff ;  /* 0xffffffff00007948 */ /* 0x000fe20003800000 */
[----:B------:R-:W-:-:S13]  /*2c020*/  ISETP.GE.AND P0, PT, R2, R9, PT ;  /* 0x000000090200720c */ /* 0x000fda0003f06270 */
[----:B------:R-:W-:Y:S05]  /*2c030*/  @P0 EXIT ;  /* 0x000000000000094d */ /* 0x000fea0003800000 */
[----:B------:R-:W-:Y:S01]  /*2c040*/  HFMA2.MMA R3, -RZ, RZ, 0, 2.384185791015625e-07 ;  /* 0x00000004ff037435 */ /* 0x000fe200000001ff */
[----:B------:R-:W-:Y:S02]  /*2c050*/  IADD3 R2, R0, R2, RZ ;  /* 0x0000000200027210 */ /* 0x000fe40007ffe0ff */
[----:B------:R-:W-:-:S07]  /*2c060*/  F2FP.PACK_AB R25, R26, R25 ;  /* 0x000000191a19723e */ /* 0x000fce00000000ff */
[----:B------:R-:W-:-:S05]  /*2c070*/  IMAD.WIDE.U32 R2, R2, R3, c[0x0][0x168] ;  /* 0x00005a0002027625 */ /* 0x000fca00078e0003 */
[----:B------:R-:W-:Y:S01]  /*2c080*/  STG.E [R2.64], R25 ;  /* 0x0000001902007986 */ /* 0x000fe2000c101904 */
[----:B------:R-:W-:Y:S05]  /*2c090*/  EXIT ;  /* 0x000000000000794d */ /* 0x000fea0003800000 */
        .weak           $__internal_5_$__cuda_sm3x_div_rn_ftz_f32_slowpath
        .type           $__internal_5_$__cuda_sm3x_div_rn_ftz_f32_slowpath,@function
        .size           $__internal_5_$__cuda_sm3x_div_rn_ftz_f32_slowpath,(.L_x_16332 - $__internal_5_$__cuda_sm3x_div_rn_ftz_f32_slowpath)
$__internal_5_$__cuda_sm3x_div_rn_ftz_f32_slowpath:
        /* <DEDUP_REMOVED lines=16> */
[----:B------:R-:W-:Y:S02]  /*2c1a0*/  FSETP.NEU.FTZ.AND P2, PT, R7, RZ, PT ;  /* 0x000000ff0700720b */ /* 0x000fe40003f5d000 */
[----:B------:R-:W-:Y:S02]  /*2c1b0*/  FSETP.NEU.FTZ.AND P1, PT, R29, RZ, PT ;  /* 0x000000ff1d00720b */ /* 0x000fe40003f3d000 */
[----:B------:R-:W-:-:S11]  /*2c1c0*/  FSETP.NEU.FTZ.AND P0, PT, R7, RZ, PT ;  /* 0x000000ff0700720b */ /* 0x000fd60003f1d000 */
[----:B------:R-:W-:Y:S01]  /*2c1d0*/  @!P1 BREAK !P2, B1 ;  /* 0x0000000000019942 */ /* 0x000fe20005000000 */
[----:B------:R-:W-:Y:S05]  /*2c1e0*/  @!P1 BRA !P2, `(.L_x_6040) ;  /* 0x0000030000009947 */ /* 0x000fea0005000000 */
[----:B------:R-:W-:Y:S02]  /*2c1f0*/  FSETP.NEU.FTZ.AND P4, PT, |R7|, +INF , PT ;  /* 0x7f8000000700780b */ /* 0x000fe40003f9d200 */
        /* <DEDUP_REMOVED lines=10> */
.L_x_6038:
[----:B------:R-:W-:Y:S05]  /*2c2a0*/  BSYNC B1 ;  /* 0x0000000000017941 */ /* 0x000fea0003800000 */
.L_x_6037:
        /* <DEDUP_REMOVED lines=27> */
.L_x_6044:
[----:B------:R-:W-:Y:S02]  /*2c460*/  LEA R4, R3, R4, 0x17 ;  /* 0x0000000403047211 */ /* 0x000fe400078eb8ff */
.L_x_6045:
[----:B------:R-:W-:Y:S05]  /*2c470*/  BSYNC B1 ;  /* 0x0000000000017941 */ /* 0x000fea0003800000 */
.L_x_6043:
[----:B------:R-:W-:Y:S01]  /*2c480*/  MOV R3, R4 ;  /* 0x0000000400037202 */ /* 0x000fe20000000f00 */
[----:B------:R-:W-:Y:S05]  /*2c490*/  BRA `(.L_x_6046) ;  /* 0x0000008000007947 */ /* 0x000fea0003800000 */
.L_x_6042:
[----:B------:R-:W-:-:S04]  /*2c4a0*/  LOP3.LUT R3, R29, 0x80000000, R7, 0x48, !PT ;  /* 0x800000001d037812 */ /* 0x000fc800078e4807 */
[----:B------:R-:W-:Y:S01]  /*2c4b0*/  LOP3.LUT R3, R3, 0x7f800000, RZ, 0xfc, !PT ;  /* 0x7f80000003037812 */ /* 0x000fe200078efcff */
[----:B------:R-:W-:Y:S05]  /*2c4c0*/  BRA `(.L_x_6046) ;  /* 0x0000005000007947 */ /* 0x000fea0003800000 */
.L_x_6041:
[----:B------:R-:W-:Y:S01]  /*2c4d0*/  LOP3.LUT R3, R29, 0x80000000, R7, 0x48, !PT ;  /* 0x800000001d037812 */ /* 0x000fe200078e4807 */
[----:B------:R-:W-:Y:S05]  /*2c4e0*/  BRA `(.L_x_6046) ;  /* 0x0000003000007947 */ /* 0x000fea0003800000 */
.L_x_6040:
[----:B------:R-:W0:Y:S01]  /*2c4f0*/  MUFU.RSQ R3, -QNAN ;  /* 0xffc0000000037908 */ /* 0x000e220000001400 */
[----:B------:R-:W-:Y:S05]  /*2c500*/  BRA `(.L_x_6046) ;  /* 0x0000001000007947 */ /* 0x000fea0003800000 */
.L_x_6039:
[----:B------:R-:W-:Y:S02]  /*2c510*/  FADD.FTZ R3, R7, R29 ;  /* 0x0000001d07037221 */ /* 0x000fe40000010000 */
.L_x_6046:
[----:B------:R-:W-:Y:S05]  /*2c520*/  BSYNC B0 ;  /* 0x0000000000007941 */ /* 0x000fea0003800000 */
.L_x_6036:
[----:B------:R-:W-:Y:S01]  /*2c530*/  HFMA2.MMA R5, -RZ, RZ, 0, 0 ;  /* 0x00000000ff057435 */ /* 0x000fe200000001ff */
[----:B------:R-:W-:-:S05]  /*2c540*/  MOV R4, R2 ;  /* 0x0000000200047202 */ /* 0x000fca0000000f00 */
[----:B------:R-:W-:Y:S05]  /*2c550*/  RET.REL.NODEC R4 `(_ZN2at6native29vectorized_elementwise_kernelILi4EZZZNS0_16asin_kernel_cudaERNS_18TensorIteratorBaseEENKUlvE_clEvENKUlvE1_clEvEUlN3c107complexINS6_4HalfEEEE_St5arrayIPcLm2EEEEviT0_T1_) ;  /* 0xfffd3aa004007950 */ /* 0x000fea0003c3ffff */
.L_x_6047:
        /* <DEDUP_REMOVED lines=10> */
.L_x_16332:


//--------------------- .text._ZN2at6native29vectorized_elementwise_kernelILi8EZZZNS0_16asin_kernel_cudaERNS_18TensorIteratorBaseEENKUlvE_clEvENKUlvE1_clEvEUlN3c107complexINS6_4HalfEEEE_St5arrayIPcLm2EEEEviT0_T1_ --------------------------
	.section	.text._ZN2at6native29vectorized_elementwise_kernelILi8EZZZNS0_16asin_kernel_cudaERNS_18TensorIteratorBaseEENKUlvE_clEvENKUlvE1_clEvEUlN3c107complexINS6_4HalfEEEE_St5arrayIPcLm2EEEEviT0_T1_,"ax",@progbits
	.sectioninfo	@"SHI_REGISTERS=4"
	.align	128
        .global         _ZN2at6native29vectorized_elementwise_kernelILi8EZZZNS0_16asin_kernel_cudaERNS_18TensorIteratorBaseEENKUlvE_clEvENKUlvE1_clEvEUlN3c107complexINS6_4HalfEEEE_St5arrayIPcLm2EEEEviT0_T1_
        .type           _ZN2at6native29vectorized_elementwise_kernelILi8EZZZNS0_16asin_kernel_cudaERNS_18TensorIteratorBaseEENKUlvE_clEvENKUlvE1_clEvEUlN3c107complexINS6_4HalfEEEE_St5arrayIPcLm2EEEEviT0_T1_,@function
        .size           _ZN2at6native29vectorized_elementwise_kernelILi8EZZZNS0_16asin_kernel_cudaERNS_18TensorIteratorBaseEENKUlvE_clEvENKUlvE1_clEvEUlN3c107complexINS6_4HalfEEEE_St5arrayIPcLm2EEEEviT0_T1_,(.L_x_16385 - _ZN2at6native29vectorized_elementwise_kernelILi8EZZZNS0_16asin_kernel_cudaERNS_18TensorIteratorBaseEENKUlvE_clEvENKUlvE1_clEvEUlN3c107complexINS6_4HalfEEEE_St5arrayIPcLm2EEEEviT0_T1_)
        .other          _ZN2at6native29vectorized_elementwise_kernelILi8EZZZNS0_16asin_kernel_cudaERNS_18TensorIteratorBaseEENKUlvE_clEvENKUlvE1_clEvEUlN3c107complexINS6_4HalfEEEE_St5arrayIPcLm2EEEEviT0_T1_,@"STO_CUDA_ENTRY STV_DEFAULT"
_ZN2at6native29vectorized_elementwise_kernelILi8EZZZNS0_16asin_kernel_cudaERNS_18TensorIteratorBaseEENKUlvE_clEvENKUlvE1_clEvEUlN3c107complexINS6_4HalfEEEE_St5arrayIPcLm2EEEEviT0_T1_:
.text._ZN2at6native29vectorized_elementwise_kernelILi8EZZZNS0_16asin_kernel_cudaERNS_18TensorIteratorBaseEENKUlvE_clEvENKUlvE1_clEvEUlN3c107complexINS6_4HalfEEEE_St5arrayIPcLm2EEEEviT0_T1_:
[----:B------:R-:W-:Y:S02]  /*0000*/  MOV R1, c[0x0][0x28] ;  /* 0x00000a0000017a02 */ /* 0x000fe40000000f00 */
[----:B------:R-:W-:Y:S05]  /*0010*/  EXIT ;  /* 0x000000000000794d */ /* 0x000fea0003800000 */
.L_x_6048:
        /* <DEDUP_REMOVED lines=14> */
.L_x_16385:


//--------------------- .text._ZN2at6native18elementwise_kernelILi128ELi4EZNS0_15gpu_kernel_implIZZZNS0_16asin_kernel_cudaERNS_18TensorIteratorBaseEENKUlvE_clEvENKUlvE0_clEvEUlN3c107complexIfEEE_EEvS4_RKT_EUliE_EEviT1_ --------------------------
	.section	.text._ZN2at6native18elementwise_kernelILi128ELi4EZNS0_15gpu_kernel_implIZZZNS0_16asin_kernel_cudaERNS_18TensorIteratorBaseEENKUlvE_clEvENKUlvE0_clEvEUlN3c107complexIfEEE_EEvS4_RKT_EUliE_EEviT1_,"ax",@progbits
	.sectioninfo	@"SHI_REGISTERS=26"
	.align	128
        .global         _ZN2at6native18elementwise_kernelILi128ELi4EZNS0_15gpu_kernel_implIZZZNS0_16asin_kernel_cudaERNS_18TensorIteratorBaseEENKUlvE_clEvENKUlvE0_clEvEUlN3c107complexIfEEE_EEvS4_RKT_EUliE_EEviT1_
        .type           _ZN2at6native18elementwise_kernelILi128ELi4EZNS0_15gpu_kernel_implIZZZNS0_16asin_kernel_cudaERNS_18TensorIteratorBaseEENKUlvE_clEvENKUlvE0_clEvEUlN3c107complexIfEEE_EEvS4_RKT_EUliE_EEviT1_,@function
        .size           _ZN2at6native18elementwise_kernelILi128ELi4EZNS0_15gpu_kernel_implIZZZNS0_16asin_kernel_cudaERNS_18TensorIteratorBaseEENKUlvE_clEvENKUlvE0_clEvEUlN3c107complexIfEEE_EEvS4_RKT_EUliE_EEviT1_,(.L_x_16333 - _ZN2at6native18elementwise_kernelILi128ELi4EZNS0_15gpu_kernel_implIZZZNS0_16asin_kernel_cudaERNS_18TensorIteratorBaseEENKUlvE_clEvENKUlvE0_clEvEUlN3c107complexIfEEE_EEvS4_RKT_EUliE_EEviT1_)
        .other          _ZN2at6native18elementwise_kernelILi128ELi4EZNS0_15gpu_kernel_implIZZZNS0_16asin_kernel_cudaERNS_18TensorIteratorBaseEENKUlvE_clEvENKUlvE0_clEvEUlN3c107complexIfEEE_EEvS4_RKT_EUliE_EEviT1_,@"STO_CUDA_ENTRY STV_DEFAULT"
_ZN2at6native18elementwise_kernelILi128ELi4EZNS0_15gpu_kernel_implIZZZNS0_16asin_kernel_cudaERNS_18TensorIteratorBaseEENKUlvE_clEvENKUlvE0_clEvEUlN3c107complexIfEEE_EEvS4_RKT_EUliE_EEviT1_:
.text._ZN2at6native18elementwise_kernelILi128ELi4EZNS0_15gpu_kernel_implIZZZNS0_16asin_kernel_cudaERNS_18TensorIteratorBaseEENKUlvE_clEvENKUlvE0_clEvEUlN3c107complexIfEEE_EEvS4_RKT_EUliE_EEviT1_:
        /* <DEDUP_REMOVED lines=12> */
[----:B------:R-:W-:Y:S01]  /*00c0*/  MOV R3, R17 ;  /* 0x0000001100037202 */ /* 0x000fe20000000f00 */
[----:B------:R-:W-:Y:S02]  /*00d0*/  IMAD.MOV.U32 R2, RZ, RZ, RZ ;  /* 0x000000ffff027224 */ /* 0x000fe400078e00ff */
        /* <DEDUP_REMOVED lines=212> */
[----:B------:R-:W-:-:S03]  /*0e20*/  IMAD.MOV R7, RZ, RZ, -R5 ;  /* 0x000000ffff077224 */ /* 0x000fc600078e0a05 */
        /* <DEDUP_REMOVED lines=8> */
[----:B------:R-:W-:-:S04]  /*0eb0*/  @P0 IMAD R0, R5, c[0x0][0x35c], R0 ;  /* 0x0000d70005000a24 */ /* 0x000fc800078e0200 */
.L_x_6051:
[----:B------:R-:W0:Y:S01]  /*0ec0*/  LDC.U8 R5, c[0x0][0x372] ;  /* 0x0000dc80ff057b82 */ /* 0x000e220000000000 */
[----:B------:R-:W-:Y:S01]  /*0ed0*/  IADD3 R2, P1, R0, c[0x0][0x368], RZ ;  /* 0x0000da0000027a10 */ /* 0x000fe20007f3e0ff */
[----:B------:R-:W-:Y:S03]  /*0ee0*/  BSSY B7, `(.L_x_6052) ;  /* 0x00000f3000077945 */ /* 0x000fe60003800000 */
        /* <DEDUP_REMOVED lines=13> */
[----:B------:R-:W-:Y:S01]  /*0fc0*/  IMAD.MOV.U32 R5, RZ, RZ, RZ ;  /* 0x000000ffff057224 */ /* 0x000fe200078e00ff */
[----:B--2---:R0:W1:Y:S01]  /*0fd0*/  I2F.S16 R4, R2 ;  /* 0x0000000200047306 */ /* 0x0040620000101400 */
[----:B------:R-:W-:Y:S05]  /*0fe0*/  BRA `(.L_x_6058) ;  /* 0x00000e2000007947 */ /* 0x000fea0003800000 */
.L_x_6056:
[----:B------:R-:W2:Y:S01]  /*0ff0*/  LDG.E.U8 R2, [R2.64] ;  /* 0x0000002402027981 */ /* 0x000ea2000c1e1100 */
[----:B------:R-:W-:Y:S01]  /*1000*/  IMAD.MOV.U32 R5, RZ, RZ, RZ ;  /* 0x000000ffff057224 */ /* 0x000fe200078e00ff */
[----:B--2---:R0:W1:Y:S01]  /*1010*/  I2F.U16 R4, R2 ;  /* 0x0000000200047306 */ /* 0x0040620000101000 */
[----:B------:R-:W-:Y:S05]  /*1020*/  BRA `(.L_x_6058) ;  /* 0x00000de000007947 */ /* 0x000fea0003800000 */
.L_x_6055:
[----:B------:R-:W-:-:S13]  /*1030*/  ISETP.NE.AND P0, PT, R4, 0x2, PT ;  /* 0x000000020400780c */ /* 0x000fda0003f05270 */
[----:B------:R-:W-:Y:S05]  /*1040*/  @!P0 BRA `(.L_x_6059) ;  /* 0x000000c000008947 */ /* 0x000fea0003800000 */
[----:B------:R-:W-:-:S13]  /*1050*/  ISETP.NE.AND P0, PT, R4, 0x3, PT ;  /* 0x000000030400780c */ /* 0x000fda0003f05270 */
[----:B------:R-:W-:Y:S05]  /*1060*/  @!P0 BRA `(.L_x_6060) ;  /* 0x0000006000008947 */ /* 0x000fea0003800000 */
[----:B------:R-:W-:-:S13]  /*1070*/  ISETP.NE.AND P0, PT, R4, 0x4, PT ;  /* 0x000000040400780c */ /* 0x000fda0003f05270 */
[----:B------:R-:W-:Y:S05]  /*1080*/  @P0 BRA `(.L_x_6057) ;  /* 0x00000bc000000947 */ /* 0x000fea0003800000 */
[----:B------:R-:W2:Y:S01]  /*1090*/  LDG.E.64 R2, [R2.64] ;  /* 0x0000002402027981 */ /* 0x000ea2000c1e1b00 */
[----:B------:R-:W-:Y:S01]  /*10a0*/  MOV R5, RZ ;  /* 0x000000ff00057202 */ /* 0x000fe20000000f00 */
[----:B--2---:R0:W1:Y:S01]  /*10b0*/  I2F.S64 R4, R2 ;  /* 0x0000000200047312 */ /* 0x0040620000301400 */
[----:B------:R-:W-:Y:S05]  /*10c0*/  BRA `(.L_x_6058) ;  /* 0x00000d4000007947 */ /* 0x000fea0003800000 */
.L_x_6060:
[----:B------:R-:W2:Y:S01]  /*10d0*/  LDG.E R2, [R2.64] ;  /* 0x0000002402027981 */ /* 0x000ea2000c1e1900 */
[----:B------:R-:W-:Y:S01]  /*10e0*/  IMAD.MOV.U32 R5, RZ, RZ, RZ ;  /* 0x000000ffff057224 */ /* 0x000fe200078e00ff */
[----:B--2---:R0:W1:Y:S01]  /*10f0*/  I2F R4, R2 ;  /* 0x0000000200047306 */ /* 0x0040620000201400 */
[----:B------:R-:W-:Y:S05]  /*1100*/  BRA `(.L_x_6058) ;  /* 0x00000d0000007947 */ /* 0x000fea0003800000 */
.L_x_6059:
[----:B------:R-:W2:Y:S01]  /*1110*/  LDG.E.U16 R2, [R2.64] ;  /* 0x0000002402027981 */ /* 0x000ea2000c1e1500 */
[----:B------:R-:W-:Y:S01]  /*1120*/  IMAD.MOV.U32 R5, RZ, RZ, RZ ;  /* 0x000000ffff057224 */ /* 0x000fe200078e00ff */
[----:B--2---:R0:W1:Y:S01]  /*1130*/  I2F.S16 R4, R2 ;  /* 0x0000000200047306 */ /* 0x0040620000101400 */
[----:B------:R-:W-:Y:S05]  /*1140*/  BRA `(.L_x_6058) ;  /* 0x00000cc000007947 */ /* 0x000fea0003800000 */
.L_x_6054:
[----:B------:R-:W-:-:S13]  /*1150*/  ISETP.GT.AND P0, PT, R4, 0x6, PT ;  /* 0x000000060400780c */ /* 0x000fda0003f04270 */
[----:B------:R-:W-:Y:S05]  /*1160*/  @P0 BRA `(.L_x_6061) ;  /* 0x000000b000000947 */ /* 0x000fea0003800000 */
[----:B------:R-:W-:-:S13]  /*1170*/  ISETP.NE.AND P0, PT, R4, 0x5, PT ;  /* 0x000000050400780c */ /* 0x000fda0003f05270 */
[----:B------:R-:W-:Y:S05]  /*1180*/  @!P0 BRA `(.L_x_6062) ;  /* 0x0000005000008947 */ /* 0x000fea0003800000 */
[----:B------:R-:W-:-:S13]  /*1190*/  ISETP.NE.AND P0, PT, R4, 0x6, PT ;  /* 0x000000060400780c */ /* 0x000fda0003f05270 */
[----:B------:R-:W-:Y:S05]  /*11a0*/  @P0 BRA `(.L_x_6057) ;  /* 0x00000aa000000947 */ /* 0x000fea0003800000 */
[----:B------:R0:W5:Y:S01]  /*11b0*/  LDG.E R4, [R2.64] ;  /* 0x0000002402047981 */ /* 0x000162000c1e1900 */
[----:B------:R-:W-:Y:S01]  /*11c0*/  HFMA2.MMA R5, -RZ, RZ, 0, 0 ;  /* 0x00000000ff057435 */ /* 0x000fe200000001ff */
[----:B------:R-:W-:Y:S05]  /*11d0*/  BRA `(.L_x_6058) ;  /* 0x00000c3000007947 */ /* 0x000fea0003800000 */
.L_x_6062:
[----:B------:R-:W2:Y:S01]  /*11e0*/  LDG.E.U16 R2, [R2.64] ;  /* 0x0000002402027981 */ /* 0x000ea2000c1e1500 */
[----:B------:R-:W-:Y:S01]  /*11f0*/  IMAD.MOV.U32 R5, RZ, RZ, RZ ;  /* 0x000000ffff057224 */ /* 0x000fe200078e00ff */
[----:B--2---:R-:W-:Y:S01]  /*1200*/  HADD2.F32 R4, -RZ, R2.H0_H0 ;  /* 0x20000002ff047230 */ /* 0x004fe20000004100 */
[----:B------:R-:W-:Y:S05]  /*1210*/  BRA `(.L_x_6058) ;  /* 0x00000bf000007947 */ /* 0x000fea0003800000 */
.L_x_6061:
[----:B------:R-:W-:-:S13]  /*1220*/  ISETP.NE.AND P0, PT, R4, 0x7, PT ;  /* 0x000000070400780c */ /* 0x000fda0003f05270 */
[----:B------:R-:W-:Y:S05]  /*1230*/  @!P0 BRA `(.L_x_6063) ;  /* 0x000000a000008947 */ /* 0x000fea0003800000 */
[----:B------:R-:W-:-:S13]  /*1240*/  ISETP.NE.AND P0, PT, R4, 0x8, PT ;  /* 0x000000080400780c */ /* 0x000fda0003f05270 */
[----:B------:R-:W-:Y:S05]  /*1250*/  @!P0 BRA `(.L_x_6064) ;  /* 0x0000004000008947 */ /* 0x000fea0003800000 */
[----:B------:R-:W-:-:S13]  /*1260*/  ISETP.NE.AND P0, PT, R4, 0x9, PT ;  /* 0x000000090400780c */ /* 0x000fda0003f05270 */
[----:B------:R-:W-:Y:S05]  /*1270*/  @P0 BRA `(.L_x_6057) ;  /* 0x000009d000000947 */ /* 0x000fea0003800000 */
[----:B------:R0:W5:Y:S01]  /*1280*/  LDG.E.64 R4, [R2.64] ;  /* 0x0000002402047981 */ /* 0x000162000c1e1b00 */
[----:B------:R-:W-:Y:S05]  /*1290*/  BRA `(.L_x_6058) ;  /* 0x00000b7000007947 */ /* 0x000fea0003800000 */
.L_x_6064:
[----:B------:R-:W2:Y:S02]  /*12a0*/  LDG.E R2, [R2.64] ;  /* 0x0000002402027981 */ /* 0x000ea4000c1e1900 */
[--C-:B--2---:R-:W-:Y:S02]  /*12b0*/  HADD2.F32 R5, -RZ, R2.reuse.H1_H1 ;  /* 0x30000002ff057230 */ /* 0x104fe40000004100 */
[----:B------:R-:W-:Y:S01]  /*12c0*/  HADD2.F32 R4, -RZ, R2.H0_H0 ;  /* 0x20000002ff047230 */ /* 0x000fe20000004100 */
[----:B------:R-:W-:Y:S05]  /*12d0*/  BRA `(.L_x_6058) ;  /* 0x00000b3000007947 */ /* 0x000fea0003800000 */
.L_x_6063:
[----:B------:R-:W2:Y:S01]  /*12e0*/  LDG.E.64 R2, [R2.64] ;  /* 0x0000002402027981 */ /* 0x000ea2000c1e1b00 */
[----:B------:R-:W-:Y:S01]  /*12f0*/  IMAD.MOV.U32 R5, RZ, RZ, RZ ;  /* 0x000000ffff057224 */ /* 0x000fe200078e00ff */
[----:B--2---:R-:W0:Y:S01]  /*1300*/  F2F.F32.F64 R4, R2 ;  /* 0x0000000200047310 */ /* 0x004e220000301000 */
[----:B------:R-:W0:-:S14]  /*1310*/  DSETP.GEU.AND P0, PT, |R2|, c[0x2][0x0], PT ;  /* 0x008000000200762a */ /* 0x000e1c0003f0e200 */
[----:B0-----:R-:W-:Y:S01]  /*1320*/  @!P0 FMUL R4, R4, 1.175494350822287508e-38 ;  /* 0x0080000004048820 */ /* 0x001fe20000400000 */
[----:B------:R-:W-:Y:S05]  /*1330*/  BRA `(.L_x_6058) ;  /* 0x00000ad000007947 */ /* 0x000fea0003800000 */
.L_x_6053:
        /* <DEDUP_REMOVED lines=9> */
[----:B------:R-:W-:Y:S02]  /*13d0*/  MOV R5, RZ ;  /* 0x000000ff00057202 */ /* 0x000fe40000000f00 */
[----:B--2---:R-:W-:-:S04]  /*13e0*/  ISETP.NE.AND P0, PT, R2, RZ, PT ;  /* 0x000000ff0200720c */ /* 0x004fc80003f05270 */
[----:B------:R-:W-:Y:S01]  /*13f0*/  FSEL R4, RZ, 1, !P0 ;  /* 0x3f800000ff047808 */ /* 0x000fe20004000000 */
[----:B------:R-:W-:Y:S05]  /*1400*/  BRA `(.L_x_6058) ;  /* 0x00000a0000007947 */ /* 0x000fea0003800000 */
.L_x_6067:
[----:B------:R-:W2:Y:S02]  /*1410*/  LDG.E.128 R8, [R2.64] ;  /* 0x0000002402087981 */ /* 0x000ea4000c1e1d00 */
[----:B--2---:R-:W0:Y:S01]  /*1420*/  F2F.F32.F64 R5, R10 ;  /* 0x0000000a00057310 */ /* 0x004e220000301000 */
[----:B------:R-:W0:-:S04]  /*1430*/  DSETP.GEU.AND P0, PT, |R10|, c[0x2][0x0], PT ;  /* 0x008000000a00762a */ /* 0x000e080003f0e200 */
[----:B------:R-:W1:-:S03]  /*1440*/  DSETP.GEU.AND P1, PT, |R8|, c[0x2][0x0], PT ;  /* 0x008000000800762a */ /* 0x000e460003f2e200 */
[----:B------:R-:W1:Y:S07]  /*1450*/  F2F.F32.F64 R4, R8 ;  /* 0x0000000800047310 */ /* 0x000e6e0000301000 */
[----:B0-----:R-:W-:-:S04]  /*1460*/  @!P0 FMUL R5, R5, 1.175494350822287508e-38 ;  /* 0x0080000005058820 */ /* 0x001fc80000400000 */
[----:B-1----:R-:W-:Y:S01]  /*1470*/  @!P1 FMUL R4, R4, 1.175494350822287508e-38 ;  /* 0x0080000004049820 */ /* 0x002fe20000400000 */
[----:B------:R-:W-:Y:S05]  /*1480*/  BRA `(.L_x_6058) ;  /* 0x0000098000007947 */ /* 0x000fea0003800000 */
.L_x_6066:
        /* <DEDUP_REMOVED lines=23> */
[----:B------:R-:W-:Y:S02]  /*1600*/  LOP3.LUT R3, R5, R2, RZ, 0x30, !PT ;  /* 0x0000000205037212 */ /* 0x000fe400078e30ff */
[----:B------:R-:W-:Y:S02]  /*1610*/  MOV R5, RZ ;  /* 0x000000ff00057202 */ /* 0x000fe40000000f00 */
[----:B------:R-:W-:Y:S01]  /*1620*/  LOP3.LUT R4, R3, 0x80000000, R4, 0xf8, !PT ;  /* 0x8000000003047812 */ /* 0x000fe200078ef804 */
[----:B------:R-:W-:Y:S05]  /*1630*/  BRA `(.L_x_6058) ;  /* 0x000007d000007947 */ /* 0x000fea0003800000 */
.L_x_6069:
[----:B------:R-:W2:Y:S01]  /*1640*/  LDG.E.U8 R2, [R2.64] ;  /* 0x0000002402027981 */ /* 0x000ea2000c1e1100 */
[----:B------:R-:W-:Y:S02]  /*1650*/  IMAD.MOV.U32 R5, RZ, RZ, RZ ;  /* 0x000000ffff057224 */ /* 0x000fe400078e00ff */
[C---:B--2---:R-:W-:Y:S02]  /*1660*/  IMAD.SHL.U32 R0, R2.reuse, 0x2000000, RZ ;  /* 0x0200000002007824 */ /* 0x044fe400078e00ff */
[----:B------:R-:W-:-:S03]  /*1670*/  IMAD.SHL.U32 R7, R2, 0x1000000, RZ ;  /* 0x0100000002077824 */ /* 0x000fc600078e00ff */
[----:B------:R-:W-:-:S13]  /*1680*/  ISETP.GE.U32.AND P0, PT, R0, 0x8000000, PT ;  /* 0x080000000000780c */ /* 0x000fda0003f06070 */
[C---:B------:R-:W-:Y:S01]  /*1690*/  @!P0 SHF.L.U32 R0, R2.reuse, 0x8, RZ ;  /* 0x0000000802008819 */ /* 0x040fe200000006ff */
        /* <DEDUP_REMOVED lines=8> */
.L_x_6068:
[----:B------:R-:W2:Y:S01]  /*1720*/  LDG.E.U16 R2, [R2.64] ;  /* 0x0000002402027981 */ /* 0x000ea2000c1e1500 */
[----:B------:R-:W-:Y:S01]  /*1730*/  HFMA2.MMA R5, -RZ, RZ, 0, 0 ;  /* 0x00000000ff057435 */ /* 0x000fe200000001ff */
[----:B--2---:R-:W-:Y:S01]  /*1740*/  PRMT R4, RZ, 0x5410, R2 ;  /* 0x00005410ff047816 */ /* 0x004fe20000000002 */
[----:B------:R-:W-:Y:S05]  /*1750*/  BRA `(.L_x_6058) ;  /* 0x000006b000007947 */ /* 0x000fea0003800000 */
.L_x_6065:
        /* <DEDUP_REMOVED lines=9> */
[----:B------:R-:W-:Y:S01]  /*17f0*/  IMAD.MOV.U32 R5, RZ, RZ, RZ ;  /* 0x000000ffff057224 */ /* 0x000fe200078e00ff */
[----:B--2---:R0:W1:Y:S01]  /*1800*/  I2F.U16 R4, R2 ;  /* 0x0000000200047306 */ /* 0x0040620000101000 */
[----:B------:R-:W-:Y:S05]  /*1810*/  BRA `(.L_x_6058) ;  /* 0x000005f000007947 */ /* 0x000fea0003800000 */
.L_x_6072:
[----:B------:R-:W2:Y:S01]  /*1820*/  LDG.E.U8 R2, [R2.64] ;  /* 0x0000002402027981 */ /* 0x000ea2000c1e1100 */
[----:B------:R-:W-:Y:S01]  /*1830*/  CS2R R4, SRZ ;  /* 0x0000000000047805 */ /* 0x000fe2000001ff00 */
        /* <DEDUP_REMOVED lines=18> */
.L_x_6074:
[----:B------:R-:W-:Y:S05]  /*1960*/  BSYNC B0 ;  /* 0x0000000000007941 */ /* 0x000fea0003800000 */
.L_x_6073:
[----:B------:R-:W-:Y:S01]  /*1970*/  IMAD.SHL.U32 R2, R2, 0x100000, RZ ;  /* 0x0010000002027824 */ /* 0x000fe200078e00ff */
[----:B------:R-:W-:-:S04]  /*1980*/  LEA R3, R0, 0x3b800000, 0x17 ;  /* 0x3b80000000037811 */ /* 0x000fc800078eb8ff */
[----:B------:R-:W-:Y:S01]  /*1990*/  LOP3.LUT R4, R3, R2, R4, 0xfe, !PT ;  /* 0x0000000203047212 */ /* 0x000fe200078efe04 */
[----:B------:R-:W-:Y:S05]  /*19a0*/  BRA `(.L_x_6058) ;  /* 0x0000046000007947 */ /* 0x000fea0003800000 */
.L_x_6071:
        /* <DEDUP_REMOVED lines=20> */
.L_x_6076:
[----:B------:R-:W-:Y:S05]  /*1af0*/  BSYNC B0 ;  /* 0x0000000000007941 */ /* 0x000fea0003800000 */
.L_x_6075:
[----:B------:R-:W-:Y:S01]  /*1b00*/  IMAD.SHL.U32 R2, R2, 0x200000, RZ ;  /* 0x0020000002027824 */ /* 0x000fe200078e00ff */
[----:B------:R-:W-:-:S04]  /*1b10*/  LEA R3, R0, 0x37800000, 0x17 ;  /* 0x3780000000037811 */ /* 0x000fc800078eb8ff */
[----:B------:R-:W-:Y:S01]  /*1b20*/  LOP3.LUT R4, R3, R2, R4, 0xfe, !PT ;  /* 0x0000000203047212 */ /* 0x000fe200078efe04 */
[----:B------:R-:W-:Y:S05]  /*1b30*/  BRA `(.L_x_6058) ;  /* 0x000002d000007947 */ /* 0x000fea0003800000 */
.L_x_6070:
        /* <DEDUP_REMOVED lines=14> */
.L_x_6080:
[----:B------:R-:W-:Y:S05]  /*1c20*/  BSYNC B0 ;  /* 0x0000000000007941 */ /* 0x000fea0003800000 */
.L_x_6079:
[----:B------:R-:W-:Y:S01]  /*1c30*/  IMAD.MOV.U32 R5, RZ, RZ, RZ ;  /* 0x000000ffff057224 */ /* 0x000fe200078e00ff */
[----:B------:R-:W-:Y:S05]  /*1c40*/  BRA `(.L_x_6058) ;  /* 0x000001c000007947 */ /* 0x000fea0003800000 */
.L_x_6057:
        /* <DEDUP_REMOVED lines=8> */
[----:B------:R-:W-:-:S02]  /*1cd0*/  IMAD.MOV.U32 R10, RZ, RZ, c[0x4][0x18] ;  /* 0x01000600ff0a7624 */ /* 0x000fc400078e00ff */
[----:B------:R-:W-:Y:S02]  /*1ce0*/  IMAD.MOV.U32 R12, RZ, RZ, 0x1 ;  /* 0x00000001ff0c7424 */ /* 0x000fe400078e00ff */
        /* <DEDUP_REMOVED lines=9> */
[----:B------:R-:W-:Y:S01]  /*1d80*/  CS2R R4, SRZ ;  /* 0x0000000000047805 */ /* 0x000fe2000001ff00 */
[----:B------:R-:W-:Y:S05]  /*1d90*/  BRA `(.L_x_6058) ;  /* 0x0000007000007947 */ /* 0x000fea0003800000 */
.L_x_6078:
[----:B------:R-:W2:Y:S01]  /*1da0*/  LDG.E.64 R2, [R2.64] ;  /* 0x0000002402027981 */ /* 0x000ea2000c1e1b00 */
[----:B------:R-:W-:Y:S01]  /*1db0*/  HFMA2.MMA R5, -RZ, RZ, 0, 0 ;  /* 0x00000000ff057435 */ /* 0x000fe200000001ff */
[----:B--2---:R0:W1:Y:S01]  /*1dc0*/  I2F.U64 R4, R2 ;  /* 0x0000000200047312 */ /* 0x0040620000301000 */
[----:B------:R-:W-:Y:S07]  /*1dd0*/  BRA `(.L_x_6058) ;  /* 0x0000003000007947 */ /* 0x000fee0003800000 */
.L_x_6077:
[----:B------:R-:W2:Y:S01]  /*1de0*/  LDG.E R2, [R2.64] ;  /* 0x0000002402027981 */ /* 0x000ea2000c1e1900 */
[----:B------:R-:W-:Y:S01]  /*1df0*/  IMAD.MOV.U32 R5, RZ, RZ, RZ ;  /* 0x000000ffff057224 */ /* 0x000fe200078e00ff */
[----:B--2---:R0:W1:Y:S06]  /*1e00*/  I2F.U32 R4, R2 ;  /* 0x0000000200047306 */ /* 0x00406c0000201000 */
.L_x_6058:
[----:B------:R-:W-:Y:S05]  /*1e10*/  BSYNC B7 ;  /* 0x0000000000077941 */ /* 0x000fea0003800000 */
.L_x_6052:
[C---:B-----5:R-:W-:Y:S01]  /*1e20*/  FSETP.GTU.FTZ.AND P0, PT, |R5|.reuse, +INF , PT ;  /* 0x7f8000000500780b */ /* 0x060fe20003f1c200 */
[----:B------:R-:W-:Y:S01]  /*1e30*/  BSSY B2, `(.L_x_6081) ;  /* 0x00002be000027945 */ /* 0x000fe20003800000 */
[----:B-1----:R-:W-:Y:S01]  /*1e40*/  FSETP.GTU.FTZ.AND P1, PT, |R4|, +INF , PT ;  /* 0x7f8000000400780b */ /* 0x002fe20003f3c200 */
[----:B------:R-:W-:Y:S01]  /*1e50*/  FADD.FTZ R0, |R5|, -RZ ;  /* 0x800000ff05007221 */ /* 0x000fe20000010200 */
[----:B------:R-:W-:Y:S01]  /*1e60*/  IADD3 R6, P2, R18, c[0x0][0x360], RZ ;  /* 0x0000d80012067a10 */ /* 0x000fe20007f5e0ff */
[----:B------:R-:W-:Y:S01]  /*1e70*/  FADD.FTZ R9, |R4|, -RZ ;  /* 0x800000ff04097221 */ /* 0x000fe20000010200 */
[----:B------:R-:W-:-:S03]  /*1e80*/  PLOP3.LUT P0, PT, P0, P1, PT, 0xa8, 0x0 ;  /* 0x000000000000781c */ /* 0x000fc60000703570 */
[----:B------:R-:W-:-:S10]  /*1e90*/  IMAD.X R7, RZ, RZ, c[0x0][0x364], P2 ;  /* 0x0000d900ff077624 */ /* 0x000fd400010e06ff */
[----:B------:R-:W-:Y:S05]  /*1ea0*/  @P0 BRA `(.L_x_6082) ;  /* 0x00002a8000000947 */ /* 0x000fea0003800000 */
[----:B------:R-:W-:Y:S02]  /*1eb0*/  FSETP.GT.FTZ.AND P0, PT, R0, 8388608, PT ;  /* 0x4b0000000000780b */ /* 0x000fe40003f14000 */
[----:B------:R-:W-:-:S04]  /*1ec0*/  FSETP.GT.FTZ.AND P1, PT, R9, 8388608, PT ;  /* 0x4b0000000900780b */ /* 0x000fc80003f34000 */
[----:B------:R-:W-:-:S13]  /*1ed0*/  PLOP3.LUT P0, PT, P0, P1, PT, 0xa8, 0x0 ;  /* 0x000000000000781c */ /* 0x000fda0000703570 */
[----:B------:R-:W-:Y:S05]  /*1ee0*/  @P0 BRA `(.L_x_6083) ;  /* 0x0000139000000947 */ /* 0x000fea0003800000 */
[----:B------:R-:W-:Y:S02]  /*1ef0*/  FSETP.NEU.FTZ.AND P0, PT, R5, RZ, PT ;  /* 0x000000ff0500720b */ /* 0x000fe40003f1d000 */
[----:B------:R-:W-:Y:S02]  /*1f00*/  FSETP.NEU.FTZ.AND P1, PT, R4, RZ, PT ;  /* 0x000000ff0400720b */ /* 0x000fe40003f3d000 */
[----:B------:R-:W-:Y:S02]  /*1f10*/  FSETP.GEU.FTZ.AND P2, PT, R9, 0.00021143197955098003149, PT ;  /* 0x395db3d70900780b */ /* 0x000fe40003f5e000 */
[----:B------:R-:W-:Y:S02]  /*1f20*/  FSETP.GEU.FTZ.AND P3, PT, R0, 0.00021143197955098003149, PT ;  /* 0x395db3d70000780b */ /* 0x000fe40003f7e000 */
[----:B------:R-:W-:-:S04]  /*1f30*/  PLOP3.LUT P0, PT, P0, P1, PT, 0x2, 0x0 ;  /* 0x000000000000781c */ /* 0x000fc80000702072 */
[----:B------:R-:W-:-:S13]  /*1f40*/  PLOP3.LUT P0, PT, P0, P3, P2, 0xf1, 0x0 ;  /* 0x000000000000781c */ /* 0x000fda0000707e21 */
[----:B------:R-:W-:Y:S05]  /*1f50*/  @P0 BRA `(.L_x_6084) ;  /* 0x00002ab000000947 */ /* 0x000fea0003800000 */
[----:B0-----:R-:W-:Y:S01]  /*1f60*/  FADD.FTZ R3, R9, 1 ;  /* 0x3f80000009037421 */ /* 0x001fe20000010000 */
        /* <DEDUP_REMOVED lines=44> */
[----:B------:R-:W-:-:S13]  /*2230*/  FSETP.GEU.FTZ.AND P1, PT, R0, 1.1102230246251565404e-16, PT ;  /* 0x250000000000780b */ /* 0x000fda0003f3e000 */
[----:B------:R-:W-:Y:S05]  /*2240*/  @!P0 BRA !P1, `(.L_x_6087) ;  /* 0x0000069000008947 */ /* 0x000fea0004800000 */
[----:B------:R-:W-:-:S05]  /*2250*/  FMUL.FTZ R13, |R2|, 1.1920928955078125e-07 ;  /* 0x34000000020d7820 */ /* 0x000fca0000410200 */
[----:B------:R-:W-:-:S13]  /*2260*/  FSETP.GTU.FTZ.AND P0, PT, R13, R0, PT ;  /* 0x000000000d00720b */ /* 0x000fda0003f1c000 */
[----:B------:R-:W-:Y:S05]  /*2270*/  @!P0 BRA `(.L_x_6088) ;  /* 0x0000028000008947 */ /* 0x000fea0003800000 */
[----:B------:R-:W-:-:S13]  /*2280*/  FSETP.GEU.FTZ.AND P0, PT, R9, 1, PT ;  /* 0x3f8000000900780b */ /* 0x000fda0003f1e000 */
[----:B------:R-:W-:-:S04]  /*2290*/  @!P0 FADD.FTZ R8, -R9, 1 ;  /* 0x3f80000009088421 */ /* 0x000fc80000010100 */
[----:B------:R-:W-:-:S06]  /*22a0*/  @!P0 FMUL.FTZ R13, R3, R8 ;  /* 0x00000008030d8220 */ /* 0x000fcc0000410000 */
[----:B------:R-:W0:Y:S08]  /*22b0*/  @!P0 MUFU.SQRT R13, R13 ;  /* 0x0000000d000d8308 */ /* 0x000e300000002000 */
[----:B0-----:R-:W0:Y:S02]  /*22c0*/  @!P0 MUFU.RCP R15, R13 ;  /* 0x0000000d000f8308 */ /* 0x001e240000001000 */
[----:B0-----:R-:W-:Y:S01]  /*22d0*/  @!P0 FMUL.FTZ R8, R0, R15 ;  /* 0x0000000f00088220 */ /* 0x001fe20000410000 */
[----:B------:R-:W-:Y:S05]  /*22e0*/  @!P0 BRA `(.L_x_6086) ;  /* 0x0000060000008947 */ /* 0x000fea0003800000 */
[----:B------:R-:W-:Y:S01]  /*22f0*/  FMUL.FTZ R8, R3, R2 ;  /* 0x0000000203087220 */ /* 0x000fe20000410000 */
[----:B------:R-:W-:Y:S01]  /*2300*/  MOV R18, 0x3e800000 ;  /* 0x3e80000000127802 */ /* 0x000fe20000000f00 */
[----:B------:R-:W-:-:S02]  /*2310*/  IMAD.MOV.U32 R17, RZ, RZ, 0x3d39bf78 ;  /* 0x3d39bf78ff117424 */ /* 0x000fc400078e00ff */
        /* <DEDUP_REMOVED lines=30> */
.L_x_6088:
        /* <DEDUP_REMOVED lines=8> */
[----:B------:R-:W-:Y:S01]  /*2580*/  @!P0 FMUL.FTZ R8, R0, 0.5 ;  /* 0x3f00000000088820 */ /* 0x000fe20000410000 */
[----:B------:R-:W-:Y:S05]  /*2590*/  BRA `(.L_x_6091) ;  /* 0x0000002000007947 */ /* 0x000fea0003800000 */
.L_x_6090:
[----:B------:R-:W-:-:S04]  /*25a0*/  FADD.FTZ R8, -R3, R12 ;  /* 0x0000000c03087221 */ /* 0x000fc80000010100 */
[----:B------:R-:W-:Y:S02]  /*25b0*/  FMUL.FTZ R8, R8, 0.5 ;  /* 0x3f00000008087820 */ /* 0x000fe40000410000 */
.L_x_6091:
[----:B------:R-:W-:Y:S05]  /*25c0*/  BSYNC B1 ;  /* 0x0000000000017941 */ /* 0x000fea0003800000 */
.L_x_6089:
        /* <DEDUP_REMOVED lines=11> */
.L_x_6093:
[----:B------:R-:W-:-:S04]  /*2680*/  FADD.FTZ R13, R11, -R14 ;  /* 0x8000000e0b0d7221 */ /* 0x000fc80000010000 */
[----:B------:R-:W-:Y:S02]  /*2690*/  FMUL.FTZ R13, R13, 0.5 ;  /* 0x3f0000000d0d7820 */ /* 0x000fe40000410000 */
.L_x_6094:
[----:B------:R-:W-:Y:S05]  /*26a0*/  BSYNC B1 ;  /* 0x0000000000017941 */ /* 0x000fea0003800000 */
.L_x_6092:
[----:B------:R-:W-:Y:S01]  /*26b0*/  FADD.FTZ R13, R13, R8 ;  /* 0x000000080d0d7221 */ /* 0x000fe20000010000 */
[----:B------:R-:W-:Y:S01]  /*26c0*/  HFMA2.MMA R17, -RZ, RZ, 1.3056640625, -1.8671875 ;  /* 0x3d39bf78ff117435 */ /* 0x000fe200000001ff */
[----:B------:R-:W-:Y:S02]  /*26d0*/  FADD.FTZ R8, R10, 1 ;  /* 0x3f8000000a087421 */ /* 0x000fe40000010000 */
[----:B------:R-:W-:Y:S02]  /*26e0*/  IMAD.MOV.U32 R20, RZ, RZ, 0x3e800000 ;  /* 0x3e800000ff147424 */ /* 0x000fe400078e00ff */
[----:B------:R-:W-:-:S06]  /*26f0*/  FMUL.FTZ R8, R8, R13 ;  /* 0x0000000d08087220 */ /* 0x000fcc0000410000 */
        /* <DEDUP_REMOVED lines=30> */
.L_x_6087:
[----:B------:R0:W1:Y:S02]  /*28e0*/  MUFU.SQRT R8, R0 ;  /* 0x0000000000087308 */ /* 0x0000640000002000 */
.L_x_6086:
[----:B------:R-:W-:Y:S05]  /*28f0*/  BSYNC B0 ;  /* 0x0000000000007941 */ /* 0x000fea0003800000 */
.L_x_6085:
        /* <DEDUP_REMOVED lines=11> */
[C---:B0-----:R-:W-:Y:S01]  /*29b0*/  FADD.FTZ R0, |R13|.reuse, -RZ ;  /* 0x800000ff0d007221 */ /* 0x041fe20000010200 */
[----:B------:R-:W-:-:S03]  /*29c0*/  FSETP.NEU.FTZ.AND P1, PT, |R13|, 1, PT ;  /* 0x3f8000000d00780b */ /* 0x000fc60003f3d200 */
        /* <DEDUP_REMOVED lines=20> */
[----:B------:R-:W-:Y:S01]  /*2b10*/  FSEL R3, R3, R0, !P0 ;  /* 0x0000000003037208 */ /* 0x000fe20004000000 */
[----:B------:R-:W-:Y:S05]  /*2b20*/  BRA `(.L_x_6099) ;  /* 0x0000071000007947 */ /* 0x000fea0003800000 */
.L_x_6098:
[----:B------:R-:W-:Y:S01]  /*2b30*/  FSETP.NEU.FTZ.AND P0, PT, R9, 1, PT ;  /* 0x3f8000000900780b */ /* 0x000fe20003f1d000 */
[----:B------:R-:W-:Y:S01]  /*2b40*/  BSSY B1, `(.L_x_6100) ;  /* 0x0000037000017945 */ /* 0x000fe20003800000 */
[----:B------:R-:W-:-:S13]  /*2b50*/  FSETP.GEU.FTZ.AND P1, PT, R0, 9.3132257461547851562e-10, PT ;  /* 0x308000000000780b */ /* 0x000fda0003f3e000 */
[----:B------:R-:W-:Y:S05]  /*2b60*/  @!P0 BRA !P1, `(.L_x_6101) ;  /* 0x000002e000008947 */ /* 0x000fea0004800000 */
[----:B------:R-:W-:-:S05]  /*2b70*/  FMUL.FTZ R13, |R2|, 1.1920928955078125e-07 ;  /* 0x34000000020d7820 */ /* 0x000fca0000410200 */
[----:B------:R-:W-:-:S13]  /*2b80*/  FSETP.GTU.FTZ.AND P0, PT, R13, R0, PT ;  /* 0x000000000d00720b */ /* 0x000fda0003f1c000 */
        /* <DEDUP_REMOVED lines=9> */
[----:B------:R-:W-:Y:S01]  /*2c20*/  @!P0 FMUL.FTZ R3, R0, 0.5 ;  /* 0x3f00000000038820 */ /* 0x000fe20000410000 */
[----:B------:R-:W-:Y:S05]  /*2c30*/  BRA `(.L_x_6105) ;  /* 0x0000002000007947 */ /* 0x000fea0003800000 */
.L_x_6104:
[----:B------:R-:W-:-:S04]  /*2c40*/  FADD.FTZ R3, -R3, R12 ;  /* 0x0000000c03037221 */ /* 0x000fc80000010100 */
[----:B------:R-:W-:Y:S02]  /*2c50*/  FMUL.FTZ R3, R3, 0.5 ;  /* 0x3f00000003037820 */ /* 0x000fe40000410000 */
.L_x_6105:
[----:B------:R-:W-:Y:S05]  /*2c60*/  BSYNC B4 ;  /* 0x0000000000047941 */ /* 0x000fea0003800000 */
.L_x_6103:
        /* <DEDUP_REMOVED lines=10> */
.L_x_6107:
[----:B------:R-:W-:-:S04]  /*2d10*/  FADD.FTZ R2, -R2, R11 ;  /* 0x0000000b02027221 */ /* 0x000fc80000010100 */
[----:B------:R-:W-:Y:S02]  /*2d20*/  FMUL.FTZ R2, R2, 0.5 ;  /* 0x3f00000002027820 */ /* 0x000fe40000410000 */
.L_x_6108:
[----:B------:R-:W-:Y:S05]  /*2d30*/  BSYNC B4 ;  /* 0x0000000000047941 */ /* 0x000fea0003800000 */
.L_x_6106:
[----:B------:R-:W-:Y:S02]  /*2d40*/  FADD.FTZ R3, R2, R3 ;  /* 0x0000000302037221 */ /* 0x000fe40000010000 */
[----:B------:R-:W-:-:S04]  /*2d50*/  FADD.FTZ R10, R9, R10 ;  /* 0x0000000a090a7221 */ /* 0x000fc80000010000 */
[----:B------:R-:W-:-:S06]  /*2d60*/  FMUL.FTZ R10, R10, R3 ;  /* 0x000000030a0a7220 */ /* 0x000fcc0000410000 */
[----:B------:R-:W2:Y:S01]  /*2d70*/  MUFU.SQRT R10, R10 ;  /* 0x0000000a000a7308 */ /* 0x000ea20000002000 */
[----:B------:R-:W-:Y:S05]  /*2d80*/  BRA `(.L_x_6109) ;  /* 0x0000012000007947 */ /* 0x000fea0003800000 */
.L_x_6102:
[----:B------:R-:W-:-:S13]  /*2d90*/  FSETP.GT.FTZ.AND P0, PT, R9, 1, PT ;  /* 0x3f8000000900780b */ /* 0x000fda0003f14000 */
[----:B------:R-:W-:Y:S02]  /*2da0*/  @P0 FMUL.FTZ R11, R3, R2 ;  /* 0x00000002030b0220 */ /* 0x000fe40000410000 */
[----:B------:R-:W-:Y:S02]  /*2db0*/  @!P0 FADD.FTZ R2, -R9, 1 ;  /* 0x3f80000009028421 */ /* 0x000fe40000010100 */
[----:B0-----:R-:W-:Y:S02]  /*2dc0*/  @P0 FMUL.FTZ R0, R0, 2.81474976710656000000e+14 ;  /* 0x5780000000000820 */ /* 0x001fe40000410000 */
[----:B------:R-:W0:Y:S01]  /*2dd0*/  @P0 MUFU.SQRT R11, R11 ;  /* 0x0000000b000b0308 */ /* 0x000e220000002000 */
[----:B------:R-:W-:Y:S02]  /*2de0*/  @!P0 FMUL.FTZ R2, R3, R2 ;  /* 0x0000000203028220 */ /* 0x000fe40000410000 */
[C---:B------:R-:W-:Y:S02]  /*2df0*/  @P0 FMUL.FTZ R0, R9.reuse, R0 ;  /* 0x0000000009000220 */ /* 0x040fe40000410000 */
[----:B------:R-:W-:-:S03]  /*2e00*/  @P0 FMUL.FTZ R9, R9, 2.81474976710656000000e+14 ;  /* 0x5780000009090820 */ /* 0x000fc60000410000 */
[----:B------:R-:W-:Y:S08]  /*2e10*/  @!P0 MUFU.SQRT R10, R2 ;  /* 0x00000002000a8308 */ /* 0x000ff00000002000 */
[----:B0-----:R-:W0:Y:S02]  /*2e20*/  @P0 MUFU.RCP R3, R11 ;  /* 0x0000000b00030308 */ /* 0x001e240000001000 */
[----:B0-----:R-:W-:Y:S01]  /*2e30*/  @P0 FMUL.FTZ R10, R0, R3 ;  /* 0x00000003000a0220 */ /* 0x001fe20000410000 */
[----:B------:R-:W-:Y:S05]  /*2e40*/  BRA `(.L_x_6109) ;  /* 0x0000006000007947 */ /* 0x000fea0003800000 */
.L_x_6101:
[----:B------:R-:W-:Y:S01]  /*2e50*/  FADD.FTZ R2, R10, 1 ;  /* 0x3f8000000a027421 */ /* 0x000fe20000010000 */
[----:B------:R-:W-:Y:S01]  /*2e60*/  MUFU.SQRT R3, R0 ;  /* 0x0000000000037308 */ /* 0x000fe20000002000 */
[----:B------:R-:W-:-:S02]  /*2e70*/  IMAD.MOV.U32 R9, RZ, RZ, 0x3f800000 ;  /* 0x3f800000ff097424 */ /* 0x000fc400078e00ff */
[----:B------:R-:W-:-:S06]  /*2e80*/  FMUL.FTZ R2, R2, 0.5 ;  /* 0x3f00000002027820 */ /* 0x000fcc0000410000 */
[----:B------:R-:W2:Y:S02]  /*2e90*/  MUFU.SQRT R2, R2 ;  /* 0x0000000200027308 */ /* 0x000ea40000002000 */
[----:B--2---:R-:W-:-:S06]  /*2ea0*/  FMUL.FTZ R10, R3, R2 ;  /* 0x00000002030a7220 */ /* 0x004fcc0000410000 */
.L_x_6109:
[----:B------:R-:W-:Y:S05]  /*2eb0*/  BSYNC B1 ;  /* 0x0000000000017941 */ /* 0x000fea0003800000 */
.L_x_6100:
[----:B------:R-:W-:Y:S05]  /*2ec0*/  BRA `(.L_x_6110) ;  /* 0x0000002000007947 */ /* 0x000fea0003800000 */
.L_x_6097:
[----:B------:R-:W-:Y:S02]  /*2ed0*/  FMUL.FTZ R10, R10, 16777216 ;  /* 0x4b8000000a0a7820 */ /* 0x000fe40000410000 */
[----:B------:R-:W-:Y:S02]  /*2ee0*/  FMUL.FTZ R9, R9, 16777216 ;  /* 0x4b80000009097820 */ /* 0x000fe40000410000 */
.L_x_6110:
[----:B------:R-:W-:Y:S05]  /*2ef0*/  BSYNC B0 ;  /* 0x0000000000007941 */ /* 0x000fea0003800000 */
.L_x_6096:
        /* <DEDUP_REMOVED lines=14> */
[----:B------:R-:W-:Y:S01]  /*2fe0*/  MOV R11, R12 ;  /* 0x0000000c000b7202 */ /* 0x000fe20000000f00 */
[----:B------:R-:W-:Y:S01]  /*2ff0*/  IMAD.MOV.U32 R14, RZ, RZ, R17 ;  /* 0x000000ffff0e7224 */ /* 0x000fe200078e0011 */
[----:B------:R-:W-:Y:S02]  /*3000*/  MOV R2, 0x3020 ;  /* 0x0000302000027802 */ /* 0x000fe40000000f00 */
[----:B-1----:R-:W-:Y:S05]  /*3010*/  CALL.REL.NOINC `($__internal_6_$__cuda_sm3x_div_rn_ftz_f32_slowpath) ;  /* 0x0001318000007944 */ /* 0x002fea0003c00000 */
.L_x_6112:
[----:B------:R-:W-:Y:S05]  /*3020*/  BSYNC B4 ;  /* 0x0000000000047941 */ /* 0x000fea0003800000 */
.L_x_6111:
        /* <DEDUP_REMOVED lines=18> */
.L_x_6114:
[----:B------:R-:W-:Y:S01]  /*3150*/  ISETP.GE.AND P0, PT, R10, RZ, PT ;  /* 0x000000ff0a00720c */ /* 0x000fe20003f06270 */
[----:B------:R-:W-:-:S12]  /*3160*/  IMAD.MOV.U32 R3, RZ, RZ, 0x3fd774eb ;  /* 0x3fd774ebff037424 */ /* 0x000fd800078e00ff */
[----:B------:R-:W-:-:S04]  /*3170*/  @P0 FFMA.FTZ R0, R3, 0.93318945169448852539, -R0 ;  /* 0x3f6ee58103000823 */ /* 0x000fc80000010800 */
[----:B------:R-:W-:Y:S02]  /*3180*/  @!P0 FFMA.FTZ R0, R3, 0.93318945169448852539, R0 ;  /* 0x3f6ee58103008823 */ /* 0x000fe40000010000 */
.L_x_6115:
[----:B------:R-:W-:Y:S05]  /*3190*/  BSYNC B0 ;  /* 0x0000000000007941 */ /* 0x000fea0003800000 */
.L_x_6113:
        /* <DEDUP_REMOVED lines=10> */
.L_x_6099:
[----:B------:R-:W-:Y:S05]  /*3240*/  BSYNC B3 ;  /* 0x0000000000037941 */ /* 0x000fea0003800000 */
.L_x_6095:
[----:B------:R-:W-:Y:S02]  /*3250*/  LOP3.LUT R4, R3, 0x80000000, R4, 0xb8, !PT ;  /* 0x8000000003047812 */ /* 0x000fe400078eb804 */
[----:B-1----:R-:W-:Y:S01]  /*3260*/  LOP3.LUT R5, R8, 0x80000000, R5, 0xb8, !PT ;  /* 0x8000000008057812 */ /* 0x002fe200078eb805 */
[----:B------:R-:W-:Y:S05]  /*3270*/  BRA `(.L_x_6084) ;  /* 0x0000179000007947 */ /* 0x000fea0003800000 */
.L_x_6083:
        /* <DEDUP_REMOVED lines=16> */
[----:B0-----:R-:W0:Y:S01]  /*3380*/  MUFU.RCP R3, R0 ;  /* 0x0000000000037308 */ /* 0x001e220000001000 */
        /* <DEDUP_REMOVED lines=10> */
[----:B------:R-:W-:Y:S01]  /*3430*/  MOV R11, R13 ;  /* 0x0000000d000b7202 */ /* 0x000fe20000000f00 */
[----:B------:R-:W-:Y:S01]  /*3440*/  IMAD.MOV.U32 R14, RZ, RZ, R0 ;  /* 0x000000ffff0e7224 */ /* 0x000fe200078e0000 */
[----:B------:R-:W-:Y:S02]  /*3450*/  MOV R2, 0x3470 ;  /* 0x0000347000027802 */ /* 0x000fe40000000f00 */
[----:B------:R-:W-:Y:S05]  /*3460*/  CALL.REL.NOINC `($__internal_6_$__cuda_sm3x_div_rn_ftz_f32_slowpath) ;  /* 0x00012d3000007944 */ /* 0x000fea0003c00000 */
.L_x_6121:
[----:B------:R-:W-:Y:S05]  /*3470*/  BSYNC B4 ;  /* 0x0000000000047941 */ /* 0x000fea0003800000 */
.L_x_6120:
        /* <DEDUP_REMOVED lines=18> */
.L_x_6123:
[----:B------:R-:W-:Y:S01]  /*35a0*/  ISETP.GE.AND P0, PT, R9, RZ, PT ;  /* 0x000000ff0900720c */ /* 0x000fe20003f06270 */
[----:B------:R-:W-:-:S12]  /*35b0*/  IMAD.MOV.U32 R3, RZ, RZ, 0x3fd774eb ;  /* 0x3fd774ebff037424 */ /* 0x000fd800078e00ff */
[----:B------:R-:W-:-:S04]  /*35c0*/  @P0 FFMA.FTZ R2, R3, 0.93318945169448852539, -R2 ;  /* 0x3f6ee58103020823 */ /* 0x000fc80000010802 */
[----:B------:R-:W-:Y:S02]  /*35d0*/  @!P0 FFMA.FTZ R2, R3, 0.93318945169448852539, R2 ;  /* 0x3f6ee58103028823 */ /* 0x000fe40000010002 */
.L_x_6124:
[----:B------:R-:W-:Y:S05]  /*35e0*/  BSYNC B0 ;  /* 0x0000000000007941 */ /* 0x000fea0003800000 */
.L_x_6122:
        /* <DEDUP_REMOVED lines=13> */
.L_x_6119:
[----:B0-----:R-:W0:Y:S01]  /*36c0*/  MUFU.RCP R3, R0 ;  /* 0x0000000000037308 */ /* 0x001e220000001000 */
        /* <DEDUP_REMOVED lines=8> */
[----:B------:R-:W-:Y:S01]  /*3750*/  MOV R11, R13 ;  /* 0x0000000d000b7202 */ /* 0x000fe20000000f00 */
[----:B------:R-:W-:Y:S01]  /*3760*/  IMAD.MOV.U32 R14, RZ, RZ, R0 ;  /* 0x000000ffff0e7224 */ /* 0x000fe200078e0000 */
[----:B------:R-:W-:Y:S02]  /*3770*/  MOV R2, 0x3790 ;  /* 0x0000379000027802 */ /* 0x000fe40000000f00 */
[----:B------:R-:W-:Y:S05]  /*3780*/  CALL.REL.NOINC `($__internal_6_$__cuda_sm3x_div_rn_ftz_f32_slowpath) ;  /* 0x00012a1000007944 */ /* 0x000fea0003c00000 */
.L_x_6127:
[----:B------:R-:W-:Y:S05]  /*3790*/  BSYNC B4 ;  /* 0x0000000000047941 */ /* 0x000fea0003800000 */
.L_x_6126:
        /* <DEDUP_REMOVED lines=18> */
.L_x_6129:
[----:B------:R-:W-:Y:S01]  /*38c0*/  ISETP.GE.AND P0, PT, R9, RZ, PT ;  /* 0x000000ff0900720c */ /* 0x000fe20003f06270 */
[----:B------:R-:W-:-:S12]  /*38d0*/  IMAD.MOV.U32 R3, RZ, RZ, 0x3fd774eb ;  /* 0x3fd774ebff037424 */ /* 0x000fd800078e00ff */
[----:B------:R-:W-:-:S04]  /*38e0*/  @P0 FFMA.FTZ R2, R3, 0.93318945169448852539, -R2 ;  /* 0x3f6ee58103020823 */ /* 0x000fc80000010802 */
[----:B------:R-:W-:Y:S02]  /*38f0*/  @!P0 FFMA.FTZ R2, R3, 0.93318945169448852539, R2 ;  /* 0x3f6ee58103028823 */ /* 0x000fe40000010002 */
.L_x_6130:
[----:B------:R-:W-:Y:S05]  /*3900*/  BSYNC B0 ;  /* 0x0000000000007941 */ /* 0x000fea0003800000 */
.L_x_6128:
        /* <DEDUP_REMOVED lines=27> */
.L_x_6118:
[----:B0-----:R-:W-:Y:S01]  /*3ac0*/  FMUL.FTZ R2, R9, 0.36787945032119750977 ;  /* 0x3ebc5ab209027820 */ /* 0x001fe20000410000 */
        /* <DEDUP_REMOVED lines=29> */
[----:B------:R-:W-:Y:S01]  /*3ca0*/  IMAD.MOV.U32 R11, RZ, RZ, R13 ;  /* 0x000000ffff0b7224 */ /* 0x000fe200078e000d */
[----:B------:R-:W-:Y:S01]  /*3cb0*/  MOV R2, 0x3ce0 ;  /* 0x00003ce000027802 */ /* 0x000fe20000000f00 */
[----:B------:R-:W-:Y:S02]  /*3cc0*/  IMAD.MOV.U32 R14, RZ, RZ, R0 ;  /* 0x000000ffff0e7224 */ /* 0x000fe400078e0000 */
[----:B------:R-:W-:Y:S05]  /*3cd0*/  CALL.REL.NOINC `($__internal_6_$__cuda_sm3x_div_rn_ftz_f32_slowpath) ;  /* 0x000124c000007944 */ /* 0x000fea0003c00000 */
.L_x_6132:
[----:B------:R-:W-:Y:S05]  /*3ce0*/  BSYNC B4 ;  /* 0x0000000000047941 */ /* 0x000fea0003800000 */
.L_x_6131:
        /* <DEDUP_REMOVED lines=18> */
.L_x_6134:
[----:B------:R-:W-:Y:S01]  /*3e10*/  ISETP.GE.AND P0, PT, R9, RZ, PT ;  /* 0x000000ff0900720c */ /* 0x000fe20003f06270 */
[----:B------:R-:W-:-:S12]  /*3e20*/  IMAD.MOV.U32 R3, RZ, RZ, 0x3fd774eb ;  /* 0x3fd774ebff037424 */ /* 0x000fd800078e00ff */
[----:B------:R-:W-:-:S04]  /*3e30*/  @P0 FFMA.FTZ R2, R3, 0.93318945169448852539, -R2 ;  /* 0x3f6ee58103020823 */ /* 0x000fc80000010802 */
[----:B------:R-:W-:Y:S02]  /*3e40*/  @!P0 FFMA.FTZ R2, R3, 0.93318945169448852539, R2 ;  /* 0x3f6ee58103028823 */ /* 0x000fe40000010002 */
.L_x_6135:
[----:B------:R-:W-:Y:S05]  /*3e50*/  BSYNC B0 ;  /* 0x0000000000007941 */ /* 0x000fea0003800000 */
.L_x_6133:
[C---:B------:R-:W-:Y:S01]  /*3e60*/  FSETP.NEU.FTZ.AND P1, PT, |R9|.reuse, |R8|, PT ;  /* 0x400000080900720b */ /* 0x040fe20003f3d200 */
[C---:B------:R-:W-:Y:S01]  /*3e70*/  FADD.FTZ R3, |R9|.reuse, |R8| ;  /* 0x4000000809037221 */ /* 0x040fe20000010200 */
[----:B------:R-:W-:Y:S02]  /*3e80*/  FSETP.NEU.FTZ.AND P2, PT, R0, RZ, PT ;  /* 0x000000ff0000720b */ /* 0x000fe40003f5d000 */
[----:B------:R-:W-:Y:S02]  /*3e90*/  ISETP.GE.AND P0, PT, R9, RZ, PT ;  /* 0x000000ff0900720c */ /* 0x000fe40003f06270 */
[----:B------:R-:W-:-:S07]  /*3ea0*/  MOV R0, 0x4016cbe4 ;  /* 0x4016cbe400007802 */ /* 0x000fce0000000f00 */
[----:B------:R-:W-:Y:S02]  /*3eb0*/  @!P1 FSEL R2, R0, 0.78539818525314331055, !P0 ;  /* 0x3f490fdb00029808 */ /* 0x000fe40004000000 */
[----:B------:R-:W-:Y:S02]  /*3ec0*/  @!P2 FSEL R2, RZ, 3.1415927410125732422, P0 ;  /* 0x40490fdbff02a808 */ /* 0x000fe40000000000 */
[----:B------:R-:W-:Y:S02]  /*3ed0*/  FSETP.GTU.FTZ.AND P0, PT, |R3|, +INF , PT ;  /* 0x7f8000000300780b */ /* 0x000fe40003f1c200 */
[----:B------:R-:W-:-:S04]  /*3ee0*/  LOP3.LUT R2, R2, 0x80000000, R8, 0xb8, !PT ;  /* 0x8000000002027812 */ /* 0x000fc800078eb808 */
[----:B------:R-:W-:Y:S01]  /*3ef0*/  FSEL R3, R3, R2, P0 ;  /* 0x0000000203037208 */ /* 0x000fe20000000000 */
[----:B------:R-:W-:Y:S05]  /*3f00*/  BRA `(.L_x_6125) ;  /* 0x000009d000007947 */ /* 0x000fea0003800000 */
.L_x_6117:
[----:B------:R-:W-:-:S04]  /*3f10*/  FSETP.GEU.FTZ.AND P6, PT, R0, R9, PT ;  /* 0x000000090000720b */ /* 0x000fc80003fde000 */
        /* <DEDUP_REMOVED lines=22> */
[----:B------:R-:W-:Y:S05]  /*4080*/  CALL.REL.NOINC `($__internal_6_$__cuda_sm3x_div_rn_ftz_f32_slowpath) ;  /* 0x0001211000007944 */ /* 0x000fea0003c00000 */
.L_x_6139:
[----:B------:R-:W-:Y:S05]  /*4090*/  BSYNC B4 ;  /* 0x0000000000047941 */ /* 0x000fea0003800000 */
.L_x_6138:
[----:B------:R-:W-:Y:S01]  /*40a0*/  HFMA2.MMA R3, -RZ, RZ, 0.89990234375, 10328 ;  /* 0x3b33710bff037435 */ /* 0x000fe200000001ff */
[----:B0-----:R-:W-:Y:S01]  /*40b0*/  FMUL.FTZ R2, R11, R11 ;  /* 0x0000000b0b027220 */ /* 0x001fe20000410000 */
[----:B------:R-:W0:Y:S01]  /*40c0*/  MUFU.LG2 R10, R17 ;  /* 0x00000011000a7308 */ /* 0x000e220000000c00 */
[C---:B------:R-:W-:Y:S01]  /*40d0*/  FSETP.NEU.FTZ.AND P0, PT, R0.reuse, R9, PT ;  /* 0x000000090000720b */ /* 0x040fe20003f1d000 */
[----:B------:R-:W-:Y:S01]  /*40e0*/  FADD.FTZ R0, R0, R9 ;  /* 0x0000000900007221 */ /* 0x000fe20000010000 */
        /* <DEDUP_REMOVED lines=19> */
.L_x_6137:
        /* <DEDUP_REMOVED lines=10> */
[----:B------:R-:W-:Y:S02]  /*42c0*/  MOV R14, R8 ;  /* 0x00000008000e7202 */ /* 0x000fe40000000f00 */
[----:B------:R-:W-:Y:S02]  /*42d0*/  MOV R2, 0x42f0 ;  /* 0x000042f000027802 */ /* 0x000fe40000000f00 */
[----:B------:R-:W-:Y:S05]  /*42e0*/  CALL.REL.NOINC `($__internal_6_$__cuda_sm3x_div_rn_ftz_f32_slowpath) ;  /* 0x00011eb000007944 */ /* 0x000fea0003c00000 */
.L_x_6141:
[----:B------:R-:W-:Y:S05]  /*42f0*/  BSYNC B4 ;  /* 0x0000000000047941 */ /* 0x000fea0003800000 */
.L_x_6140:
        /* <DEDUP_REMOVED lines=22> */
[----:B------:R-:W-:Y:S02]  /*4460*/  @!P6 IMAD.MOV.U32 R3, RZ, RZ, 0x3fd774eb ;  /* 0x3fd774ebff03e424 */ /* 0x000fe400078e00ff */
[----:B0-----:R-:W-:Y:S01]  /*4470*/  @P0 FMUL.FTZ R12, R13, R14 ;  /* 0x0000000e0d0c0220 */ /* 0x001fe20000410000 */
[----:B------:R-:W-:Y:S01]  /*4480*/  FSETP.NEU.FTZ.AND P0, PT, R10, +INF , PT ;  /* 0x7f8000000a00780b */ /* 0x000fe20003f1d000 */
[----:B------:R-:W-:-:S03]  /*4490*/  FFMA.FTZ R2, R2, R11, R11 ;  /* 0x0000000b02027223 */ /* 0x000fc6000001000b */
[----:B------:R-:W-:Y:S01]  /*44a0*/  FSEL R12, R12, +INF , P0 ;  /* 0x7f8000000c0c7808 */ /* 0x000fe20000000000 */
[----:B------:R-:W-:Y:S01]  /*44b0*/  @!P6 FFMA.FTZ R2, R3, 0.93318945169448852539, -R2 ;  /* 0x3f6ee5810302e823 */ /* 0x000fe20000010802 */
[C---:B------:R-:W-:Y:S01]  /*44c0*/  FSETP.NEU.FTZ.AND P0, PT, R0.reuse, R9, PT ;  /* 0x000000090000720b */ /* 0x040fe20003f1d000 */
[----:B------:R-:W-:-:S03]  /*44d0*/  FADD.FTZ R0, R0, R9 ;  /* 0x0000000900007221 */ /* 0x000fc60000010000 */
[----:B------:R-:W0:Y:S01]  /*44e0*/  MUFU.LG2 R12, R12 ;  /* 0x0000000c000c7308 */ /* 0x000e220000000c00 */
[----:B------:R-:W-:Y:S02]  /*44f0*/  FSEL R2, R2, 0.78539818525314331055, P0 ;  /* 0x3f490fdb02027808 */ /* 0x000fe40000000000 */
[----:B------:R-:W-:Y:S02]  /*4500*/  FSETP.GTU.FTZ.AND P0, PT, |R0|, +INF , PT ;  /* 0x7f8000000000780b */ /* 0x000fe40003f1c200 */
[----:B------:R-:W-:-:S04]  /*4510*/  FSEL R3, R2, RZ, P1 ;  /* 0x000000ff02037208 */ /* 0x000fc80000800000 */
[----:B------:R-:W-:-:S04]  /*4520*/  LOP3.LUT R3, R3, 0x80000000, R4, 0xb8, !PT ;  /* 0x8000000003037812 */ /* 0x000fc800078eb804 */
[----:B------:R-:W-:Y:S01]  /*4530*/  FSEL R3, R0, R3, P0 ;  /* 0x0000000300037208 */ /* 0x000fe20000000000 */
[----:B0-----:R-:W-:Y:S01]  /*4540*/  FMUL.FTZ R10, R12, 0.69314718246459960938 ;  /* 0x3f3172180c0a7820 */ /* 0x001fe20000410000 */
[----:B------:R-:W-:Y:S05]  /*4550*/  BRA `(.L_x_6125) ;  /* 0x0000038000007947 */ /* 0x000fea0003800000 */
.L_x_6136:
        /* <DEDUP_REMOVED lines=23> */
[----:B------:R-:W-:Y:S02]  /*46d0*/  HFMA2.MMA R3, -RZ, RZ, 1.875, 0 ;  /* 0x3f800000ff037435 */ /* 0x000fe400000001ff */
        /* <DEDUP_REMOVED lines=10> */
.L_x_6143:
[----:B------:R-:W-:Y:S05]  /*4780*/  BSYNC B4 ;  /* 0x0000000000047941 */ /* 0x000fea0003800000 */
.L_x_6142:
[----:B------:R-:W-:Y:S01]  /*4790*/  MOV R3, 0x3b33710b ;  /* 0x3b33710b00037802 */ /* 0x000fe20000000f00 */
[----:B0-----:R-:W-:Y:S01]  /*47a0*/  FMUL.FTZ R2, R11, R11 ;  /* 0x0000000b0b027220 */ /* 0x001fe20000410000 */
[C---:B------:R-:W-:Y:S01]  /*47b0*/  FSETP.NEU.FTZ.AND P0, PT, R0.reuse, R9, PT ;  /* 0x000000090000720b */ /* 0x040fe20003f1d000 */
[----:B------:R-:W-:Y:S01]  /*47c0*/  FADD.FTZ R0, R0, R9 ;  /* 0x0000000900007221 */ /* 0x000fe20000010000 */
        /* <DEDUP_REMOVED lines=17> */
.L_x_6125:
[----:B------:R-:W-:Y:S05]  /*48e0*/  BSYNC B3 ;  /* 0x0000000000037941 */ /* 0x000fea0003800000 */
.L_x_6116:
[----:B------:R-:W-:Y:S01]  /*48f0*/  FADD.FTZ R10, R10, 0.69314718246459960938 ;  /* 0x3f3172180a0a7421 */ /* 0x000fe20000010000 */
[----:B------:R-:W-:-:S04]  /*4900*/  LOP3.LUT R4, R3, 0x80000000, R4, 0xb8, !PT ;  /* 0x8000000003047812 */ /* 0x000fc800078eb804 */
[----:B------:R-:W-:Y:S01]  /*4910*/  LOP3.LUT R5, R10, 0x80000000, R5, 0xb8, !PT ;  /* 0x800000000a057812 */ /* 0x000fe200078eb805 */
[----:B------:R-:W-:Y:S05]  /*4920*/  BRA `(.L_x_6084) ;  /* 0x000000e000007947 */ /* 0x000fea0003800000 */
.L_x_6082:
[----:B------:R-:W-:-:S13]  /*4930*/  FSETP.NEU.FTZ.AND P0, PT, R0, +INF , PT ;  /* 0x7f8000000000780b */ /* 0x000fda0003f1d000 */
[----:B------:R-:W-:Y:S01]  /*4940*/  @!P0 FADD.FTZ R4, R4, R4 ;  /* 0x0000000404048221 */ /* 0x000fe20000010000 */
[----:B------:R-:W-:Y:S05]  /*4950*/  @!P0 BRA `(.L_x_6084) ;  /* 0x000000b000008947 */ /* 0x000fea0003800000 */
[----:B------:R-:W-:-:S13]  /*4960*/  FSETP.NEU.FTZ.AND P0, PT, R9, +INF , PT ;  /* 0x7f8000000900780b */ /* 0x000fda0003f1d000 */
[----:B------:R-:W-:Y:S02]  /*4970*/  @!P0 FADD.FTZ R0, R5, R5 ;  /* 0x0000000505008221 */ /* 0x000fe40000010000 */
[----:B------:R-:W-:-:S03]  /*4980*/  @!P0 IMAD.MOV.U32 R5, RZ, RZ, R4 ;  /* 0x000000ffff058224 */ /* 0x000fc600078e0004 */
[----:B------:R-:W-:Y:S01]  /*4990*/  @!P0 MOV R4, R0 ;  /* 0x0000000000048202 */ /* 0x000fe20000000f00 */
[----:B------:R-:W-:Y:S05]  /*49a0*/  @!P0 BRA `(.L_x_6084) ;  /* 0x0000006000008947 */ /* 0x000fea0003800000 */
[----:B------:R-:W-:-:S13]  /*49b0*/  FSETP.NEU.FTZ.AND P0, PT, R4, RZ, PT ;  /* 0x000000ff0400720b */ /* 0x000fda0003f1d000 */
[----:B------:R-:W-:Y:S02]  /*49c0*/  @P0 FADD.FTZ R0, RZ, R5 ;  /* 0x00000005ff000221 */ /* 0x000fe40000010000 */
[----:B0-----:R-:W-:-:S04]  /*49d0*/  @P0 FADD.FTZ R3, RZ, R4 ;  /* 0x00000004ff030221 */ /* 0x001fc80000010000 */
[----:B------:R-:W-:-:S04]  /*49e0*/  @P0 FADD.FTZ R4, R0, R3 ;  /* 0x0000000300040221 */ /* 0x000fc80000010000 */
[----:B------:R-:W-:-:S04]  /*49f0*/  @P0 IMAD.MOV.U32 R5, RZ, RZ, R4 ;  /* 0x000000ffff050224 */ /* 0x000fc800078e0004 */
[----:B------:R-:W-:Y:S02]  /*4a00*/  @!P0 FADD.FTZ R5, R5, R5 ;  /* 0x0000000505058221 */ /* 0x000fe40000010000 */
.L_x_6084:
[----:B------:R-:W-:Y:S05]  /*4a10*/  BSYNC B2 ;  /* 0x0000000000027941 */ /* 0x000fea0003800000 */
.L_x_6081:
        /* <DEDUP_REMOVED lines=15> */
.L_x_6147:
[----:B------:R-:W0:Y:S02]  /*4b10*/  F2I.S64.TRUNC R4, R4 ;  /* 0x0000000400047311 */ /* 0x000e24000020d900 */
[----:B0-----:R-:W-:-:S05]  /*4b20*/  IMAD.MOV.U32 R3, RZ, RZ, R4 ;  /* 0x000000ffff037224 */ /* 0x001fca00078e0004 */
[----:B------:R0:W-:Y:S01]  /*4b30*/  STG.E.U8 [R6.64], R3 ;  /* 0x0000000306007986 */ /* 0x0001e2000c101124 */
[----:B------:R-:W-:Y:S05]  /*4b40*/  BRA `(.L_x_6149) ;  /* 0x00000d4000007947 */ /* 0x000fea0003800000 */
.L_x_6146:
        /* <DEDUP_REMOVED lines=9> */
.L_x_6151:
[----:B------:R-:W0:Y:S02]  /*4be0*/  F2I.FTZ.TRUNC.NTZ R3, R4 ;  /* 0x0000000400037305 */ /* 0x000e24000021f100 */
[----:B0-----:R0:W-:Y:S01]  /*4bf0*/  STG.E [R6.64], R3 ;  /* 0x0000000306007986 */ /* 0x0011e2000c101924 */
[----:B------:R-:W-:Y:S05]  /*4c00*/  BRA `(.L_x_6149) ;  /* 0x00000c8000007947 */ /* 0x000fea0003800000 */
.L_x_6150:
[----:B------:R-:W0:Y:S02]  /*4c10*/  F2I.FTZ.TRUNC.NTZ R3, R4 ;  /* 0x0000000400037305 */ /* 0x000e24000021f100 */
[----:B0-----:R0:W-:Y:S01]  /*4c20*/  STG.E.U16 [R6.64], R3 ;  /* 0x0000000306007986 */ /* 0x0011e2000c101524 */
[----:B------:R-:W-:Y:S05]  /*4c30*/  BRA `(.L_x_6149) ;  /* 0x00000c5000007947 */ /* 0x000fea0003800000 */
.L_x_6145:
        /* <DEDUP_REMOVED lines=8> */
.L_x_6153:
[----:B------:R-:W-:-:S05]  /*4cc0*/  F2FP.PACK_AB R4, RZ, R4 ;  /* 0x00000004ff04723e */ /* 0x000fca00000000ff */
[----:B------:R0:W-:Y:S01]  /*4cd0*/  STG.E.U16 [R6.64], R4 ;  /* 0x0000000406007986 */ /* 0x0001e2000c101524 */
[----:B------:R-:W-:Y:S05]  /*4ce0*/  BRA `(.L_x_6149) ;  /* 0x00000ba000007947 */ /* 0x000fea0003800000 */
.L_x_6152:
[----:B------:R-:W-:-:S13]  /*4cf0*/  ISETP.NE.AND P0, PT, R0, 0x7, PT ;  /* 0x000000070000780c */ /* 0x000fda0003f05270 */
[----:B------:R-:W-:Y:S05]  /*4d00*/  @!P0 BRA `(.L_x_6154) ;  /* 0x0000009000008947 */ /* 0x000fea0003800000 */
[----:B------:R-:W-:-:S13]  /*4d10*/  ISETP.NE.AND P0, PT, R0, 0x8, PT ;  /* 0x000000080000780c */ /* 0x000fda0003f05270 */
[----:B------:R-:W-:Y:S05]  /*4d20*/  @!P0 BRA `(.L_x_6155) ;  /* 0x0000004000008947 */ /* 0x000fea0003800000 */
[----:B------:R-:W-:-:S13]  /*4d30*/  ISETP.NE.AND P0, PT, R0, 0x9, PT ;  /* 0x000000090000780c */ /* 0x000fda0003f05270 */
[----:B------:R-:W-:Y:S05]  /*4d40*/  @P0 BRA `(.L_x_6148) ;  /* 0x000009b000000947 */ /* 0x000fea0003800000 */
[----:B------:R0:W-:Y:S01]  /*4d50*/  STG.E.64 [R6.64], R4 ;  /* 0x0000000406007986 */ /* 0x0001e2000c101b24 */
[----:B------:R-:W-:Y:S05]  /*4d60*/  BRA `(.L_x_6149) ;  /* 0x00000b2000007947 */ /* 0x000fea0003800000 */
.L_x_6155:
[----:B------:R-:W-:-:S05]  /*4d70*/  F2FP.PACK_AB R5, R5, R4 ;  /* 0x000000040505723e */ /* 0x000fca00000000ff */
[----:B------:R0:W-:Y:S01]  /*4d80*/  STG.E [R6.64], R5 ;  /* 0x0000000506007986 */ /* 0x0001e2000c101924 */
[----:B------:R-:W-:Y:S05]  /*4d90*/  BRA `(.L_x_6149) ;  /* 0x00000af000007947 */ /* 0x000fea0003800000 */
.L_x_6154:
[----:B------:R-:W-:-:S06]  /*4da0*/  FMUL.FTZ R2, R4, 1 ;  /* 0x3f80000004027820 */ /* 0x000fcc0000410000 */
[----:B------:R-:W0:Y:S02]  /*4db0*/  F2F.F64.F32 R2, R2 ;  /* 0x0000000200027310 */ /* 0x000e240000201800 */
[----:B0-----:R0:W-:Y:S01]  /*4dc0*/  STG.E.64 [R6.64], R2 ;  /* 0x0000000206007986 */ /* 0x0011e2000c101b24 */
[----:B------:R-:W-:Y:S05]  /*4dd0*/  BRA `(.L_x_6149) ;  /* 0x00000ab000007947 */ /* 0x000fea0003800000 */
.L_x_6144:
        /* <DEDUP_REMOVED lines=8> */
[----:B------:R-:W-:Y:S02]  /*4e60*/  FSETP.NEU.FTZ.AND P0, PT, R4, RZ, PT ;  /* 0x000000ff0400720b */ /* 0x000fe40003f1d000 */
[----:B------:R-:W-:-:S04]  /*4e70*/  FSETP.NEU.FTZ.AND P1, PT, R5, RZ, PT ;  /* 0x000000ff0500720b */ /* 0x000fc80003f3d000 */
[----:B------:R-:W-:-:S04]  /*4e80*/  PLOP3.LUT P0, PT, P0, P1, PT, 0xa8, 0x0 ;  /* 0x000000000000781c */ /* 0x000fc80000703570 */
[----:B------:R-:W-:-:S05]  /*4e90*/  SEL R3, RZ, 0x1, !P0 ;  /* 0x00000001ff037807 */ /* 0x000fca0004000000 */
[----:B------:R0:W-:Y:S01]  /*4ea0*/  STG.E.U8 [R6.64], R3 ;  /* 0x0000000306007986 */ /* 0x0001e2000c101124 */
[----:B------:R-:W-:Y:S05]  /*4eb0*/  BRA `(.L_x_6149) ;  /* 0x000009d000007947 */ /* 0x000fea0003800000 */
.L_x_6158:
[----:B------:R-:W-:Y:S02]  /*4ec0*/  FMUL.FTZ R10, R5, 1 ;  /* 0x3f800000050a7820 */ /* 0x000fe40000410000 */
[----:B------:R-:W-:-:S04]  /*4ed0*/  FMUL.FTZ R8, R4, 1 ;  /* 0x3f80000004087820 */ /* 0x000fc80000410000 */
[----:B------:R-:W-:Y:S08]  /*4ee0*/  F2F.F64.F32 R10, R10 ;  /* 0x0000000a000a7310 */ /* 0x000ff00000201800 */
[----:B------:R-:W0:Y:S02]  /*4ef0*/  F2F.F64.F32 R8, R8 ;  /* 0x0000000800087310 */ /* 0x000e240000201800 */
[----:B0-----:R0:W-:Y:S01]  /*4f00*/  STG.E.128 [R6.64], R8 ;  /* 0x0000000806007986 */ /* 0x0011e2000c101d24 */
[----:B------:R-:W-:Y:S05]  /*4f10*/  BRA `(.L_x_6149) ;  /* 0x0000097000007947 */ /* 0x000fea0003800000 */
.L_x_6157:
        /* <DEDUP_REMOVED lines=11> */
[----:B------:R-:W-:-:S10]  /*4fd0*/  HFMA2.MMA R0, -RZ, RZ, 0, 7.569789886474609375e-06 ;  /* 0x0000007fff007435 */ /* 0x000fd400000001ff */
        /* <DEDUP_REMOVED lines=8> */
.L_x_6162:
[----:B------:R-:W-:Y:S05]  /*5060*/  BSYNC B0 ;  /* 0x0000000000007941 */ /* 0x000fea0003800000 */
.L_x_6161:
[----:B------:R-:W-:-:S05]  /*5070*/  LOP3.LUT R5, R0, R5, RZ, 0xfc, !PT ;  /* 0x0000000500057212 */ /* 0x000fca00078efcff */
[----:B------:R0:W-:Y:S01]  /*5080*/  STG.E.U8 [R6.64], R5 ;  /* 0x0000000506007986 */ /* 0x0001e2000c101124 */
[----:B------:R-:W-:Y:S05]  /*5090*/  BRA `(.L_x_6149) ;  /* 0x000007f000007947 */ /* 0x000fea0003800000 */
.L_x_6160:
[----:B------:R-:W-:Y:S01]  /*50a0*/  LOP3.LUT R2, R4, 0x7fffffff, RZ, 0xc0, !PT ;  /* 0x7fffffff04027812 */ /* 0x000fe200078ec0ff */
        /* <DEDUP_REMOVED lines=11> */
.L_x_6164:
[----:B------:R-:W-:Y:S01]  /*5160*/  IMAD.MOV.U32 R0, RZ, RZ, 0x7f ;  /* 0x0000007fff007424 */ /* 0x000fe200078e00ff */
[----:B------:R-:W-:-:S04]  /*5170*/  ISETP.GT.U32.AND P0, PT, R2, 0x7f800000, PT ;  /* 0x7f8000000200780c */ /* 0x000fc80003f04070 */
[----:B------:R-:W-:-:S04]  /*5180*/  SEL R0, R0, 0x7c, P0 ;  /* 0x0000007c00007807 */ /* 0x000fc80000000000 */
.L_x_6165:
[----:B------:R-:W-:Y:S05]  /*5190*/  BSYNC B0 ;  /* 0x0000000000007941 */ /* 0x000fea0003800000 */
.L_x_6163:
[----:B------:R-:W-:-:S04]  /*51a0*/  LOP3.LUT R4, R4, 0x80000000, RZ, 0xc0, !PT ;  /* 0x8000000004047812 */ /* 0x000fc800078ec0ff */
[----:B------:R-:W-:-:S04]  /*51b0*/  SHF.R.U32.HI R3, RZ, 0x18, R4 ;  /* 0x00000018ff037819 */ /* 0x000fc80000011604 */
[----:B------:R-:W-:-:S05]  /*51c0*/  LOP3.LUT R3, R0, R3, RZ, 0xfc, !PT ;  /* 0x0000000300037212 */ /* 0x000fca00078efcff */
[----:B------:R0:W-:Y:S01]  /*51d0*/  STG.E.U8 [R6.64], R3 ;  /* 0x0000000306007986 */ /* 0x0001e2000c101124 */
[----:B------:R-:W-:Y:S05]  /*51e0*/  BRA `(.L_x_6149) ;  /* 0x000006a000007947 */ /* 0x000fea0003800000 */
.L_x_6159:
[----:B------:R-:W-:-:S05]  /*51f0*/  F2FP.BF16.PACK_AB R4, RZ, R4 ;  /* 0x00000004ff04723e */ /* 0x000fca00000010ff */
[----:B------:R0:W-:Y:S01]  /*5200*/  STG.E.U16 [R6.64], R4 ;  /* 0x0000000406007986 */ /* 0x0001e2000c101524 */
[----:B------:R-:W-:Y:S05]  /*5210*/  BRA `(.L_x_6149) ;  /* 0x0000067000007947 */ /* 0x000fea0003800000 */
.L_x_6156:
        /* <DEDUP_REMOVED lines=11> */
.L_x_6168:
        /* <DEDUP_REMOVED lines=16> */
.L_x_6171:
[----:B------:R-:W-:-:S04]  /*53d0*/  LOP3.LUT R4, R4, 0x80000000, RZ, 0xc0, !PT ;  /* 0x8000000004047812 */ /* 0x000fc800078ec0ff */
[----:B------:R-:W-:-:S04]  /*53e0*/  SHF.R.U32.HI R3, RZ, 0x18, R4 ;  /* 0x00000018ff037819 */ /* 0x000fc80000011604 */
[----:B------:R-:W-:-:S04]  /*53f0*/  LOP3.LUT R0, R0, R3, RZ, 0xfc, !PT ;  /* 0x0000000300007212 */ /* 0x000fc800078efcff */
[----:B------:R-:W-:Y:S02]  /*5400*/  PRMT R3, R0, 0x7610, R3 ;  /* 0x0000761000037816 */ /* 0x000fe40000000003 */
.L_x_6170:
[----:B------:R-:W-:Y:S05]  /*5410*/  BSYNC B0 ;  /* 0x0000000000007941 */ /* 0x000fea0003800000 */
.L_x_6169:
[----:B------:R0:W-:Y:S01]  /*5420*/  STG.E.U8 [R6.64], R3 ;  /* 0x0000000306007986 */ /* 0x0001e2000c101124 */
[----:B------:R-:W-:Y:S05]  /*5430*/  BRA `(.L_x_6149) ;  /* 0x0000045000007947 */ /* 0x000fea0003800000 */
.L_x_6167:
[----:B------:R-:W-:Y:S01]  /*5440*/  LOP3.LUT R2, R4, 0x7fffffff, RZ, 0xc0, !PT ;  /* 0x7fffffff04027812 */ /* 0x000fe200078ec0ff */
[----:B------:R-:W-:Y:S01]  /*5450*/  BSSY B0, `(.L_x_6172) ;  /* 0x0000013000007945 */ /* 0x000fe20003800000 */
[----:B------:R-:W-:Y:S02]  /*5460*/  MOV R3, 0x80 ;  /* 0x0000008000037802 */ /* 0x000fe40000000f00 */
        /* <DEDUP_REMOVED lines=13> */
.L_x_6174:
[----:B------:R-:W-:-:S04]  /*5540*/  LOP3.LUT R4, R4, 0x80000000, RZ, 0xc0, !PT ;  /* 0x8000000004047812 */ /* 0x000fc800078ec0ff */
[----:B------:R-:W-:-:S04]  /*5550*/  SHF.R.U32.HI R3, RZ, 0x18, R4 ;  /* 0x00000018ff037819 */ /* 0x000fc80000011604 */
[----:B------:R-:W-:-:S04]  /*5560*/  LOP3.LUT R0, R0, R3, RZ, 0xfc, !PT ;  /* 0x0000000300007212 */ /* 0x000fc800078efcff */
[----:B------:R-:W-:Y:S02]  /*5570*/  PRMT R3, R0, 0x7610, R3 ;  /* 0x0000761000037816 */ /* 0x000fe40000000003 */
.L_x_6173:
[----:B------:R-:W-:Y:S05]  /*5580*/  BSYNC B0 ;  /* 0x0000000000007941 */ /* 0x000fea0003800000 */
.L_x_6172:
[----:B------:R0:W-:Y:S01]  /*5590*/  STG.E.U8 [R6.64], R3 ;  /* 0x0000000306007986 */ /* 0x0001e2000c101124 */
[----:B------:R-:W-:Y:S05]  /*55a0*/  BRA `(.L_x_6149) ;  /* 0x000002e000007947 */ /* 0x000fea0003800000 */
.L_x_6166:
        /* <DEDUP_REMOVED lines=21> */
.L_x_6148:
[----:B------:R-:W-:Y:S01]  /*5700*/  MOV R0, 0x0 ;  /* 0x0000000000007802 */ /* 0x000fe20000000f00 */
[----:B------:R-:W-:Y:S01]  /*5710*/  HFMA2.MMA R13, -RZ, RZ, 0, 0 ;  /* 0x00000000ff0d7435 */ /* 0x000fe200000001ff */
[----:B------:R-:W-:Y:S01]  /*5720*/  IMAD.MOV.U32 R4, RZ, RZ, c[0x4][0x158] ;  /* 0x01005600ff047624 */ /* 0x000fe200078e00ff */
[----:B------:R-:W-:Y:S01]  /*5730*/  MOV R6, c[0x4][0x160] ;  /* 0x0100580000067a02 */ /* 0x000fe20000000f00 */
[----:B------:R0:W1:Y:S01]  /*5740*/  LDC.64 R2, c[0x4][R0] ;  /* 0x0100000000027b82 */ /* 0x0000620000000a00 */
[----:B------:R-:W-:Y:S01]  /*5750*/  IMAD.MOV.U32 R5, RZ, RZ, c[0x4][0x15c] ;  /* 0x01005700ff057624 */ /* 0x000fe200078e00ff */
[----:B------:R-:W-:Y:S01]  /*5760*/  MOV R10, c[0x4][0x20] ;  /* 0x01000800000a7a02 */ /* 0x000fe20000000f00 */
[----:B------:R-:W-:Y:S02]  /*5770*/  IMAD.MOV.U32 R7, RZ, RZ, c[0x4][0x164] ;  /* 0x01005900ff077624 */ /* 0x000fe400078e00ff */
[----:B------:R-:W-:-:S02]  /*5780*/  IMAD.MOV.U32 R8, RZ, RZ, 0x65 ;  /* 0x00000065ff087424 */ /* 0x000fc400078e00ff */
        /* <DEDUP_REMOVED lines=11> */
.L_x_6176:
[----:B------:R-:W0:Y:S02]  /*5840*/  F2I.U64.TRUNC R4, R4 ;  /* 0x0000000400047311 */ /* 0x000e24000020d800 */
[----:B0-----:R0:W-:Y:S01]  /*5850*/  STG.E.64 [R6.64], R4 ;  /* 0x0000000406007986 */ /* 0x0011e2000c101b24 */
[----:B------:R-:W-:Y:S05]  /*5860*/  BRA `(.L_x_6149) ;  /* 0x0000002000007947 */ /* 0x000fea0003800000 */
.L_x_6175:
[----:B------:R-:W0:Y:S02]  /*5870*/  F2I.FTZ.U32.TRUNC.NTZ R3, R4 ;  /* 0x0000000400037305 */ /* 0x000e24000021f000 */
[----:B0-----:R0:W-:Y:S02]  /*5880*/  STG.E [R6.64], R3 ;  /* 0x0000000306007986 */ /* 0x0011e4000c101924 */
.L_x_6149:
[----:B------:R-:W-:-:S05]  /*5890*/  IMAD R16, R16, 0x200, R19 ;  /* 0x0000020010107824 */ /* 0x000fca00078e0213 */
[----:B------:R-:W-:Y:S02]  /*58a0*/  IADD3 R17, R16, 0x80, RZ ;  /* 0x0000008010117810 */ /* 0x000fe40007ffe0ff */
.L_x_6050:
[----:B------:R-:W-:Y:S05]  /*58b0*/  BSYNC B6 ;  /* 0x0000000000067941 */ /* 0x000fea0003800000 */
.L_x_6049:
[----:B------:R-:W-:Y:S01]  /*58c0*/  ISETP.GE.AND P0, PT, R17, c[0x0][0x160], PT ;  /* 0x0000580011007a0c */ /* 0x000fe20003f06270 */
[----:B------:R-:W-:-:S12]  /*58d0*/  BSSY B6, `(.L_x_6177) ;  /* 0x0000b08000067945 */ /* 0x000fd80003800000 */
[----:B------:R-:W-:Y:S05]  /*58e0*/  @P0 BRA `(.L_x_6178) ;  /* 0x0000b06000000947 */ /* 0x000fea0003800000 */
[----:B------:R-:W-:Y:S01]  /*58f0*/  ISETP.NE.AND P0, PT, RZ, c[0x0][0x168], PT ;  /* 0x00005a00ff007a0c */ /* 0x000fe20003f05270 */
[----:B------:R-:W-:Y:S01]  /*5900*/  IMAD.MOV.U32 R0, RZ, RZ, RZ ;  /* 0x000000ffff007224 */ /* 0x000fe200078e00ff */
[----:B------:R-:W-:-:S11]  /*5910*/  MOV R18, RZ ;  /* 0x000000ff00127202 */ /* 0x000fd60000000f00 */
[----:B------:R-:W-:Y:S05]  /*5920*/  @!P0 BRA `(.L_x_6179) ;  /* 0x00000e0000008947 */ /* 0x000fea0003800000 */
[----:B------:R-:W-:Y:S02]  /*5930*/  IMAD.MOV.U32 R16, RZ, RZ, RZ ;  /* 0x000000ffff107224 */ /* 0x000fe400078e00ff */
[----:B0-----:R-:W-:Y:S02]  /*5940*/  IMAD.MOV.U32 R4, RZ, RZ, 0x1 ;  /* 0x00000001ff047424 */ /* 0x001fe400078e00ff */
[----:B------:R-:W-:-:S03]  /*5950*/  IMAD.HI.U32 R2, R17, c[0x0][0x170], R16 ;  /* 0x00005c0011027a27 */ /* 0x000fc600078e0010 */
[----:B------:R-:W-:Y:S02]  /*5960*/  ISETP.NE.AND P0, PT, R4, c[0x0][0x168], PT ;  /* 0x00005a0004007a0c */ /* 0x000fe40003f05270 */
[----:B------:R-:W-:-:S04]  /*5970*/  SHF.R.U32.HI R3, RZ, c[0x0][0x174], R2 ;  /* 0x00005d00ff037a19 */ /* 0x000fc80000011602 */
[----:B------:R-:W-:-:S05]  /*5980*/  IADD3 R0, -R3, RZ, RZ ;  /* 0x000000ff03007210 */ /* 0x000fca0007ffe1ff */
        /* <DEDUP_REMOVED lines=207> */
[----:B------:R-:W-:Y:S01]  /*6680*/  @P0 IMAD.MOV.U32 R4, RZ, RZ, RZ ;  /* 0x000000ffff040224 */ /* 0x000fe200078e00ff */
[----:B------:R-:W-:-:S03]  /*6690*/  IADD3 R7, -R5, RZ, RZ ;  /* 0x000000ff05077210 */ /* 0x000fc60007ffe1ff */
        /* <DEDUP_REMOVED lines=9> */
.L_x_6179:
[----:B0-----:R-:W0:Y:S01]  /*6730*/  LDC.U8 R5, c[0x0][0x372] ;  /* 0x0000dc80ff057b82 */ /* 0x001e220000000000 */
[----:B------:R-:W-:Y:S01]  /*6740*/  IADD3 R18, P0, R18, c[0x0][0x360], RZ ;  /* 0x0000d80012127a10 */ /* 0x000fe20007f1e0ff */
[----:B------:R-:W-:Y:S01]  /*6750*/  BSSY B7, `(.L_x_6180) ;  /* 0x00000f5000077945 */ /* 0x000fe20003800000 */
        /* <DEDUP_REMOVED lines=18> */
.L_x_6184:
[----:B------:R-:W2:Y:S01]  /*6880*/  LDG.E.U8 R2, [R2.64] ;  /* 0x0000002402027981 */ /* 0x000ea2000c1e1100 */
[----:B------:R-:W-:Y:S01]  /*6890*/  IMAD.MOV.U32 R5, RZ, RZ, RZ ;  /* 0x000000ffff057224 */ /* 0x000fe200078e00ff */
[----:B--2---:R0:W1:Y:S01]  /*68a0*/  I2F.U16 R4, R2 ;  /* 0x0000000200047306 */ /* 0x0040620000101000 */
[----:B------:R-:W-:Y:S05]  /*68b0*/  BRA `(.L_x_6186) ;  /* 0x00000de000007947 */ /* 0x000fea0003800000 */
.L_x_6183:
        /* <DEDUP_REMOVED lines=10> */
.L_x_6188:
[----:B------:R-:W2:Y:S01]  /*6960*/  LDG.E R2, [R2.64] ;  /* 0x0000002402027981 */ /* 0x000ea2000c1e1900 */
[----:B------:R-:W-:Y:S01]  /*6970*/  IMAD.MOV.U32 R5, RZ, RZ, RZ ;  /* 0x000000ffff057224 */ /* 0x000fe200078e00ff */
[----:B--2---:R0:W1:Y:S01]  /*6980*/  I2F R4, R2 ;  /* 0x0000000200047306 */ /* 0x0040620000201400 */
[----:B------:R-:W-:Y:S05]  /*6990*/  BRA `(.L_x_6186) ;  /* 0x00000d0000007947 */ /* 0x000fea0003800000 */
.L_x_6187:
[----:B------:R-:W2:Y:S01]  /*69a0*/  LDG.E.U16 R2, [R2.64] ;  /* 0x0000002402027981 */ /* 0x000ea2000c1e1500 */
[----:B------:R-:W-:Y:S01]  /*69b0*/  IMAD.MOV.U32 R5, RZ, RZ, RZ ;  /* 0x000000ffff057224 */ /* 0x000fe200078e00ff */
[----:B--2---:R0:W1:Y:S01]  /*69c0*/  I2F.S16 R4, R2 ;  /* 0x0000000200047306 */ /* 0x0040620000101400 */
[----:B------:R-:W-:Y:S05]  /*69d0*/  BRA `(.L_x_6186) ;  /* 0x00000cc000007947 */ /* 0x000fea0003800000 */
.L_x_6182:
        /* <DEDUP_REMOVED lines=9> */
.L_x_6190:
[----:B------:R-:W2:Y:S01]  /*6a70*/  LDG.E.U16 R2, [R2.64] ;  /* 0x0000002402027981 */ /* 0x000ea2000c1e1500 */
[----:B------:R-:W-:Y:S01]  /*6a80*/  IMAD.MOV.U32 R5, RZ, RZ, RZ ;  /* 0x000000ffff057224 */ /* 0x000fe200078e00ff */
[----:B--2---:R-:W-:Y:S01]  /*6a90*/  HADD2.F32 R4, -RZ, R2.H0_H0 ;  /* 0x20000002ff047230 */ /* 0x004fe20000004100 */
[----:B------:R-:W-:Y:S05]  /*6aa0*/  BRA `(.L_x_6186) ;  /* 0x00000bf000007947 */ /* 0x000fea0003800000 */
.L_x_6189:
        /* <DEDUP_REMOVED lines=8> */
.L_x_6192:
[----:B------:R-:W2:Y:S02]  /*6b30*/  LDG.E R2, [R2.64] ;  /* 0x0000002402027981 */ /* 0x000ea4000c1e1900 */
[--C-:B--2---:R-:W-:Y:S02]  /*6b40*/  HADD2.F32 R5, -RZ, R2.reuse.H1_H1 ;  /* 0x30000002ff057230 */ /* 0x104fe40000004100 */
[----:B------:R-:W-:Y:S01]  /*6b50*/  HADD2.F32 R4, -RZ, R2.H0_H0 ;  /* 0x20000002ff047230 */ /* 0x000fe20000004100 */
[----:B------:R-:W-:Y:S05]  /*6b60*/  BRA `(.L_x_6186) ;  /* 0x00000b3000007947 */ /* 0x000fea0003800000 */
.L_x_6191:
[----:B------:R-:W2:Y:S01]  /*6b70*/  LDG.E.64 R2, [R2.64] ;  /* 0x0000002402027981 */ /* 0x000ea2000c1e1b00 */
[----:B------:R-:W-:Y:S01]  /*6b80*/  IMAD.MOV.U32 R5, RZ, RZ, RZ ;  /* 0x000000ffff057224 */ /* 0x000fe200078e00ff */
[----:B--2---:R-:W0:Y:S01]  /*6b90*/  F2F.F32.F64 R4, R2 ;  /* 0x0000000200047310 */ /* 0x004e220000301000 */
[----:B------:R-:W0:-:S14]  /*6ba0*/  DSETP.GEU.AND P0, PT, |R2|, c[0x2][0x0], PT ;  /* 0x008000000200762a */ /* 0x000e1c0003f0e200 */
[----:B0-----:R-:W-:Y:S01]  /*6bb0*/  @!P0 FMUL R4, R4, 1.175494350822287508e-38 ;  /* 0x0080000004048820 */ /* 0x001fe20000400000 */
[----:B------:R-:W-:Y:S05]  /*6bc0*/  BRA `(.L_x_6186) ;  /* 0x00000ad000007947 */ /* 0x000fea0003800000 */
.L_x_6181:
        /* <DEDUP_REMOVED lines=13> */
.L_x_6195:
        /* <DEDUP_REMOVED lines=8> */
.L_x_6194:
        /* <DEDUP_REMOVED lines=27> */
.L_x_6197:
        /* <DEDUP_REMOVED lines=14> */
.L_x_6196:
[----:B------:R-:W2:Y:S01]  /*6fb0*/  LDG.E.U16 R2, [R2.64] ;  /* 0x0000002402027981 */ /* 0x000ea2000c1e1500 */
[----:B------:R-:W-:Y:S01]  /*6fc0*/  HFMA2.MMA R5, -RZ, RZ, 0, 0 ;  /* 0x00000000ff057435 */ /* 0x000fe200000001ff */
[----:B--2---:R-:W-:Y:S01]  /*6fd0*/  PRMT R4, RZ, 0x5410, R2 ;  /* 0x00005410ff047816 */ /* 0x004fe20000000002 */
[----:B------:R-:W-:Y:S05]  /*6fe0*/  BRA `(.L_x_6186) ;  /* 0x000006b000007947 */ /* 0x000fea0003800000 */
.L_x_6193:
        /* <DEDUP_REMOVED lines=12> */
.L_x_6200:
        /* <DEDUP_REMOVED lines=20> */
.L_x_6202:
[----:B------:R-:W-:Y:S05]  /*71f0*/  BSYNC B0 ;  /* 0x0000000000007941 */ /* 0x000fea0003800000 */
.L_x_6201:
[----:B------:R-:W-:Y:S01]  /*7200*/  IMAD.SHL.U32 R2, R2, 0x100000, RZ ;  /* 0x0010000002027824 */ /* 0x000fe200078e00ff */
[----:B------:R-:W-:-:S04]  /*7210*/  LEA R3, R0, 0x3b800000, 0x17 ;  /* 0x3b80000000037811 */ /* 0x000fc800078eb8ff */
[----:B------:R-:W-:Y:S01]  /*7220*/  LOP3.LUT R4, R3, R2, R4, 0xfe, !PT ;  /* 0x0000000203047212 */ /* 0x000fe200078efe04 */
[----:B------:R-:W-:Y:S05]  /*7230*/  BRA `(.L_x_6186) ;  /* 0x0000046000007947 */ /* 0x000fea0003800000 */
.L_x_6199:
        /* <DEDUP_REMOVED lines=20> */
.L_x_6204:
[----:B------:R-:W-:Y:S05]  /*7380*/  BSYNC B0 ;  /* 0x0000000000007941 */ /* 0x000fea0003800000 */
.L_x_6203:
[----:B------:R-:W-:Y:S01]  /*7390*/  IMAD.SHL.U32 R2, R2, 0x200000, RZ ;  /* 0x0020000002027824 */ /* 0x000fe200078e00ff */
[----:B------:R-:W-:-:S04]  /*73a0*/  LEA R3, R0, 0x37800000, 0x17 ;  /* 0x3780000000037811 */ /* 0x000fc800078eb8ff */
[----:B------:R-:W-:Y:S01]  /*73b0*/  LOP3.LUT R4, R3, R2, R4, 0xfe, !PT ;  /* 0x0000000203047212 */ /* 0x000fe200078efe04 */
[----:B------:R-:W-:Y:S05]  /*73c0*/  BRA `(.L_x_6186) ;  /* 0x000002d000007947 */ /* 0x000fea0003800000 */
.L_x_6198:
        /* <DEDUP_REMOVED lines=14> */
.L_x_6208:
[----:B------:R-:W-:Y:S05]  /*74b0*/  BSYNC B0 ;  /* 0x0000000000007941 */ /* 0x000fea0003800000 */
.L_x_6207:
[----:B------:R-:W-:Y:S01]  /*74c0*/  IMAD.MOV.U32 R5, RZ, RZ, RZ ;  /* 0x000000ffff057224 */ /* 0x000fe200078e00ff */
[----:B------:R-:W-:Y:S05]  /*74d0*/  BRA `(.L_x_6186) ;  /* 0x000001c000007947 */ /* 0x000fea0003800000 */
.L_x_6185:
        /* <DEDUP_REMOVED lines=21> */
.L_x_6206:
[----:B------:R-:W2:Y:S01]  /*7630*/  LDG.E.64 R2, [R2.64] ;  /* 0x0000002402027981 */ /* 0x000ea2000c1e1b00 */
[----:B------:R-:W-:Y:S01]  /*7640*/  HFMA2.MMA R5, -RZ, RZ, 0, 0 ;  /* 0x00000000ff057435 */ /* 0x000fe200000001ff */
[----:B--2---:R0:W1:Y:S01]  /*7650*/  I2F.U64 R4, R2 ;  /* 0x0000000200047312 */ /* 0x0040620000301000 */
[----:B------:R-:W-:Y:S07]  /*7660*/  BRA `(.L_x_6186) ;  /* 0x0000003000007947 */ /* 0x000fee0003800000 */
.L_x_6205:
[----:B------:R-:W2:Y:S01]  /*7670*/  LDG.E R2, [R2.64] ;  /* 0x0000002402027981 */ /* 0x000ea2000c1e1900 */
[----:B------:R-:W-:Y:S01]  /*7680*/  IMAD.MOV.U32 R5, RZ, RZ, RZ ;  /* 0x000000ffff057224 */ /* 0x000fe200078e00ff */
[----:B--2---:R0:W1:Y:S06]  /*7690*/  I2F.U32 R4, R2 ;  /* 0x0000000200047306 */ /* 0x00406c0000201000 */
.L_x_6186:
[----:B------:R-:W-:Y:S05]  /*76a0*/  BSYNC B7 ;  /* 0x0000000000077941 */ /* 0x000fea0003800000 */
.L_x_6180:
[C---:B-----5:R-:W-:Y:S01]  /*76b0*/  FSETP.GTU.FTZ.AND P0, PT, |R5|.reuse, +INF , PT ;  /* 0x7f8000000500780b */ /* 0x060fe20003f1c200 */
[----:B------:R-:W-:Y:S01]  /*76c0*/  BSSY B2, `(.L_x_6209) ;  /* 0x00002bc000027945 */ /* 0x000fe20003800000 */
[C---:B-1----:R-:W-:Y:S01]  /*76d0*/  FSETP.GTU.FTZ.AND P1, PT, |R4|.reuse, +INF , PT ;  /* 0x7f8000000400780b */ /* 0x042fe20003f3c200 */
[----:B------:R-:W-:Y:S02]  /*76e0*/  FADD.FTZ R0, |R5|, -RZ ;  /* 0x800000ff05007221 */ /* 0x000fe40000010200 */
[----:B------:R-:W-:Y:S01]  /*76f0*/  FADD.FTZ R7, |R4|, -RZ ;  /* 0x800000ff04077221 */ /* 0x000fe20000010200 */
[----:B------:R-:W-:-:S13]  /*7700*/  PLOP3.LUT P0, PT, P0, P1, PT, 0xa8, 0x0 ;  /* 0x000000000000781c */ /* 0x000fda0000703570 */
        /* <DEDUP_REMOVED lines=102> */
.L_x_6216:
        /* <DEDUP_REMOVED lines=10> */
.L_x_6218:
[----:B------:R-:W-:-:S04]  /*7e10*/  FADD.FTZ R6, -R3, R10 ;  /* 0x0000000a03067221 */ /* 0x000fc80000010100 */
[----:B------:R-:W-:Y:S02]  /*7e20*/  FMUL.FTZ R6, R6, 0.5 ;  /* 0x3f00000006067820 */ /* 0x000fe40000410000 */
.L_x_6219:
[----:B------:R-:W-:Y:S05]  /*7e30*/  BSYNC B1 ;  /* 0x0000000000017941 */ /* 0x000fea0003800000 */
.L_x_6217:
        /* <DEDUP_REMOVED lines=11> */
.L_x_6221:
[----:B------:R-:W-:-:S04]  /*7ef0*/  FADD.FTZ R11, R9, -R12 ;  /* 0x8000000c090b7221 */ /* 0x000fc80000010000 */
[----:B------:R-:W-:Y:S02]  /*7f00*/  FMUL.FTZ R11, R11, 0.5 ;  /* 0x3f0000000b0b7820 */ /* 0x000fe40000410000 */
.L_x_6222:
[----:B------:R-:W-:Y:S05]  /*7f10*/  BSYNC B1 ;  /* 0x0000000000017941 */ /* 0x000fea0003800000 */
.L_x_6220:
[----:B------:R-:W-:Y:S01]  /*7f20*/  FADD.FTZ R11, R11, R6 ;  /* 0x000000060b0b7221 */ /* 0x000fe20000010000 */
[----:B------:R-:W-:Y:S01]  /*7f30*/  MOV R16, 0x3e800000 ;  /* 0x3e80000000107802 */ /* 0x000fe20000000f00 */
        /* <DEDUP_REMOVED lines=33> */
.L_x_6215:
[----:B------:R0:W1:Y:S02]  /*8150*/  MUFU.SQRT R6, R0 ;  /* 0x0000000000067308 */ /* 0x0000640000002000 */
.L_x_6214:
[----:B------:R-:W-:Y:S05]  /*8160*/  BSYNC B0 ;  /* 0x0000000000007941 */ /* 0x000fea0003800000 */
.L_x_6213:
        /* <DEDUP_REMOVED lines=33> */
[----:B------:R-:W-:Y:S01]  /*8380*/  FSEL R3, R3, R0, !P0 ;  /* 0x0000000003037208 */ /* 0x000fe20004000000 */
[----:B------:R-:W-:Y:S05]  /*8390*/  BRA `(.L_x_6227) ;  /* 0x0000071000007947 */ /* 0x000fea0003800000 */
.L_x_6226:
        /* <DEDUP_REMOVED lines=17> */
.L_x_6232:
[----:B------:R-:W-:-:S04]  /*84b0*/  FADD.FTZ R3, -R3, R10 ;  /* 0x0000000a03037221 */ /* 0x000fc80000010100 */
[----:B------:R-:W-:Y:S02]  /*84c0*/  FMUL.FTZ R3, R3, 0.5 ;  /* 0x3f00000003037820 */ /* 0x000fe40000410000 */
.L_x_6233:
[----:B------:R-:W-:Y:S05]  /*84d0*/  BSYNC B4 ;  /* 0x0000000000047941 */ /* 0x000fea0003800000 */
.L_x_6231:
        /* <DEDUP_REMOVED lines=10> */
.L_x_6235:
[----:B------:R-:W-:-:S04]  /*8580*/  FADD.FTZ R2, -R2, R9 ;  /* 0x0000000902027221 */ /* 0x000fc80000010100 */
[----:B------:R-:W-:Y:S02]  /*8590*/  FMUL.FTZ R2, R2, 0.5 ;  /* 0x3f00000002027820 */ /* 0x000fe40000410000 */
.L_x_6236:
[----:B------:R-:W-:Y:S05]  /*85a0*/  BSYNC B4 ;  /* 0x0000000000047941 */ /* 0x000fea0003800000 */
.L_x_6234:
[----:B------:R-:W-:Y:S02]  /*85b0*/  FADD.FTZ R3, R2, R3 ;  /* 0x0000000302037221 */ /* 0x000fe40000010000 */
[----:B------:R-:W-:-:S04]  /*85c0*/  FADD.FTZ R8, R7, R8 ;  /* 0x0000000807087221 */ /* 0x000fc80000010000 */
[----:B------:R-:W-:-:S06]  /*85d0*/  FMUL.FTZ R8, R8, R3 ;  /* 0x0000000308087220 */ /* 0x000fcc0000410000 */
[----:B------:R-:W2:Y:S01]  /*85e0*/  MUFU.SQRT R8, R8 ;  /* 0x0000000800087308 */ /* 0x000ea20000002000 */
[----:B------:R-:W-:Y:S05]  /*85f0*/  BRA `(.L_x_6237) ;  /* 0x0000012000007947 */ /* 0x000fea0003800000 */
.L_x_6230:
        /* <DEDUP_REMOVED lines=12> */
.L_x_6229:
[----:B------:R-:W-:Y:S01]  /*86c0*/  FADD.FTZ R2, R8, 1 ;  /* 0x3f80000008027421 */ /* 0x000fe20000010000 */
[----:B------:R-:W-:Y:S01]  /*86d0*/  MUFU.SQRT R3, R0 ;  /* 0x0000000000037308 */ /* 0x000fe20000002000 */
[----:B------:R-:W-:-:S02]  /*86e0*/  IMAD.MOV.U32 R7, RZ, RZ, 0x3f800000 ;  /* 0x3f800000ff077424 */ /* 0x000fc400078e00ff */
[----:B------:R-:W-:-:S06]  /*86f0*/  FMUL.FTZ R2, R2, 0.5 ;  /* 0x3f00000002027820 */ /* 0x000fcc0000410000 */
[----:B------:R-:W2:Y:S02]  /*8700*/  MUFU.SQRT R2, R2 ;  /* 0x0000000200027308 */ /* 0x000ea40000002000 */
[----:B--2---:R-:W-:-:S06]  /*8710*/  FMUL.FTZ R8, R3, R2 ;  /* 0x0000000203087220 */ /* 0x004fcc0000410000 */
.L_x_6237:
[----:B------:R-:W-:Y:S05]  /*8720*/  BSYNC B1 ;  /* 0x0000000000017941 */ /* 0x000fea0003800000 */
.L_x_6228:
[----:B------:R-:W-:Y:S05]  /*8730*/  BRA `(.L_x_6238) ;  /* 0x0000002000007947 */ /* 0x000fea0003800000 */
.L_x_6225:
[----:B------:R-:W-:Y:S02]  /*8740*/  FMUL.FTZ R8, R8, 16777216 ;  /* 0x4b80000008087820 */ /* 0x000fe40000410000 */
[----:B------:R-:W-:Y:S02]  /*8750*/  FMUL.FTZ R7, R7, 16777216 ;  /* 0x4b80000007077820 */ /* 0x000fe40000410000 */
.L_x_6238:
[----:B------:R-:W-:Y:S05]  /*8760*/  BSYNC B0 ;  /* 0x0000000000007941 */ /* 0x000fea0003800000 */
.L_x_6224:
        /* <DEDUP_REMOVED lines=15> */
[----:B------:R-:W-:Y:S02]  /*8860*/  MOV R14, R23 ;  /* 0x00000017000e7202 */ /* 0x000fe40000000f00 */
[----:B------:R-:W-:Y:S02]  /*8870*/  MOV R2, 0x8890 ;  /* 0x0000889000027802 */ /* 0x000fe40000000f00 */
[----:B-1----:R-:W-:Y:S05]  /*8880*/  CALL.REL.NOINC `($__internal_6_$__cuda_sm3x_div_rn_ftz_f32_slowpath) ;  /* 0x0000d91000007944 */ /* 0x002fea0003c00000 */
.L_x_6240:
[----:B------:R-:W-:Y:S05]  /*8890*/  BSYNC B4 ;  /* 0x0000000000047941 */ /* 0x000fea0003800000 */
.L_x_6239:
        /* <DEDUP_REMOVED lines=18> */
.L_x_6242:
[----:B------:R-:W-:Y:S01]  /*89c0*/  ISETP.GE.AND P0, PT, R8, RZ, PT ;  /* 0x000000ff0800720c */ /* 0x000fe20003f06270 */
[----:B------:R-:W-:-:S12]  /*89d0*/  HFMA2.MMA R3, -RZ, RZ, 1.9599609375, 20144 ;  /* 0x3fd774ebff037435 */ /* 0x000fd800000001ff */
[----:B------:R-:W-:-:S04]  /*89e0*/  @P0 FFMA.FTZ R0, R3, 0.93318945169448852539, -R0 ;  /* 0x3f6ee58103000823 */ /* 0x000fc80000010800 */
[----:B------:R-:W-:Y:S02]  /*89f0*/  @!P0 FFMA.FTZ R0, R3, 0.93318945169448852539, R0 ;  /* 0x3f6ee58103008823 */ /* 0x000fe40000010000 */
.L_x_6243:
[----:B------:R-:W-:Y:S05]  /*8a00*/  BSYNC B0 ;  /* 0x0000000000007941 */ /* 0x000fea0003800000 */
.L_x_6241:
        /* <DEDUP_REMOVED lines=10> */
.L_x_6227:
[----:B------:R-:W-:Y:S05]  /*8ab0*/  BSYNC B3 ;  /* 0x0000000000037941 */ /* 0x000fea0003800000 */
.L_x_6223:
[----:B------:R-:W-:Y:S02]  /*8ac0*/  LOP3.LUT R4, R3, 0x80000000, R4, 0xb8, !PT ;  /* 0x8000000003047812 */ /* 0x000fe400078eb804 */
[----:B-1----:R-:W-:Y:S01]  /*8ad0*/  LOP3.LUT R5, R6, 0x80000000, R5, 0xb8, !PT ;  /* 0x8000000006057812 */ /* 0x002fe200078eb805 */
[----:B------:R-:W-:Y:S05]  /*8ae0*/  BRA `(.L_x_6212) ;  /* 0x0000179000007947 */ /* 0x000fea0003800000 */
.L_x_6211:
        /* <DEDUP_REMOVED lines=30> */
[----:B------:R-:W-:Y:S05]  /*8cd0*/  CALL.REL.NOINC `($__internal_6_$__cuda_sm3x_div_rn_ftz_f32_slowpath) ;  /* 0x0000d4c000007944 */ /* 0x000fea0003c00000 */
.L_x_6249:
[----:B------:R-:W-:Y:S05]  /*8ce0*/  BSYNC B4 ;  /* 0x0000000000047941 */ /* 0x000fea0003800000 */
.L_x_6248:
        /* <DEDUP_REMOVED lines=18> */
.L_x_6251:
[----:B------:R-:W-:Y:S01]  /*8e10*/  ISETP.GE.AND P0, PT, R0, RZ, PT ;  /* 0x000000ff0000720c */ /* 0x000fe20003f06270 */
[----:B------:R-:W-:-:S12]  /*8e20*/  HFMA2.MMA R3, -RZ, RZ, 1.9599609375, 20144 ;  /* 0x3fd774ebff037435 */ /* 0x000fd800000001ff */
[----:B------:R-:W-:-:S04]  /*8e30*/  @P0 FFMA.FTZ R2, R3, 0.93318945169448852539, -R2 ;  /* 0x3f6ee58103020823 */ /* 0x000fc80000010802 */
[----:B------:R-:W-:Y:S02]  /*8e40*/  @!P0 FFMA.FTZ R2, R3, 0.93318945169448852539, R2 ;  /* 0x3f6ee58103028823 */ /* 0x000fe40000010002 */
.L_x_6252:
[----:B------:R-:W-:Y:S05]  /*8e50*/  BSYNC B0 ;  /* 0x0000000000007941 */ /* 0x000fea0003800000 */
.L_x_6250:
[----:B------:R-:W-:Y:S01]  /*8e60*/  FSETP.NEU.FTZ.AND P0, PT, |R0|, |R7|, PT ;  /* 0x400000070000720b */ /* 0x000fe20003f1d200 */
        /* <DEDUP_REMOVED lines=12> */
.L_x_6247:
        /* <DEDUP_REMOVED lines=13> */
.L_x_6255:
[----:B------:R-:W-:Y:S05]  /*9000*/  BSYNC B4 ;  /* 0x0000000000047941 */ /* 0x000fea0003800000 */
.L_x_6254:
        /* <DEDUP_REMOVED lines=18> */
.L_x_6257:
[----:B------:R-:W-:Y:S01]  /*9130*/  ISETP.GE.AND P0, PT, R0, RZ, PT ;  /* 0x000000ff0000720c */ /* 0x000fe20003f06270 */
[----:B------:R-:W-:-:S12]  /*9140*/  HFMA2.MMA R3, -RZ, RZ, 1.9599609375, 20144 ;  /* 0x3fd774ebff037435 */ /* 0x000fd800000001ff */
[----:B------:R-:W-:-:S04]  /*9150*/  @P0 FFMA.FTZ R2, R3, 0.93318945169448852539, -R2 ;  /* 0x3f6ee58103020823 */ /* 0x000fc80000010802 */
[----:B------:R-:W-:Y:S02]  /*9160*/  @!P0 FFMA.FTZ R2, R3, 0.93318945169448852539, R2 ;  /* 0x3f6ee58103028823 */ /* 0x000fe40000010002 */
.L_x_6258:
[----:B------:R-:W-:Y:S05]  /*9170*/  BSYNC B0 ;  /* 0x0000000000007941 */ /* 0x000fea0003800000 */
.L_x_6256:
        /* <DEDUP_REMOVED lines=27> */
.L_x_6246:
        /* <DEDUP_REMOVED lines=23> */
[----:B------:R-:W-:Y:S02]  /*94a0*/  IMAD.MOV.U32 R3, RZ, RZ, 0x3f800000 ;  /* 0x3f800000ff037424 */ /* 0x000fe400078e00ff */
[----:B------:R-:W-:-:S04]  /*94b0*/  FFMA R11, R13, R8, RZ ;  /* 0x000000080d0b7223 */ /* 0x000fc800000000ff */
[----:B------:R-:W-:Y:S01]  /*94c0*/  FFMA R9, -R6, R11, R13 ;  /* 0x0000000b06097223 */ /* 0x000fe2000000010d */
[----:B------:R-:W1:Y:S03]  /*94d0*/  FCHK P0, R13, R6 ;  /* 0x000000060d007302 */ /* 0x000e660000000000 */
[----:B------:R-:W-:Y:S02]  /*94e0*/  FFMA R11, R8, R9, R11 ;  /* 0x00000009080b7223 */ /* 0x000fe4000000000b */
[----:B0-----:R-:W-:Y:S01]  /*94f0*/  FFMA.FTZ R8, R2, 0.69314718246459960938, R3 ;  /* 0x3f31721802087823 */ /* 0x001fe20000010003 */
[----:B-1----:R-:W-:Y:S05]  /*9500*/  @!P0 BRA `(.L_x_6260) ;  /* 0x0000004000008947 */ /* 0x002fea0003800000 */
[----:B------:R-:W-:Y:S01]  /*9510*/  MOV R11, R13 ;  /* 0x0000000d000b7202 */ /* 0x000fe20000000f00 */
[----:B------:R-:W-:Y:S01]  /*9520*/  IMAD.MOV.U32 R14, RZ, RZ, R6 ;  /* 0x000000ffff0e7224 */ /* 0x000fe200078e0006 */
[----:B------:R-:W-:Y:S02]  /*9530*/  MOV R2, 0x9550 ;  /* 0x0000955000027802 */ /* 0x000fe40000000f00 */
[----:B------:R-:W-:Y:S05]  /*9540*/  CALL.REL.NOINC `($__internal_6_$__cuda_sm3x_div_rn_ftz_f32_slowpath) ;  /* 0x0000cc5000007944 */ /* 0x000fea0003c00000 */
.L_x_6260:
[----:B------:R-:W-:Y:S05]  /*9550*/  BSYNC B4 ;  /* 0x0000000000047941 */ /* 0x000fea0003800000 */
.L_x_6259:
        /* <DEDUP_REMOVED lines=18> */
.L_x_6262:
[----:B------:R-:W-:Y:S01]  /*9680*/  ISETP.GE.AND P0, PT, R0, RZ, PT ;  /* 0x000000ff0000720c */ /* 0x000fe20003f06270 */
[----:B------:R-:W-:-:S12]  /*9690*/  IMAD.MOV.U32 R3, RZ, RZ, 0x3fd774eb ;  /* 0x3fd774ebff037424 */ /* 0x000fd800078e00ff */
[----:B------:R-:W-:-:S04]  /*96a0*/  @P0 FFMA.FTZ R2, R3, 0.93318945169448852539, -R2 ;  /* 0x3f6ee58103020823 */ /* 0x000fc80000010802 */
[----:B------:R-:W-:Y:S02]  /*96b0*/  @!P0 FFMA.FTZ R2, R3, 0.93318945169448852539, R2 ;  /* 0x3f6ee58103028823 */ /* 0x000fe40000010002 */
.L_x_6263:
[----:B------:R-:W-:Y:S05]  /*96c0*/  BSYNC B0 ;  /* 0x0000000000007941 */ /* 0x000fea0003800000 */
.L_x_6261:
[----:B------:R-:W-:Y:S01]  /*96d0*/  FSETP.NEU.FTZ.AND P1, PT, |R0|, |R7|, PT ;  /* 0x400000070000720b */ /* 0x000fe20003f3d200 */
        /* <DEDUP_REMOVED lines=10> */
.L_x_6245:
        /* <DEDUP_REMOVED lines=24> */
.L_x_6267:
[----:B------:R-:W-:Y:S05]  /*9900*/  BSYNC B4 ;  /* 0x0000000000047941 */ /* 0x000fea0003800000 */
.L_x_6266:
[----:B------:R-:W-:Y:S01]  /*9910*/  IMAD.MOV.U32 R3, RZ, RZ, 0x3b33710b ;  /* 0x3b33710bff037424 */ /* 0x000fe200078e00ff */
[----:B------:R-:W1:Y:S01]  /*9920*/  MUFU.LG2 R8, R10 ;  /* 0x0000000a00087308 */ /* 0x000e620000000c00 */
[----:B0-----:R-:W-:Y:S01]  /*9930*/  FMUL.FTZ R2, R11, R11 ;  /* 0x0000000b0b027220 */ /* 0x001fe20000410000 */
[C---:B------:R-:W-:Y:S01]  /*9940*/  FSETP.NEU.FTZ.AND P0, PT, R0.reuse, R7, PT ;  /* 0x000000070000720b */ /* 0x040fe20003f1d000 */
[----:B------:R-:W-:Y:S01]  /*9950*/  FADD.FTZ R0, R0, R7 ;  /* 0x0000000700007221 */ /* 0x000fe20000010000 */
[----:B------:R-:W-:Y:S01]  /*9960*/  FSETP.NEU.FTZ.AND P1, PT, R6, RZ, PT ;  /* 0x000000ff0600720b */ /* 0x000fe20003f3d000 */
[----:B------:R-:W-:-:S04]  /*9970*/  FFMA.FTZ R3, R2, R3, -0.015681877732276916504 ;  /* 0xbc80774802037423 */ /* 0x000fc80000010003 */
[----:B------:R-:W-:-:S04]  /*9980*/  FFMA.FTZ R3, R2, R3, 0.042200751602649688721 ;  /* 0x3d2cdab202037423 */ /* 0x000fc80000010003 */
[----:B------:R-:W-:Y:S02]  /*9990*/  FFMA.FTZ R3, R2, R3, -0.074792981147766113281 ;  /* 0xbd992d1002037423 */ /* 0x000fe40000010003 */
[----:B-1----:R-:W-:Y:S02]  /*99a0*/  FMUL.FTZ.D2 R8, R8, 0.69314718246459960938 ;  /* 0x3f31721808087820 */ /* 0x002fe40000310000 */
        /* <DEDUP_REMOVED lines=14> */
.L_x_6265:
        /* <DEDUP_REMOVED lines=12> */
[----:B------:R-:W-:Y:S05]  /*9b50*/  CALL.REL.NOINC `($__internal_6_$__cuda_sm3x_div_rn_ftz_f32_slowpath) ;  /* 0x0000c64000007944 */ /* 0x000fea0003c00000 */
.L_x_6269:
[----:B------:R-:W-:Y:S05]  /*9b60*/  BSYNC B4 ;  /* 0x0000000000047941 */ /* 0x000fea0003800000 */
.L_x_6268:
        /* <DEDUP_REMOVED lines=27> */
[C---:B------:R-:W-:Y:S01]  /*9d20*/  FSETP.NEU.FTZ.AND P0, PT, R0.reuse, R7, PT ;  /* 0x000000070000720b */ /* 0x040fe20003f1d000 */
[----:B------:R-:W-:-:S02]  /*9d30*/  FADD.FTZ R0, R0, R7 ;  /* 0x0000000700007221 */ /* 0x000fc40000010000 */
        /* <DEDUP_REMOVED lines=9> */
.L_x_6264:
        /* <DEDUP_REMOVED lines=34> */
.L_x_6271:
[----:B------:R-:W-:Y:S05]  /*9ff0*/  BSYNC B4 ;  /* 0x0000000000047941 */ /* 0x000fea0003800000 */
.L_x_6270:
[----:B------:R-:W-:Y:S01]  /*a000*/  IMAD.MOV.U32 R3, RZ, RZ, 0x3b33710b ;  /* 0x3b33710bff037424 */ /* 0x000fe200078e00ff */
[----:B------:R-:W-:Y:S01]  /*a010*/  FSETP.NEU.FTZ.AND P0, PT, R0, R7, PT ;  /* 0x000000070000720b */ /* 0x000fe20003f1d000 */
[----:B0-----:R-:W-:Y:S01]  /*a020*/  FMUL.FTZ R2, R11, R11 ;  /* 0x0000000b0b027220 */ /* 0x001fe20000410000 */
[----:B------:R-:W-:Y:S01]  /*a030*/  FSETP.NEU.FTZ.AND P1, PT, R6, RZ, PT ;  /* 0x000000ff0600720b */ /* 0x000fe20003f3d000 */
[----:B------:R-:W-:-:S02]  /*a040*/  FADD.FTZ R0, R0, R7 ;  /* 0x0000000700007221 */ /* 0x000fc40000010000 */
        /* <DEDUP_REMOVED lines=16> */
.L_x_6253:
[----:B------:R-:W-:Y:S05]  /*a150*/  BSYNC B3 ;  /* 0x0000000000037941 */ /* 0x000fea0003800000 */
.L_x_6244:
[----:B------:R-:W-:Y:S01]  /*a160*/  FADD.FTZ R8, R8, 0.69314718246459960938 ;  /* 0x3f31721808087421 */ /* 0x000fe20000010000 */
[----:B------:R-:W-:-:S04]  /*a170*/  LOP3.LUT R4, R3, 0x80000000, R4, 0xb8, !PT ;  /* 0x8000000003047812 */ /* 0x000fc800078eb804 */
[----:B------:R-:W-:Y:S01]  /*a180*/  LOP3.LUT R5, R8, 0x80000000, R5, 0xb8, !PT ;  /* 0x8000000008057812 */ /* 0x000fe200078eb805 */
[----:B------:R-:W-:Y:S05]  /*a190*/  BRA `(.L_x_6212) ;  /* 0x000000e000007947 */ /* 0x000fea0003800000 */
.L_x_6210:
[----:B------:R-:W-:-:S13]  /*a1a0*/  FSETP.NEU.FTZ.AND P0, PT, R0, +INF , PT ;  /* 0x7f8000000000780b */ /* 0x000fda0003f1d000 */
        /* <DEDUP_REMOVED lines=9> */
[----:B0-----:R-:W-:-:S04]  /*a240*/  @P0 FADD.FTZ R3, RZ, R4 ;  /* 0x00000004ff030221 */ /* 0x001fc80000010000 */
[----:B------:R-:W-:-:S05]  /*a250*/  @P0 FADD.FTZ R4, R0, R3 ;  /* 0x0000000300040221 */ /* 0x000fca0000010000 */
[----:B------:R-:W-:-:S05]  /*a260*/  @P0 MOV R5, R4 ;  /* 0x0000000400050202 */ /* 0x000fca0000000f00 */
[----:B------:R-:W-:Y:S02]  /*a270*/  @!P0 FADD.FTZ R5, R5, R5 ;  /* 0x0000000505058221 */ /* 0x000fe40000010000 */
.L_x_6212:
[----:B------:R-:W-:Y:S05]  /*a280*/  BSYNC B2 ;  /* 0x0000000000027941 */ /* 0x000fea0003800000 */
.L_x_6209:
        /* <DEDUP_REMOVED lines=15> */
.L_x_6275:
[----:B------:R-:W0:Y:S02]  /*a380*/  F2I.S64.TRUNC R4, R4 ;  /* 0x0000000400047311 */ /* 0x000e24000020d900 */
[----:B0-----:R-:W-:-:S05]  /*a390*/  IMAD.MOV.U32 R3, RZ, RZ, R4 ;  /* 0x000000ffff037224 */ /* 0x001fca00078e0004 */
[----:B------:R0:W-:Y:S01]  /*a3a0*/  STG.E.U8 [R18.64], R3 ;  /* 0x0000000312007986 */ /* 0x0001e2000c101124 */
[----:B------:R-:W-:Y:S05]  /*a3b0*/  BRA `(.L_x_6277) ;  /* 0x00000d4000007947 */ /* 0x000fea0003800000 */
.L_x_6274:
        /* <DEDUP_REMOVED lines=9> */
.L_x_6279:
[----:B------:R-:W0:Y:S02]  /*a450*/  F2I.FTZ.TRUNC.NTZ R3, R4 ;  /* 0x0000000400037305 */ /* 0x000e24000021f100 */
[----:B0-----:R0:W-:Y:S01]  /*a460*/  STG.E [R18.64], R3 ;  /* 0x0000000312007986 */ /* 0x0011e2000c101924 */
[----:B------:R-:W-:Y:S05]  /*a470*/  BRA `(.L_x_6277) ;  /* 0x00000c8000007947 */ /* 0x000fea0003800000 */
.L_x_6278:
[----:B------:R-:W0:Y:S02]  /*a480*/  F2I.FTZ.TRUNC.NTZ R3, R4 ;  /* 0x0000000400037305 */ /* 0x000e24000021f100 */
[----:B0-----:R0:W-:Y:S01]  /*a490*/  STG.E.U16 [R18.64], R3 ;  /* 0x0000000312007986 */ /* 0x0011e2000c101524 */
[----:B------:R-:W-:Y:S05]  /*a4a0*/  BRA `(.L_x_6277) ;  /* 0x00000c5000007947 */ /* 0x000fea0003800000 */
.L_x_6273:
        /* <DEDUP_REMOVED lines=8> */
.L_x_6281:
[----:B------:R-:W-:-:S05]  /*a530*/  F2FP.PACK_AB R4, RZ, R4 ;  /* 0x00000004ff04723e */ /* 0x000fca00000000ff */
[----:B------:R0:W-:Y:S01]  /*a540*/  STG.E.U16 [R18.64], R4 ;  /* 0x0000000412007986 */ /* 0x0001e2000c101524 */
[----:B------:R-:W-:Y:S05]  /*a550*/  BRA `(.L_x_6277) ;  /* 0x00000ba000007947 */ /* 0x000fea0003800000 */
.L_x_6280:
        /* <DEDUP_REMOVED lines=8> */
.L_x_6283:
[----:B------:R-:W-:-:S05]  /*a5e0*/  F2FP.PACK_AB R5, R5, R4 ;  /* 0x000000040505723e */ /* 0x000fca00000000ff */
[----:B------:R0:W-:Y:S01]  /*a5f0*/  STG.E [R18.64], R5 ;  /* 0x0000000512007986 */ /* 0x0001e2000c101924 */
[----:B------:R-:W-:Y:S05]  /*a600*/  BRA `(.L_x_6277) ;  /* 0x00000af000007947 */ /* 0x000fea0003800000 */
.L_x_6282:
[----:B------:R-:W-:-:S06]  /*a610*/  FMUL.FTZ R2, R4, 1 ;  /* 0x3f80000004027820 */ /* 0x000fcc0000410000 */
[----:B------:R-:W0:Y:S02]  /*a620*/  F2F.F64.F32 R2, R2 ;  /* 0x0000000200027310 */ /* 0x000e240000201800 */
[----:B0-----:R0:W-:Y:S01]  /*a630*/  STG.E.64 [R18.64], R2 ;  /* 0x0000000212007986 */ /* 0x0011e2000c101b24 */
[----:B------:R-:W-:Y:S05]  /*a640*/  BRA `(.L_x_6277) ;  /* 0x00000ab000007947 */ /* 0x000fea0003800000 */
.L_x_6272:
        /* <DEDUP_REMOVED lines=14> */
.L_x_6286:
[----:B------:R-:W-:Y:S02]  /*a730*/  FMUL.FTZ R6, R5, 1 ;  /* 0x3f80000005067820 */ /* 0x000fe40000410000 */
[----:B------:R-:W-:-:S04]  /*a740*/  FMUL.FTZ R4, R4, 1 ;  /* 0x3f80000004047820 */ /* 0x000fc80000410000 */
[----:B------:R-:W-:Y:S08]  /*a750*/  F2F.F64.F32 R6, R6 ;  /* 0x0000000600067310 */ /* 0x000ff00000201800 */
[----:B------:R-:W0:Y:S02]  /*a760*/  F2F.F64.F32 R4, R4 ;  /* 0x0000000400047310 */ /* 0x000e240000201800 */
[----:B0-----:R0:W-:Y:S01]  /*a770*/  STG.E.128 [R18.64], R4 ;  /* 0x0000000412007986 */ /* 0x0011e2000c101d24 */
[----:B------:R-:W-:Y:S05]  /*a780*/  BRA `(.L_x_6277) ;  /* 0x0000097000007947 */ /* 0x000fea0003800000 */
.L_x_6285:
        /* <DEDUP_REMOVED lines=20> */
.L_x_6290:
[----:B------:R-:W-:Y:S05]  /*a8d0*/  BSYNC B0 ;  /* 0x0000000000007941 */ /* 0x000fea0003800000 */
.L_x_6289:
[----:B------:R-:W-:-:S05]  /*a8e0*/  LOP3.LUT R5, R0, R5, RZ, 0xfc, !PT ;  /* 0x0000000500057212 */ /* 0x000fca00078efcff */
[----:B------:R0:W-:Y:S01]  /*a8f0*/  STG.E.U8 [R18.64], R5 ;  /* 0x0000000512007986 */ /* 0x0001e2000c101124 */
[----:B------:R-:W-:Y:S05]  /*a900*/  BRA `(.L_x_6277) ;  /* 0x000007f000007947 */ /* 0x000fea0003800000 */
.L_x_6288:
        /* <DEDUP_REMOVED lines=12> */
.L_x_6292:
[----:B------:R-:W-:Y:S01]  /*a9d0*/  HFMA2.MMA R0, -RZ, RZ, 0, 7.569789886474609375e-06 ;  /* 0x0000007fff007435 */ /* 0x000fe200000001ff */
[----:B------:R-:W-:-:S09]  /*a9e0*/  ISETP.GT.U32.AND P0, PT, R2, 0x7f800000, PT ;  /* 0x7f8000000200780c */ /* 0x000fd20003f04070 */
[----:B------:R-:W-:Y:S02]  /*a9f0*/  SEL R0, R0, 0x7c, P0 ;  /* 0x0000007c00007807 */ /* 0x000fe40000000000 */
.L_x_6293:
[----:B------:R-:W-:Y:S05]  /*aa00*/  BSYNC B0 ;  /* 0x0000000000007941 */ /* 0x000fea0003800000 */
.L_x_6291:
[----:B------:R-:W-:-:S04]  /*aa10*/  LOP3.LUT R4, R4, 0x80000000, RZ, 0xc0, !PT ;  /* 0x8000000004047812 */ /* 0x000fc800078ec0ff */
[----:B------:R-:W-:-:S04]  /*aa20*/  SHF.R.U32.HI R3, RZ, 0x18, R4 ;  /* 0x00000018ff037819 */ /* 0x000fc80000011604 */
[----:B------:R-:W-:-:S05]  /*aa30*/  LOP3.LUT R3, R0, R3, RZ, 0xfc, !PT ;  /* 0x0000000300037212 */ /* 0x000fca00078efcff */
[----:B------:R0:W-:Y:S01]  /*aa40*/  STG.E.U8 [R18.64], R3 ;  /* 0x0000000312007986 */ /* 0x0001e2000c101124 */
[----:B------:R-:W-:Y:S05]  /*aa50*/  BRA `(.L_x_6277) ;  /* 0x000006a000007947 */ /* 0x000fea0003800000 */
.L_x_6287:
[----:B------:R-:W-:-:S05]  /*aa60*/  F2FP.BF16.PACK_AB R4, RZ, R4 ;  /* 0x00000004ff04723e */ /* 0x000fca00000010ff */
[----:B------:R0:W-:Y:S01]  /*aa70*/  STG.E.U16 [R18.64], R4 ;  /* 0x0000000412007986 */ /* 0x0001e2000c101524 */
[----:B------:R-:W-:Y:S05]  /*aa80*/  BRA `(.L_x_6277) ;  /* 0x0000067000007947 */ /* 0x000fea0003800000 */
.L_x_6284:
        /* <DEDUP_REMOVED lines=11> */
.L_x_6296:
        /* <DEDUP_REMOVED lines=16> */
.L_x_6299:
[----:B------:R-:W-:-:S04]  /*ac40*/  LOP3.LUT R4, R4, 0x80000000, RZ, 0xc0, !PT ;  /* 0x8000000004047812 */ /* 0x000fc800078ec0ff */
[----:B------:R-:W-:-:S04]  /*ac50*/  SHF.R.U32.HI R3, RZ, 0x18, R4 ;  /* 0x00000018ff037819 */ /* 0x000fc80000011604 */
[----:B------:R-:W-:-:S04]  /*ac60*/  LOP3.LUT R0, R0, R3, RZ, 0xfc, !PT ;  /* 0x0000000300007212 */ /* 0x000fc800078efcff */
[----:B------:R-:W-:Y:S02]  /*ac70*/  PRMT R9, R0, 0x7610, R9 ;  /* 0x0000761000097816 */ /* 0x000fe40000000009 */
.L_x_6298:
[----:B------:R-:W-:Y:S05]  /*ac80*/  BSYNC B0 ;  /* 0x0000000000007941 */ /* 0x000fea0003800000 */
.L_x_6297:
[----:B------:R0:W-:Y:S01]  /*ac90*/  STG.E.U8 [R18.64], R9 ;  /* 0x0000000912007986 */ /* 0x0001e2000c101124 */
[----:B------:R-:W-:Y:S05]  /*aca0*/  BRA `(.L_x_6277) ;  /* 0x0000045000007947 */ /* 0x000fea0003800000 */
.L_x_6295:
        /* <DEDUP_REMOVED lines=16> */
.L_x_6302:
[----:B------:R-:W-:-:S04]  /*adb0*/  LOP3.LUT R4, R4, 0x80000000, RZ, 0xc0, !PT ;  /* 0x8000000004047812 */ /* 0x000fc800078ec0ff */
[----:B------:R-:W-:-:S04]  /*adc0*/  SHF.R.U32.HI R3, RZ, 0x18, R4 ;  /* 0x00000018ff037819 */ /* 0x000fc80000011604 */
[----:B------:R-:W-:-:S04]  /*add0*/  LOP3.LUT R0, R0, R3, RZ, 0xfc, !PT ;  /* 0x0000000300007212 */ /* 0x000fc800078efcff */
[----:B------:R-:W-:Y:S02]  /*ade0*/  PRMT R9, R0, 0x7610, R9 ;  /* 0x0000761000097816 */ /* 0x000fe40000000009 */
.L_x_6301:
[----:B------:R-:W-:Y:S05]  /*adf0*/  BSYNC B0 ;  /* 0x0000000000007941 */ /* 0x000fea0003800000 */
.L_x_6300:
[----:B------:R0:W-:Y:S01]  /*ae00*/  STG.E.U8 [R18.64], R9 ;  /* 0x0000000912007986 */ /* 0x0001e2000c101124 */
[----:B------:R-:W-:Y:S05]  /*ae10*/  BRA `(.L_x_6277) ;  /* 0x000002e000007947 */ /* 0x000fea0003800000 */
.L_x_6294:
        /* <DEDUP_REMOVED lines=21> */
.L_x_6276:
        /* <DEDUP_REMOVED lines=20> */
.L_x_6304:
[----:B------:R-:W0:Y:S02]  /*b0b0*/  F2I.U64.TRUNC R4, R4 ;  /* 0x0000000400047311 */ /* 0x000e24000020d800 */
[----:B0-----:R0:W-:Y:S01]  /*b0c0*/  STG.E.64 [R18.64], R4 ;  /* 0x0000000412007986 */ /* 0x0011e2000c101b24 */
[----:B------:R-:W-:Y:S05]  /*b0d0*/  BRA `(.L_x_6277) ;  /* 0x0000002000007947 */ /* 0x000fea0003800000 */
.L_x_6303:
[----:B------:R-:W0:Y:S02]  /*b0e0*/  F2I.FTZ.U32.TRUNC.NTZ R3, R4 ;  /* 0x0000000400037305 */ /* 0x000e24000021f000 */
[----:B0-----:R0:W-:Y:S02]  /*b0f0*/  STG.E [R18.64], R3 ;  /* 0x0000000312007986 */ /* 0x0011e4000c101924 */
.L_x_6277:
[----:B------:R-:W-:-:S04]  /*b100*/  IADD3 R17, R17, 0x80, RZ ;  /* 0x0000008011117810 */ /* 0x000fc80007ffe0ff */
[----:B------:R-:W-:-:S13]  /*b110*/  ISETP.GE.AND P0, PT, R17, c[0x0][0x160], PT ;  /* 0x0000580011007a0c */ /* 0x000fda0003f06270 */
[----:B------:R-:W-:Y:S05]  /*b120*/  @P0 BRA `(.L_x_6178) ;  /* 0x0000582000000947 */ /* 0x000fea0003800000 */
[----:B------:R-:W-:Y:S01]  /*b130*/  ISETP.NE.AND P0, PT, RZ, c[0x0][0x168], PT ;  /* 0x00005a00ff007a0c */ /* 0x000fe20003f05270 */
[----:B------:R-:W-:Y:S01]  /*b140*/  HFMA2.MMA R0, -RZ, RZ, 0, 0 ;  /* 0x00000000ff007435 */ /* 0x000fe200000001ff */
[----:B0-----:R-:W-:-:S11]  /*b150*/  IMAD.MOV.U32 R18, RZ, RZ, RZ ;  /* 0x000000ffff127224 */ /* 0x001fd600078e00ff */
[----:B------:R-:W-:Y:S05]  /*b160*/  @!P0 BRA `(.L_x_6305) ;  /* 0x00000e0000008947 */ /* 0x000fea0003800000 */
[----:B------:R-:W-:Y:S01]  /*b170*/  IMAD.MOV.U32 R16, RZ, RZ, RZ ;  /* 0x000000ffff107224 */ /* 0x000fe200078e00ff */
[----:B------:R-:W-:-:S03]  /*b180*/  MOV R4, 0x1 ;  /* 0x0000000100047802 */ /* 0x000fc60000000f00 */
        /* <DEDUP_REMOVED lines=221> */
[----:B------:R-:W-:Y:S02]  /*bf60*/  @P0 IMAD R0, R5, c[0x0][0x35c], R0 ;  /* 0x0000d70005000a24 */ /* 0x000fe400078e0200 */
.L_x_6305:
[----:B------:R-:W0:Y:S01]  /*bf70*/  LDC.U8 R5, c[0x0][0x372] ;  /* 0x0000dc80ff057b82 */ /* 0x000e220000000000 */
        /* <DEDUP_REMOVED lines=20> */
.L_x_6310:
[----:B------:R-:W2:Y:S01]  /*c0c0*/  LDG.E.U8 R2, [R2.64] ;  /* 0x0000002402027981 */ /* 0x000ea2000c1e1100 */
[----:B------:R-:W-:Y:S01]  /*c0d0*/  HFMA2.MMA R5, -RZ, RZ, 0, 0 ;  /* 0x00000000ff057435 */ /* 0x000fe200000001ff */
[----:B--2---:R0:W1:Y:S01]  /*c0e0*/  I2F.U16 R4, R2 ;  /* 0x0000000200047306 */ /* 0x0040620000101000 */
[----:B------:R-:W-:Y:S07]  /*c0f0*/  BRA `(.L_x_6312) ;  /* 0x00000de000007947 */ /* 0x000fee0003800000 */
.L_x_6309:
[----:B------:R-:W-:-:S13]  /*c100*/  ISETP.NE.AND P0, PT, R4, 0x2, PT ;  /* 0x000000020400780c */ /* 0x000fda0003f05270 */
[----:B------:R-:W-:Y:S05]  /*c110*/  @!P0 BRA `(.L_x_6313) ;  /* 0x000000c000008947 */ /* 0x000fea0003800000 */
[----:B------:R-:W-:-:S13]  /*c120*/  ISETP.NE.AND P0, PT, R4, 0x3, PT ;  /* 0x000000030400780c */ /* 0x000fda0003f05270 */
[----:B------:R-:W-:Y:S05]  /*c130*/  @!P0 BRA `(.L_x_6314) ;  /* 0x0000006000008947 */ /* 0x000fea0003800000 */
[----:B------:R-:W-:-:S13]  /*c140*/  ISETP.NE.AND P0, PT, R4, 0x4, PT ;  /* 0x000000040400780c */ /* 0x000fda0003f05270 */
[----:B------:R-:W-:Y:S05]  /*c150*/  @P0 BRA `(.L_x_6311) ;  /* 0x00000bc000000947 */ /* 0x000fea0003800000 */
[----:B------:R-:W2:Y:S01]  /*c160*/  LDG.E.64 R2, [R2.64] ;  /* 0x0000002402027981 */ /* 0x000ea2000c1e1b00 */
[----:B------:R-:W-:Y:S01]  /*c170*/  IMAD.MOV.U32 R5, RZ, RZ, RZ ;  /* 0x000000ffff057224 */ /* 0x000fe200078e00ff */
[----:B--2---:R0:W1:Y:S01]  /*c180*/  I2F.S64 R4, R2 ;  /* 0x0000000200047312 */ /* 0x0040620000301400 */
[----:B------:R-:W-:Y:S05]  /*c190*/  BRA `(.L_x_6312) ;  /* 0x00000d4000007947 */ /* 0x000fea0003800000 */
.L_x_6314:
[----:B------:R-:W2:Y:S01]  /*c1a0*/  LDG.E R2, [R2.64] ;  /* 0x0000002402027981 */ /* 0x000ea2000c1e1900 */
[----:B------:R-:W-:Y:S01]  /*c1b0*/  MOV R5, RZ ;  /* 0x000000ff00057202 */ /* 0x000fe20000000f00 */
[----:B--2---:R0:W1:Y:S01]  /*c1c0*/  I2F R4, R2 ;  /* 0x0000000200047306 */ /* 0x0040620000201400 */
[----:B------:R-:W-:Y:S05]  /*c1d0*/  BRA `(.L_x_6312) ;  /* 0x00000d0000007947 */ /* 0x000fea0003800000 */
.L_x_6313:
[----:B------:R-:W2:Y:S01]  /*c1e0*/  LDG.E.U16 R2, [R2.64] ;  /* 0x0000002402027981 */ /* 0x000ea2000c1e1500 */
[----:B------:R-:W-:Y:S01]  /*c1f0*/  IMAD.MOV.U32 R5, RZ, RZ, RZ ;  /* 0x000000ffff057224 */ /* 0x000fe200078e00ff */
[----:B--2---:R0:W1:Y:S01]  /*c200*/  I2F.S16 R4, R2 ;  /* 0x0000000200047306 */ /* 0x0040620000101400 */
[----:B------:R-:W-:Y:S05]  /*c210*/  BRA `(.L_x_6312) ;  /* 0x00000cc000007947 */ /* 0x000fea0003800000 */
.L_x_6308:
        /* <DEDUP_REMOVED lines=9> */
.L_x_6316:
[----:B------:R-:W2:Y:S01]  /*c2b0*/  LDG.E.U16 R2, [R2.64] ;  /* 0x0000002402027981 */ /* 0x000ea2000c1e1500 */
[----:B------:R-:W-:Y:S01]  /*c2c0*/  IMAD.MOV.U32 R5, RZ, RZ, RZ ;  /* 0x000000ffff057224 */ /* 0x000fe200078e00ff */
[----:B--2---:R-:W-:Y:S01]  /*c2d0*/  HADD2.F32 R4, -RZ, R2.H0_H0 ;  /* 0x20000002ff047230 */ /* 0x004fe20000004100 */
[----:B------:R-:W-:Y:S05]  /*c2e0*/  BRA `(.L_x_6312) ;  /* 0x00000bf000007947 */ /* 0x000fea0003800000 */
.L_x_6315:
        /* <DEDUP_REMOVED lines=8> */
.L_x_6318:
[----:B------:R-:W2:Y:S02]  /*c370*/  LDG.E R2, [R2.64] ;  /* 0x0000002402027981 */ /* 0x000ea4000c1e1900 */
[--C-:B--2---:R-:W-:Y:S02]  /*c380*/  HADD2.F32 R5, -RZ, R2.reuse.H1_H1 ;  /* 0x30000002ff057230 */ /* 0x104fe40000004100 */
[----:B------:R-:W-:Y:S01]  /*c390*/  HADD2.F32 R4, -RZ, R2.H0_H0 ;  /* 0x20000002ff047230 */ /* 0x000fe20000004100 */
[----:B------:R-:W-:Y:S05]  /*c3a0*/  BRA `(.L_x_6312) ;  /* 0x00000b3000007947 */ /* 0x000fea0003800000 */
.L_x_6317:
[----:B------:R-:W2:Y:S01]  /*c3b0*/  LDG.E.64 R2, [R2.64] ;  /* 0x0000002402027981 */ /* 0x000ea2000c1e1b00 */
[----:B------:R-:W-:Y:S01]  /*c3c0*/  MOV R5, RZ ;  /* 0x000000ff00057202 */ /* 0x000fe20000000f00 */
[----:B--2---:R-:W0:Y:S01]  /*c3d0*/  F2F.F32.F64 R4, R2 ;  /* 0x0000000200047310 */ /* 0x004e220000301000 */
[----:B------:R-:W0:-:S14]  /*c3e0*/  DSETP.GEU.AND P0, PT, |R2|, c[0x2][0x0], PT ;  /* 0x008000000200762a */ /* 0x000e1c0003f0e200 */
[----:B0-----:R-:W-:Y:S01]  /*c3f0*/  @!P0 FMUL R4, R4, 1.175494350822287508e-38 ;  /* 0x0080000004048820 */ /* 0x001fe20000400000 */
[----:B------:R-:W-:Y:S05]  /*c400*/  BRA `(.L_x_6312) ;  /* 0x00000ad000007947 */ /* 0x000fea0003800000 */
.L_x_6307:
        /* <DEDUP_REMOVED lines=11> */
[----:B------:R-:W-:Y:S01]  /*c4c0*/  FSEL R4, RZ, 1, !P0 ;  /* 0x3f800000ff047808 */ /* 0x000fe20004000000 */
[----:B------:R-:W-:Y:S05]  /*c4d0*/  BRA `(.L_x_6312) ;  /* 0x00000a0000007947 */ /* 0x000fea0003800000 */
.L_x_6321:
        /* <DEDUP_REMOVED lines=8> */
.L_x_6320:
        /* <DEDUP_REMOVED lines=27> */
.L_x_6323:
[----:B------:R-:W2:Y:S01]  /*c710*/  LDG.E.U8 R2, [R2.64] ;  /* 0x0000002402027981 */ /* 0x000ea2000c1e1100 */
[----:B------:R-:W-:Y:S02]  /*c720*/  IMAD.MOV.U32 R5, RZ, RZ, RZ ;  /* 0x000000ffff057224 */ /* 0x000fe400078e00ff */
[C---:B--2---:R-:W-:Y:S01]  /*c730*/  IMAD.SHL.U32 R0, R2.reuse, 0x2000000, RZ ;  /* 0x0200000002007824 */ /* 0x044fe200078e00ff */
[----:B------:R-:W-:-:S04]  /*c740*/  SHF.L.U32 R7, R2, 0x18, RZ ;  /* 0x0000001802077819 */ /* 0x000fc800000006ff */
        /* <DEDUP_REMOVED lines=8> */
[----:B------:R-:W-:Y:S01]  /*c7d0*/  LOP3.LUT R4, R4, 0x80000000, R7, 0xf8, !PT ;  /* 0x8000000004047812 */ /* 0x000fe200078ef807 */
[----:B------:R-:W-:Y:S05]  /*c7e0*/  BRA `(.L_x_6312) ;  /* 0x000006f000007947 */ /* 0x000fea0003800000 */
.L_x_6322:
[----:B------:R-:W2:Y:S01]  /*c7f0*/  LDG.E.U16 R2, [R2.64] ;  /* 0x0000002402027981 */ /* 0x000ea2000c1e1500 */
[----:B------:R-:W-:Y:S01]  /*c800*/  HFMA2.MMA R5, -RZ, RZ, 0, 0 ;  /* 0x00000000ff057435 */ /* 0x000fe200000001ff */
[----:B--2---:R-:W-:Y:S01]  /*c810*/  PRMT R4, RZ, 0x5410, R2 ;  /* 0x00005410ff047816 */ /* 0x004fe20000000002 */
[----:B------:R-:W-:Y:S05]  /*c820*/  BRA `(.L_x_6312) ;  /* 0x000006b000007947 */ /* 0x000fea0003800000 */
.L_x_6319:
        /* <DEDUP_REMOVED lines=12> */
.L_x_6326:
[----:B------:R-:W2:Y:S01]  /*c8f0*/  LDG.E.U8 R2, [R2.64] ;  /* 0x0000002402027981 */ /* 0x000ea2000c1e1100 */
[----:B------:R-:W-:Y:S01]  /*c900*/  CS2R R4, SRZ ;  /* 0x0000000000047805 */ /* 0x000fe2000001ff00 */
[----:B--2---:R-:W-:-:S13]  /*c910*/  ISETP.NE.AND P0, PT, R2, RZ, PT ;  /* 0x000000ff0200720c */ /* 0x004fda0003f05270 */
[----:B------:R-:W-:Y:S05]  /*c920*/  @!P0 BRA `(.L_x_6312) ;  /* 0x000005b000008947 */ /* 0x000fea0003800000 */
[----:B------:R-:W-:-:S13]  /*c930*/  ISETP.NE.AND P0, PT, R2, 0x80, PT ;  /* 0x000000800200780c */ /* 0x000fda0003f05270 */
[----:B------:R-:W-:Y:S01]  /*c940*/  @!P0 MOV R4, 0x7f800001 ;  /* 0x7f80000100048802 */ /* 0x000fe20000000f00 */
        /* <DEDUP_REMOVED lines=14> */
.L_x_6328:
[----:B------:R-:W-:Y:S05]  /*ca30*/  BSYNC B0 ;  /* 0x0000000000007941 */ /* 0x000fea0003800000 */
.L_x_6327:
[----:B------:R-:W-:Y:S02]  /*ca40*/  LEA R3, R0, 0x3b800000, 0x17 ;  /* 0x3b80000000037811 */ /* 0x000fe400078eb8ff */
[----:B------:R-:W-:-:S04]  /*ca50*/  SHF.L.U32 R2, R2, 0x14, RZ ;  /* 0x0000001402027819 */ /* 0x000fc800000006ff */
[----:B------:R-:W-:Y:S01]  /*ca60*/  LOP3.LUT R4, R3, R2, R4, 0xfe, !PT ;  /* 0x0000000203047212 */ /* 0x000fe200078efe04 */
[----:B------:R-:W-:Y:S05]  /*ca70*/  BRA `(.L_x_6312) ;  /* 0x0000046000007947 */ /* 0x000fea0003800000 */
.L_x_6325:
        /* <DEDUP_REMOVED lines=20> */
.L_x_6330:
[----:B------:R-:W-:Y:S05]  /*cbc0*/  BSYNC B0 ;  /* 0x0000000000007941 */ /* 0x000fea0003800000 */
.L_x_6329:
[----:B------:R-:W-:Y:S01]  /*cbd0*/  IMAD.SHL.U32 R2, R2, 0x200000, RZ ;  /* 0x0020000002027824 */ /* 0x000fe200078e00ff */
[----:B------:R-:W-:-:S04]  /*cbe0*/  LEA R3, R0, 0x37800000, 0x17 ;  /* 0x3780000000037811 */ /* 0x000fc800078eb8ff */
[----:B------:R-:W-:Y:S01]  /*cbf0*/  LOP3.LUT R4, R3, R2, R4, 0xfe, !PT ;  /* 0x0000000203047212 */ /* 0x000fe200078efe04 */
[----:B------:R-:W-:Y:S05]  /*cc00*/  BRA `(.L_x_6312) ;  /* 0x000002d000007947 */ /* 0x000fea0003800000 */
.L_x_6324:
        /* <DEDUP_REMOVED lines=8> */
[----:B------:R-:W-:Y:S01]  /*cc90*/  HFMA2.MMA R4, -RZ, RZ, 3.814697265625e-06, 0 ;  /* 0x00400000ff047435 */ /* 0x000fe200000001ff */
[----:B--2---:R-:W-:-:S13]  /*cca0*/  ISETP.NE.AND P0, PT, R2, RZ, PT ;  /* 0x000000ff0200720c */ /* 0x004fda0003f05270 */
[----:B------:R-:W-:Y:S05]  /*ccb0*/  @!P0 BRA `(.L_x_6334) ;  /* 0x0000003000008947 */ /* 0x000fea0003800000 */
[----:B------:R-:W-:-:S13]  /*ccc0*/  ISETP.NE.AND P0, PT, R2, 0xff, PT ;  /* 0x000000ff0200780c */ /* 0x000fda0003f05270 */
[----:B------:R-:W-:Y:S01]  /*ccd0*/  @!P0 IMAD.MOV.U32 R4, RZ, RZ, 0x7f800001 ;  /* 0x7f800001ff048424 */ /* 0x000fe200078e00ff */
[----:B------:R-:W-:Y:S02]  /*cce0*/  @P0 SHF.L.U32 R4, R2, 0x17, RZ ;  /* 0x0000001702040819 */ /* 0x000fe400000006ff */
.L_x_6334:
[----:B------:R-:W-:Y:S05]  /*ccf0*/  BSYNC B0 ;  /* 0x0000000000007941 */ /* 0x000fea0003800000 */
.L_x_6333:
[----:B------:R-:W-:Y:S01]  /*cd00*/  IMAD.MOV.U32 R5, RZ, RZ, RZ ;  /* 0x000000ffff057224 */ /* 0x000fe200078e00ff */
[----:B------:R-:W-:Y:S05]  /*cd10*/  BRA `(.L_x_6312) ;  /* 0x000001c000007947 */ /* 0x000fea0003800000 */
.L_x_6311:
[----:B------:R-:W-:Y:S01]  /*cd20*/  MOV R0, 0x0 ;  /* 0x0000000000007802 */ /* 0x000fe20000000f00 */
[----:B------:R-:W-:Y:S01]  /*cd30*/  HFMA2.MMA R8, -RZ, RZ, 0, 4.64916229248046875e-06 ;  /* 0x0000004eff087435 */ /* 0x000fe200000001ff */
[----:B------:R-:W-:Y:S01]  /*cd40*/  MOV R4, c[0x4][0x158] ;  /* 0x0100560000047a02 */ /* 0x000fe20000000f00 */
[----:B------:R-:W-:Y:S01]  /*cd50*/  HFMA2.MMA R13, -RZ, RZ, 0, 0 ;  /* 0x00000000ff0d7435 */ /* 0x000fe200000001ff */
[----:B------:R0:W1:Y:S01]  /*cd60*/  LDC.64 R2, c[0x4][R0] ;  /* 0x0100000000027b82 */ /* 0x0000620000000a00 */
[----:B------:R-:W-:Y:S01]  /*cd70*/  IMAD.MOV.U32 R5, RZ, RZ, c[0x4][0x15c] ;  /* 0x01005700ff057624 */ /* 0x000fe200078e00ff */
[----:B------:R-:W-:Y:S01]  /*cd80*/  MOV R6, c[0x4][0x160] ;  /* 0x0100580000067a02 */ /* 0x000fe20000000f00 */
[----:B------:R-:W-:Y:S01]  /*cd90*/  IMAD.MOV.U32 R7, RZ, RZ, c[0x4][0x164] ;  /* 0x01005900ff077624 */ /* 0x000fe200078e00ff */
[----:B------:R-:W-:Y:S01]  /*cda0*/  MOV R11, c[0x4][0x1c] ;  /* 0x01000700000b7a02 */ /* 0x000fe20000000f00 */
[----:B------:R-:W-:-:S02]  /*cdb0*/  IMAD.MOV.U32 R10, RZ, RZ, c[0x4][0x18] ;  /* 0x01000600ff0a7624 */ /* 0x000fc400078e00ff */
[----:B------:R-:W-:Y:S02]  /*cdc0*/  IMAD.MOV.U32 R12, RZ, RZ, 0x1 ;  /* 0x00000001ff0c7424 */ /* 0x000fe400078e00ff */
[----:B------:R-:W-:Y:S01]  /*cdd0*/  LEPC R14 ;  /* 0x00000000000e734e */ /* 0x000fe20000000000 */
[----:B------:R-:W-:Y:S02]  /*cde0*/  MOV R9, 0xce50 ;  /* 0x0000ce5000097802 */ /* 0x000fe40000000f00 */
[----:B------:R-:W-:Y:S02]  /*cdf0*/  MOV R20, 0xcdd0 ;  /* 0x0000cdd000147802 */ /* 0x000fe40000000f00 */
[----:B------:R-:W-:Y:S02]  /*ce00*/  MOV R21, 0x0 ;  /* 0x0000000000157802 */ /* 0x000fe40000000f00 */
[----:B0-----:R-:W-:Y:S02]  /*ce10*/  MOV R0, 0x0 ;  /* 0x0000000000007802 */ /* 0x001fe40000000f00 */
[----:B------:R-:W-:-:S04]  /*ce20*/  IADD3 R20, P0, P1, -R20, R9, R14 ;  /* 0x0000000914147210 */ /* 0x000fc8000791e10e */
[----:B------:R-:W-:-:S04]  /*ce30*/  IADD3.X R21, ~R0, R21, R15, P0, P1 ;  /* 0x0000001500157210 */ /* 0x000fc800007e250f */
[----:B-1----:R-:W-:Y:S05]  /*ce40*/  CALL.ABS.NOINC R2 ;  /* 0x0000000002007343 */ /* 0x002fea0003c00000 */
[----:B------:R-:W-:Y:S01]  /*ce50*/  CS2R R4, SRZ ;  /* 0x0000000000047805 */ /* 0x000fe2000001ff00 */
[----:B------:R-:W-:Y:S05]  /*ce60*/  BRA `(.L_x_6312) ;  /* 0x0000007000007947 */ /* 0x000fea0003800000 */
.L_x_6332:
[----:B------:R-:W2:Y:S01]  /*ce70*/  LDG.E.64 R2, [R2.64] ;  /* 0x0000002402027981 */ /* 0x000ea2000c1e1b00 */
[----:B------:R-:W-:Y:S01]  /*ce80*/  IMAD.MOV.U32 R5, RZ, RZ, RZ ;  /* 0x000000ffff057224 */ /* 0x000fe200078e00ff */
[----:B--2---:R0:W1:Y:S01]  /*ce90*/  I2F.U64 R4, R2 ;  /* 0x0000000200047312 */ /* 0x0040620000301000 */
[----:B------:R-:W-:Y:S05]  /*cea0*/  BRA `(.L_x_6312) ;  /* 0x0000003000007947 */ /* 0x000fea0003800000 */
.L_x_6331:
[----:B------:R-:W2:Y:S01]  /*ceb0*/  LDG.E R2, [R2.64] ;  /* 0x0000002402027981 */ /* 0x000ea2000c1e1900 */
[----:B------:R-:W-:Y:S01]  /*cec0*/  MOV R5, RZ ;  /* 0x000000ff00057202 */ /* 0x000fe20000000f00 */
[----:B--2---:R0:W1:Y:S06]  /*ced0*/  I2F.U32 R4, R2 ;  /* 0x0000000200047306 */ /* 0x00406c0000201000 */
.L_x_6312:
[----:B------:R-:W-:Y:S05]  /*cee0*/  BSYNC B7 ;  /* 0x0000000000077941 */ /* 0x000fea0003800000 */
.L_x_6306:
        /* <DEDUP_REMOVED lines=108> */
.L_x_6342:
        /* <DEDUP_REMOVED lines=10> */
.L_x_6344:
[----:B------:R-:W-:-:S04]  /*d650*/  FADD.FTZ R6, -R3, R10 ;  /* 0x0000000a03067221 */ /* 0x000fc80000010100 */
[----:B------:R-:W-:Y:S02]  /*d660*/  FMUL.FTZ R6, R6, 0.5 ;  /* 0x3f00000006067820 */ /* 0x000fe40000410000 */
.L_x_6345:
[----:B------:R-:W-:Y:S05]  /*d670*/  BSYNC B1 ;  /* 0x0000000000017941 */ /* 0x000fea0003800000 */
.L_x_6343:
        /* <DEDUP_REMOVED lines=11> */
.L_x_6347:
[----:B------:R-:W-:-:S04]  /*d730*/  FADD.FTZ R11, R9, -R12 ;  /* 0x8000000c090b7221 */ /* 0x000fc80000010000 */
[----:B------:R-:W-:Y:S02]  /*d740*/  FMUL.FTZ R11, R11, 0.5 ;  /* 0x3f0000000b0b7820 */ /* 0x000fe40000410000 */
.L_x_6348:
[----:B------:R-:W-:Y:S05]  /*d750*/  BSYNC B1 ;  /* 0x0000000000017941 */ /* 0x000fea0003800000 */
.L_x_6346:
[----:B------:R-:W-:Y:S02]  /*d760*/  FADD.FTZ R11, R11, R6 ;  /* 0x000000060b0b7221 */ /* 0x000fe40000010000 */
[----:B------:R-:W-:Y:S02]  /*d770*/  FADD.FTZ R6, R8, 1 ;  /* 0x3f80000008067421 */ /* 0x000fe40000010000 */
[----:B------:R-:W-:Y:S02]  /*d780*/  IMAD.MOV.U32 R16, RZ, RZ, 0x3e800000 ;  /* 0x3e800000ff107424 */ /* 0x000fe400078e00ff */
[----:B------:R-:W-:Y:S02]  /*d790*/  FMUL.FTZ R6, R6, R11 ;  /* 0x0000000b06067220 */ /* 0x000fe40000410000 */
[----:B------:R-:W-:-:S04]  /*d7a0*/  IMAD.MOV.U32 R15, RZ, RZ, 0x3d39bf78 ;  /* 0x3d39bf78ff0f7424 */ /* 0x000fc800078e00ff */
        /* <DEDUP_REMOVED lines=30> */
.L_x_6341:
[----:B------:R0:W1:Y:S02]  /*d990*/  MUFU.SQRT R6, R0 ;  /* 0x0000000000067308 */ /* 0x0000640000002000 */
.L_x_6340:
[----:B------:R-:W-:Y:S05]  /*d9a0*/  BSYNC B0 ;  /* 0x0000000000007941 */ /* 0x000fea0003800000 */
.L_x_6339:
        /* <DEDUP_REMOVED lines=35> */
.L_x_6352:
        /* <DEDUP_REMOVED lines=17> */
.L_x_6358:
[----:B------:R-:W-:-:S04]  /*dcf0*/  FADD.FTZ R3, -R3, R10 ;  /* 0x0000000a03037221 */ /* 0x000fc80000010100 */
[----:B------:R-:W-:Y:S02]  /*dd00*/  FMUL.FTZ R3, R3, 0.5 ;  /* 0x3f00000003037820 */ /* 0x000fe40000410000 */
.L_x_6359:
[----:B------:R-:W-:Y:S05]  /*dd10*/  BSYNC B4 ;  /* 0x0000000000047941 */ /* 0x000fea0003800000 */
.L_x_6357:
        /* <DEDUP_REMOVED lines=10> */
.L_x_6361:
[----:B------:R-:W-:-:S04]  /*ddc0*/  FADD.FTZ R2, -R2, R9 ;  /* 0x0000000902027221 */ /* 0x000fc80000010100 */
[----:B------:R-:W-:Y:S02]  /*ddd0*/  FMUL.FTZ R2, R2, 0.5 ;  /* 0x3f00000002027820 */ /* 0x000fe40000410000 */
.L_x_6362:
[----:B------:R-:W-:Y:S05]  /*dde0*/  BSYNC B4 ;  /* 0x0000000000047941 */ /* 0x000fea0003800000 */
.L_x_6360:
[----:B------:R-:W-:Y:S02]  /*ddf0*/  FADD.FTZ R3, R2, R3 ;  /* 0x0000000302037221 */ /* 0x000fe40000010000 */
[----:B------:R-:W-:-:S04]  /*de00*/  FADD.FTZ R8, R7, R8 ;  /* 0x0000000807087221 */ /* 0x000fc80000010000 */
[----:B------:R-:W-:-:S06]  /*de10*/  FMUL.FTZ R8, R8, R3 ;  /* 0x0000000308087220 */ /* 0x000fcc0000410000 */
[----:B------:R-:W2:Y:S01]  /*de20*/  MUFU.SQRT R8, R8 ;  /* 0x0000000800087308 */ /* 0x000ea20000002000 */
[----:B------:R-:W-:Y:S05]  /*de30*/  BRA `(.L_x_6363) ;  /* 0x0000012000007947 */ /* 0x000fea0003800000 */
.L_x_6356:
        /* <DEDUP_REMOVED lines=12> */
.L_x_6355:
[----:B------:R-:W-:Y:S01]  /*df00*/  FADD.FTZ R2, R8, 1 ;  /* 0x3f80000008027421 */ /* 0x000fe20000010000 */
[----:B------:R-:W-:Y:S01]  /*df10*/  MUFU.SQRT R3, R0 ;  /* 0x0000000000037308 */ /* 0x000fe20000002000 */
[----:B------:R-:W-:-:S02]  /*df20*/  MOV R7, 0x3f800000 ;  /* 0x3f80000000077802 */ /* 0x000fc40000000f00 */
[----:B------:R-:W-:-:S06]  /*df30*/  FMUL.FTZ R2, R2, 0.5 ;  /* 0x3f00000002027820 */ /* 0x000fcc0000410000 */
[----:B------:R-:W2:Y:S02]  /*df40*/  MUFU.SQRT R2, R2 ;  /* 0x0000000200027308 */ /* 0x000ea40000002000 */
[----:B--2---:R-:W-:-:S06]  /*df50*/  FMUL.FTZ R8, R3, R2 ;  /* 0x0000000203087220 */ /* 0x004fcc0000410000 */
.L_x_6363:
[----:B------:R-:W-:Y:S05]  /*df60*/  BSYNC B1 ;  /* 0x0000000000017941 */ /* 0x000fea0003800000 */
.L_x_6354:
[----:B------:R-:W-:Y:S05]  /*df70*/  BRA `(.L_x_6364) ;  /* 0x0000002000007947 */ /* 0x000fea0003800000 */
.L_x_6351:
[----:B------:R-:W-:Y:S02]  /*df80*/  FMUL.FTZ R8, R8, 16777216 ;  /* 0x4b80000008087820 */ /* 0x000fe40000410000 */
[----:B------:R-:W-:Y:S02]  /*df90*/  FMUL.FTZ R7, R7, 16777216 ;  /* 0x4b80000007077820 */ /* 0x000fe40000410000 */
.L_x_6364:
[----:B------:R-:W-:Y:S05]  /*dfa0*/  BSYNC B0 ;  /* 0x0000000000007941 */ /* 0x000fea0003800000 */
.L_x_6350:
        /* <DEDUP_REMOVED lines=18> */
.L_x_6366:
[----:B------:R-:W-:Y:S05]  /*e0d0*/  BSYNC B4 ;  /* 0x0000000000047941 */ /* 0x000fea0003800000 */
.L_x_6365:
        /* <DEDUP_REMOVED lines=18> */
.L_x_6368:
[----:B------:R-:W-:Y:S01]  /*e200*/  ISETP.GE.AND P0, PT, R8, RZ, PT ;  /* 0x000000ff0800720c */ /* 0x000fe20003f06270 */
[----:B------:R-:W-:-:S12]  /*e210*/  IMAD.MOV.U32 R3, RZ, RZ, 0x3fd774eb ;  /* 0x3fd774ebff037424 */ /* 0x000fd800078e00ff */
[----:B------:R-:W-:-:S04]  /*e220*/  @P0 FFMA.FTZ R0, R3, 0.93318945169448852539, -R0 ;  /* 0x3f6ee58103000823 */ /* 0x000fc80000010800 */
[----:B------:R-:W-:Y:S02]  /*e230*/  @!P0 FFMA.FTZ R0, R3, 0.93318945169448852539, R0 ;  /* 0x3f6ee58103008823 */ /* 0x000fe40000010000 */
.L_x_6369:
[----:B------:R-:W-:Y:S05]  /*e240*/  BSYNC B0 ;  /* 0x0000000000007941 */ /* 0x000fea0003800000 */
.L_x_6367:
        /* <DEDUP_REMOVED lines=9> */
[----:B------:R-:W-:Y:S02]  /*e2e0*/  FSEL R3, R3, R0, P0 ;  /* 0x0000000003037208 */ /* 0x000fe40000000000 */
.L_x_6353:
[----:B------:R-:W-:Y:S05]  /*e2f0*/  BSYNC B3 ;  /* 0x0000000000037941 */ /* 0x000fea0003800000 */
.L_x_6349:
[----:B------:R-:W-:Y:S02]  /*e300*/  LOP3.LUT R4, R3, 0x80000000, R4, 0xb8, !PT ;  /* 0x8000000003047812 */ /* 0x000fe400078eb804 */
[----:B-1----:R-:W-:Y:S01]  /*e310*/  LOP3.LUT R5, R6, 0x80000000, R5, 0xb8, !PT ;  /* 0x8000000006057812 */ /* 0x002fe200078eb805 */
[----:B------:R-:W-:Y:S05]  /*e320*/  BRA `(.L_x_6338) ;  /* 0x0000179000007947 */ /* 0x000fea0003800000 */
.L_x_6337:
        /* <DEDUP_REMOVED lines=31> */
.L_x_6375:
[----:B------:R-:W-:Y:S05]  /*e520*/  BSYNC B4 ;  /* 0x0000000000047941 */ /* 0x000fea0003800000 */
.L_x_6374:
        /* <DEDUP_REMOVED lines=18> */
.L_x_6377:
[----:B------:R-:W-:Y:S01]  /*e650*/  ISETP.GE.AND P0, PT, R0, RZ, PT ;  /* 0x000000ff0000720c */ /* 0x000fe20003f06270 */
[----:B------:R-:W-:-:S12]  /*e660*/  IMAD.MOV.U32 R3, RZ, RZ, 0x3fd774eb ;  /* 0x3fd774ebff037424 */ /* 0x000fd800078e00ff */
[----:B------:R-:W-:-:S04]  /*e670*/  @P0 FFMA.FTZ R2, R3, 0.93318945169448852539, -R2 ;  /* 0x3f6ee58103020823 */ /* 0x000fc80000010802 */
[----:B------:R-:W-:Y:S02]  /*e680*/  @!P0 FFMA.FTZ R2, R3, 0.93318945169448852539, R2 ;  /* 0x3f6ee58103028823 */ /* 0x000fe40000010002 */
.L_x_6378:
[----:B------:R-:W-:Y:S05]  /*e690*/  BSYNC B0 ;  /* 0x0000000000007941 */ /* 0x000fea0003800000 */
.L_x_6376:
[----:B------:R-:W-:Y:S01]  /*e6a0*/  FSETP.NEU.FTZ.AND P0, PT, |R0|, |R7|, PT ;  /* 0x400000070000720b */ /* 0x000fe20003f1d200 */
[----:B------:R-:W0:Y:S01]  /*e6b0*/  MUFU.LG2 R8, R10 ;  /* 0x0000000a00087308 */ /* 0x000e220000000c00 */
[----:B------:R-:W-:Y:S02]  /*e6c0*/  FSETP.NEU.FTZ.AND P1, PT, R6, RZ, PT ;  /* 0x000000ff0600720b */ /* 0x000fe40003f3d000 */
[C---:B------:R-:W-:Y:S01]  /*e6d0*/  ISETP.GE.AND P2, PT, R0.reuse, RZ, PT ;  /* 0x000000ff0000720c */ /* 0x040fe20003f46270 */
[----:B------:R-:W-:Y:S01]  /*e6e0*/  FADD.FTZ R0, |R0|, |R7| ;  /* 0x4000000700007221 */ /* 0x000fe20000010200 */
[----:B------:R-:W-:-:S07]  /*e6f0*/  MOV R3, 0x4016cbe4 ;  /* 0x4016cbe400037802 */ /* 0x000fce0000000f00 */
[----:B------:R-:W-:Y:S02]  /*e700*/  @!P0 FSEL R2, R3, 0.78539818525314331055, !P2 ;  /* 0x3f490fdb03028808 */ /* 0x000fe40005000000 */
[----:B------:R-:W-:Y:S02]  /*e710*/  @!P1 FSEL R2, RZ, 3.1415927410125732422, P2 ;  /* 0x40490fdbff029808 */ /* 0x000fe40001000000 */
[----:B------:R-:W-:Y:S01]  /*e720*/  FSETP.GTU.FTZ.AND P0, PT, |R0|, +INF , PT ;  /* 0x7f8000000000780b */ /* 0x000fe20003f1c200 */
[----:B0-----:R-:W-:Y:S01]  /*e730*/  FMUL.FTZ.D2 R8, R8, 0.69314718246459960938 ;  /* 0x3f31721808087820 */ /* 0x001fe20000310000 */
[----:B------:R-:W-:-:S04]  /*e740*/  LOP3.LUT R3, R2, 0x80000000, R7, 0xb8, !PT ;  /* 0x8000000002037812 */ /* 0x000fc800078eb807 */
[----:B------:R-:W-:Y:S01]  /*e750*/  FSEL R3, R0, R3, P0 ;  /* 0x0000000300037208 */ /* 0x000fe20000000000 */
[----:B------:R-:W-:Y:S05]  /*e760*/  BRA `(.L_x_6379) ;  /* 0x0000122000007947 */ /* 0x000fea0003800000 */
.L_x_6373:
        /* <DEDUP_REMOVED lines=13> */
.L_x_6381:
[----:B------:R-:W-:Y:S05]  /*e840*/  BSYNC B4 ;  /* 0x0000000000047941 */ /* 0x000fea0003800000 */
.L_x_6380:
        /* <DEDUP_REMOVED lines=18> */
.L_x_6383:
[----:B------:R-:W-:Y:S01]  /*e970*/  ISETP.GE.AND P0, PT, R0, RZ, PT ;  /* 0x000000ff0000720c */ /* 0x000fe20003f06270 */
[----:B------:R-:W-:-:S12]  /*e980*/  IMAD.MOV.U32 R3, RZ, RZ, 0x3fd774eb ;  /* 0x3fd774ebff037424 */ /* 0x000fd800078e00ff */
[----:B------:R-:W-:-:S04]  /*e990*/  @P0 FFMA.FTZ R2, R3, 0.93318945169448852539, -R2 ;  /* 0x3f6ee58103020823 */ /* 0x000fc80000010802 */
[----:B------:R-:W-:Y:S02]  /*e9a0*/  @!P0 FFMA.FTZ R2, R3, 0.93318945169448852539, R2 ;  /* 0x3f6ee58103028823 */ /* 0x000fe40000010002 */
.L_x_6384:
[----:B------:R-:W-:Y:S05]  /*e9b0*/  BSYNC B0 ;  /* 0x0000000000007941 */ /* 0x000fea0003800000 */
.L_x_6382:
        /* <DEDUP_REMOVED lines=14> */
[----:B------:R-:W-:Y:S02]  /*eaa0*/  FSETP.NEU.FTZ.AND P0, PT, R3, +INF , PT ;  /* 0x7f8000000300780b */ /* 0x000fe40003f1d000 */
[----:B------:R-:W-:Y:S02]  /*eab0*/  MOV R3, 0x4016cbe4 ;  /* 0x4016cbe400037802 */ /* 0x000fe40000000f00 */
        /* <DEDUP_REMOVED lines=11> */
.L_x_6372:
        /* <DEDUP_REMOVED lines=34> */
.L_x_6386:
[----:B------:R-:W-:Y:S05]  /*ed90*/  BSYNC B4 ;  /* 0x0000000000047941 */ /* 0x000fea0003800000 */
.L_x_6385:
        /* <DEDUP_REMOVED lines=18> */
.L_x_6388:
[----:B------:R-:W-:Y:S02]  /*eec0*/  ISETP.GE.AND P0, PT, R0, RZ, PT ;  /* 0x000000ff0000720c */ /* 0x000fe40003f06270 */
[----:B------:R-:W-:-:S11]  /*eed0*/  MOV R3, 0x3fd774eb ;  /* 0x3fd774eb00037802 */ /* 0x000fd60000000f00 */
[----:B------:R-:W-:-:S04]  /*eee0*/  @P0 FFMA.FTZ R2, R3, 0.93318945169448852539, -R2 ;  /* 0x3f6ee58103020823 */ /* 0x000fc80000010802 */
[----:B------:R-:W-:Y:S02]  /*eef0*/  @!P0 FFMA.FTZ R2, R3, 0.93318945169448852539, R2 ;  /* 0x3f6ee58103028823 */ /* 0x000fe40000010002 */
.L_x_6389:
[----:B------:R-:W-:Y:S05]  /*ef00*/  BSYNC B0 ;  /* 0x0000000000007941 */ /* 0x000fea0003800000 */
.L_x_6387:
        /* <DEDUP_REMOVED lines=11> */
.L_x_6371:
        /* <DEDUP_REMOVED lines=24> */
.L_x_6393:
[----:B------:R-:W-:Y:S05]  /*f140*/  BSYNC B4 ;  /* 0x0000000000047941 */ /* 0x000fea0003800000 */
.L_x_6392:
        /* <DEDUP_REMOVED lines=24> */
.L_x_6391:
        /* <DEDUP_REMOVED lines=13> */
.L_x_6395:
[----:B------:R-:W-:Y:S05]  /*f3a0*/  BSYNC B4 ;  /* 0x0000000000047941 */ /* 0x000fea0003800000 */
.L_x_6394:
        /* <DEDUP_REMOVED lines=38> */
.L_x_6390:
        /* <DEDUP_REMOVED lines=31> */
[----:B------:R-:W-:Y:S02]  /*f800*/  MOV R14, R6 ;  /* 0x00000006000e7202 */ /* 0x000fe40000000f00 */
[----:B------:R-:W-:-:S02]  /*f810*/  MOV R2, 0xf830 ;  /* 0x0000f83000027802 */ /* 0x000fc40000000f00 */
[----:B------:R-:W-:Y:S05]  /*f820*/  CALL.REL.NOINC `($__internal_6_$__cuda_sm3x_div_rn_ftz_f32_slowpath) ;  /* 0x0000697000007944 */ /* 0x000fea0003c00000 */
.L_x_6397:
[----:B------:R-:W-:Y:S05]  /*f830*/  BSYNC B4 ;  /* 0x0000000000047941 */ /* 0x000fea0003800000 */
.L_x_6396:
        /* <DEDUP_REMOVED lines=21> */
.L_x_6379:
[----:B------:R-:W-:Y:S05]  /*f990*/  BSYNC B3 ;  /* 0x0000000000037941 */ /* 0x000fea0003800000 */
.L_x_6370:
[----:B------:R-:W-:Y:S01]  /*f9a0*/  FADD.FTZ R8, R8, 0.69314718246459960938 ;  /* 0x3f31721808087421 */ /* 0x000fe20000010000 */
[----:B------:R-:W-:-:S04]  /*f9b0*/  LOP3.LUT R4, R3, 0x80000000, R4, 0xb8, !PT ;  /* 0x8000000003047812 */ /* 0x000fc800078eb804 */
[----:B------:R-:W-:Y:S01]  /*f9c0*/  LOP3.LUT R5, R8, 0x80000000, R5, 0xb8, !PT ;  /* 0x8000000008057812 */ /* 0x000fe200078eb805 */
[----:B------:R-:W-:Y:S05]  /*f9d0*/  BRA `(.L_x_6338) ;  /* 0x000000e000007947 */ /* 0x000fea0003800000 */
.L_x_6336:
        /* <DEDUP_REMOVED lines=14> */
.L_x_6338:
[----:B------:R-:W-:Y:S05]  /*fac0*/  BSYNC B2 ;  /* 0x0000000000027941 */ /* 0x000fea0003800000 */
.L_x_6335:
        /* <DEDUP_REMOVED lines=15> */
.L_x_6401:
[----:B------:R-:W0:Y:S02]  /*fbc0*/  F2I.S64.TRUNC R4, R4 ;  /* 0x0000000400047311 */ /* 0x000e24000020d900 */
[----:B0-----:R-:W-:-:S05]  /*fbd0*/  MOV R3, R4 ;  /* 0x0000000400037202 */ /* 0x001fca0000000f00 */
[----:B------:R0:W-:Y:S01]  /*fbe0*/  STG.E.U8 [R18.64], R3 ;  /* 0x0000000312007986 */ /* 0x0001e2000c101124 */
[----:B------:R-:W-:Y:S05]  /*fbf0*/  BRA `(.L_x_6403) ;  /* 0x00000d4000007947 */ /* 0x000fea0003800000 */
.L_x_6400:
        /* <DEDUP_REMOVED lines=9> */
.L_x_6405:
[----:B------:R-:W0:Y:S02]  /*fc90*/  F2I.FTZ.TRUNC.NTZ R3, R4 ;  /* 0x0000000400037305 */ /* 0x000e24000021f100 */
[----:B0-----:R0:W-:Y:S01]  /*fca0*/  STG.E [R18.64], R3 ;  /* 0x0000000312007986 */ /* 0x0011e2000c101924 */
[----:B------:R-:W-:Y:S05]  /*fcb0*/  BRA `(.L_x_6403) ;  /* 0x00000c8000007947 */ /* 0x000fea0003800000 */
.L_x_6404:
[----:B------:R-:W0:Y:S02]  /*fcc0*/  F2I.FTZ.TRUNC.NTZ R3, R4 ;  /* 0x0000000400037305 */ /* 0x000e24000021f100 */
[----:B0-----:R0:W-:Y:S01]  /*fcd0*/  STG.E.U16 [R18.64], R3 ;  /* 0x0000000312007986 */ /* 0x0011e2000c101524 */
[----:B------:R-:W-:Y:S05]  /*fce0*/  BRA `(.L_x_6403) ;  /* 0x00000c5000007947 */ /* 0x000fea0003800000 */
.L_x_6399:
        /* <DEDUP_REMOVED lines=8> */
.L_x_6407:
[----:B------:R-:W-:-:S05]  /*fd70*/  F2FP.PACK_AB R4, RZ, R4 ;  /* 0x00000004ff04723e */ /* 0x000fca00000000ff */
[----:B------:R0:W-:Y:S01]  /*fd80*/  STG.E.U16 [R18.64], R4 ;  /* 0x0000000412007986 */ /* 0x0001e2000c101524 */
[----:B------:R-:W-:Y:S05]  /*fd90*/  BRA `(.L_x_6403) ;  /* 0x00000ba000007947 */ /* 0x000fea0003800000 */
.L_x_6406:
        /* <DEDUP_REMOVED lines=8> */
.L_x_6409:
[----:B------:R-:W-:-:S05]  /*fe20*/  F2FP.PACK_AB R5, R5, R4 ;  /* 0x000000040505723e */ /* 0x000fca00000000ff */
[----:B------:R0:W-:Y:S01]  /*fe30*/  STG.E [R18.64], R5 ;  /* 0x0000000512007986 */ /* 0x0001e2000c101924 */
[----:B------:R-:W-:Y:S05]  /*fe40*/  BRA `(.L_x_6403) ;  /* 0x00000af000007947 */ /* 0x000fea0003800000 */
.L_x_6408:
[----:B------:R-:W-:-:S06]  /*fe50*/  FMUL.FTZ R2, R4, 1 ;  /* 0x3f80000004027820 */ /* 0x000fcc0000410000 */
[----:B------:R-:W0:Y:S02]  /*fe60*/  F2F.F64.F32 R2, R2 ;  /* 0x0000000200027310 */ /* 0x000e240000201800 */
[----:B0-----:R0:W-:Y:S01]  /*fe70*/  STG.E.64 [R18.64], R2 ;  /* 0x0000000212007986 */ /* 0x0011e2000c101b24 */
[----:B------:R-:W-:Y:S05]  /*fe80*/  BRA `(.L_x_6403) ;  /* 0x00000ab000007947 */ /* 0x000fea0003800000 */
.L_x_6398:
        /* <DEDUP_REMOVED lines=14> */
.L_x_6412:
[----:B------:R-:W-:Y:S02]  /*ff70*/  FMUL.FTZ R6, R5, 1 ;  /* 0x3f80000005067820 */ /* 0x000fe40000410000 */
[----:B------:R-:W-:-:S04]  /*ff80*/  FMUL.FTZ R4, R4, 1 ;  /* 0x3f80000004047820 */ /* 0x000fc80000410000 */
[----:B------:R-:W-:Y:S08]  /*ff90*/  F2F.F64.F32 R6, R6 ;  /* 0x0000000600067310 */ /* 0x000ff00000201800 */
[----:B------:R-:W0:Y:S02]  /*ffa0*/  F2F.F64.F32 R4, R4 ;  /* 0x0000000400047310 */ /* 0x000e240000201800 */
[----:B0-----:R0:W-:Y:S01]  /*ffb0*/  STG.E.128 [R18.64], R4 ;  /* 0x0000000412007986 */ /* 0x0011e2000c101d24 */
[----:B------:R-:W-:Y:S05]  /*ffc0*/  BRA `(.L_x_6403) ;  /* 0x0000097000007947 */ /* 0x000fea0003800000 */
.L_x_6411:
        /* <DEDUP_REMOVED lines=20> */
.L_x_6416:
[----:B------:R-:W-:Y:S05]  /*10110*/  BSYNC B0 ;  /* 0x0000000000007941 */ /* 0x000fea0003800000 */
.L_x_6415:
[----:B------:R-:W-:-:S05]  /*10120*/  LOP3.LUT R5, R0, R5, RZ, 0xfc, !PT ;  /* 0x0000000500057212 */ /* 0x000fca00078efcff */
[----:B------:R0:W-:Y:S01]  /*10130*/  STG.E.U8 [R18.64], R5 ;  /* 0x0000000512007986 */ /* 0x0001e2000c101124 */
[----:B------:R-:W-:Y:S05]  /*10140*/  BRA `(.L_x_6403) ;  /* 0x000007f000007947 */ /* 0x000fea0003800000 */
.L_x_6414:
        /* <DEDUP_REMOVED lines=12> */
.L_x_6418:
[----:B------:R-:W-:Y:S01]  /*10210*/  HFMA2.MMA R0, -RZ, RZ, 0, 7.569789886474609375e-06 ;  /* 0x0000007fff007435 */ /* 0x000fe200000001ff */
[----:B------:R-:W-:-:S09]  /*10220*/  ISETP.GT.U32.AND P0, PT, R2, 0x7f800000, PT ;  /* 0x7f8000000200780c */ /* 0x000fd20003f04070 */
[----:B------:R-:W-:Y:S02]  /*10230*/  SEL R0, R0, 0x7c, P0 ;  /* 0x0000007c00007807 */ /* 0x000fe40000000000 */
.L_x_6419:
[----:B------:R-:W-:Y:S05]  /*10240*/  BSYNC B0 ;  /* 0x0000000000007941 */ /* 0x000fea0003800000 */
.L_x_6417:
[----:B------:R-:W-:-:S04]  /*10250*/  LOP3.LUT R4, R4, 0x80000000, RZ, 0xc0, !PT ;  /* 0x8000000004047812 */ /* 0x000fc800078ec0ff */
[----:B------:R-:W-:-:S04]  /*10260*/  SHF.R.U32.HI R3, RZ, 0x18, R4 ;  /* 0x00000018ff037819 */ /* 0x000fc80000011604 */
[----:B------:R-:W-:-:S05]  /*10270*/  LOP3.LUT R3, R0, R3, RZ, 0xfc, !PT ;  /* 0x0000000300037212 */ /* 0x000fca00078efcff */
[----:B------:R0:W-:Y:S01]  /*10280*/  STG.E.U8 [R18.64], R3 ;  /* 0x0000000312007986 */ /* 0x0001e2000c101124 */
[----:B------:R-:W-:Y:S05]  /*10290*/  BRA `(.L_x_6403) ;  /* 0x000006a000007947 */ /* 0x000fea0003800000 */
.L_x_6413:
[----:B------:R-:W-:-:S05]  /*102a0*/  F2FP.BF16.PACK_AB R4, RZ, R4 ;  /* 0x00000004ff04723e */ /* 0x000fca00000010ff */
[----:B------:R0:W-:Y:S01]  /*102b0*/  STG.E.U16 [R18.64], R4 ;  /* 0x0000000412007986 */ /* 0x0001e2000c101524 */
[----:B------:R-:W-:Y:S05]  /*102c0*/  BRA `(.L_x_6403) ;  /* 0x0000067000007947 */ /* 0x000fea0003800000 */
.L_x_6410:
        /* <DEDUP_REMOVED lines=11> */
.L_x_6422:
        /* <DEDUP_REMOVED lines=16> */
.L_x_6425:
[----:B------:R-:W-:-:S04]  /*10480*/  LOP3.LUT R4, R4, 0x80000000, RZ, 0xc0, !PT ;  /* 0x8000000004047812 */ /* 0x000fc800078ec0ff */
[----:B------:R-:W-:-:S04]  /*10490*/  SHF.R.U32.HI R3, RZ, 0x18, R4 ;  /* 0x00000018ff037819 */ /* 0x000fc80000011604 */
[----:B------:R-:W-:-:S04]  /*104a0*/  LOP3.LUT R0, R0, R3, RZ, 0xfc, !PT ;  /* 0x0000000300007212 */ /* 0x000fc800078efcff */
[----:B------:R-:W-:Y:S02]  /*104b0*/  PRMT R9, R0, 0x7610, R9 ;  /* 0x0000761000097816 */ /* 0x000fe40000000009 */
.L_x_6424:
[----:B------:R-:W-:Y:S05]  /*104c0*/  BSYNC B0 ;  /* 0x0000000000007941 */ /* 0x000fea0003800000 */
.L_x_6423:
[----:B------:R0:W-:Y:S01]  /*104d0*/  STG.E.U8 [R18.64], R9 ;  /* 0x0000000912007986 */ /* 0x0001e2000c101124 */
[----:B------:R-:W-:Y:S05]  /*104e0*/  BRA `(.L_x_6403) ;  /* 0x0000045000007947 */ /* 0x000fea0003800000 */
.L_x_6421:
        /* <DEDUP_REMOVED lines=16> */
.L_x_6428:
[----:B------:R-:W-:-:S04]  /*105f0*/  LOP3.LUT R4, R4, 0x80000000, RZ, 0xc0, !PT ;  /* 0x8000000004047812 */ /* 0x000fc800078ec0ff */
[----:B------:R-:W-:-:S04]  /*10600*/  SHF.R.U32.HI R3, RZ, 0x18, R4 ;  /* 0x00000018ff037819 */ /* 0x000fc80000011604 */
[----:B------:R-:W-:-:S04]  /*10610*/  LOP3.LUT R0, R0, R3, RZ, 0xfc, !PT ;  /* 0x0000000300007212 */ /* 0x000fc800078efcff */
[----:B------:R-:W-:Y:S02]  /*10620*/  PRMT R9, R0, 0x7610, R9 ;  /* 0x0000761000097816 */ /* 0x000fe40000000009 */
.L_x_6427:
[----:B------:R-:W-:Y:S05]  /*10630*/  BSYNC B0 ;  /* 0x0000000000007941 */ /* 0x000fea0003800000 */
.L_x_6426:
[----:B------:R0:W-:Y:S01]  /*10640*/  STG.E.U8 [R18.64], R9 ;  /* 0x0000000912007986 */ /* 0x0001e2000c101124 */
[----:B------:R-:W-:Y:S05]  /*10650*/  BRA `(.L_x_6403) ;  /* 0x000002e000007947 */ /* 0x000fea0003800000 */
.L_x_6420:
        /* <DEDUP_REMOVED lines=17> */
[----:B------:R-:W-:-:S05]  /*10770*/  @!P0 IADD3 R0, R2, RZ, RZ ;  /* 0x000000ff02008210 */ /* 0x000fca0007ffe0ff */
[----:B------:R-:W-:-:S05]  /*10780*/  @P2 IMAD.MOV.U32 R3, RZ, RZ, R0 ;  /* 0x000000ffff032224 */ /* 0x000fca00078e0000 */
[----:B------:R0:W-:Y:S01]  /*10790*/  STG.E.U8 [R18.64], R3 ;  /* 0x0000000312007986 */ /* 0x0001e2000c101124 */
[----:B------:R-:W-:Y:S05]  /*107a0*/  BRA `(.L_x_6403) ;  /* 0x0000019000007947 */ /* 0x000fea0003800000 */
.L_x_6402:
[----:B------:R-:W-:Y:S01]  /*107b0*/  MOV R0, 0x0 ;  /* 0x0000000000007802 */ /* 0x000fe20000000f00 */
[----:B------:R-:W-:Y:S01]  /*107c0*/  HFMA2.MMA R8, -RZ, RZ, 0, 6.020069122314453125e-06 ;  /* 0x00000065ff087435 */ /* 0x000fe200000001ff */
        /* <DEDUP_REMOVED lines=17> */
[----:B------:R-:W-:Y:S05]  /*108e0*/  BRA `(.L_x_6403) ;  /* 0x0000005000007947 */ /* 0x000fea0003800000 */
.L_x_6430:
[----:B------:R-:W0:Y:S02]  /*108f0*/  F2I.U64.TRUNC R4, R4 ;  /* 0x0000000400047311 */ /* 0x000e24000020d800 */
[----:B0-----:R0:W-:Y:S01]  /*10900*/  STG.E.64 [R18.64], R4 ;  /* 0x0000000412007986 */ /* 0x0011e2000c101b24 */
[----:B------:R-:W-:Y:S05]  /*10910*/  BRA `(.L_x_6403) ;  /* 0x0000002000007947 */ /* 0x000fea0003800000 */
.L_x_6429:
[----:B------:R-:W0:Y:S02]  /*10920*/  F2I.FTZ.U32.TRUNC.NTZ R3, R4 ;  /* 0x0000000400037305 */ /* 0x000e24000021f000 */
[----:B0-----:R0:W-:Y:S02]  /*10930*/  STG.E [R18.64], R3 ;  /* 0x0000000312007986 */ /* 0x0011e4000c101924 */
.L_x_6403:
[----:B------:R-:W-:Y:S02]  /*10940*/  IADD3 R17, R17, 0x80, RZ ;  /* 0x0000008011117810 */ /* 0x000fe40007ffe0ff */
.L_x_6178:
[----:B------:R-:W-:Y:S05]  /*10950*/  BSYNC B6 ;  /* 0x0000000000067941 */ /* 0x000fea0003800000 */
.L_x_6177:
[----:B------:R-:W-:-:S13]  /*10960*/  ISETP.GE.AND P0, PT, R17, c[0x0][0x160], PT ;  /* 0x0000580011007a0c */ /* 0x000fda0003f06270 */
[----:B------:R-:W-:Y:S05]  /*10970*/  @P0 EXIT ;  /* 0x000000000000094d */ /* 0x000fea0003800000 */
[----:B------:R-:W-:Y:S01]  /*10980*/  ISETP.NE.AND P0, PT, RZ, c[0x0][0x168], PT ;  /* 0x00005a00ff007a0c */ /* 0x000fe20003f05270 */
[----:B------:R-:W-:Y:S01]  /*10990*/  IMAD.MOV.U32 R0, RZ, RZ, RZ ;  /* 0x000000ffff007224 */ /* 0x000fe200078e00ff */
[----:B------:R-:W-:-:S11]  /*109a0*/  MOV R16, RZ ;  /* 0x000000ff00107202 */ /* 0x000fd60000000f00 */
[----:B------:R-:W-:Y:S05]  /*109b0*/  @!P0 BRA `(.L_x_6431) ;  /* 0x00000e0000008947 */ /* 0x000fea0003800000 */
[----:B0-----:R-:W-:Y:S01]  /*109c0*/  HFMA2.MMA R4, -RZ, RZ, 0, 5.9604644775390625e-08 ;  /* 0x00000001ff047435 */ /* 0x001fe200000001ff */
[----:B------:R-:W-:-:S04]  /*109d0*/  IMAD.MOV.U32 R16, RZ, RZ, RZ ;  /* 0x000000ffff107224 */ /* 0x000fc800078e00ff */
[----:B------:R-:W-:-:S05]  /*109e0*/  IMAD.HI.U32 R2, R17, c[0x0][0x170], R16 ;  /* 0x00005c0011027a27 */ /* 0x000fca00078e0010 */
[----:B------:R-:W-:Y:S02]  /*109f0*/  ISETP.NE.AND P0, PT, R4, c[0x0][0x168], PT ;  /* 0x00005a0004007a0c */ /* 0x000fe40003f05270 */
[----:B------:R-:W-:-:S05]  /*10a00*/  SHF.R.U32.HI R3, RZ, c[0x0][0x174], R2 ;  /* 0x00005d00ff037a19 */ /* 0x000fca0000011602 */
[----:B------:R-:W-:-:S04]  /*10a10*/  IMAD.MOV R0, RZ, RZ, -R3 ;  /* 0x000000ffff007224 */ /* 0x000fc800078e0a03 */
[----:B------:R-:W-:-:S04]  /*10a20*/  IMAD R0, R0, c[0x0][0x16c], R17 ;  /* 0x00005b0000007a24 */ /* 0x000fc800078e0211 */
[C---:B------:R-:W-:Y:S02]  /*10a30*/  IMAD R16, R0.reuse, c[0x0][0x298], RZ ;  /* 0x0000a60000107a24 */ /* 0x040fe400078e02ff */
[----:B------:R-:W-:Y:S01]  /*10a40*/  IMAD R0, R0, c[0x0][0x29c], RZ ;  /* 0x0000a70000007a24 */ /* 0x000fe200078e02ff */
[----:B------:R-:W-:Y:S05]  /*10a50*/  @!P0 BRA `(.L_x_6431) ;  /* 0x00000d6000008947 */ /* 0x000fea0003800000 */
[----:B------:R-:W-:Y:S01]  /*10a60*/  MOV R2, RZ ;  /* 0x000000ff00027202 */ /* 0x000fe20000000f00 */
[----:B------:R-:W-:-:S04]  /*10a70*/  IMAD.MOV.U32 R6, RZ, RZ, c[0x0][0x168] ;  /* 0x00005a00ff067624 */ /* 0x000fc800078e00ff */
[----:B------:R-:W-:Y:S01]  /*10a80*/  IMAD.HI.U32 R4, R3, c[0x0][0x17c], R2 ;  /* 0x00005f0003047a27 */ /* 0x000fe200078e0002 */
[----:B------:R-:W-:-:S04]  /*10a90*/  ISETP.NE.AND P0, PT, R6, 0x2, PT ;  /* 0x000000020600780c */ /* 0x000fc80003f05270 */
        /* <DEDUP_REMOVED lines=210> */
.L_x_6431:
        /* <DEDUP_REMOVED lines=21> */
.L_x_6436:
[----:B------:R-:W2:Y:S01]  /*11910*/  LDG.E.U8 R2, [R2.64] ;  /* 0x0000002402027981 */ /* 0x000ea2000c1e1100 */
[----:B------:R-:W-:Y:S01]  /*11920*/  HFMA2.MMA R5, -RZ, RZ, 0, 0 ;  /* 0x00000000ff057435 */ /* 0x000fe200000001ff */
[----:B--2---:R0:W1:Y:S01]  /*11930*/  I2F.U16 R4, R2 ;  /* 0x0000000200047306 */ /* 0x0040620000101000 */
[----:B------:R-:W-:Y:S07]  /*11940*/  BRA `(.L_x_6438) ;  /* 0x00000de000007947 */ /* 0x000fee0003800000 */
.L_x_6435:
        /* <DEDUP_REMOVED lines=10> */
.L_x_6440:
[----:B------:R-:W2:Y:S01]  /*119f0*/  LDG.E R2, [R2.64] ;  /* 0x0000002402027981 */ /* 0x000ea2000c1e1900 */
[----:B------:R-:W-:Y:S01]  /*11a00*/  MOV R5, RZ ;  /* 0x000000ff00057202 */ /* 0x000fe20000000f00 */
[----:B--2---:R0:W1:Y:S01]  /*11a10*/  I2F R4, R2 ;  /* 0x0000000200047306 */ /* 0x0040620000201400 */
[----:B------:R-:W-:Y:S05]  /*11a20*/  BRA `(.L_x_6438) ;  /* 0x00000d0000007947 */ /* 0x000fea0003800000 */
.L_x_6439:
[----:B------:R-:W2:Y:S01]  /*11a30*/  LDG.E.U16 R2, [R2.64] ;  /* 0x0000002402027981 */ /* 0x000ea2000c1e1500 */
[----:B------:R-:W-:Y:S01]  /*11a40*/  IMAD.MOV.U32 R5, RZ, RZ, RZ ;  /* 0x000000ffff057224 */ /* 0x000fe200078e00ff */
[----:B--2---:R0:W1:Y:S01]  /*11a50*/  I2F.S16 R4, R2 ;  /* 0x0000000200047306 */ /* 0x0040620000101400 */
[----:B------:R-:W-:Y:S05]  /*11a60*/  BRA `(.L_x_6438) ;  /* 0x00000cc000007947 */ /* 0x000fea0003800000 */
.L_x_6434:
        /* <DEDUP_REMOVED lines=9> */
.L_x_6442:
[----:B------:R-:W2:Y:S01]  /*11b00*/  LDG.E.U16 R2, [R2.64] ;  /* 0x0000002402027981 */ /* 0x000ea2000c1e1500 */
[----:B------:R-:W-:Y:S01]  /*11b10*/  IMAD.MOV.U32 R5, RZ, RZ, RZ ;  /* 0x000000ffff057224 */ /* 0x000fe200078e00ff */
[----:B--2---:R-:W-:Y:S01]  /*11b20*/  HADD2.F32 R4, -RZ, R2.H0_H0 ;  /* 0x20000002ff047230 */ /* 0x004fe20000004100 */
[----:B------:R-:W-:Y:S05]  /*11b30*/  BRA `(.L_x_6438) ;  /* 0x00000bf000007947 */ /* 0x000fea0003800000 */
.L_x_6441:
        /* <DEDUP_REMOVED lines=8> */
.L_x_6444:
[----:B------:R-:W2:Y:S02]  /*11bc0*/  LDG.E R2, [R2.64] ;  /* 0x0000002402027981 */ /* 0x000ea4000c1e1900 */
[--C-:B--2---:R-:W-:Y:S02]  /*11bd0*/  HADD2.F32 R5, -RZ, R2.reuse.H1_H1 ;  /* 0x30000002ff057230 */ /* 0x104fe40000004100 */
[----:B------:R-:W-:Y:S01]  /*11be0*/  HADD2.F32 R4, -RZ, R2.H0_H0 ;  /* 0x20000002ff047230 */ /* 0x000fe20000004100 */
[----:B------:R-:W-:Y:S05]  /*11bf0*/  BRA `(.L_x_6438) ;  /* 0x00000b3000007947 */ /* 0x000fea0003800000 */
.L_x_6443:
[----:B------:R-:W2:Y:S01]  /*11c00*/  LDG.E.64 R2, [R2.64] ;  /* 0x0000002402027981 */ /* 0x000ea2000c1e1b00 */
[----:B------:R-:W-:Y:S01]  /*11c10*/  MOV R5, RZ ;  /* 0x000000ff00057202 */ /* 0x000fe20000000f00 */
[----:B--2---:R-:W0:Y:S01]  /*11c20*/  F2F.F32.F64 R4, R2 ;  /* 0x0000000200047310 */ /* 0x004e220000301000 */
[----:B------:R-:W0:-:S14]  /*11c30*/  DSETP.GEU.AND P0, PT, |R2|, c[0x2][0x0], PT ;  /* 0x008000000200762a */ /* 0x000e1c0003f0e200 */
[----:B0-----:R-:W-:Y:S01]  /*11c40*/  @!P0 FMUL R4, R4, 1.175494350822287508e-38 ;  /* 0x0080000004048820 */ /* 0x001fe20000400000 */
[----:B------:R-:W-:Y:S05]  /*11c50*/  BRA `(.L_x_6438) ;  /* 0x00000ad000007947 */ /* 0x000fea0003800000 */
.L_x_6433:
        /* <DEDUP_REMOVED lines=13> */
.L_x_6447:
        /* <DEDUP_REMOVED lines=8> */
.L_x_6446:
        /* <DEDUP_REMOVED lines=27> */
.L_x_6449:
        /* <DEDUP_REMOVED lines=14> */
.L_x_6448:
[----:B------:R-:W2:Y:S01]  /*12040*/  LDG.E.U16 R2, [R2.64] ;  /* 0x0000002402027981 */ /* 0x000ea2000c1e1500 */
[----:B------:R-:W-:Y:S01]  /*12050*/  HFMA2.MMA R5, -RZ, RZ, 0, 0 ;  /* 0x00000000ff057435 */ /* 0x000fe200000001ff */
[----:B--2---:R-:W-:Y:S01]  /*12060*/  PRMT R4, RZ, 0x5410, R2 ;  /* 0x00005410ff047816 */ /* 0x004fe20000000002 */
[----:B------:R-:W-:Y:S05]  /*12070*/  BRA `(.L_x_6438) ;  /* 0x000006b000007947 */ /* 0x000fea0003800000 */
.L_x_6445:
        /* <DEDUP_REMOVED lines=12> */
.L_x_6452:
        /* <DEDUP_REMOVED lines=20> */
.L_x_6454:
[----:B------:R-:W-:Y:S05]  /*12280*/  BSYNC B0 ;  /* 0x0000000000007941 */ /* 0x000fea0003800000 */
.L_x_6453:
[----:B------:R-:W-:Y:S02]  /*12290*/  LEA R3, R0, 0x3b800000, 0x17 ;  /* 0x3b80000000037811 */ /* 0x000fe400078eb8ff */
[----:B------:R-:W-:-:S04]  /*122a0*/  SHF.L.U32 R2, R2, 0x14, RZ ;  /* 0x0000001402027819 */ /* 0x000fc800000006ff */
[----:B------:R-:W-:Y:S01]  /*122b0*/  LOP3.LUT R4, R3, R2, R4, 0xfe, !PT ;  /* 0x0000000203047212 */ /* 0x000fe200078efe04 */
[----:B------:R-:W-:Y:S05]  /*122c0*/  BRA `(.L_x_6438) ;  /* 0x0000046000007947 */ /* 0x000fea0003800000 */
.L_x_6451:
        /* <DEDUP_REMOVED lines=20> */
.L_x_6456:
[----:B------:R-:W-:Y:S05]  /*12410*/  BSYNC B0 ;  /* 0x0000000000007941 */ /* 0x000fea0003800000 */
.L_x_6455:
[----:B------:R-:W-:Y:S01]  /*12420*/  IMAD.SHL.U32 R2, R2, 0x200000, RZ ;  /* 0x0020000002027824 */ /* 0x000fe200078e00ff */
[----:B------:R-:W-:-:S04]  /*12430*/  LEA R3, R0, 0x37800000, 0x17 ;  /* 0x3780000000037811 */ /* 0x000fc800078eb8ff */
[----:B------:R-:W-:Y:S01]  /*12440*/  LOP3.LUT R4, R3, R2, R4, 0xfe, !PT ;  /* 0x0000000203047212 */ /* 0x000fe200078efe04 */
[----:B------:R-:W-:Y:S05]  /*12450*/  BRA `(.L_x_6438) ;  /* 0x000002d000007947 */ /* 0x000fea0003800000 */
.L_x_6450:
        /* <DEDUP_REMOVED lines=14> */
.L_x_6460:
[----:B------:R-:W-:Y:S05]  /*12540*/  BSYNC B0 ;  /* 0x0000000000007941 */ /* 0x000fea0003800000 */
.L_x_6459:
[----:B------:R-:W-:Y:S01]  /*12550*/  IMAD.MOV.U32 R5, RZ, RZ, RZ ;  /* 0x000000ffff057224 */ /* 0x000fe200078e00ff */
[----:B------:R-:W-:Y:S05]  /*12560*/  BRA `(.L_x_6438) ;  /* 0x000001c000007947 */ /* 0x000fea0003800000 */
.L_x_6437:
        /* <DEDUP_REMOVED lines=21> */
.L_x_6458:
[----:B------:R-:W2:Y:S01]  /*126c0*/  LDG.E.64 R2, [R2.64] ;  /* 0x0000002402027981 */ /* 0x000ea2000c1e1b00 */
[----:B------:R-:W-:Y:S01]  /*126d0*/  IMAD.MOV.U32 R5, RZ, RZ, RZ ;  /* 0x000000ffff057224 */ /* 0x000fe200078e00ff */
[----:B--2---:R0:W1:Y:S01]  /*126e0*/  I2F.U64 R4, R2 ;  /* 0x0000000200047312 */ /* 0x0040620000301000 */
[----:B------:R-:W-:Y:S05]  /*126f0*/  BRA `(.L_x_6438) ;  /* 0x0000003000007947 */ /* 0x000fea0003800000 */
.L_x_6457:
[----:B------:R-:W2:Y:S01]  /*12700*/  LDG.E R2, [R2.64] ;  /* 0x0000002402027981 */ /* 0x000ea2000c1e1900 */
[----:B------:R-:W-:Y:S01]  /*12710*/  MOV R5, RZ ;  /* 0x000000ff00057202 */ /* 0x000fe20000000f00 */
[----:B--2---:R0:W1:Y:S06]  /*12720*/  I2F.U32 R4, R2 ;  /* 0x0000000200047306 */ /* 0x00406c0000201000 */
.L_x_6438:
[----:B------:R-:W-:Y:S05]  /*12730*/  BSYNC B6 ;  /* 0x0000000000067941 */ /* 0x000fea0003800000 */
.L_x_6432:
        /* <DEDUP_REMOVED lines=108> */
.L_x_6468:
        /* <DEDUP_REMOVED lines=10> */
.L_x_6470:
[----:B------:R-:W-:-:S04]  /*12ea0*/  FADD.FTZ R6, -R3, R10 ;  /* 0x0000000a03067221 */ /* 0x000fc80000010100 */
[----:B------:R-:W-:Y:S02]  /*12eb0*/  FMUL.FTZ R6, R6, 0.5 ;  /* 0x3f00000006067820 */ /* 0x000fe40000410000 */
.L_x_6471:
[----:B------:R-:W-:Y:S05]  /*12ec0*/  BSYNC B1 ;  /* 0x0000000000017941 */ /* 0x000fea0003800000 */
.L_x_6469:
        /* <DEDUP_REMOVED lines=11> */
.L_x_6473:
[----:B------:R-:W-:-:S04]  /*12f80*/  FADD.FTZ R11, R9, -R12 ;  /* 0x8000000c090b7221 */ /* 0x000fc80000010000 */
[----:B------:R-:W-:Y:S02]  /*12f90*/  FMUL.FTZ R11, R11, 0.5 ;  /* 0x3f0000000b0b7820 */ /* 0x000fe40000410000 */
.L_x_6474:
[----:B------:R-:W-:Y:S05]  /*12fa0*/  BSYNC B1 ;  /* 0x0000000000017941 */ /* 0x000fea0003800000 */
.L_x_6472:
        /* <DEDUP_REMOVED lines=35> */
.L_x_6467:
[----:B------:R0:W1:Y:S02]  /*131e0*/  MUFU.SQRT R6, R0 ;  /* 0x0000000000067308 */ /* 0x0000640000002000 */
.L_x_6466:
[----:B------:R-:W-:Y:S05]  /*131f0*/  BSYNC B0 ;  /* 0x0000000000007941 */ /* 0x000fea0003800000 */
.L_x_6465:
        /* <DEDUP_REMOVED lines=35> */
.L_x_6478:
        /* <DEDUP_REMOVED lines=17> */
.L_x_6484:
[----:B------:R-:W-:-:S04]  /*13540*/  FADD.FTZ R3, -R3, R10 ;  /* 0x0000000a03037221 */ /* 0x000fc80000010100 */
[----:B------:R-:W-:Y:S02]  /*13550*/  FMUL.FTZ R3, R3, 0.5 ;  /* 0x3f00000003037820 */ /* 0x000fe40000410000 */
.L_x_6485:
[----:B------:R-:W-:Y:S05]  /*13560*/  BSYNC B4 ;  /* 0x0000000000047941 */ /* 0x000fea0003800000 */
.L_x_6483:
        /* <DEDUP_REMOVED lines=10> */
.L_x_6487:
[----:B------:R-:W-:-:S04]  /*13610*/  FADD.FTZ R2, -R2, R9 ;  /* 0x0000000902027221 */ /* 0x000fc80000010100 */
[----:B------:R-:W-:Y:S02]  /*13620*/  FMUL.FTZ R2, R2, 0.5 ;  /* 0x3f00000002027820 */ /* 0x000fe40000410000 */
.L_x_6488:
[----:B------:R-:W-:Y:S05]  /*13630*/  BSYNC B4 ;  /* 0x0000000000047941 */ /* 0x000fea0003800000 */
.L_x_6486:
[----:B------:R-:W-:Y:S02]  /*13640*/  FADD.FTZ R3, R2, R3 ;  /* 0x0000000302037221 */ /* 0x000fe40000010000 */
[----:B------:R-:W-:-:S04]  /*13650*/  FADD.FTZ R8, R7, R8 ;  /* 0x0000000807087221 */ /* 0x000fc80000010000 */
[----:B------:R-:W-:-:S06]  /*13660*/  FMUL.FTZ R8, R8, R3 ;  /* 0x0000000308087220 */ /* 0x000fcc0000410000 */
[----:B------:R-:W2:Y:S01]  /*13670*/  MUFU.SQRT R8, R8 ;  /* 0x0000000800087308 */ /* 0x000ea20000002000 */
[----:B------:R-:W-:Y:S05]  /*13680*/  BRA `(.L_x_6489) ;  /* 0x0000012000007947 */ /* 0x000fea0003800000 */
.L_x_6482:
        /* <DEDUP_REMOVED lines=12> */
.L_x_6481:
[----:B------:R-:W-:Y:S01]  /*13750*/  FADD.FTZ R2, R8, 1 ;  /* 0x3f80000008027421 */ /* 0x000fe20000010000 */
[----:B------:R-:W-:Y:S01]  /*13760*/  MUFU.SQRT R3, R0 ;  /* 0x0000000000037308 */ /* 0x000fe20000002000 */
[----:B------:R-:W-:-:S02]  /*13770*/  MOV R7, 0x3f800000 ;  /* 0x3f80000000077802 */ /* 0x000fc40000000f00 */
[----:B------:R-:W-:-:S06]  /*13780*/  FMUL.FTZ R2, R2, 0.5 ;  /* 0x3f00000002027820 */ /* 0x000fcc0000410000 */
[----:B------:R-:W2:Y:S02]  /*13790*/  MUFU.SQRT R2, R2 ;  /* 0x0000000200027308 */ /* 0x000ea40000002000 */
[----:B--2---:R-:W-:-:S06]  /*137a0*/  FMUL.FTZ R8, R3, R2 ;  /* 0x0000000203087220 */ /* 0x004fcc0000410000 */
.L_x_6489:
[----:B------:R-:W-:Y:S05]  /*137b0*/  BSYNC B1 ;  /* 0x0000000000017941 */ /* 0x000fea0003800000 */
.L_x_6480:
[----:B------:R-:W-:Y:S05]  /*137c0*/  BRA `(.L_x_6490) ;  /* 0x0000002000007947 */ /* 0x000fea0003800000 */
.L_x_6477:
[----:B------:R-:W-:Y:S02]  /*137d0*/  FMUL.FTZ R8, R8, 16777216 ;  /* 0x4b80000008087820 */ /* 0x000fe40000410000 */
[----:B------:R-:W-:Y:S02]  /*137e0*/  FMUL.FTZ R7, R7, 16777216 ;  /* 0x4b80000007077820 */ /* 0x000fe40000410000 */
.L_x_6490:
[----:B------:R-:W-:Y:S05]  /*137f0*/  BSYNC B0 ;  /* 0x0000000000007941 */ /* 0x000fea0003800000 */
.L_x_6476:
        /* <DEDUP_REMOVED lines=18> */
.L_x_6492:
[----:B------:R-:W-:Y:S05]  /*13920*/  BSYNC B4 ;  /* 0x0000000000047941 */ /* 0x000fea0003800000 */
.L_x_6491:
        /* <DEDUP_REMOVED lines=18> */
.L_x_6494:
[----:B------:R-:W-:Y:S01]  /*13a50*/  ISETP.GE.AND P0, PT, R8, RZ, PT ;  /* 0x000000ff0800720c */ /* 0x000fe20003f06270 */
[----:B------:R-:W-:-:S12]  /*13a60*/  IMAD.MOV.U32 R3, RZ, RZ, 0x3fd774eb ;  /* 0x3fd774ebff037424 */ /* 0x000fd800078e00ff */
[----:B------:R-:W-:-:S04]  /*13a70*/  @P0 FFMA.FTZ R0, R3, 0.93318945169448852539, -R0 ;  /* 0x3f6ee58103000823 */ /* 0x000fc80000010800 */
[----:B------:R-:W-:Y:S02]  /*13a80*/  @!P0 FFMA.FTZ R0, R3, 0.93318945169448852539, R0 ;  /* 0x3f6ee58103008823 */ /* 0x000fe40000010000 */
.L_x_6495:
[----:B------:R-:W-:Y:S05]  /*13a90*/  BSYNC B0 ;  /* 0x0000000000007941 */ /* 0x000fea0003800000 */
.L_x_6493:
        /* <DEDUP_REMOVED lines=10> */
.L_x_6479:
[----:B------:R-:W-:Y:S05]  /*13b40*/  BSYNC B3 ;  /* 0x0000000000037941 */ /* 0x000fea0003800000 */
.L_x_6475:
[----:B------:R-:W-:Y:S02]  /*13b50*/  LOP3.LUT R4, R3, 0x80000000, R4, 0xb8, !PT ;  /* 0x8000000003047812 */ /* 0x000fe400078eb804 */
[----:B-1----:R-:W-:Y:S01]  /*13b60*/  LOP3.LUT R5, R6, 0x80000000, R5, 0xb8, !PT ;  /* 0x8000000006057812 */ /* 0x002fe200078eb805 */
[----:B------:R-:W-:Y:S05]  /*13b70*/  BRA `(.L_x_6464) ;  /* 0x0000179000007947 */ /* 0x000fea0003800000 */
.L_x_6463:
        /* <DEDUP_REMOVED lines=31> */
.L_x_6501:
[----:B------:R-:W-:Y:S05]  /*13d70*/  BSYNC B4 ;  /* 0x0000000000047941 */ /* 0x000fea0003800000 */
.L_x_6500:
        /* <DEDUP_REMOVED lines=18> */
.L_x_6503:
[----:B------:R-:W-:Y:S01]  /*13ea0*/  ISETP.GE.AND P0, PT, R0, RZ, PT ;  /* 0x000000ff0000720c */ /* 0x000fe20003f06270 */
[----:B------:R-:W-:-:S12]  /*13eb0*/  IMAD.MOV.U32 R3, RZ, RZ, 0x3fd774eb ;  /* 0x3fd774ebff037424 */ /* 0x000fd800078e00ff */
[----:B------:R-:W-:-:S04]  /*13ec0*/  @P0 FFMA.FTZ R2, R3, 0.93318945169448852539, -R2 ;  /* 0x3f6ee58103020823 */ /* 0x000fc80000010802 */
[----:B------:R-:W-:Y:S02]  /*13ed0*/  @!P0 FFMA.FTZ R2, R3, 0.93318945169448852539, R2 ;  /* 0x3f6ee58103028823 */ /* 0x000fe40000010002 */
.L_x_6504:
[----:B------:R-:W-:Y:S05]  /*13ee0*/  BSYNC B0 ;  /* 0x0000000000007941 */ /* 0x000fea0003800000 */
.L_x_6502:
        /* <DEDUP_REMOVED lines=13> */
.L_x_6499:
        /* <DEDUP_REMOVED lines=13> */
.L_x_6507:
[----:B------:R-:W-:Y:S05]  /*14090*/  BSYNC B4 ;  /* 0x0000000000047941 */ /* 0x000fea0003800000 */
.L_x_6506:
        /* <DEDUP_REMOVED lines=18> */
.L_x_6509:
[----:B------:R-:W-:Y:S01]  /*141c0*/  ISETP.GE.AND P0, PT, R0, RZ, PT ;  /* 0x000000ff0000720c */ /* 0x000fe20003f06270 */
[----:B------:R-:W-:-:S12]  /*141d0*/  IMAD.MOV.U32 R3, RZ, RZ, 0x3fd774eb ;  /* 0x3fd774ebff037424 */ /* 0x000fd800078e00ff */
[----:B------:R-:W-:-:S04]  /*141e0*/  @P0 FFMA.FTZ R2, R3, 0.93318945169448852539, -R2 ;  /* 0x3f6ee58103020823 */ /* 0x000fc80000010802 */
[----:B------:R-:W-:Y:S02]  /*141f0*/  @!P0 FFMA.FTZ R2, R3, 0.93318945169448852539, R2 ;  /* 0x3f6ee58103028823 */ /* 0x000fe40000010002 */
.L_x_6510:
[----:B------:R-:W-:Y:S05]  /*14200*/  BSYNC B0 ;  /* 0x0000000000007941 */ /* 0x000fea0003800000 */
.L_x_6508:
        /* <DEDUP_REMOVED lines=27> */
.L_x_6498:
        /* <DEDUP_REMOVED lines=34> */
.L_x_6512:
[----:B------:R-:W-:Y:S05]  /*145e0*/  BSYNC B4 ;  /* 0x0000000000047941 */ /* 0x000fea0003800000 */
.L_x_6511:
        /* <DEDUP_REMOVED lines=18> */
.L_x_6514:
[----:B------:R-:W-:Y:S02]  /*14710*/  ISETP.GE.AND P0, PT, R0, RZ, PT ;  /* 0x000000ff0000720c */ /* 0x000fe40003f06270 */
[----:B------:R-:W-:-:S11]  /*14720*/  MOV R3, 0x3fd774eb ;  /* 0x3fd774eb00037802 */ /* 0x000fd60000000f00 */
[----:B------:R-:W-:-:S04]  /*14730*/  @P0 FFMA.FTZ R2, R3, 0.93318945169448852539, -R2 ;  /* 0x3f6ee58103020823 */ /* 0x000fc80000010802 */
[----:B------:R-:W-:Y:S02]  /*14740*/  @!P0 FFMA.FTZ R2, R3, 0.93318945169448852539, R2 ;  /* 0x3f6ee58103028823 */ /* 0x000fe40000010002 */
.L_x_6515:
[----:B------:R-:W-:Y:S05]  /*14750*/  BSYNC B0 ;  /* 0x0000000000007941 */ /* 0x000fea0003800000 */
.L_x_6513:
        /* <DEDUP_REMOVED lines=11> */
.L_x_6497:
        /* <DEDUP_REMOVED lines=24> */
.L_x_6519:
[----:B------:R-:W-:Y:S05]  /*14990*/  BSYNC B4 ;  /* 0x0000000000047941 */ /* 0x000fea0003800000 */
.L_x_6518:
        /* <DEDUP_REMOVED lines=24> */
.L_x_6517:
        /* <DEDUP_REMOVED lines=13> */
.L_x_6521:
[----:B------:R-:W-:Y:S05]  /*14bf0*/  BSYNC B4 ;  /* 0x0000000000047941 */ /* 0x000fea0003800000 */
.L_x_6520:
        /* <DEDUP_REMOVED lines=38> */
.L_x_6516:
        /* <DEDUP_REMOVED lines=34> */
.L_x_6523:
[----:B------:R-:W-:Y:S05]  /*15080*/  BSYNC B4 ;  /* 0x0000000000047941 */ /* 0x000fea0003800000 */
.L_x_6522:
        /* <DEDUP_REMOVED lines=21> */
.L_x_6505:
[----:B------:R-:W-:Y:S05]  /*151e0*/  BSYNC B3 ;  /* 0x0000000000037941 */ /* 0x000fea0003800000 */
.L_x_6496:
[----:B------:R-:W-:Y:S01]  /*151f0*/  FADD.FTZ R8, R8, 0.69314718246459960938 ;  /* 0x3f31721808087421 */ /* 0x000fe20000010000 */
[----:B------:R-:W-:-:S04]  /*15200*/  LOP3.LUT R4, R3, 0x80000000, R4, 0xb8, !PT ;  /* 0x8000000003047812 */ /* 0x000fc800078eb804 */
[----:B------:R-:W-:Y:S01]  /*15210*/  LOP3.LUT R5, R8, 0x80000000, R5, 0xb8, !PT ;  /* 0x8000000008057812 */ /* 0x000fe200078eb805 */
[----:B------:R-:W-:Y:S05]  /*15220*/  BRA `(.L_x_6464) ;  /* 0x000000e000007947 */ /* 0x000fea0003800000 */
.L_x_6462:
        /* <DEDUP_REMOVED lines=14> */
.L_x_6464:
[----:B------:R-:W-:Y:S05]  /*15310*/  BSYNC B2 ;  /* 0x0000000000027941 */ /* 0x000fea0003800000 */
.L_x_6461:
        /* <DEDUP_REMOVED lines=15> */
.L_x_6527:
[----:B------:R-:W0:Y:S02]  /*15410*/  F2I.S64.TRUNC R4, R4 ;  /* 0x0000000400047311 */ /* 0x000e24000020d900 */
[----:B0-----:R-:W-:-:S05]  /*15420*/  MOV R3, R4 ;  /* 0x0000000400037202 */ /* 0x001fca0000000f00 */
[----:B------:R-:W-:Y:S01]  /*15430*/  STG.E.U8 [R16.64], R3 ;  /* 0x0000000310007986 */ /* 0x000fe2000c101124 */
[----:B------:R-:W-:Y:S05]  /*15440*/  EXIT ;  /* 0x000000000000794d */ /* 0x000fea0003800000 */
.L_x_6526:
        /* <DEDUP_REMOVED lines=9> */
.L_x_6530:
[----:B------:R-:W0:Y:S02]  /*154e0*/  F2I.FTZ.TRUNC.NTZ R3, R4 ;  /* 0x0000000400037305 */ /* 0x000e24000021f100 */
[----:B0-----:R-:W-:Y:S01]  /*154f0*/  STG.E [R16.64], R3 ;  /* 0x0000000310007986 */ /* 0x001fe2000c101924 */
[----:B------:R-:W-:Y:S05]  /*15500*/  EXIT ;  /* 0x000000000000794d */ /* 0x000fea0003800000 */
.L_x_6529:
[----:B------:R-:W0:Y:S02]  /*15510*/  F2I.FTZ.TRUNC.NTZ R3, R4 ;  /* 0x0000000400037305 */ /* 0x000e24000021f100 */
[----:B0-----:R-:W-:Y:S01]  /*15520*/  STG.E.U16 [R16.64], R3 ;  /* 0x0000000310007986 */ /* 0x001fe2000c101524 */
[----:B------:R-:W-:Y:S05]  /*15530*/  EXIT ;  /* 0x000000000000794d */ /* 0x000fea0003800000 */
.L_x_6525:
        /* <DEDUP_REMOVED lines=8> */
.L_x_6532:
[----:B------:R-:W-:-:S05]  /*155c0*/  F2FP.PACK_AB R4, RZ, R4 ;  /* 0x00000004ff04723e */ /* 0x000fca00000000ff */
[----:B------:R-:W-:Y:S01]  /*155d0*/  STG.E.U16 [R16.64], R4 ;  /* 0x0000000410007986 */ /* 0x000fe2000c101524 */
[----:B------:R-:W-:Y:S05]  /*155e0*/  EXIT ;  /* 0x000000000000794d */ /* 0x000fea0003800000 */
.L_x_6531:
[----:B------:R-:W-:-:S13]  /*155f0*/  ISETP.NE.AND P0, PT, R0, 0x7, PT ;  /* 0x000000070000780c */ /* 0x000fda0003f05270 */
[----:B------:R-:W-:Y:S05]  /*15600*/  @!P0 BRA `(.L_x_6533) ;  /* 0x0000009000008947 */ /* 0x000fea0003800000 */
[----:B------:R-:W-:-:S13]  /*15610*/  ISETP.NE.AND P0, PT, R0, 0x8, PT ;  /* 0x000000080000780c */ /* 0x000fda0003f05270 */
[----:B------:R-:W-:Y:S05]  /*15620*/  @!P0 BRA `(.L_x_6534) ;  /* 0x0000004000008947 */ /* 0x000fea0003800000 */
[----:B------:R-:W-:-:S13]  /*15630*/  ISETP.NE.AND P0, PT, R0, 0x9, PT ;  /* 0x000000090000780c */ /* 0x000fda0003f05270 */
[----:B------:R-:W-:Y:S05]  /*15640*/  @P0 BRA `(.L_x_6528) ;  /* 0x000009b000000947 */ /* 0x000fea0003800000 */
[----:B------:R-:W-:Y:S01]  /*15650*/  STG.E.64 [R16.64], R4 ;  /* 0x0000000410007986 */ /* 0x000fe2000c101b24 */
[----:B------:R-:W-:Y:S05]  /*15660*/  EXIT ;  /* 0x000000000000794d */ /* 0x000fea0003800000 */
.L_x_6534:
[----:B------:R-:W-:-:S05]  /*15670*/  F2FP.PACK_AB R5, R5, R4 ;  /* 0x000000040505723e */ /* 0x000fca00000000ff */
[----:B------:R-:W-:Y:S01]  /*15680*/  STG.E [R16.64], R5 ;  /* 0x0000000510007986 */ /* 0x000fe2000c101924 */
[----:B------:R-:W-:Y:S05]  /*15690*/  EXIT ;  /* 0x000000000000794d */ /* 0x000fea0003800000 */
.L_x_6533:
[----:B------:R-:W-:-:S06]  /*156a0*/  FMUL.FTZ R2, R4, 1 ;  /* 0x3f80000004027820 */ /* 0x000fcc0000410000 */
[----:B------:R-:W0:Y:S02]  /*156b0*/  F2F.F64.F32 R2, R2 ;  /* 0x0000000200027310 */ /* 0x000e240000201800 */
[----:B0-----:R-:W-:Y:S01]  /*156c0*/  STG.E.64 [R16.64], R2 ;  /* 0x0000000210007986 */ /* 0x001fe2000c101b24 */
[----:B------:R-:W-:Y:S05]  /*156d0*/  EXIT ;  /* 0x000000000000794d */ /* 0x000fea0003800000 */
.L_x_6524:
        /* <DEDUP_REMOVED lines=12> */
[----:B------:R-:W-:Y:S01]  /*157a0*/  STG.E.U8 [R16.64], R3 ;  /* 0x0000000310007986 */ /* 0x000fe2000c101124 */
[----:B------:R-:W-:Y:S05]  /*157b0*/  EXIT ;  /* 0x000000000000794d */ /* 0x000fea0003800000 */
.L_x_6537:
[----:B------:R-:W-:Y:S02]  /*157c0*/  FMUL.FTZ R6, R5, 1 ;  /* 0x3f80000005067820 */ /* 0x000fe40000410000 */
[----:B------:R-:W-:-:S04]  /*157d0*/  FMUL.FTZ R4, R4, 1 ;  /* 0x3f80000004047820 */ /* 0x000fc80000410000 */
[----:B------:R-:W-:Y:S08]  /*157e0*/  F2F.F64.F32 R6, R6 ;  /* 0x0000000600067310 */ /* 0x000ff00000201800 */
[----:B------:R-:W0:Y:S02]  /*157f0*/  F2F.F64.F32 R4, R4 ;  /* 0x0000000400047310 */ /* 0x000e240000201800 */
[----:B0-----:R-:W-:Y:S01]  /*15800*/  STG.E.128 [R16.64], R4 ;  /* 0x0000000410007986 */ /* 0x001fe2000c101d24 */
[----:B------:R-:W-:Y:S05]  /*15810*/  EXIT ;  /* 0x000000000000794d */ /* 0x000fea0003800000 */
.L_x_6536:
        /* <DEDUP_REMOVED lines=20> */
.L_x_6541:
[----:B------:R-:W-:Y:S05]  /*15960*/  BSYNC B0 ;  /* 0x0000000000007941 */ /* 0x000fea0003800000 */
.L_x_6540:
[----:B------:R-:W-:-:S05]  /*15970*/  LOP3.LUT R5, R0, R5, RZ, 0xfc, !PT ;  /* 0x0000000500057212 */ /* 0x000fca00078efcff */
[----:B------:R-:W-:Y:S01]  /*15980*/  STG.E.U8 [R16.64], R5 ;  /* 0x0000000510007986 */ /* 0x000fe2000c101124 */
[----:B------:R-:W-:Y:S05]  /*15990*/  EXIT ;  /* 0x000000000000794d */ /* 0x000fea0003800000 */
.L_x_6539:
        /* <DEDUP_REMOVED lines=12> */
.L_x_6543:
[----:B------:R-:W-:Y:S01]  /*15a60*/  HFMA2.MMA R0, -RZ, RZ, 0, 7.569789886474609375e-06 ;  /* 0x0000007fff007435 */ /* 0x000fe200000001ff */
[----:B------:R-:W-:-:S09]  /*15a70*/  ISETP.GT.U32.AND P0, PT, R2, 0x7f800000, PT ;  /* 0x7f8000000200780c */ /* 0x000fd20003f04070 */
[----:B------:R-:W-:Y:S02]  /*15a80*/  SEL R0, R0, 0x7c, P0 ;  /* 0x0000007c00007807 */ /* 0x000fe40000000000 */
.L_x_6544:
[----:B------:R-:W-:Y:S05]  /*15a90*/  BSYNC B0 ;  /* 0x0000000000007941 */ /* 0x000fea0003800000 */
.L_x_6542:
[----:B------:R-:W-:-:S04]  /*15aa0*/  LOP3.LUT R4, R4, 0x80000000, RZ, 0xc0, !PT ;  /* 0x8000000004047812 */ /* 0x000fc800078ec0ff */
[----:B------:R-:W-:-:S04]  /*15ab0*/  SHF.R.U32.HI R3, RZ, 0x18, R4 ;  /* 0x00000018ff037819 */ /* 0x000fc80000011604 */
[----:B------:R-:W-:-:S05]  /*15ac0*/  LOP3.LUT R3, R0, R3, RZ, 0xfc, !PT ;  /* 0x0000000300037212 */ /* 0x000fca00078efcff */
[----:B------:R-:W-:Y:S01]  /*15ad0*/  STG.E.U8 [R16.64], R3 ;  /* 0x0000000310007986 */ /* 0x000fe2000c101124 */
[----:B------:R-:W-:Y:S05]  /*15ae0*/  EXIT ;  /* 0x000000000000794d */ /* 0x000fea0003800000 */
.L_x_6538:
[----:B------:R-:W-:-:S05]  /*15af0*/  F2FP.BF16.PACK_AB R4, RZ, R4 ;  /* 0x00000004ff04723e */ /* 0x000fca00000010ff */
[----:B------:R-:W-:Y:S01]  /*15b00*/  STG.E.U16 [R16.64], R4 ;  /* 0x0000000410007986 */ /* 0x000fe2000c101524 */
[----:B------:R-:W-:Y:S05]  /*15b10*/  EXIT ;  /* 0x000000000000794d */ /* 0x000fea0003800000 */
.L_x_6535:
        /* <DEDUP_REMOVED lines=11> */
.L_x_6547:
        /* <DEDUP_REMOVED lines=16> */
.L_x_6550:
[----:B------:R-:W-:-:S04]  /*15cd0*/  LOP3.LUT R4, R4, 0x80000000, RZ, 0xc0, !PT ;  /* 0x8000000004047812 */ /* 0x000fc800078ec0ff */
[----:B------:R-:W-:-:S04]  /*15ce0*/  SHF.R.U32.HI R3, RZ, 0x18, R4 ;  /* 0x00000018ff037819 */ /* 0x000fc80000011604 */
[----:B------:R-:W-:-:S04]  /*15cf0*/  LOP3.LUT R0, R0, R3, RZ, 0xfc, !PT ;  /* 0x0000000300007212 */ /* 0x000fc800078efcff */
[----:B------:R-:W-:Y:S02]  /*15d00*/  PRMT R8, R0, 0x7610, R8 ;  /* 0x0000761000087816 */ /* 0x000fe40000000008 */
.L_x_6549:
[----:B------:R-:W-:Y:S05]  /*15d10*/  BSYNC B0 ;  /* 0x0000000000007941 */ /* 0x000fea0003800000 */
.L_x_6548:
[----:B------:R-:W-:Y:S01]  /*15d20*/  STG.E.U8 [R16.64], R8 ;  /* 0x0000000810007986 */ /* 0x000fe2000c101124 */
[----:B------:R-:W-:Y:S05]  /*15d30*/  EXIT ;  /* 0x000000000000794d */ /* 0x000fea0003800000 */
.L_x_6546:
        /* <DEDUP_REMOVED lines=16> */
.L_x_6553:
[----:B------:R-:W-:-:S04]  /*15e40*/  LOP3.LUT R4, R4, 0x80000000, RZ, 0xc0, !PT ;  /* 0x8000000004047812 */ /* 0x000fc800078ec0ff */
[----:B------:R-:W-:-:S04]  /*15e50*/  SHF.R.U32.HI R3, RZ, 0x18, R4 ;  /* 0x00000018ff037819 */ /* 0x000fc80000011604 */
[----:B------:R-:W-:-:S04]  /*15e60*/  LOP3.LUT R0, R0, R3, RZ, 0xfc, !PT ;  /* 0x0000000300007212 */ /* 0x000fc800078efcff */
[----:B------:R-:W-:Y:S02]  /*15e70*/  PRMT R8, R0, 0x7610, R8 ;  /* 0x0000761000087816 */ /* 0x000fe40000000008 */
.L_x_6552:
[----:B------:R-:W-:Y:S05]  /*15e80*/  BSYNC B0 ;  /* 0x0000000000007941 */ /* 0x000fea0003800000 */
.L_x_6551:
[----:B------:R-:W-:Y:S01]  /*15e90*/  STG.E.U8 [R16.64], R8 ;  /* 0x0000000810007986 */ /* 0x000fe2000c101124 */
[----:B------:R-:W-:Y:S05]  /*15ea0*/  EXIT ;  /* 0x000000000000794d */ /* 0x000fea0003800000 */
.L_x_6545:
        /* <DEDUP_REMOVED lines=19> */
[----:B------:R-:W-:Y:S01]  /*15fe0*/  STG.E.U8 [R16.64], R3 ;  /* 0x0000000310007986 */ /* 0x000fe2000c101124 */
[----:B------:R-:W-:Y:S05]  /*15ff0*/  EXIT ;  /* 0x000000000000794d */ /* 0x000fea0003800000 */
.L_x_6528:
        /* <DEDUP_REMOVED lines=19> */
[----:B------:R-:W-:Y:S05]  /*16130*/  EXIT ;  /* 0x000000000000794d */ /* 0x000fea0003800000 */
.L_x_6555:
[----:B------:R-:W0:Y:S02]  /*16140*/  F2I.U64.TRUNC R4, R4 ;  /* 0x0000000400047311 */ /* 0x000e24000020d800 */
[----:B0-----:R-:W-:Y:S01]  /*16150*/  STG.E.64 [R16.64], R4 ;  /* 0x0000000410007986 */ /* 0x001fe2000c101b24 */
[----:B------:R-:W-:Y:S05]  /*16160*/  EXIT ;  /* 0x000000000000794d */ /* 0x000fea0003800000 */
.L_x_6554:
[----:B------:R-:W0:Y:S02]  /*16170*/  F2I.FTZ.U32.TRUNC.NTZ R3, R4 ;  /* 0x0000000400037305 */ /* 0x000e24000021f000 */
[----:B0-----:R-:W-:Y:S01]  /*16180*/  STG.E [R16.64], R3 ;  /* 0x0000000310007986 */ /* 0x001fe2000c101924 */
[----:B------:R-:W-:Y:S05]  /*16190*/  EXIT ;  /* 0x000000000000794d */ /* 0x000fea0003800000 */
        .weak           $__internal_6_$__cuda_sm3x_div_rn_ftz_f32_slowpath
        .type           $__internal_6_$__cuda_sm3x_div_rn_ftz_f32_slowpath,@function
        .size           $__internal_6_$__cuda_sm3x_div_rn_ftz_f32_slowpath,(.L_x_16333 - $__internal_6_$__cuda_sm3x_div_rn_ftz_f32_slowpath)
$__internal_6_$__cuda_sm3x_div_rn_ftz_f32_slowpath:
[----:B------:R-:W-:Y:S01]  /*161a0*/  SHF.R.U32.HI R3, RZ, 0x17, R14 ;  /* 0x00000017ff037819 */ /* 0x000fe2000001160e */
[----:B------:R-:W-:Y:S01]  /*161b0*/  BSSY B0, `(.L_x_6556) ;  /* 0x0000046000007945 */ /* 0x000fe20003800000 */
[----:B------:R-:W-:Y:S01]  /*161c0*/  SHF.R.U32.HI R12, RZ, 0x17, R11 ;  /* 0x00000017ff0c7819 */ /* 0x000fe2000001160b */
[----:B------:R-:W-:Y:S01]  /*161d0*/  BSSY B1, `(.L_x_6557) ;  /* 0x000001d000017945 */ /* 0x000fe20003800000 */
[----:B------:R-:W-:-:S02]  /*161e0*/  LOP3.LUT R3, R3, 0xff, RZ, 0xc0, !PT ;  /* 0x000000ff03037812 */ /* 0x000fc400078ec0ff */
[----:B------:R-:W-:Y:S02]  /*161f0*/  LOP3.LUT R12, R12, 0xff, RZ, 0xc0, !PT ;  /* 0x000000ff0c0c7812 */ /* 0x000fe400078ec0ff */
[----:B------:R-:W-:Y:S02]  /*16200*/  IADD3 R13, R3, -0x1, RZ ;  /* 0xffffffff030d7810 */ /* 0x000fe40007ffe0ff */
        /* <DEDUP_REMOVED lines=25> */
.L_x_6558:
[----:B------:R-:W-:Y:S05]  /*163a0*/  BSYNC B1 ;  /* 0x0000000000017941 */ /* 0x000fea0003800000 */
.L_x_6557:
[----:B------:R-:W-:Y:S01]  /*163b0*/  IADD3 R3, R3, -0x7f, RZ ;  /* 0xffffff8103037810 */ /* 0x000fe20007ffe0ff */
[----:B------:R-:W-:Y:S01]  /*163c0*/  BSSY B1, `(.L_x_6563) ;  /* 0x000001b000017945 */ /* 0x000fe20003800000 */
[----:B------:R-:W-:-:S03]  /*163d0*/  IADD3 R12, R12, -0x7f, RZ ;  /* 0xffffff810c0c7810 */ /* 0x000fc60007ffe0ff */
[----:B------:R-:W-:Y:S02]  /*163e0*/  IMAD R21, R3, -0x800000, R14 ;  /* 0xff80000003157824 */ /* 0x000fe400078e020e */
[C---:B------:R-:W-:Y:S02]  /*163f0*/  IMAD R14, R12.reuse, -0x800000, R11 ;  /* 0xff8000000c0e7824 */ /* 0x040fe400078e020b */
[----:B------:R-:W0:Y:S01]  /*16400*/  MUFU.RCP R20, R21 ;  /* 0x0000001500147308 */ /* 0x000e220000001000 */
[----:B------:R-:W-:Y:S02]  /*16410*/  FADD.FTZ R13, -R21, -RZ ;  /* 0x800000ff150d7221 */ /* 0x000fe40000010100 */
[----:B------:R-:W-:Y:S02]  /*16420*/  IMAD.IADD R12, R12, 0x1, -R3 ;  /* 0x000000010c0c7824 */ /* 0x000fe400078e0a03 */
        /* <DEDUP_REMOVED lines=19> */
.L_x_6564:
[----:B------:R-:W-:Y:S02]  /*16560*/  IMAD R11, R12, 0x800000, R11 ;  /* 0x008000000c0b7824 */ /* 0x000fe400078e020b */
.L_x_6565:
[----:B------:R-:W-:Y:S05]  /*16570*/  BSYNC B1 ;  /* 0x0000000000017941 */ /* 0x000fea0003800000 */
.L_x_6563:
[----:B------:R-:W-:Y:S05]  /*16580*/  BRA `(.L_x_6566) ;  /* 0x0000008000007947 */ /* 0x000fea0003800000 */
.L_x_6562:
[----:B------:R-:W-:-:S04]  /*16590*/  LOP3.LUT R11, R14, 0x80000000, R11, 0x48, !PT ;  /* 0x800000000e0b7812 */ /* 0x000fc800078e480b */
[----:B------:R-:W-:Y:S01]  /*165a0*/  LOP3.LUT R11, R11, 0x7f800000, RZ, 0xfc, !PT ;  /* 0x7f8000000b0b7812 */ /* 0x000fe200078efcff */
[----:B------:R-:W-:Y:S05]  /*165b0*/  BRA `(.L_x_6566) ;  /* 0x0000005000007947 */ /* 0x000fea0003800000 */
.L_x_6561:
[----:B------:R-:W-:Y:S01]  /*165c0*/  LOP3.LUT R11, R14, 0x80000000, R11, 0x48, !PT ;  /* 0x800000000e0b7812 */ /* 0x000fe200078e480b */
[----:B------:R-:W-:Y:S05]  /*165d0*/  BRA `(.L_x_6566) ;  /* 0x0000003000007947 */ /* 0x000fea0003800000 */
.L_x_6560:
[----:B------:R-:W0:Y:S01]  /*165e0*/  MUFU.RSQ R11, -QNAN ;  /* 0xffc00000000b7908 */ /* 0x000e220000001400 */
[----:B------:R-:W-:Y:S05]  /*165f0*/  BRA `(.L_x_6566) ;  /* 0x0000001000007947 */ /* 0x000fea0003800000 */
.L_x_6559:
[----:B------:R-:W-:Y:S02]  /*16600*/  FADD.FTZ R11, R11, R14 ;  /* 0x0000000e0b0b7221 */ /* 0x000fe40000010000 */
.L_x_6566:
[----:B------:R-:W-:Y:S05]  /*16610*/  BSYNC B0 ;  /* 0x0000000000007941 */ /* 0x000fea0003800000 */
.L_x_6556:
[----:B------:R-:W-:-:S04]  /*16620*/  MOV R3, 0x0 ;  /* 0x0000000000037802 */ /* 0x000fc80000000f00 */
[----:B------:R-:W-:Y:S05]  /*16630*/  RET.REL.NODEC R2 `(_ZN2at6native18elementwise_kernelILi128ELi4EZNS0_15gpu_kernel_implIZZZNS0_16asin_kernel_cudaERNS_18TensorIteratorBaseEENKUlvE_clEvENKUlvE0_clEvEUlN3c107complexIfEEE_EEvS4_RKT_EUliE_EEviT1_) ;  /* 0xfffe99c002007950 */ /* 0x000fea0003c3ffff */
.L_x_6567:
        /* <DEDUP_REMOVED lines=12> */
.L_x_16333:


//--------------------- .text._ZN2at6native27unrolled_elementwise_kernelIZZZNS0_16asin_kernel_cudaERNS_18TensorIteratorBaseEENKUlvE_clEvENKUlvE0_clEvEUlN3c107complexIfEEE_St5arrayIPcLm2EELi4E23TrivialOffsetCalculatorILi1EjESE_NS0_6memory12LoadWithCastILi1EEENSF_13StoreWithCastILi1EEEEEviT_T0_T2_T3_T4_T5_ --------------------------
	.section	.text._ZN2at6native27unrolled_elementwise_kernelIZZZNS0_16asin_kernel_cudaERNS_18TensorIteratorBaseEENKUlvE_clEvENKUlvE0_clEvEUlN3c107complexIfEEE_St5arrayIPcLm2EELi4E23TrivialOffsetCalculatorILi1EjESE_NS0_6memory12LoadWithCastILi1EEENSF_13StoreWithCastILi1EEEEEviT_T0_T2_T3_T4_T5_,"ax",@progbits
	.sectioninfo	@"SHI_REGISTERS=33"
	.align	128
        .global         _ZN2at6native27unrolled_elementwise_kernelIZZZNS0_16asin_kernel_cudaERNS_18TensorIteratorBaseEENKUlvE_clEvENKUlvE0_clEvEUlN3c107complexIfEEE_St5arrayIPcLm2EELi4E23TrivialOffsetCalculatorILi1EjESE_NS0_6memory12LoadWithCastILi1EEENSF_13StoreWithCastILi1EEEEEviT_T0_T2_T3_T4_T5_
        .type           _ZN2at6native27unrolled_elementwise_kernelIZZZNS0_16asin_kernel_cudaERNS_18TensorIteratorBaseEENKUlvE_clEvENKUlvE0_clEvEUlN3c107complexIfEEE_St5arrayIPcLm2EELi4E23TrivialOffsetCalculatorILi1EjESE_NS0_6memory12LoadWithCastILi1EEENSF_13StoreWithCastILi1EEEEEviT_T0_T2_T3_T4_T5_,@function
        .size           _ZN2at6native27unrolled_elementwise_kernelIZZZNS0_16asin_kernel_cudaERNS_18TensorIteratorBaseEENKUlvE_clEvENKUlvE0_clEvEUlN3c107complexIfEEE_St5arrayIPcLm2EELi4E23TrivialOffsetCalculatorILi1EjESE_NS0_6memory12LoadWithCastILi1EEENSF_13StoreWithCastILi1EEEEEviT_T0_T2_T3_T4_T5_,(.L_x_16334 - _ZN2at6native27unrolled_elementwise_kernelIZZZNS0_16asin_kernel_cudaERNS_18TensorIteratorBaseEENKUlvE_clEvENKUlvE0_clEvEUlN3c107complexIfEEE_St5arrayIPcLm2EELi4E23TrivialOffsetCalculatorILi1EjESE_NS0_6memory12LoadWithCastILi1EEENSF_13StoreWithCastILi1EEEEEviT_T0_T2_T3_T4_T5_)
        .other          _ZN2at6native27unrolled_elementwise_kernelIZZZNS0_16asin_kernel_cudaERNS_18TensorIteratorBaseEENKUlvE_clEvENKUlvE0_clEvEUlN3c107complexIfEEE_St5arrayIPcLm2EELi4E23TrivialOffsetCalculatorILi1EjESE_NS0_6memory12LoadWithCastILi1EEENSF_13StoreWithCastILi1EEEEEviT_T0_T2_T3_T4_T5_,@"STO_CUDA_ENTRY STV_DEFAULT"
_ZN2at6native27unrolled_elementwise_kernelIZZZNS0_16asin_kernel_cudaERNS_18TensorIteratorBaseEENKUlvE_clEvENKUlvE0_clEvEUlN3c107complexIfEEE_St5arrayIPcLm2EELi4E23TrivialOffsetCalculatorILi1EjESE_NS0_6memory12LoadWithCastILi1EEENSF_13StoreWithCastILi1EEEEEviT_T0_T2_T3_T4_T5_:
.text._ZN2at6native27unrolled_elementwise_kernelIZZZNS0_16asin_kernel_cudaERNS_18TensorIteratorBaseEENKUlvE_clEvENKUlvE0_clEvEUlN3c107complexIfEEE_St5arrayIPcLm2EELi4E23TrivialOffsetCalculatorILi1EjESE_NS0_6memory12LoadWithCastILi1EEENSF_13StoreWithCastILi1EEEEEviT_T0_T2_T3_T4_T5_:
[----:B------:R-:W-:Y:S02]  /*0000*/  IMAD.MOV.U32 R1, RZ, RZ, c[0x0][0x28] ;  /* 0x00000a00ff017624 */ /* 0x000fe400078e00ff */
[----:B------:R-:W0:Y:S01]  /*0010*/  S2R R29, SR_CTAID.X ;  /* 0x00000000001d7919 */ /* 0x000e220000002500 */
[----:B------:R-:W-:Y:S01]  /*0020*/  IMAD.MOV.U32 R28, RZ, RZ, -0x200 ;  /* 0xfffffe00ff1c7424 */ /* 0x000fe200078e00ff */
[----:B------:R-:W1:Y:S01]  /*0030*/  LDC.U8 R23, c[0x0][0x17c] ;  /* 0x00005f00ff177b82 */ /* 0x000e620000000000 */
[----:B------:R-:W-:Y:S01]  /*0040*/  ULDC.64 UR36, c[0x0][0x118] ;  /* 0x0000460000247ab9 */ /* 0x000fe20000000a00 */
[----:B------:R-:W2:Y:S01]  /*0050*/  S2R R22, SR_TID.X ;  /* 0x0000000000167919 */ /* 0x000ea20000002100 */
[----:B------:R-:W-:Y:S01]  /*0060*/  BSSY B6, `(.L_x_6568) ;  /* 0x0000100000067945 */ /* 0x000fe20003800000 */
[----:B------:R-:W-:Y:S01]  /*0070*/  IMAD.MOV.U32 R25, RZ, RZ, RZ ;  /* 0x000000ffff197224 */ /* 0x000fe200078e00ff */
[----:B------:R-:W-:Y:S01]  /*0080*/  CS2R R26, SRZ ;  /* 0x00000000001a7805 */ /* 0x000fe2000001ff00 */
[----:B0-----:R-:W-:-:S05]  /*0090*/  IMAD R28, R29, R28, c[0x0][0x160] ;  /* 0x000058001d1c7624 */ /* 0x001fca00078e021c */
[----:B--2---:R-:W-:-:S04]  /*00a0*/  ISETP.GE.AND P0, PT, R22, R28, PT ;  /* 0x0000001c1600720c */ /* 0x004fc80003f06270 */
[----:B------:R-:W-:-:S09]  /*00b0*/  P2R R30, PR, RZ, 0x1 ;  /* 0x00000001ff1e7803 */ /* 0x000fd20000000000 */
[----:B------:R-:W-:Y:S05]  /*00c0*/  @P0 BRA `(.L_x_6569) ;  /* 0x00000f9000000947 */ /* 0x000fea0003800000 */
[----:B-1----:R-:W-:Y:S01]  /*00d0*/  IMAD R0, R29, 0x200, R22 ;  /* 0x000002001d007824 */ /* 0x002fe200078e0216 */
        /* <DEDUP_REMOVED lines=20> */
.L_x_6574:
[----:B------:R-:W2:Y:S01]  /*0220*/  LDG.E.U8 R2, [R2.64] ;  /* 0x0000002402027981 */ /* 0x000ea2000c1e1100 */
[----:B------:R-:W-:Y:S01]  /*0230*/  HFMA2.MMA R27, -RZ, RZ, 0, 0 ;  /* 0x00000000ff1b7435 */ /* 0x000fe200000001ff */
[----:B--2---:R0:W1:Y:S01]  /*0240*/  I2F.U16 R26, R2 ;  /* 0x00000002001a7306 */ /* 0x0040620000101000 */
[----:B------:R-:W-:Y:S07]  /*0250*/  BRA `(.L_x_6576) ;  /* 0x00000de000007947 */ /* 0x000fee0003800000 */
.L_x_6573:
        /* <DEDUP_REMOVED lines=10> */
.L_x_6578:
[----:B------:R-:W2:Y:S01]  /*0300*/  LDG.E R2, [R2.64] ;  /* 0x0000002402027981 */ /* 0x000ea2000c1e1900 */
[----:B------:R-:W-:Y:S01]  /*0310*/  IMAD.MOV.U32 R27, RZ, RZ, RZ ;  /* 0x000000ffff1b7224 */ /* 0x000fe200078e00ff */
[----:B--2---:R0:W1:Y:S01]  /*0320*/  I2F R26, R2 ;  /* 0x00000002001a7306 */ /* 0x0040620000201400 */
[----:B------:R-:W-:Y:S05]  /*0330*/  BRA `(.L_x_6576) ;  /* 0x00000d0000007947 */ /* 0x000fea0003800000 */
.L_x_6577:
[----:B------:R-:W2:Y:S01]  /*0340*/  LDG.E.U16 R2, [R2.64] ;  /* 0x0000002402027981 */ /* 0x000ea2000c1e1500 */
[----:B------:R-:W-:Y:S01]  /*0350*/  IMAD.MOV.U32 R27, RZ, RZ, RZ ;  /* 0x000000ffff1b7224 */ /* 0x000fe200078e00ff */
[----:B--2---:R0:W1:Y:S01]  /*0360*/  I2F.S16 R26, R2 ;  /* 0x00000002001a7306 */ /* 0x0040620000101400 */
[----:B------:R-:W-:Y:S05]  /*0370*/  BRA `(.L_x_6576) ;  /* 0x00000cc000007947 */ /* 0x000fea0003800000 */
.L_x_6572:
[----:B------:R-:W-:-:S13]  /*0380*/  ISETP.GT.AND P0, PT, R0, 0x6, PT ;  /* 0x000000060000780c */ /* 0x000fda0003f04270 */
[----:B------:R-:W-:Y:S05]  /*0390*/  @P0 BRA `(.L_x_6579) ;  /* 0x000000b000000947 */ /* 0x000fea0003800000 */
[----:B------:R-:W-:-:S13]  /*03a0*/  ISETP.NE.AND P0, PT, R0, 0x5, PT ;  /* 0x000000050000780c */ /* 0x000fda0003f05270 */
[----:B------:R-:W-:Y:S05]  /*03b0*/  @!P0 BRA `(.L_x_6580) ;  /* 0x0000005000008947 */ /* 0x000fea0003800000 */
[----:B------:R-:W-:-:S13]  /*03c0*/  ISETP.NE.AND P0, PT, R0, 0x6, PT ;  /* 0x000000060000780c */ /* 0x000fda0003f05270 */
[----:B------:R-:W-:Y:S05]  /*03d0*/  @P0 BRA `(.L_x_6575) ;  /* 0x00000aa000000947 */ /* 0x000fea0003800000 */
[----:B------:R0:W5:Y:S01]  /*03e0*/  LDG.E R26, [R2.64] ;  /* 0x00000024021a7981 */ /* 0x000162000c1e1900 */
[----:B------:R-:W-:Y:S01]  /*03f0*/  IMAD.MOV.U32 R27, RZ, RZ, RZ ;  /* 0x000000ffff1b7224 */ /* 0x000fe200078e00ff */
[----:B------:R-:W-:Y:S05]  /*0400*/  BRA `(.L_x_6576) ;  /* 0x00000c3000007947 */ /* 0x000fea0003800000 */
.L_x_6580:
[----:B------:R-:W2:Y:S01]  /*0410*/  LDG.E.U16 R2, [R2.64] ;  /* 0x0000002402027981 */ /* 0x000ea2000c1e1500 */
[----:B------:R-:W-:Y:S01]  /*0420*/  IMAD.MOV.U32 R27, RZ, RZ, RZ ;  /* 0x000000ffff1b7224 */ /* 0x000fe200078e00ff */
[----:B--2---:R-:W-:Y:S01]  /*0430*/  HADD2.F32 R26, -RZ, R2.H0_H0 ;  /* 0x20000002ff1a7230 */ /* 0x004fe20000004100 */
[----:B------:R-:W-:Y:S05]  /*0440*/  BRA `(.L_x_6576) ;  /* 0x00000bf000007947 */ /* 0x000fea0003800000 */
.L_x_6579:
        /* <DEDUP_REMOVED lines=8> */
.L_x_6582:
[----:B------:R-:W2:Y:S02]  /*04d0*/  LDG.E R2, [R2.64] ;  /* 0x0000002402027981 */ /* 0x000ea4000c1e1900 */
[--C-:B--2---:R-:W-:Y:S02]  /*04e0*/  HADD2.F32 R27, -RZ, R2.reuse.H1_H1 ;  /* 0x30000002ff1b7230 */ /* 0x104fe40000004100 */
[----:B------:R-:W-:Y:S01]  /*04f0*/  HADD2.F32 R26, -RZ, R2.H0_H0 ;  /* 0x20000002ff1a7230 */ /* 0x000fe20000004100 */
[----:B------:R-:W-:Y:S05]  /*0500*/  BRA `(.L_x_6576) ;  /* 0x00000b3000007947 */ /* 0x000fea0003800000 */
.L_x_6581:
[----:B------:R-:W2:Y:S01]  /*0510*/  LDG.E.64 R2, [R2.64] ;  /* 0x0000002402027981 */ /* 0x000ea2000c1e1b00 */
[----:B------:R-:W-:Y:S01]  /*0520*/  IMAD.MOV.U32 R27, RZ, RZ, RZ ;  /* 0x000000ffff1b7224 */ /* 0x000fe200078e00ff */
[----:B--2---:R-:W0:Y:S01]  /*0530*/  F2F.F32.F64 R26, R2 ;  /* 0x00000002001a7310 */ /* 0x004e220000301000 */
[----:B------:R-:W0:-:S14]  /*0540*/  DSETP.GEU.AND P0, PT, |R2|, c[0x2][0x0], PT ;  /* 0x008000000200762a */ /* 0x000e1c0003f0e200 */
[----:B0-----:R-:W-:Y:S01]  /*0550*/  @!P0 FMUL R26, R26, 1.175494350822287508e-38 ;  /* 0x008000001a1a8820 */ /* 0x001fe20000400000 */
[----:B------:R-:W-:Y:S05]  /*0560*/  BRA `(.L_x_6576) ;  /* 0x00000ad000007947 */ /* 0x000fea0003800000 */
.L_x_6571:
        /* <DEDUP_REMOVED lines=13> */
.L_x_6585:
        /* <DEDUP_REMOVED lines=8> */
.L_x_6584:
        /* <DEDUP_REMOVED lines=8> */
[----:B------:R-:W-:Y:S01]  /*0740*/  IMAD.MOV.U32 R27, RZ, RZ, RZ ;  /* 0x000000ffff1b7224 */ /* 0x000fe200078e00ff */
[----:B--2---:R-:W-:-:S04]  /*0750*/  SHF.L.U32 R26, R26, 0x18, RZ ;  /* 0x000000181a1a7819 */ /* 0x004fc800000006ff */
[----:B------:R-:W-:-:S04]  /*0760*/  LOP3.LUT R0, R26, 0x7f000000, RZ, 0xc0, !PT ;  /* 0x7f0000001a007812 */ /* 0x000fc800078ec0ff */
[----:B------:R-:W0:Y:S01]  /*0770*/  FLO.U32 R4, R0 ;  /* 0x0000000000047300 */ /* 0x000e2200000e0000 */
[----:B------:R-:W-:-:S04]  /*0780*/  IADD3 R2, R0, -0x1, RZ ;  /* 0xffffffff00027810 */ /* 0x000fc80007ffe0ff */
[----:B------:R-:W-:Y:S02]  /*0790*/  SHF.R.S32.HI R2, RZ, 0x1f, R2 ;  /* 0x0000001fff027819 */ /* 0x000fe40000011402 */
[----:B0-----:R-:W-:-:S04]  /*07a0*/  IADD3 R4, -R4, 0x1f, RZ ;  /* 0x0000001f04047810 */ /* 0x001fc80007ffe1ff */
[C---:B------:R-:W-:Y:S02]  /*07b0*/  ISETP.GT.U32.AND P0, PT, R4.reuse, 0x4, PT ;  /* 0x000000040400780c */ /* 0x040fe40003f04070 */
[----:B------:R-:W-:-:S04]  /*07c0*/  IADD3 R4, R4, -0x4, RZ ;  /* 0xfffffffc04047810 */ /* 0x000fc80007ffe0ff */
[----:B------:R-:W-:Y:S02]  /*07d0*/  SEL R5, R4, RZ, P0 ;  /* 0x000000ff04057207 */ /* 0x000fe40000000000 */
[----:B------:R-:W-:-:S03]  /*07e0*/  IADD3 R4, R0, 0x1000000, RZ ;  /* 0x0100000000047810 */ /* 0x000fc60007ffe0ff */
[----:B------:R-:W-:Y:S01]  /*07f0*/  IMAD R6, R5, R6, 0x3c000000 ;  /* 0x3c00000005067424 */ /* 0x000fe200078e0206 */
[----:B------:R-:W-:Y:S02]  /*0800*/  SHF.L.U32 R5, R0, R5, RZ ;  /* 0x0000000500057219 */ /* 0x000fe400000006ff */
[----:B------:R-:W-:Y:S02]  /*0810*/  SHF.R.S32.HI R4, RZ, 0x8, R4 ;  /* 0x00000008ff047819 */ /* 0x000fe40000011404 */
[----:B------:R-:W-:-:S04]  /*0820*/  LEA.HI R5, R5, R6, RZ, 0x1c ;  /* 0x0000000605057211 */ /* 0x000fc800078fe0ff */
[----:B------:R-:W-:-:S04]  /*0830*/  LOP3.LUT R5, R5, 0x7f800000, R4, 0xf8, !PT ;  /* 0x7f80000005057812 */ /* 0x000fc800078ef804 */
[----:B------:R-:W-:-:S04]  /*0840*/  LOP3.LUT R5, R5, R2, RZ, 0x30, !PT ;  /* 0x0000000205057212 */ /* 0x000fc800078e30ff */
[----:B------:R-:W-:Y:S01]  /*0850*/  LOP3.LUT R26, R5, 0x80000000, R26, 0xf8, !PT ;  /* 0x80000000051a7812 */ /* 0x000fe200078ef81a */
[----:B------:R-:W-:Y:S05]  /*0860*/  BRA `(.L_x_6576) ;  /* 0x000007d000007947 */ /* 0x000fea0003800000 */
.L_x_6587:
[----:B------:R-:W2:Y:S01]  /*0870*/  LDG.E.U8 R2, [R2.64] ;  /* 0x0000002402027981 */ /* 0x000ea2000c1e1100 */
[----:B------:R-:W-:Y:S02]  /*0880*/  IMAD.MOV.U32 R27, RZ, RZ, RZ ;  /* 0x000000ffff1b7224 */ /* 0x000fe400078e00ff */
        /* <DEDUP_REMOVED lines=12> */
.L_x_6586:
[----:B------:R-:W2:Y:S01]  /*0950*/  LDG.E.U16 R2, [R2.64] ;  /* 0x0000002402027981 */ /* 0x000ea2000c1e1500 */
[----:B------:R-:W-:Y:S02]  /*0960*/  MOV R27, RZ ;  /* 0x000000ff001b7202 */ /* 0x000fe40000000f00 */
[----:B--2---:R-:W-:Y:S01]  /*0970*/  PRMT R26, RZ, 0x5410, R2 ;  /* 0x00005410ff1a7816 */ /* 0x004fe20000000002 */
[----:B------:R-:W-:Y:S05]  /*0980*/  BRA `(.L_x_6576) ;  /* 0x000006b000007947 */ /* 0x000fea0003800000 */
.L_x_6583:
        /* <DEDUP_REMOVED lines=12> */
.L_x_6590:
        /* <DEDUP_REMOVED lines=20> */
.L_x_6592:
[----:B------:R-:W-:Y:S05]  /*0b90*/  BSYNC B0 ;  /* 0x0000000000007941 */ /* 0x000fea0003800000 */
.L_x_6591:
[----:B------:R-:W-:Y:S01]  /*0ba0*/  IMAD.SHL.U32 R2, R2, 0x100000, RZ ;  /* 0x0010000002027824 */ /* 0x000fe200078e00ff */
[----:B------:R-:W-:-:S04]  /*0bb0*/  LEA R3, R0, 0x3b800000, 0x17 ;  /* 0x3b80000000037811 */ /* 0x000fc800078eb8ff */
[----:B------:R-:W-:Y:S01]  /*0bc0*/  LOP3.LUT R26, R3, R2, R26, 0xfe, !PT ;  /* 0x00000002031a7212 */ /* 0x000fe200078efe1a */
[----:B------:R-:W-:Y:S05]  /*0bd0*/  BRA `(.L_x_6576) ;  /* 0x0000046000007947 */ /* 0x000fea0003800000 */
.L_x_6589:
        /* <DEDUP_REMOVED lines=20> */
.L_x_6594:
[----:B------:R-:W-:Y:S05]  /*0d20*/  BSYNC B0 ;  /* 0x0000000000007941 */ /* 0x000fea0003800000 */
.L_x_6593:
[----:B------:R-:W-:Y:S01]  /*0d30*/  IMAD.SHL.U32 R2, R2, 0x200000, RZ ;  /* 0x0020000002027824 */ /* 0x000fe200078e00ff */
[----:B------:R-:W-:-:S04]  /*0d40*/  LEA R3, R0, 0x37800000, 0x17 ;  /* 0x3780000000037811 */ /* 0x000fc800078eb8ff */
[----:B------:R-:W-:Y:S01]  /*0d50*/  LOP3.LUT R26, R3, R2, R26, 0xfe, !PT ;  /* 0x00000002031a7212 */ /* 0x000fe200078efe1a */
[----:B------:R-:W-:Y:S05]  /*0d60*/  BRA `(.L_x_6576) ;  /* 0x000002d000007947 */ /* 0x000fea0003800000 */
.L_x_6588:
        /* <DEDUP_REMOVED lines=12> */
[----:B------:R-:W-:Y:S02]  /*0e30*/  @!P0 IMAD.MOV.U32 R26, RZ, RZ, 0x7f800001 ;  /* 0x7f800001ff1a8424 */ /* 0x000fe400078e00ff */
[----:B------:R-:W-:Y:S02]  /*0e40*/  @P0 IMAD.SHL.U32 R26, R2, 0x800000, RZ ;  /* 0x00800000021a0824 */ /* 0x000fe400078e00ff */
.L_x_6598:
[----:B------:R-:W-:Y:S05]  /*0e50*/  BSYNC B0 ;  /* 0x0000000000007941 */ /* 0x000fea0003800000 */
.L_x_6597:
[----:B------:R-:W-:Y:S01]  /*0e60*/  IMAD.MOV.U32 R27, RZ, RZ, RZ ;  /* 0x000000ffff1b7224 */ /* 0x000fe200078e00ff */
[----:B------:R-:W-:Y:S05]  /*0e70*/  BRA `(.L_x_6576) ;  /* 0x000001c000007947 */ /* 0x000fea0003800000 */
.L_x_6575:
[----:B------:R-:W-:Y:S01]  /*0e80*/  MOV R2, 0x0 ;  /* 0x0000000000027802 */ /* 0x000fe20000000f00 */
[----:B------:R-:W-:Y:S01]  /*0e90*/  HFMA2.MMA R8, -RZ, RZ, 0, 4.64916229248046875e-06 ;  /* 0x0000004eff087435 */ /* 0x000fe200000001ff */
[----:B------:R-:W-:Y:S02]  /*0ea0*/  IMAD.MOV.U32 R4, RZ, RZ, c[0x4][0x158] ;  /* 0x01005600ff047624 */ /* 0x000fe400078e00ff */
[----:B------:R-:W-:Y:S02]  /*0eb0*/  IMAD.MOV.U32 R5, RZ, RZ, c[0x4][0x15c] ;  /* 0x01005700ff057624 */ /* 0x000fe400078e00ff */
[----:B------:R-:W0:Y:S01]  /*0ec0*/  LDC.64 R2, c[0x4][R2] ;  /* 0x0100000002027b82 */ /* 0x000e220000000a00 */
[----:B------:R-:W-:-:S02]  /*0ed0*/  IMAD.MOV.U32 R6, RZ, RZ, c[0x4][0x160] ;  /* 0x01005800ff067624 */ /* 0x000fc400078e00ff */
[----:B------:R-:W-:Y:S02]  /*0ee0*/  IMAD.MOV.U32 R7, RZ, RZ, c[0x4][0x164] ;  /* 0x01005900ff077624 */ /* 0x000fe400078e00ff */
        /* <DEDUP_REMOVED lines=12> */
[----:B------:R-:W-:Y:S01]  /*0fb0*/  CS2R R26, SRZ ;  /* 0x00000000001a7805 */ /* 0x000fe2000001ff00 */
[----:B------:R-:W-:Y:S05]  /*0fc0*/  BRA `(.L_x_6576) ;  /* 0x0000007000007947 */ /* 0x000fea0003800000 */
.L_x_6596:
[----:B------:R-:W2:Y:S01]  /*0fd0*/  LDG.E.64 R2, [R2.64] ;  /* 0x0000002402027981 */ /* 0x000ea2000c1e1b00 */
[----:B------:R-:W-:Y:S01]  /*0fe0*/  IMAD.MOV.U32 R27, RZ, RZ, RZ ;  /* 0x000000ffff1b7224 */ /* 0x000fe200078e00ff */
[----:B--2---:R0:W1:Y:S01]  /*0ff0*/  I2F.U64 R26, R2 ;  /* 0x00000002001a7312 */ /* 0x0040620000301000 */
[----:B------:R-:W-:Y:S05]  /*1000*/  BRA `(.L_x_6576) ;  /* 0x0000003000007947 */ /* 0x000fea0003800000 */
.L_x_6595:
[----:B------:R-:W2:Y:S01]  /*1010*/  LDG.E R2, [R2.64] ;  /* 0x0000002402027981 */ /* 0x000ea2000c1e1900 */
[----:B------:R-:W-:Y:S01]  /*1020*/  IMAD.MOV.U32 R27, RZ, RZ, RZ ;  /* 0x000000ffff1b7224 */ /* 0x000fe200078e00ff */
[----:B--2---:R0:W1:Y:S06]  /*1030*/  I2F.U32 R26, R2 ;  /* 0x00000002001a7306 */ /* 0x00406c0000201000 */
.L_x_6576:
[----:B------:R-:W-:Y:S05]  /*1040*/  BSYNC B7 ;  /* 0x0000000000077941 */ /* 0x000fea0003800000 */
.L_x_6570:
[----:B------:R-:W-:Y:S02]  /*1050*/  IADD3 R22, R22, 0x80, RZ ;  /* 0x0000008016167810 */ /* 0x000fe40007ffe0ff */
.L_x_6569:
[----:B-1----:R-:W-:Y:S05]  /*1060*/  BSYNC B6 ;  /* 0x0000000000067941 */ /* 0x002fea0003800000 */
.L_x_6568:
[----:B------:R-:W-:Y:S01]  /*1070*/  ISETP.GE.AND P0, PT, R22, R28, PT ;  /* 0x0000001c1600720c */ /* 0x000fe20003f06270 */
[----:B------:R-:W-:Y:S01]  /*1080*/  BSSY B6, `(.L_x_6599) ;  /* 0x00000fc000067945 */ /* 0x000fe20003800000 */
[----:B------:R-:W-:-:S11]  /*1090*/  IMAD.MOV.U32 R24, RZ, RZ, RZ ;  /* 0x000000ffff187224 */ /* 0x000fd600078e00ff */
[----:B------:R-:W-:Y:S05]  /*10a0*/  @P0 BRA `(.L_x_6600) ;  /* 0x00000f9000000947 */ /* 0x000fea0003800000 */
[----:B------:R-:W-:Y:S01]  /*10b0*/  LEA R0, R29, R22, 0x9 ;  /* 0x000000161d007211 */ /* 0x000fe200078e48ff */
[----:B------:R-:W-:Y:S01]  /*10c0*/  BSSY B7, `(.L_x_6601) ;  /* 0x00000f6000077945 */ /* 0x000fe20003800000 */
        /* <DEDUP_REMOVED lines=19> */
.L_x_6605:
[----:B------:R-:W2:Y:S01]  /*1200*/  LDG.E.U8 R2, [R2.64] ;  /* 0x0000002402027981 */ /* 0x000ea2000c1e1100 */
[----:B------:R-:W-:Y:S01]  /*1210*/  IMAD.MOV.U32 R25, RZ, RZ, RZ ;  /* 0x000000ffff197224 */ /* 0x000fe200078e00ff */
[----:B--2---:R0:W1:Y:S01]  /*1220*/  I2F.U16 R24, R2 ;  /* 0x0000000200187306 */ /* 0x0040620000101000 */
[----:B------:R-:W-:Y:S05]  /*1230*/  BRA `(.L_x_6607) ;  /* 0x00000de000007947 */ /* 0x000fea0003800000 */
.L_x_6604:
        /* <DEDUP_REMOVED lines=10> */
.L_x_6609:
[----:B------:R-:W2:Y:S01]  /*12e0*/  LDG.E R2, [R2.64] ;  /* 0x0000002402027981 */ /* 0x000ea2000c1e1900 */
[----:B------:R-:W-:Y:S01]  /*12f0*/  IMAD.MOV.U32 R25, RZ, RZ, RZ ;  /* 0x000000ffff197224 */ /* 0x000fe200078e00ff */
[----:B--2---:R0:W1:Y:S01]  /*1300*/  I2F R24, R2 ;  /* 0x0000000200187306 */ /* 0x0040620000201400 */
[----:B------:R-:W-:Y:S05]  /*1310*/  BRA `(.L_x_6607) ;  /* 0x00000d0000007947 */ /* 0x000fea0003800000 */
.L_x_6608:
[----:B------:R-:W2:Y:S01]  /*1320*/  LDG.E.U16 R2, [R2.64] ;  /* 0x0000002402027981 */ /* 0x000ea2000c1e1500 */
[----:B------:R-:W-:Y:S01]  /*1330*/  IMAD.MOV.U32 R25, RZ, RZ, RZ ;  /* 0x000000ffff197224 */ /* 0x000fe200078e00ff */
[----:B--2---:R0:W1:Y:S01]  /*1340*/  I2F.S16 R24, R2 ;  /* 0x0000000200187306 */ /* 0x0040620000101400 */
[----:B------:R-:W-:Y:S05]  /*1350*/  BRA `(.L_x_6607) ;  /* 0x00000cc000007947 */ /* 0x000fea0003800000 */
.L_x_6603:
[----:B------:R-:W-:-:S13]  /*1360*/  ISETP.GT.AND P0, PT, R0, 0x6, PT ;  /* 0x000000060000780c */ /* 0x000fda0003f04270 */
[----:B------:R-:W-:Y:S05]  /*1370*/  @P0 BRA `(.L_x_6610) ;  /* 0x000000b000000947 */ /* 0x000fea0003800000 */
[----:B------:R-:W-:-:S13]  /*1380*/  ISETP.NE.AND P0, PT, R0, 0x5, PT ;  /* 0x000000050000780c */ /* 0x000fda0003f05270 */
[----:B------:R-:W-:Y:S05]  /*1390*/  @!P0 BRA `(.L_x_6611) ;  /* 0x0000005000008947 */ /* 0x000fea0003800000 */
[----:B------:R-:W-:-:S13]  /*13a0*/  ISETP.NE.AND P0, PT, R0, 0x6, PT ;  /* 0x000000060000780c */ /* 0x000fda0003f05270 */
[----:B------:R-:W-:Y:S05]  /*13b0*/  @P0 BRA `(.L_x_6606) ;  /* 0x00000aa000000947 */ /* 0x000fea0003800000 */
[----:B------:R0:W5:Y:S01]  /*13c0*/  LDG.E R24, [R2.64] ;  /* 0x0000002402187981 */ /* 0x000162000c1e1900 */
[----:B------:R-:W-:Y:S01]  /*13d0*/  MOV R25, RZ ;  /* 0x000000ff00197202 */ /* 0x000fe20000000f00 */
[----:B------:R-:W-:Y:S05]  /*13e0*/  BRA `(.L_x_6607) ;  /* 0x00000c3000007947 */ /* 0x000fea0003800000 */
.L_x_6611:
[----:B------:R-:W2:Y:S01]  /*13f0*/  LDG.E.U16 R2, [R2.64] ;  /* 0x0000002402027981 */ /* 0x000ea2000c1e1500 */
[----:B------:R-:W-:Y:S01]  /*1400*/  IMAD.MOV.U32 R25, RZ, RZ, RZ ;  /* 0x000000ffff197224 */ /* 0x000fe200078e00ff */
[----:B--2---:R-:W-:Y:S01]  /*1410*/  HADD2.F32 R24, -RZ, R2.H0_H0 ;  /* 0x20000002ff187230 */ /* 0x004fe20000004100 */
[----:B------:R-:W-:Y:S05]  /*1420*/  BRA `(.L_x_6607) ;  /* 0x00000bf000007947 */ /* 0x000fea0003800000 */
.L_x_6610:
        /* <DEDUP_REMOVED lines=8> */
.L_x_6613:
[----:B------:R-:W2:Y:S02]  /*14b0*/  LDG.E R2, [R2.64] ;  /* 0x0000002402027981 */ /* 0x000ea4000c1e1900 */
[--C-:B--2---:R-:W-:Y:S02]  /*14c0*/  HADD2.F32 R25, -RZ, R2.reuse.H1_H1 ;  /* 0x30000002ff197230 */ /* 0x104fe40000004100 */
[----:B------:R-:W-:Y:S01]  /*14d0*/  HADD2.F32 R24, -RZ, R2.H0_H0 ;  /* 0x20000002ff187230 */ /* 0x000fe20000004100 */
[----:B------:R-:W-:Y:S05]  /*14e0*/  BRA `(.L_x_6607) ;  /* 0x00000b3000007947 */ /* 0x000fea0003800000 */
.L_x_6612:
[----:B------:R-:W2:Y:S01]  /*14f0*/  LDG.E.64 R2, [R2.64] ;  /* 0x0000002402027981 */ /* 0x000ea2000c1e1b00 */
[----:B------:R-:W-:Y:S01]  /*1500*/  IMAD.MOV.U32 R25, RZ, RZ, RZ ;  /* 0x000000ffff197224 */ /* 0x000fe200078e00ff */
[----:B--2---:R-:W0:Y:S01]  /*1510*/  F2F.F32.F64 R24, R2 ;  /* 0x0000000200187310 */ /* 0x004e220000301000 */
[----:B------:R-:W0:-:S14]  /*1520*/  DSETP.GEU.AND P0, PT, |R2|, c[0x2][0x0], PT ;  /* 0x008000000200762a */ /* 0x000e1c0003f0e200 */
[----:B0-----:R-:W-:Y:S01]  /*1530*/  @!P0 FMUL R24, R24, 1.175494350822287508e-38 ;  /* 0x0080000018188820 */ /* 0x001fe20000400000 */
[----:B------:R-:W-:Y:S05]  /*1540*/  BRA `(.L_x_6607) ;  /* 0x00000ad000007947 */ /* 0x000fea0003800000 */
.L_x_6602:
        /* <DEDUP_REMOVED lines=13> */
.L_x_6616:
        /* <DEDUP_REMOVED lines=8> */
.L_x_6615:
        /* <DEDUP_REMOVED lines=8> */
[----:B------:R-:W-:Y:S02]  /*1720*/  IMAD.MOV.U32 R25, RZ, RZ, RZ ;  /* 0x000000ffff197224 */ /* 0x000fe400078e00ff */
[----:B--2---:R-:W-:-:S05]  /*1730*/  IMAD.SHL.U32 R24, R24, 0x1000000, RZ ;  /* 0x0100000018187824 */ /* 0x004fca00078e00ff */
        /* <DEDUP_REMOVED lines=17> */
.L_x_6618:
[----:B------:R-:W2:Y:S01]  /*1850*/  LDG.E.U8 R2, [R2.64] ;  /* 0x0000002402027981 */ /* 0x000ea2000c1e1100 */
[----:B------:R-:W-:Y:S02]  /*1860*/  IMAD.MOV.U32 R25, RZ, RZ, RZ ;  /* 0x000000ffff197224 */ /* 0x000fe400078e00ff */
        /* <DEDUP_REMOVED lines=12> */
.L_x_6617:
[----:B------:R-:W2:Y:S01]  /*1930*/  LDG.E.U16 R2, [R2.64] ;  /* 0x0000002402027981 */ /* 0x000ea2000c1e1500 */
[----:B------:R-:W-:Y:S01]  /*1940*/  IMAD.MOV.U32 R25, RZ, RZ, RZ ;  /* 0x000000ffff197224 */ /* 0x000fe200078e00ff */
[----:B--2---:R-:W-:Y:S01]  /*1950*/  PRMT R24, RZ, 0x5410, R2 ;  /* 0x00005410ff187816 */ /* 0x004fe20000000002 */
[----:B------:R-:W-:Y:S05]  /*1960*/  BRA `(.L_x_6607) ;  /* 0x000006b000007947 */ /* 0x000fea0003800000 */
.L_x_6614:
        /* <DEDUP_REMOVED lines=12> */
.L_x_6621:
        /* <DEDUP_REMOVED lines=20> */
.L_x_6623:
[----:B------:R-:W-:Y:S05]  /*1b70*/  BSYNC B0 ;  /* 0x0000000000007941 */ /* 0x000fea0003800000 */
.L_x_6622:
[----:B------:R-:W-:Y:S02]  /*1b80*/  LEA R3, R0, 0x3b800000, 0x17 ;  /* 0x3b80000000037811 */ /* 0x000fe400078eb8ff */
[----:B------:R-:W-:-:S04]  /*1b90*/  SHF.L.U32 R2, R2, 0x14, RZ ;  /* 0x0000001402027819 */ /* 0x000fc800000006ff */
[----:B------:R-:W-:Y:S01]  /*1ba0*/  LOP3.LUT R24, R3, R2, R24, 0xfe, !PT ;  /* 0x0000000203187212 */ /* 0x000fe200078efe18 */
[----:B------:R-:W-:Y:S05]  /*1bb0*/  BRA `(.L_x_6607) ;  /* 0x0000046000007947 */ /* 0x000fea0003800000 */
.L_x_6620:
        /* <DEDUP_REMOVED lines=20> */
.L_x_6625:
[----:B------:R-:W-:Y:S05]  /*1d00*/  BSYNC B0 ;  /* 0x0000000000007941 */ /* 0x000fea0003800000 */
.L_x_6624:
[----:B------:R-:W-:Y:S01]  /*1d10*/  IMAD.SHL.U32 R2, R2, 0x200000, RZ ;  /* 0x0020000002027824 */ /* 0x000fe200078e00ff */
[----:B------:R-:W-:-:S04]  /*1d20*/  LEA R3, R0, 0x37800000, 0x17 ;  /* 0x3780000000037811 */ /* 0x000fc800078eb8ff */
[----:B------:R-:W-:Y:S01]  /*1d30*/  LOP3.LUT R24, R3, R2, R24, 0xfe, !PT ;  /* 0x0000000203187212 */ /* 0x000fe200078efe18 */
[----:B------:R-:W-:Y:S05]  /*1d40*/  BRA `(.L_x_6607) ;  /* 0x000002d000007947 */ /* 0x000fea0003800000 */
.L_x_6619:
        /* <DEDUP_REMOVED lines=14> */
.L_x_6629:
[----:B------:R-:W-:Y:S05]  /*1e30*/  BSYNC B0 ;  /* 0x0000000000007941 */ /* 0x000fea0003800000 */
.L_x_6628:
[----:B------:R-:W-:Y:S01]  /*1e40*/  IMAD.MOV.U32 R25, RZ, RZ, RZ ;  /* 0x000000ffff197224 */ /* 0x000fe200078e00ff */
[----:B------:R-:W-:Y:S05]  /*1e50*/  BRA `(.L_x_6607) ;  /* 0x000001c000007947 */ /* 0x000fea0003800000 */
.L_x_6606:
[----:B------:R-:W-:Y:S01]  /*1e60*/  MOV R2, 0x0 ;  /* 0x0000000000027802 */ /* 0x000fe20000000f00 */
[----:B------:R-:W-:Y:S01]  /*1e70*/  HFMA2.MMA R13, -RZ, RZ, 0, 0 ;  /* 0x00000000ff0d7435 */ /* 0x000fe200000001ff */
[----:B------:R-:W-:Y:S01]  /*1e80*/  MOV R4, c[0x4][0x158] ;  /* 0x0100560000047a02 */ /* 0x000fe20000000f00 */
        /* <DEDUP_REMOVED lines=18> */
.L_x_6627:
[----:B------:R-:W2:Y:S01]  /*1fb0*/  LDG.E.64 R2, [R2.64] ;  /* 0x0000002402027981 */ /* 0x000ea2000c1e1b00 */
[----:B------:R-:W-:Y:S01]  /*1fc0*/  IMAD.MOV.U32 R25, RZ, RZ, RZ ;  /* 0x000000ffff197224 */ /* 0x000fe200078e00ff */
[----:B--2---:R0:W1:Y:S01]  /*1fd0*/  I2F.U64 R24, R2 ;  /* 0x0000000200187312 */ /* 0x0040620000301000 */
[----:B------:R-:W-:Y:S05]  /*1fe0*/  BRA `(.L_x_6607) ;  /* 0x0000003000007947 */ /* 0x000fea0003800000 */
.L_x_6626:
[----:B------:R-:W2:Y:S01]  /*1ff0*/  LDG.E R2, [R2.64] ;  /* 0x0000002402027981 */ /* 0x000ea2000c1e1900 */
[----:B------:R-:W-:Y:S01]  /*2000*/  IMAD.MOV.U32 R25, RZ, RZ, RZ ;  /* 0x000000ffff197224 */ /* 0x000fe200078e00ff */
[----:B--2---:R0:W1:Y:S06]  /*2010*/  I2F.U32 R24, R2 ;  /* 0x0000000200187306 */ /* 0x00406c0000201000 */
.L_x_6607:
[----:B------:R-:W-:Y:S05]  /*2020*/  BSYNC B7 ;  /* 0x0000000000077941 */ /* 0x000fea0003800000 */
.L_x_6601:
[----:B------:R-:W-:Y:S02]  /*2030*/  IADD3 R22, R22, 0x80, RZ ;  /* 0x0000008016167810 */ /* 0x000fe40007ffe0ff */
.L_x_6600:
[----:B------:R-:W-:Y:S05]  /*2040*/  BSYNC B6 ;  /* 0x0000000000067941 */ /* 0x000fea0003800000 */
.L_x_6599:
[----:B------:R-:W-:Y:S01]  /*2050*/  ISETP.GE.AND P0, PT, R22, R28, PT ;  /* 0x0000001c1600720c */ /* 0x000fe20003f06270 */
[----:B------:R-:W-:Y:S01]  /*2060*/  BSSY B6, `(.L_x_6630) ;  /* 0x00000fd000067945 */ /* 0x000fe20003800000 */
[----:B------:R-:W-:Y:S01]  /*2070*/  IMAD.MOV.U32 R19, RZ, RZ, RZ ;  /* 0x000000ffff137224 */ /* 0x000fe200078e00ff */
[----:B------:R-:W-:-:S10]  /*2080*/  CS2R R16, SRZ ;  /* 0x0000000000107805 */ /* 0x000fd4000001ff00 */
[----:B------:R-:W-:Y:S05]  /*2090*/  @P0 BRA `(.L_x_6631) ;  /* 0x00000f9000000947 */ /* 0x000fea0003800000 */
[----:B------:R-:W-:Y:S01]  /*20a0*/  IMAD R0, R29, 0x200, R22 ;  /* 0x000002001d007824 */ /* 0x000fe200078e0216 */
[----:B0-----:R-:W-:Y:S01]  /*20b0*/  PRMT R3, R23, 0x9910, RZ ;  /* 0x0000991017037816 */ /* 0x001fe200000000ff */
        /* <DEDUP_REMOVED lines=17> */
[----:B--2---:R0:W2:Y:S01]  /*21d0*/  I2F.S16 R16, R2 ;  /* 0x0000000200107306 */ /* 0x0040a20000101400 */
[----:B------:R-:W-:Y:S05]  /*21e0*/  BRA `(.L_x_6638) ;  /* 0x00000e2000007947 */ /* 0x000fea0003800000 */
.L_x_6636:
[----:B------:R-:W2:Y:S01]  /*21f0*/  LDG.E.U8 R2, [R2.64] ;  /* 0x0000002402027981 */ /* 0x000ea2000c1e1100 */
[----:B------:R-:W-:Y:S01]  /*2200*/  MOV R17, RZ ;  /* 0x000000ff00117202 */ /* 0x000fe20000000f00 */
[----:B--2---:R0:W2:Y:S01]  /*2210*/  I2F.U16 R16, R2 ;  /* 0x0000000200107306 */ /* 0x0040a20000101000 */
[----:B------:R-:W-:Y:S05]  /*2220*/  BRA `(.L_x_6638) ;  /* 0x00000de000007947 */ /* 0x000fea0003800000 */
.L_x_6635:
        /* <DEDUP_REMOVED lines=8> */
[----:B--2---:R0:W2:Y:S01]  /*22b0*/  I2F.S64 R16, R2 ;  /* 0x0000000200107312 */ /* 0x0040a20000301400 */
[----:B------:R-:W-:Y:S05]  /*22c0*/  BRA `(.L_x_6638) ;  /* 0x00000d4000007947 */ /* 0x000fea0003800000 */
.L_x_6640:
[----:B------:R-:W2:Y:S01]  /*22d0*/  LDG.E R2, [R2.64] ;  /* 0x0000002402027981 */ /* 0x000ea2000c1e1900 */
[----:B------:R-:W-:Y:S01]  /*22e0*/  IMAD.MOV.U32 R17, RZ, RZ, RZ ;  /* 0x000000ffff117224 */ /* 0x000fe200078e00ff */
[----:B--2---:R0:W2:Y:S01]  /*22f0*/  I2F R16, R2 ;  /* 0x0000000200107306 */ /* 0x0040a20000201400 */
[----:B------:R-:W-:Y:S05]  /*2300*/  BRA `(.L_x_6638) ;  /* 0x00000d0000007947 */ /* 0x000fea0003800000 */
.L_x_6639:
[----:B------:R-:W2:Y:S01]  /*2310*/  LDG.E.U16 R2, [R2.64] ;  /* 0x0000002402027981 */ /* 0x000ea2000c1e1500 */
[----:B------:R-:W-:Y:S01]  /*2320*/  IMAD.MOV.U32 R17, RZ, RZ, RZ ;  /* 0x000000ffff117224 */ /* 0x000fe200078e00ff */
[----:B--2---:R0:W2:Y:S01]  /*2330*/  I2F.S16 R16, R2 ;  /* 0x0000000200107306 */ /* 0x0040a20000101400 */
[----:B------:R-:W-:Y:S05]  /*2340*/  BRA `(.L_x_6638) ;  /* 0x00000cc000007947 */ /* 0x000fea0003800000 */
.L_x_6634:
        /* <DEDUP_REMOVED lines=9> */
.L_x_6642:
[----:B------:R-:W2:Y:S01]  /*23e0*/  LDG.E.U16 R2, [R2.64] ;  /* 0x0000002402027981 */ /* 0x000ea2000c1e1500 */
[----:B------:R-:W-:Y:S01]  /*23f0*/  IMAD.MOV.U32 R17, RZ, RZ, RZ ;  /* 0x000000ffff117224 */ /* 0x000fe200078e00ff */
[----:B--2---:R-:W-:Y:S01]  /*2400*/  HADD2.F32 R16, -RZ, R2.H0_H0 ;  /* 0x20000002ff107230 */ /* 0x004fe20000004100 */
[----:B------:R-:W-:Y:S05]  /*2410*/  BRA `(.L_x_6638) ;  /* 0x00000bf000007947 */ /* 0x000fea0003800000 */
.L_x_6641:
        /* <DEDUP_REMOVED lines=8> */
.L_x_6644:
[----:B------:R-:W2:Y:S02]  /*24a0*/  LDG.E R2, [R2.64] ;  /* 0x0000002402027981 */ /* 0x000ea4000c1e1900 */
[--C-:B--2---:R-:W-:Y:S02]  /*24b0*/  HADD2.F32 R17, -RZ, R2.reuse.H1_H1 ;  /* 0x30000002ff117230 */ /* 0x104fe40000004100 */
[----:B------:R-:W-:Y:S01]  /*24c0*/  HADD2.F32 R16, -RZ, R2.H0_H0 ;  /* 0x20000002ff107230 */ /* 0x000fe20000004100 */
[----:B------:R-:W-:Y:S05]  /*24d0*/  BRA `(.L_x_6638) ;  /* 0x00000b3000007947 */ /* 0x000fea0003800000 */
.L_x_6643:
[----:B------:R-:W2:Y:S01]  /*24e0*/  LDG.E.64 R2, [R2.64] ;  /* 0x0000002402027981 */ /* 0x000ea2000c1e1b00 */
[----:B------:R-:W-:Y:S01]  /*24f0*/  IMAD.MOV.U32 R17, RZ, RZ, RZ ;  /* 0x000000ffff117224 */ /* 0x000fe200078e00ff */
[----:B--2---:R-:W0:Y:S01]  /*2500*/  F2F.F32.F64 R16, R2 ;  /* 0x0000000200107310 */ /* 0x004e220000301000 */
[----:B------:R-:W0:-:S14]  /*2510*/  DSETP.GEU.AND P0, PT, |R2|, c[0x2][0x0], PT ;  /* 0x008000000200762a */ /* 0x000e1c0003f0e200 */
[----:B0-----:R-:W-:Y:S01]  /*2520*/  @!P0 FMUL R16, R16, 1.175494350822287508e-38 ;  /* 0x0080000010108820 */ /* 0x001fe20000400000 */
[----:B------:R-:W-:Y:S05]  /*2530*/  BRA `(.L_x_6638) ;  /* 0x00000ad000007947 */ /* 0x000fea0003800000 */
.L_x_6633:
        /* <DEDUP_REMOVED lines=13> */
.L_x_6647:
[----:B------:R-:W2:Y:S02]  /*2610*/  LDG.E.128 R4, [R2.64] ;  /* 0x0000002402047981 */ /* 0x000ea4000c1e1d00 */
[----:B--2---:R-:W0:Y:S01]  /*2620*/  F2F.F32.F64 R17, R6 ;  /* 0x0000000600117310 */ /* 0x004e220000301000 */
[----:B------:R-:W0:-:S04]  /*2630*/  DSETP.GEU.AND P0, PT, |R6|, c[0x2][0x0], PT ;  /* 0x008000000600762a */ /* 0x000e080003f0e200 */
[----:B------:R-:W2:-:S03]  /*2640*/  DSETP.GEU.AND P1, PT, |R4|, c[0x2][0x0], PT ;  /* 0x008000000400762a */ /* 0x000e860003f2e200 */
[----:B------:R-:W2:Y:S07]  /*2650*/  F2F.F32.F64 R16, R4 ;  /* 0x0000000400107310 */ /* 0x000eae0000301000 */
[----:B0-----:R-:W-:-:S04]  /*2660*/  @!P0 FMUL R17, R17, 1.175494350822287508e-38 ;  /* 0x0080000011118820 */ /* 0x001fc80000400000 */
[----:B--2---:R-:W-:Y:S01]  /*2670*/  @!P1 FMUL R16, R16, 1.175494350822287508e-38 ;  /* 0x0080000010109820 */ /* 0x004fe20000400000 */
[----:B------:R-:W-:Y:S05]  /*2680*/  BRA `(.L_x_6638) ;  /* 0x0000098000007947 */ /* 0x000fea0003800000 */
.L_x_6646:
        /* <DEDUP_REMOVED lines=27> */
.L_x_6649:
        /* <DEDUP_REMOVED lines=14> */
.L_x_6648:
[----:B------:R-:W2:Y:S01]  /*2920*/  LDG.E.U16 R2, [R2.64] ;  /* 0x0000002402027981 */ /* 0x000ea2000c1e1500 */
[----:B------:R-:W-:Y:S02]  /*2930*/  MOV R17, RZ ;  /* 0x000000ff00117202 */ /* 0x000fe40000000f00 */
[----:B--2---:R-:W-:Y:S01]  /*2940*/  PRMT R16, RZ, 0x5410, R2 ;  /* 0x00005410ff107816 */ /* 0x004fe20000000002 */
[----:B------:R-:W-:Y:S05]  /*2950*/  BRA `(.L_x_6638) ;  /* 0x000006b000007947 */ /* 0x000fea0003800000 */
.L_x_6645:
        /* <DEDUP_REMOVED lines=10> */
[----:B--2---:R0:W2:Y:S01]  /*2a00*/  I2F.U16 R16, R2 ;  /* 0x0000000200107306 */ /* 0x0040a20000101000 */
[----:B------:R-:W-:Y:S05]  /*2a10*/  BRA `(.L_x_6638) ;  /* 0x000005f000007947 */ /* 0x000fea0003800000 */
.L_x_6652:
        /* <DEDUP_REMOVED lines=20> */
.L_x_6654:
[----:B------:R-:W-:Y:S05]  /*2b60*/  BSYNC B0 ;  /* 0x0000000000007941 */ /* 0x000fea0003800000 */
.L_x_6653:
[----:B------:R-:W-:Y:S01]  /*2b70*/  IMAD.SHL.U32 R2, R2, 0x100000, RZ ;  /* 0x0010000002027824 */ /* 0x000fe200078e00ff */
[----:B------:R-:W-:-:S04]  /*2b80*/  LEA R3, R0, 0x3b800000, 0x17 ;  /* 0x3b80000000037811 */ /* 0x000fc800078eb8ff */
[----:B------:R-:W-:Y:S01]  /*2b90*/  LOP3.LUT R16, R3, R2, R16, 0xfe, !PT ;  /* 0x0000000203107212 */ /* 0x000fe200078efe10 */
[----:B------:R-:W-:Y:S05]  /*2ba0*/  BRA `(.L_x_6638) ;  /* 0x0000046000007947 */ /* 0x000fea0003800000 */
.L_x_6651:
        /* <DEDUP_REMOVED lines=20> */
.L_x_6656:
[----:B------:R-:W-:Y:S05]  /*2cf0*/  BSYNC B0 ;  /* 0x0000000000007941 */ /* 0x000fea0003800000 */
.L_x_6655:
[----:B------:R-:W-:Y:S01]  /*2d00*/  IMAD.SHL.U32 R2, R2, 0x200000, RZ ;  /* 0x0020000002027824 */ /* 0x000fe200078e00ff */
[----:B------:R-:W-:-:S04]  /*2d10*/  LEA R3, R0, 0x37800000, 0x17 ;  /* 0x3780000000037811 */ /* 0x000fc800078eb8ff */
[----:B------:R-:W-:Y:S01]  /*2d20*/  LOP3.LUT R16, R3, R2, R16, 0xfe, !PT ;  /* 0x0000000203107212 */ /* 0x000fe200078efe10 */
[----:B------:R-:W-:Y:S05]  /*2d30*/  BRA `(.L_x_6638) ;  /* 0x000002d000007947 */ /* 0x000fea0003800000 */
.L_x_6650:
        /* <DEDUP_REMOVED lines=14> */
.L_x_6660:
[----:B------:R-:W-:Y:S05]  /*2e20*/  BSYNC B0 ;  /* 0x0000000000007941 */ /* 0x000fea0003800000 */
.L_x_6659:
[----:B------:R-:W-:Y:S01]  /*2e30*/  IMAD.MOV.U32 R17, RZ, RZ, RZ ;  /* 0x000000ffff117224 */ /* 0x000fe200078e00ff */
[----:B------:R-:W-:Y:S05]  /*2e40*/  BRA `(.L_x_6638) ;  /* 0x000001c000007947 */ /* 0x000fea0003800000 */
.L_x_6637:
        /* <DEDUP_REMOVED lines=19> */
[----:B------:R-:W-:Y:S01]  /*2f80*/  CS2R R16, SRZ ;  /* 0x0000000000107805 */ /* 0x000fe2000001ff00 */
[----:B------:R-:W-:Y:S05]  /*2f90*/  BRA `(.L_x_6638) ;  /* 0x0000007000007947 */ /* 0x000fea0003800000 */
.L_x_6658:
[----:B------:R-:W2:Y:S01]  /*2fa0*/  LDG.E.64 R2, [R2.64] ;  /* 0x0000002402027981 */ /* 0x000ea2000c1e1b00 */
[----:B------:R-:W-:Y:S01]  /*2fb0*/  IMAD.MOV.U32 R17, RZ, RZ, RZ ;  /* 0x000000ffff117224 */ /* 0x000fe200078e00ff */
[----:B--2---:R0:W2:Y:S01]  /*2fc0*/  I2F.U64 R16, R2 ;  /* 0x0000000200107312 */ /* 0x0040a20000301000 */
[----:B------:R-:W-:Y:S05]  /*2fd0*/  BRA `(.L_x_6638) ;  /* 0x0000003000007947 */ /* 0x000fea0003800000 */
.L_x_6657:
[----:B------:R-:W2:Y:S01]  /*2fe0*/  LDG.E R2, [R2.64] ;  /* 0x0000002402027981 */ /* 0x000ea2000c1e1900 */
[----:B------:R-:W-:Y:S01]  /*2ff0*/  IMAD.MOV.U32 R17, RZ, RZ, RZ ;  /* 0x000000ffff117224 */ /* 0x000fe200078e00ff */
[----:B--2---:R0:W2:Y:S06]  /*3000*/  I2F.U32 R16, R2 ;  /* 0x0000000200107306 */ /* 0x0040ac0000201000 */
.L_x_6638:
[----:B------:R-:W-:Y:S05]  /*3010*/  BSYNC B7 ;  /* 0x0000000000077941 */ /* 0x000fea0003800000 */
.L_x_6632:
[----:B------:R-:W-:Y:S02]  /*3020*/  IADD3 R22, R22, 0x80, RZ ;  /* 0x0000008016167810 */ /* 0x000fe40007ffe0ff */
.L_x_6631:
[----:B------:R-:W-:Y:S05]  /*3030*/  BSYNC B6 ;  /* 0x0000000000067941 */ /* 0x000fea0003800000 */
.L_x_6630:
[----:B------:R-:W-:Y:S01]  /*3040*/  ISETP.GE.AND P0, PT, R22, R28, PT ;  /* 0x0000001c1600720c */ /* 0x000fe20003f06270 */
[----:B------:R-:W-:Y:S01]  /*3050*/  BSSY B6, `(.L_x_6661) ;  /* 0x00000f8000067945 */ /* 0x000fe20003800000 */
[----:B------:R-:W-:-:S11]  /*3060*/  IMAD.MOV.U32 R18, RZ, RZ, RZ ;  /* 0x000000ffff127224 */ /* 0x000fd600078e00ff */
[----:B------:R-:W-:Y:S05]  /*3070*/  @P0 BRA `(.L_x_6662) ;  /* 0x00000f5000000947 */ /* 0x000fea0003800000 */
[----:B------:R-:W-:Y:S02]  /*3080*/  PRMT R0, R23, 0x9910, RZ ;  /* 0x0000991017007816 */ /* 0x000fe400000000ff */
[----:B------:R-:W-:Y:S02]  /*3090*/  LEA R22, R29, R22, 0x9 ;  /* 0x000000161d167211 */ /* 0x000fe400078e48ff */
[----:B------:R-:W-:-:S03]  /*30a0*/  ISETP.GT.AND P1, PT, R0, 0x9, PT ;  /* 0x000000090000780c */ /* 0x000fc60003f24270 */
[----:B------:R-:W-:-:S05]  /*30b0*/  IMAD R22, R22, c[0x0][0x180], RZ ;  /* 0x0000600016167a24 */ /* 0x000fca00078e02ff */
[----:B0-----:R-:W-:-:S05]  /*30c0*/  IADD3 R2, P0, R22, c[0x0][0x170], RZ ;  /* 0x00005c0016027a10 */ /* 0x001fca0007f1e0ff */
[----:B------:R-:W-:Y:S01]  /*30d0*/  IMAD.X R3, RZ, RZ, c[0x0][0x174], P0 ;  /* 0x00005d00ff037624 */ /* 0x000fe200000e06ff */
        /* <DEDUP_REMOVED lines=9> */
[----:B------:R-:W3:Y:S01]  /*3170*/  LDG.E.S8 R2, [R2.64] ;  /* 0x0000002402027981 */ /* 0x000ee2000c1e1300 */
[----:B------:R-:W-:Y:S01]  /*3180*/  IMAD.MOV.U32 R19, RZ, RZ, RZ ;  /* 0x000000ffff137224 */ /* 0x000fe200078e00ff */
[----:B---3--:R0:W3:Y:S01]  /*3190*/  I2F.S16 R18, R2 ;  /* 0x0000000200127306 */ /* 0x0080e20000101400 */
[----:B------:R-:W-:Y:S05]  /*31a0*/  BRA `(.L_x_6662) ;  /* 0x00000e2000007947 */ /* 0x000fea0003800000 */
.L_x_6666:
[----:B------:R-:W3:Y:S01]  /*31b0*/  LDG.E.U8 R2, [R2.64] ;  /* 0x0000002402027981 */ /* 0x000ee2000c1e1100 */
[----:B------:R-:W-:Y:S01]  /*31c0*/  IMAD.MOV.U32 R19, RZ, RZ, RZ ;  /* 0x000000ffff137224 */ /* 0x000fe200078e00ff */
[----:B---3--:R0:W3:Y:S01]  /*31d0*/  I2F.U16 R18, R2 ;  /* 0x0000000200127306 */ /* 0x0080e20000101000 */
[----:B------:R-:W-:Y:S05]  /*31e0*/  BRA `(.L_x_6662) ;  /* 0x00000de000007947 */ /* 0x000fea0003800000 */
.L_x_6665:
[----:B------:R-:W-:-:S13]  /*31f0*/  ISETP.NE.AND P0, PT, R0, 0x2, PT ;  /* 0x000000020000780c */ /* 0x000fda0003f05270 */
[----:B------:R-:W-:Y:S05]  /*3200*/  @!P0 BRA `(.L_x_6668) ;  /* 0x000000c000008947 */ /* 0x000fea0003800000 */
[----:B------:R-:W-:-:S13]  /*3210*/  ISETP.NE.AND P0, PT, R0, 0x3, PT ;  /* 0x000000030000780c */ /* 0x000fda0003f05270 */
[----:B------:R-:W-:Y:S05]  /*3220*/  @!P0 BRA `(.L_x_6669) ;  /* 0x0000006000008947 */ /* 0x000fea0003800000 */
[----:B------:R-:W-:-:S13]  /*3230*/  ISETP.NE.AND P0, PT, R0, 0x4, PT ;  /* 0x000000040000780c */ /* 0x000fda0003f05270 */
[----:B------:R-:W-:Y:S05]  /*3240*/  @P0 BRA `(.L_x_6667) ;  /* 0x00000bc000000947 */ /* 0x000fea0003800000 */
[----:B------:R-:W3:Y:S01]  /*3250*/  LDG.E.64 R2, [R2.64] ;  /* 0x0000002402027981 */ /* 0x000ee2000c1e1b00 */
[----:B------:R-:W-:Y:S01]  /*3260*/  IMAD.MOV.U32 R19, RZ, RZ, RZ ;  /* 0x000000ffff137224 */ /* 0x000fe200078e00ff */
[----:B---3--:R0:W3:Y:S01]  /*3270*/  I2F.S64 R18, R2 ;  /* 0x0000000200127312 */ /* 0x0080e20000301400 */
[----:B------:R-:W-:Y:S05]  /*3280*/  BRA `(.L_x_6662) ;  /* 0x00000d4000007947 */ /* 0x000fea0003800000 */
.L_x_6669:
[----:B------:R-:W3:Y:S01]  /*3290*/  LDG.E R2, [R2.64] ;  /* 0x0000002402027981 */ /* 0x000ee2000c1e1900 */
[----:B------:R-:W-:Y:S01]  /*32a0*/  IMAD.MOV.U32 R19, RZ, RZ, RZ ;  /* 0x000000ffff137224 */ /* 0x000fe200078e00ff */
[----:B---3--:R0:W3:Y:S01]  /*32b0*/  I2F R18, R2 ;  /* 0x0000000200127306 */ /* 0x0080e20000201400 */
[----:B------:R-:W-:Y:S05]  /*32c0*/  BRA `(.L_x_6662) ;  /* 0x00000d0000007947 */ /* 0x000fea0003800000 */
.L_x_6668:
[----:B------:R-:W3:Y:S01]  /*32d0*/  LDG.E.U16 R2, [R2.64] ;  /* 0x0000002402027981 */ /* 0x000ee2000c1e1500 */
[----:B------:R-:W-:Y:S01]  /*32e0*/  IMAD.MOV.U32 R19, RZ, RZ, RZ ;  /* 0x000000ffff137224 */ /* 0x000fe200078e00ff */
[----:B---3--:R0:W3:Y:S01]  /*32f0*/  I2F.S16 R18, R2 ;  /* 0x0000000200127306 */ /* 0x0080e20000101400 */
[----:B------:R-:W-:Y:S05]  /*3300*/  BRA `(.L_x_6662) ;  /* 0x00000cc000007947 */ /* 0x000fea0003800000 */
.L_x_6664:
        /* <DEDUP_REMOVED lines=9> */
.L_x_6671:
[----:B------:R-:W3:Y:S01]  /*33a0*/  LDG.E.U16 R2, [R2.64] ;  /* 0x0000002402027981 */ /* 0x000ee2000c1e1500 */
[----:B------:R-:W-:Y:S01]  /*33b0*/  IMAD.MOV.U32 R19, RZ, RZ, RZ ;  /* 0x000000ffff137224 */ /* 0x000fe200078e00ff */
[----:B---3--:R-:W-:Y:S01]  /*33c0*/  HADD2.F32 R18, -RZ, R2.H0_H0 ;  /* 0x20000002ff127230 */ /* 0x008fe20000004100 */
[----:B------:R-:W-:Y:S05]  /*33d0*/  BRA `(.L_x_6662) ;  /* 0x00000bf000007947 */ /* 0x000fea0003800000 */
.L_x_6670:
        /* <DEDUP_REMOVED lines=8> */
.L_x_6673:
[----:B------:R-:W3:Y:S02]  /*3460*/  LDG.E R2, [R2.64] ;  /* 0x0000002402027981 */ /* 0x000ee4000c1e1900 */
[--C-:B---3--:R-:W-:Y:S02]  /*3470*/  HADD2.F32 R19, -RZ, R2.reuse.H1_H1 ;  /* 0x30000002ff137230 */ /* 0x108fe40000004100 */
[----:B------:R-:W-:Y:S01]  /*3480*/  HADD2.F32 R18, -RZ, R2.H0_H0 ;  /* 0x20000002ff127230 */ /* 0x000fe20000004100 */
[----:B------:R-:W-:Y:S05]  /*3490*/  BRA `(.L_x_6662) ;  /* 0x00000b3000007947 */ /* 0x000fea0003800000 */
.L_x_6672:
[----:B------:R-:W3:Y:S01]  /*34a0*/  LDG.E.64 R2, [R2.64] ;  /* 0x0000002402027981 */ /* 0x000ee2000c1e1b00 */
[----:B------:R-:W-:Y:S01]  /*34b0*/  IMAD.MOV.U32 R19, RZ, RZ, RZ ;  /* 0x000000ffff137224 */ /* 0x000fe200078e00ff */
[----:B---3--:R-:W0:Y:S01]  /*34c0*/  F2F.F32.F64 R18, R2 ;  /* 0x0000000200127310 */ /* 0x008e220000301000 */
[----:B------:R-:W0:-:S14]  /*34d0*/  DSETP.GEU.AND P0, PT, |R2|, c[0x2][0x0], PT ;  /* 0x008000000200762a */ /* 0x000e1c0003f0e200 */
[----:B0-----:R-:W-:Y:S01]  /*34e0*/  @!P0 FMUL R18, R18, 1.175494350822287508e-38 ;  /* 0x0080000012128820 */ /* 0x001fe20000400000 */
[----:B------:R-:W-:Y:S05]  /*34f0*/  BRA `(.L_x_6662) ;  /* 0x00000ad000007947 */ /* 0x000fea0003800000 */
.L_x_6663:
        /* <DEDUP_REMOVED lines=11> */
[----:B------:R-:W-:Y:S01]  /*35b0*/  FSEL R18, RZ, 1, !P0 ;  /* 0x3f800000ff127808 */ /* 0x000fe20004000000 */
[----:B------:R-:W-:Y:S05]  /*35c0*/  BRA `(.L_x_6662) ;  /* 0x00000a0000007947 */ /* 0x000fea0003800000 */
.L_x_6676:
[----:B------:R-:W3:Y:S02]  /*35d0*/  LDG.E.128 R4, [R2.64] ;  /* 0x0000002402047981 */ /* 0x000ee4000c1e1d00 */
[----:B---3--:R-:W0:Y:S01]  /*35e0*/  F2F.F32.F64 R19, R6 ;  /* 0x0000000600137310 */ /* 0x008e220000301000 */
[----:B------:R-:W0:-:S04]  /*35f0*/  DSETP.GEU.AND P0, PT, |R6|, c[0x2][0x0], PT ;  /* 0x008000000600762a */ /* 0x000e080003f0e200 */
[----:B------:R-:W3:-:S03]  /*3600*/  DSETP.GEU.AND P1, PT, |R4|, c[0x2][0x0], PT ;  /* 0x008000000400762a */ /* 0x000ec60003f2e200 */
[----:B------:R-:W3:Y:S07]  /*3610*/  F2F.F32.F64 R18, R4 ;  /* 0x0000000400127310 */ /* 0x000eee0000301000 */
[----:B0-----:R-:W-:-:S04]  /*3620*/  @!P0 FMUL R19, R19, 1.175494350822287508e-38 ;  /* 0x0080000013138820 */ /* 0x001fc80000400000 */
[----:B---3--:R-:W-:Y:S01]  /*3630*/  @!P1 FMUL R18, R18, 1.175494350822287508e-38 ;  /* 0x0080000012129820 */ /* 0x008fe20000400000 */
[----:B------:R-:W-:Y:S05]  /*3640*/  BRA `(.L_x_6662) ;  /* 0x0000098000007947 */ /* 0x000fea0003800000 */
.L_x_6675:
        /* <DEDUP_REMOVED lines=8> */
[----:B------:R-:W-:Y:S02]  /*36d0*/  IMAD.MOV.U32 R19, RZ, RZ, RZ ;  /* 0x000000ffff137224 */ /* 0x000fe400078e00ff */
[----:B---3--:R-:W-:-:S05]  /*36e0*/  IMAD.SHL.U32 R18, R18, 0x1000000, RZ ;  /* 0x0100000012127824 */ /* 0x008fca00078e00ff */
        /* <DEDUP_REMOVED lines=17> */
.L_x_6678:
[----:B------:R-:W3:Y:S01]  /*3800*/  LDG.E.U8 R2, [R2.64] ;  /* 0x0000002402027981 */ /* 0x000ee2000c1e1100 */
[----:B------:R-:W-:Y:S01]  /*3810*/  IMAD.MOV.U32 R19, RZ, RZ, RZ ;  /* 0x000000ffff137224 */ /* 0x000fe200078e00ff */
[C---:B---3--:R-:W-:Y:S01]  /*3820*/  SHF.L.U32 R0, R2.reuse, 0x19, RZ ;  /* 0x0000001902007819 */ /* 0x048fe200000006ff */
        /* <DEDUP_REMOVED lines=11> */
.L_x_6677:
[----:B------:R-:W3:Y:S01]  /*38e0*/  LDG.E.U16 R2, [R2.64] ;  /* 0x0000002402027981 */ /* 0x000ee2000c1e1500 */
[----:B------:R-:W-:Y:S01]  /*38f0*/  IMAD.MOV.U32 R19, RZ, RZ, RZ ;  /* 0x000000ffff137224 */ /* 0x000fe200078e00ff */
[----:B---3--:R-:W-:Y:S01]  /*3900*/  PRMT R18, RZ, 0x5410, R2 ;  /* 0x00005410ff127816 */ /* 0x008fe20000000002 */
[----:B------:R-:W-:Y:S05]  /*3910*/  BRA `(.L_x_6662) ;  /* 0x000006b000007947 */ /* 0x000fea0003800000 */
.L_x_6674:
        /* <DEDUP_REMOVED lines=8> */
[----:B------:R-:W3:Y:S01]  /*39a0*/  LDG.E.U16 R2, [R2.64] ;  /* 0x0000002402027981 */ /* 0x000ee2000c1e1500 */
[----:B------:R-:W-:Y:S01]  /*39b0*/  IMAD.MOV.U32 R19, RZ, RZ, RZ ;  /* 0x000000ffff137224 */ /* 0x000fe200078e00ff */
[----:B---3--:R0:W3:Y:S01]  /*39c0*/  I2F.U16 R18, R2 ;  /* 0x0000000200127306 */ /* 0x0080e20000101000 */
[----:B------:R-:W-:Y:S05]  /*39d0*/  BRA `(.L_x_6662) ;  /* 0x000005f000007947 */ /* 0x000fea0003800000 */
.L_x_6681:
[----:B------:R-:W3:Y:S01]  /*39e0*/  LDG.E.U8 R2, [R2.64] ;  /* 0x0000002402027981 */ /* 0x000ee2000c1e1100 */
[----:B------:R-:W-:Y:S01]  /*39f0*/  CS2R R18, SRZ ;  /* 0x0000000000127805 */ /* 0x000fe2000001ff00 */
[----:B---3--:R-:W-:-:S13]  /*3a00*/  ISETP.NE.AND P0, PT, R2, RZ, PT ;  /* 0x000000ff0200720c */ /* 0x008fda0003f05270 */
        /* <DEDUP_REMOVED lines=17> */
.L_x_6683:
[----:B------:R-:W-:Y:S05]  /*3b20*/  BSYNC B0 ;  /* 0x0000000000007941 */ /* 0x000fea0003800000 */
.L_x_6682:
[----:B------:R-:W-:Y:S01]  /*3b30*/  IMAD.SHL.U32 R2, R2, 0x100000, RZ ;  /* 0x0010000002027824 */ /* 0x000fe200078e00ff */
[----:B------:R-:W-:-:S04]  /*3b40*/  LEA R3, R0, 0x3b800000, 0x17 ;  /* 0x3b80000000037811 */ /* 0x000fc800078eb8ff */
[----:B------:R-:W-:Y:S01]  /*3b50*/  LOP3.LUT R18, R3, R2, R18, 0xfe, !PT ;  /* 0x0000000203127212 */ /* 0x000fe200078efe12 */
[----:B------:R-:W-:Y:S05]  /*3b60*/  BRA `(.L_x_6662) ;  /* 0x0000046000007947 */ /* 0x000fea0003800000 */
.L_x_6680:
[----:B------:R-:W3:Y:S01]  /*3b70*/  LDG.E.U8 R2, [R2.64] ;  /* 0x0000002402027981 */ /* 0x000ee2000c1e1100 */
[----:B------:R-:W-:Y:S01]  /*3b80*/  CS2R R18, SRZ ;  /* 0x0000000000127805 */ /* 0x000fe2000001ff00 */
        /* <DEDUP_REMOVED lines=18> */
.L_x_6685:
[----:B------:R-:W-:Y:S05]  /*3cb0*/  BSYNC B0 ;  /* 0x0000000000007941 */ /* 0x000fea0003800000 */
.L_x_6684:
[----:B------:R-:W-:Y:S01]  /*3cc0*/  IMAD.SHL.U32 R2, R2, 0x200000, RZ ;  /* 0x0020000002027824 */ /* 0x000fe200078e00ff */
[----:B------:R-:W-:-:S04]  /*3cd0*/  LEA R3, R0, 0x37800000, 0x17 ;  /* 0x3780000000037811 */ /* 0x000fc800078eb8ff */
[----:B------:R-:W-:Y:S01]  /*3ce0*/  LOP3.LUT R18, R3, R2, R18, 0xfe, !PT ;  /* 0x0000000203127212 */ /* 0x000fe200078efe12 */
[----:B------:R-:W-:Y:S05]  /*3cf0*/  BRA `(.L_x_6662) ;  /* 0x000002d000007947 */ /* 0x000fea0003800000 */
.L_x_6679:
        /* <DEDUP_REMOVED lines=12> */
[----:B------:R-:W-:Y:S01]  /*3dc0*/  @!P0 MOV R18, 0x7f800001 ;  /* 0x7f80000100128802 */ /* 0x000fe20000000f00 */
[----:B------:R-:W-:Y:S02]  /*3dd0*/  @P0 IMAD.SHL.U32 R18, R2, 0x800000, RZ ;  /* 0x0080000002120824 */ /* 0x000fe400078e00ff */
.L_x_6689:
[----:B------:R-:W-:Y:S05]  /*3de0*/  BSYNC B0 ;  /* 0x0000000000007941 */ /* 0x000fea0003800000 */
.L_x_6688:
[----:B------:R-:W-:Y:S01]  /*3df0*/  IMAD.MOV.U32 R19, RZ, RZ, RZ ;  /* 0x000000ffff137224 */ /* 0x000fe200078e00ff */
[----:B------:R-:W-:Y:S05]  /*3e00*/  BRA `(.L_x_6662) ;  /* 0x000001c000007947 */ /* 0x000fea0003800000 */
.L_x_6667:
[----:B------:R-:W-:Y:S01]  /*3e10*/  MOV R2, 0x0 ;  /* 0x0000000000027802 */ /* 0x000fe20000000f00 */
[----:B------:R-:W-:Y:S01]  /*3e20*/  HFMA2.MMA R8, -RZ, RZ, 0, 4.64916229248046875e-06 ;  /* 0x0000004eff087435 */ /* 0x000fe200000001ff */
[----:B------:R-:W-:Y:S02]  /*3e30*/  IMAD.MOV.U32 R4, RZ, RZ, c[0x4][0x158] ;  /* 0x01005600ff047624 */ /* 0x000fe400078e00ff */
[----:B------:R-:W-:Y:S02]  /*3e40*/  IMAD.MOV.U32 R5, RZ, RZ, c[0x4][0x15c] ;  /* 0x01005700ff057624 */ /* 0x000fe400078e00ff */
[----:B------:R-:W0:Y:S01]  /*3e50*/  LDC.64 R2, c[0x4][R2] ;  /* 0x0100000002027b82 */ /* 0x000e220000000a00 */
[----:B------:R-:W-:Y:S02]  /*3e60*/  IMAD.MOV.U32 R6, RZ, RZ, c[0x4][0x160] ;  /* 0x01005800ff067624 */ /* 0x000fe400078e00ff */
[----:B------:R-:W-:-:S02]  /*3e70*/  IMAD.MOV.U32 R7, RZ, RZ, c[0x4][0x164] ;  /* 0x01005900ff077624 */ /* 0x000fc400078e00ff */
        /* <DEDUP_REMOVED lines=12> */
[----:B------:R-:W-:Y:S01]  /*3f40*/  CS2R R18, SRZ ;  /* 0x0000000000127805 */ /* 0x000fe2000001ff00 */
[----:B------:R-:W-:Y:S05]  /*3f50*/  BRA `(.L_x_6662) ;  /* 0x0000007000007947 */ /* 0x000fea0003800000 */
.L_x_6687:
[----:B------:R-:W3:Y:S01]  /*3f60*/  LDG.E.64 R2, [R2.64] ;  /* 0x0000002402027981 */ /* 0x000ee2000c1e1b00 */
[----:B------:R-:W-:Y:S01]  /*3f70*/  IMAD.MOV.U32 R19, RZ, RZ, RZ ;  /* 0x000000ffff137224 */ /* 0x000fe200078e00ff */
[----:B---3--:R0:W3:Y:S01]  /*3f80*/  I2F.U64 R18, R2 ;  /* 0x0000000200127312 */ /* 0x0080e20000301000 */
[----:B------:R-:W-:Y:S05]  /*3f90*/  BRA `(.L_x_6662) ;  /* 0x0000003000007947 */ /* 0x000fea0003800000 */
.L_x_6686:
[----:B------:R-:W3:Y:S01]  /*3fa0*/  LDG.E R2, [R2.64] ;  /* 0x0000002402027981 */ /* 0x000ee2000c1e1900 */
[----:B------:R-:W-:Y:S01]  /*3fb0*/  IMAD.MOV.U32 R19, RZ, RZ, RZ ;  /* 0x000000ffff137224 */ /* 0x000fe200078e00ff */
[----:B---3--:R0:W3:Y:S06]  /*3fc0*/  I2F.U32 R18, R2 ;  /* 0x0000000200127306 */ /* 0x0080ec0000201000 */
.L_x_6662:
[----:B------:R-:W-:Y:S05]  /*3fd0*/  BSYNC B6 ;  /* 0x0000000000067941 */ /* 0x000fea0003800000 */
.L_x_6661:
[----:B------:R-:W-:Y:S01]  /*3fe0*/  ISETP.NE.AND P0, PT, R30, RZ, PT ;  /* 0x000000ff1e00720c */ /* 0x000fe20003f05270 */
[----:B------:R-:W-:Y:S01]  /*3ff0*/  BSSY B0, `(.L_x_6690) ;  /* 0x00002bd000007945 */ /* 0x000fe20003800000 */
[----:B------:R-:W-:Y:S01]  /*4000*/  MOV R23, RZ ;  /* 0x000000ff00177202 */ /* 0x000fe20000000f00 */
[----:B------:R-:W-:-:S10]  /*4010*/  CS2R R10, SRZ ;  /* 0x00000000000a7805 */ /* 0x000fd4000001ff00 */
[----:B------:R-:W-:Y:S05]  /*4020*/  @P0 BRA `(.L_x_6691) ;  /* 0x00002b9000000947 */ /* 0x000fea0003800000 */
[----:B-----5:R-:W-:Y:S01]  /*4030*/  FSETP.GTU.FTZ.AND P0, PT, |R27|, +INF , PT ;  /* 0x7f8000001b00780b */ /* 0x020fe20003f1c200 */
[C---:B0-----:R-:W-:Y:S01]  /*4040*/  FADD.FTZ R2, |R26|.reuse, -RZ ;  /* 0x800000ff1a027221 */ /* 0x041fe20000010200 */
        /* <DEDUP_REMOVED lines=8> */
[----:B------:R-:W-:Y:S01]  /*40d0*/  FSETP.NEU.FTZ.AND P1, PT, R27, RZ, PT ;  /* 0x000000ff1b00720b */ /* 0x000fe20003f3d000 */
[----:B------:R-:W-:Y:S01]  /*40e0*/  IMAD.MOV.U32 R11, RZ, RZ, R27 ;  /* 0x000000ffff0b7224 */ /* 0x000fe200078e001b */
[----:B------:R-:W-:Y:S01]  /*40f0*/  FSETP.NEU.FTZ.AND P0, PT, R26, RZ, PT ;  /* 0x000000ff1a00720b */ /* 0x000fe20003f1d000 */
[----:B------:R-:W-:-:S12]  /*4100*/  IMAD.MOV.U32 R10, RZ, RZ, R26 ;  /* 0x000000ffff0a7224 */ /* 0x000fd800078e001a */
[----:B------:R-:W-:Y:S05]  /*4110*/  @!P0 BRA !P1, `(.L_x_6691) ;  /* 0x00002aa000008947 */ /* 0x000fea0004800000 */
[----:B------:R-:W-:Y:S01]  /*4120*/  FSETP.GEU.FTZ.AND P0, PT, R2, 0.00021143197955098003149, PT ;  /* 0x395db3d70200780b */ /* 0x000fe20003f1e000 */
[----:B------:R-:W-:Y:S01]  /*4130*/  IMAD.MOV.U32 R11, RZ, RZ, R27 ;  /* 0x000000ffff0b7224 */ /* 0x000fe200078e001b */
[----:B------:R-:W-:Y:S01]  /*4140*/  FSETP.GEU.FTZ.AND P1, PT, |R27|, 0.00021143197955098003149, PT ;  /* 0x395db3d71b00780b */ /* 0x000fe20003f3e200 */
[----:B------:R-:W-:-:S12]  /*4150*/  IMAD.MOV.U32 R10, RZ, RZ, R26 ;  /* 0x000000ffff0a7224 */ /* 0x000fd800078e001a */
[----:B------:R-:W-:Y:S05]  /*4160*/  @!P0 BRA !P1, `(.L_x_6691) ;  /* 0x00002a5000008947 */ /* 0x000fea0004800000 */
        /* <DEDUP_REMOVED lines=28> */
[----:B------:R-:W4:Y:S01]  /*4330*/  MUFU.SQRT R14, R14 ;  /* 0x0000000e000e7308 */ /* 0x000f220000002000 */
[----:B0-----:R-:W-:Y:S01]  /*4340*/  @P0 FMUL.FTZ R5, R10, R7 ;  /* 0x000000070a050220 */ /* 0x001fe20000410000 */
[----:B------:R-:W-:-:S04]  /*4350*/  FSETP.NEU.FTZ.AND P0, PT, R11, +INF , PT ;  /* 0x7f8000000b00780b */ /* 0x000fc80003f1d000 */
[----:B------:R-:W-:Y:S01]  /*4360*/  FSEL R5, R5, +INF , P1 ;  /* 0x7f80000005057808 */ /* 0x000fe20000800000 */
[----:B----4-:R-:W-:-:S05]  /*4370*/  @P2 FMUL.FTZ R4, R14, R13 ;  /* 0x0000000d0e042220 */ /* 0x010fca0000410000 */
        /* <DEDUP_REMOVED lines=22> */
[----:B0-----:R-:W-:Y:S01]  /*44e0*/  @!P0 FMUL.FTZ R11, R6, |R27| ;  /* 0x4000001b060b8220 */ /* 0x001fe20000410000 */
[----:B------:R-:W-:Y:S05]  /*44f0*/  @!P0 BRA `(.L_x_6695) ;  /* 0x0000060000008947 */ /* 0x000fea0003800000 */
[----:B------:R-:W-:Y:S01]  /*4500*/  FMUL.FTZ R8, R0, R3 ;  /* 0x0000000300087220 */ /* 0x000fe20000410000 */
[----:B------:R-:W-:Y:S01]  /*4510*/  HFMA2.MMA R13, -RZ, RZ, 1.3056640625, -1.8671875 ;  /* 0x3d39bf78ff0d7435 */ /* 0x000fe200000001ff */
        /* <DEDUP_REMOVED lines=31> */
.L_x_6697:
        /* <DEDUP_REMOVED lines=10> */
.L_x_6699:
[----:B------:R-:W-:-:S04]  /*47b0*/  FADD.FTZ R6, -R0, R5 ;  /* 0x0000000500067221 */ /* 0x000fc80000010100 */
[----:B------:R-:W-:Y:S02]  /*47c0*/  FMUL.FTZ R6, R6, 0.5 ;  /* 0x3f00000006067820 */ /* 0x000fe40000410000 */
.L_x_6700:
[----:B------:R-:W-:Y:S05]  /*47d0*/  BSYNC B2 ;  /* 0x0000000000027941 */ /* 0x000fea0003800000 */
.L_x_6698:
        /* <DEDUP_REMOVED lines=11> */
.L_x_6702:
[----:B------:R-:W-:-:S04]  /*4890*/  FADD.FTZ R8, R4, -R9 ;  /* 0x8000000904087221 */ /* 0x000fc80000010000 */
[----:B------:R-:W-:Y:S02]  /*48a0*/  FMUL.FTZ R9, R8, 0.5 ;  /* 0x3f00000008097820 */ /* 0x000fe40000410000 */
.L_x_6703:
[----:B------:R-:W-:Y:S05]  /*48b0*/  BSYNC B2 ;  /* 0x0000000000027941 */ /* 0x000fea0003800000 */
.L_x_6701:
        /* <DEDUP_REMOVED lines=35> */
.L_x_6696:
[----:B------:R0:W4:Y:S02]  /*4af0*/  MUFU.SQRT R11, R12 ;  /* 0x0000000c000b7308 */ /* 0x0001240000002000 */
.L_x_6695:
[----:B------:R-:W-:Y:S05]  /*4b00*/  BSYNC B1 ;  /* 0x0000000000017941 */ /* 0x000fea0003800000 */
.L_x_6694:
[----:B------:R-:W-:Y:S01]  /*4b10*/  FSETP.GEU.FTZ.AND P0, PT, R2, 4.336808689942017736e-19, PT ;  /* 0x210000000200780b */ /* 0x000fe20003f1e000 */
[----:B------:R-:W-:Y:S01]  /*4b20*/  BSSY B3, `(.L_x_6704) ;  /* 0x0000092000037945 */ /* 0x000fe20003800000 */
[----:B------:R-:W-:Y:S11]  /*4b30*/  BSSY B1, `(.L_x_6705) ;  /* 0x000005d000017945 */ /* 0x000ff60003800000 */
[----:B------:R-:W-:Y:S05]  /*4b40*/  @!P0 BRA `(.L_x_6706) ;  /* 0x0000059000008947 */ /* 0x000fea0003800000 */
[----:B------:R-:W5:Y:S02]  /*4b50*/  MUFU.RCP R9, R7 ;  /* 0x0000000700097308 */ /* 0x000f640000001000 */
[----:B-----5:R-:W-:-:S05]  /*4b60*/  FMUL.FTZ R6, R2, R9 ;  /* 0x0000000902067220 */ /* 0x020fca0000410000 */
[----:B------:R-:W-:-:S13]  /*4b70*/  FSETP.GT.FTZ.AND P0, PT, R6, 0.64170002937316894531, PT ;  /* 0x3f2446740600780b */ /* 0x000fda0003f14000 */
[----:B------:R-:W-:Y:S01]  /*4b80*/  @!P0 BREAK B1 ;  /* 0x0000000000018942 */ /* 0x000fe20003800000 */
[----:B------:R-:W-:Y:S05]  /*4b90*/  @P0 BRA `(.L_x_6707) ;  /* 0x000001a000000947 */ /* 0x000fea0003800000 */
[----:B------:R-:W-:Y:S01]  /*4ba0*/  IMAD.MOV.U32 R3, RZ, RZ, 0x3f000000 ;  /* 0x3f000000ff037424 */ /* 0x000fe200078e00ff */
[C---:B------:R-:W-:Y:S01]  /*4bb0*/  FSETP.GT.FTZ.AND P0, PT, |R6|.reuse, 0.56000000238418579102, PT ;  /* 0x3f0f5c290600780b */ /* 0x040fe20003f14200 */
[C---:B------:R-:W-:Y:S01]  /*4bc0*/  FADD.FTZ R0, |R6|.reuse, -RZ ;  /* 0x800000ff06007221 */ /* 0x040fe20000010200 */
[----:B------:R-:W-:Y:S01]  /*4bd0*/  FSETP.NEU.FTZ.AND P1, PT, |R6|, 1, PT ;  /* 0x3f8000000600780b */ /* 0x000fe20003f3d200 */
[----:B------:R-:W-:Y:S02]  /*4be0*/  IMAD.MOV.U32 R5, RZ, RZ, 0x3fd774eb ;  /* 0x3fd774ebff057424 */ /* 0x000fe400078e00ff */
[----:B------:R-:W-:-:S04]  /*4bf0*/  FFMA.FTZ R2, -R0, R3, 0.5 ;  /* 0x3f00000000027423 */ /* 0x000fc80000010103 */
[----:B------:R-:W5:Y:S02]  /*4c00*/  MUFU.RSQ R3, R2 ;  /* 0x0000000200037308 */ /* 0x000f640000001400 */
[----:B-----5:R-:W-:Y:S02]  /*4c10*/  FMUL.FTZ R4, R2, R3 ;  /* 0x0000000302047220 */ /* 0x020fe40000410000 */
        /* <DEDUP_REMOVED lines=18> */
.L_x_6707:
        /* <DEDUP_REMOVED lines=13> */
[----:B------:R-:W5:Y:S02]  /*4e10*/  @P0 MUFU.RCP R5, R5 ;  /* 0x0000000500050308 */ /* 0x000f640000001000 */
[----:B-----5:R-:W-:Y:S02]  /*4e20*/  @P0 FMUL.FTZ.D2 R0, R0, R5 ;  /* 0x0000000500000220 */ /* 0x020fe40000310000 */
[----:B------:R-:W-:Y:S01]  /*4e30*/  @!P0 FMUL.FTZ R0, |R27|, 0.5 ;  /* 0x3f0000001b008820 */ /* 0x000fe20000410200 */
[----:B------:R-:W-:Y:S05]  /*4e40*/  BRA `(.L_x_6714) ;  /* 0x0000002000007947 */ /* 0x000fea0003800000 */
.L_x_6713:
[----:B------:R-:W-:-:S04]  /*4e50*/  FADD.FTZ R0, -R0, R5 ;  /* 0x0000000500007221 */ /* 0x000fc80000010100 */
[----:B------:R-:W-:Y:S02]  /*4e60*/  FMUL.FTZ R0, R0, 0.5 ;  /* 0x3f00000000007820 */ /* 0x000fe40000410000 */
.L_x_6714:
[----:B------:R-:W-:Y:S05]  /*4e70*/  BSYNC B4 ;  /* 0x0000000000047941 */ /* 0x000fea0003800000 */
.L_x_6712:
        /* <DEDUP_REMOVED lines=10> */
.L_x_6716:
[----:B------:R-:W-:-:S04]  /*4f20*/  FADD.FTZ R3, -R3, R4 ;  /* 0x0000000403037221 */ /* 0x000fc80000010100 */
[----:B------:R-:W-:Y:S02]  /*4f30*/  FMUL.FTZ R3, R3, 0.5 ;  /* 0x3f00000003037820 */ /* 0x000fe40000410000 */
.L_x_6717:
[----:B------:R-:W-:Y:S05]  /*4f40*/  BSYNC B4 ;  /* 0x0000000000047941 */ /* 0x000fea0003800000 */
.L_x_6715:
[----:B------:R-:W-:Y:S02]  /*4f50*/  FADD.FTZ R0, R3, R0 ;  /* 0x0000000003007221 */ /* 0x000fe40000010000 */
[----:B------:R-:W-:-:S04]  /*4f60*/  FADD.FTZ R7, R2, R7 ;  /* 0x0000000702077221 */ /* 0x000fc80000010000 */
[----:B------:R-:W-:-:S04]  /*4f70*/  FMUL.FTZ R0, R7, R0 ;  /* 0x0000000007007220 */ /* 0x000fc80000410000 */
[----:B------:R0:W4:Y:S01]  /*4f80*/  MUFU.SQRT R10, R0 ;  /* 0x00000000000a7308 */ /* 0x0001220000002000 */
[----:B------:R-:W-:Y:S05]  /*4f90*/  BRA `(.L_x_6718) ;  /* 0x0000012000007947 */ /* 0x000fea0003800000 */
.L_x_6711:
[----:B------:R-:W-:-:S13]  /*4fa0*/  FSETP.GT.FTZ.AND P0, PT, R2, 1, PT ;  /* 0x3f8000000200780b */ /* 0x000fda0003f14000 */
[----:B------:R-:W-:Y:S02]  /*4fb0*/  @P0 FMUL.FTZ R5, R0, R3 ;  /* 0x0000000300050220 */ /* 0x000fe40000410000 */
[----:B------:R-:W-:-:S04]  /*4fc0*/  @!P0 FADD.FTZ R3, -R2, 1 ;  /* 0x3f80000002038421 */ /* 0x000fc80000010100 */
[----:B------:R-:W5:Y:S01]  /*4fd0*/  @P0 MUFU.SQRT R5, R5 ;  /* 0x0000000500050308 */ /* 0x000f620000002000 */
[----:B------:R-:W-:Y:S02]  /*4fe0*/  @!P0 FMUL.FTZ R4, R0, R3 ;  /* 0x0000000300048220 */ /* 0x000fe40000410000 */
[----:B------:R-:W-:-:S04]  /*4ff0*/  @P0 FMUL.FTZ R3, |R27|, 2.81474976710656000000e+14 ;  /* 0x578000001b030820 */ /* 0x000fc80000410200 */
[----:B------:R-:W-:Y:S01]  /*5000*/  @P0 FMUL.FTZ R3, R2, R3 ;  /* 0x0000000302030220 */ /* 0x000fe20000410000 */
[----:B------:R-:W-:Y:S01]  /*5010*/  @!P0 MUFU.SQRT R10, R4 ;  /* 0x00000004000a8308 */ /* 0x000fe20000002000 */
[----:B------:R-:W-:-:S07]  /*5020*/  @P0 FMUL.FTZ R2, R2, 2.81474976710656000000e+14 ;  /* 0x5780000002020820 */ /* 0x000fce0000410000 */
[----:B-----5:R-:W5:Y:S02]  /*5030*/  @P0 MUFU.RCP R0, R5 ;  /* 0x0000000500000308 */ /* 0x020f640000001000 */
[----:B-----5:R-:W-:Y:S01]  /*5040*/  @P0 FMUL.FTZ R10, R3, R0 ;  /* 0x00000000030a0220 */ /* 0x020fe20000410000 */
[----:B------:R-:W-:Y:S05]  /*5050*/  BRA `(.L_x_6718) ;  /* 0x0000006000007947 */ /* 0x000fea0003800000 */
.L_x_6710:
[----:B------:R-:W-:Y:S01]  /*5060*/  FADD.FTZ R0, R7, 1 ;  /* 0x3f80000007007421 */ /* 0x000fe20000010000 */
[----:B------:R-:W-:Y:S01]  /*5070*/  MUFU.SQRT R3, R12 ;  /* 0x0000000c00037308 */ /* 0x000fe20000002000 */
[----:B------:R-:W-:Y:S02]  /*5080*/  IMAD.MOV.U32 R2, RZ, RZ, 0x3f800000 ;  /* 0x3f800000ff027424 */ /* 0x000fe400078e00ff */
[----:B------:R-:W-:-:S06]  /*5090*/  FMUL.FTZ R0, R0, 0.5 ;  /* 0x3f00000000007820 */ /* 0x000fcc0000410000 */
[----:B------:R-:W5:Y:S02]  /*50a0*/  MUFU.SQRT R0, R0 ;  /* 0x0000000000007308 */ /* 0x000f640000002000 */
[----:B-----5:R-:W-:-:S06]  /*50b0*/  FMUL.FTZ R10, R3, R0 ;  /* 0x00000000030a7220 */ /* 0x020fcc0000410000 */
.L_x_6718:
[----:B------:R-:W-:Y:S05]  /*50c0*/  BSYNC B2 ;  /* 0x0000000000027941 */ /* 0x000fea0003800000 */
.L_x_6709:
[----:B------:R-:W-:Y:S05]  /*50d0*/  BRA `(.L_x_6719) ;  /* 0x0000002000007947 */ /* 0x000fea0003800000 */
.L_x_6706:
[----:B------:R-:W-:Y:S02]  /*50e0*/  FMUL.FTZ R10, R7, 16777216 ;  /* 0x4b800000070a7820 */ /* 0x000fe40000410000 */
[----:B------:R-:W-:Y:S02]  /*50f0*/  FMUL.FTZ R2, R2, 16777216 ;  /* 0x4b80000002027820 */ /* 0x000fe40000410000 */
.L_x_6719:
[----:B------:R-:W-:Y:S05]  /*5100*/  BSYNC B1 ;  /* 0x0000000000017941 */ /* 0x000fea0003800000 */
.L_x_6705:
[C---:B0-----:R-:W-:Y:S01]  /*5110*/  FADD.FTZ R0, |R2|.reuse, -RZ ;  /* 0x800000ff02007221 */ /* 0x041fe20000010200 */
[----:B----4-:R-:W-:Y:S01]  /*5120*/  FSETP.GT.FTZ.AND P6, PT, |R2|, |R10|, PT ;  /* 0x4000000a0200720b */ /* 0x010fe20003fd4200 */
[----:B------:R-:W-:Y:S01]  /*5130*/  FADD.FTZ R3, |R10|, -RZ ;  /* 0x800000ff0a037221 */ /* 0x000fe20000010200 */
[----:B------:R-:W-:Y:S04]  /*5140*/  BSSY B4, `(.L_x_6720) ;  /* 0x000000e000047945 */ /* 0x000fe80003800000 */
[----:B------:R-:W-:-:S02]  /*5150*/  FSEL R12, R0, R3, P6 ;  /* 0x00000003000c7208 */ /* 0x000fc40003000000 */
[----:B------:R-:W-:Y:S02]  /*5160*/  FSEL R6, R3, R0, P6 ;  /* 0x0000000003067208 */ /* 0x000fe40003000000 */
[----:B------:R-:W0:Y:S08]  /*5170*/  MUFU.RCP R5, R12 ;  /* 0x0000000c00057308 */ /* 0x000e300000001000 */
[----:B------:R-:W4:Y:S01]  /*5180*/  FCHK P0, R6, R12 ;  /* 0x0000000c06007302 */ /* 0x000f220000000000 */
[----:B0-----:R-:W-:-:S04]  /*5190*/  FFMA R4, -R12, R5, 1 ;  /* 0x3f8000000c047423 */ /* 0x001fc80000000105 */
[----:B------:R-:W-:-:S04]  /*51a0*/  FFMA R4, R5, R4, R5 ;  /* 0x0000000405047223 */ /* 0x000fc80000000005 */
[----:B------:R-:W-:-:S04]  /*51b0*/  FFMA R3, R6, R4, RZ ;  /* 0x0000000406037223 */ /* 0x000fc800000000ff */
[----:B------:R-:W-:-:S04]  /*51c0*/  FFMA R0, -R12, R3, R6 ;  /* 0x000000030c007223 */ /* 0x000fc80000000106 */
[----:B------:R-:W-:Y:S01]  /*51d0*/  FFMA R3, R4, R0, R3 ;  /* 0x0000000004037223 */ /* 0x000fe20000000003 */
[----:B----4-:R-:W-:Y:S05]  /*51e0*/  @!P0 BRA `(.L_x_6721) ;  /* 0x0000003000008947 */ /* 0x010fea0003800000 */
[----:B------:R-:W-:Y:S01]  /*51f0*/  IMAD.MOV.U32 R9, RZ, RZ, R12 ;  /* 0x000000ffff097224 */ /* 0x000fe200078e000c */
[----:B------:R-:W-:Y:S02]  /*5200*/  MOV R0, 0x5220 ;  /* 0x0000522000007802 */ /* 0x000fe40000000f00 */
[----:B-123--:R-:W-:Y:S05]  /*5210*/  CALL.REL.NOINC `($__internal_7_$__cuda_sm3x_div_rn_ftz_f32_slowpath) ;  /* 0x0000dae000007944 */ /* 0x00efea0003c00000 */
.L_x_6721:
[----:B------:R-:W-:Y:S05]  /*5220*/  BSYNC B4 ;  /* 0x0000000000047941 */ /* 0x000fea0003800000 */
.L_x_6720:
        /* <DEDUP_REMOVED lines=18> */
.L_x_6723:
[----:B------:R-:W-:Y:S01]  /*5350*/  ISETP.GE.AND P0, PT, R10, RZ, PT ;  /* 0x000000ff0a00720c */ /* 0x000fe20003f06270 */
[----:B------:R-:W-:-:S12]  /*5360*/  IMAD.MOV.U32 R3, RZ, RZ, 0x3fd774eb ;  /* 0x3fd774ebff037424 */ /* 0x000fd800078e00ff */
[----:B------:R-:W-:-:S04]  /*5370*/  @P0 FFMA.FTZ R0, R3, 0.93318945169448852539, -R0 ;  /* 0x3f6ee58103000823 */ /* 0x000fc80000010800 */
[----:B------:R-:W-:Y:S02]  /*5380*/  @!P0 FFMA.FTZ R0, R3, 0.93318945169448852539, R0 ;  /* 0x3f6ee58103008823 */ /* 0x000fe40000010000 */
.L_x_6724:
[----:B------:R-:W-:Y:S05]  /*5390*/  BSYNC B1 ;  /* 0x0000000000017941 */ /* 0x000fea0003800000 */
.L_x_6722:
        /* <DEDUP_REMOVED lines=10> */
.L_x_6708:
[----:B------:R-:W-:Y:S05]  /*5440*/  BSYNC B3 ;  /* 0x0000000000037941 */ /* 0x000fea0003800000 */
.L_x_6704:
[----:B------:R-:W-:Y:S02]  /*5450*/  LOP3.LUT R10, R3, 0x80000000, R26, 0xb8, !PT ;  /* 0x80000000030a7812 */ /* 0x000fe400078eb81a */
[----:B----4-:R-:W-:Y:S01]  /*5460*/  LOP3.LUT R11, R11, 0x80000000, R27, 0xb8, !PT ;  /* 0x800000000b0b7812 */ /* 0x010fe200078eb81b */
[----:B------:R-:W-:Y:S05]  /*5470*/  BRA `(.L_x_6691) ;  /* 0x0000174000007947 */ /* 0x000fea0003800000 */
.L_x_6693:
        /* <DEDUP_REMOVED lines=18> */
[----:B------:R-:W4:Y:S01]  /*55a0*/  FCHK P0, R6, R2 ;  /* 0x0000000206007302 */ /* 0x000f220000000000 */
[----:B0-----:R-:W-:-:S04]  /*55b0*/  FFMA R0, -R2, R3, 1 ;  /* 0x3f80000002007423 */ /* 0x001fc80000000103 */
[----:B------:R-:W-:Y:S02]  /*55c0*/  FFMA R5, R3, R0, R3 ;  /* 0x0000000003057223 */ /* 0x000fe40000000003 */
[C---:B------:R-:W-:Y:S02]  /*55d0*/  FMUL.FTZ R3, R6.reuse, R6 ;  /* 0x0000000606037220 */ /* 0x040fe40000410000 */
[----:B------:R-:W-:Y:S02]  /*55e0*/  FFMA R7, R6, R5, RZ ;  /* 0x0000000506077223 */ /* 0x000fe400000000ff */
[C---:B------:R-:W-:Y:S02]  /*55f0*/  FFMA.FTZ R12, R2.reuse, R2, R3 ;  /* 0x00000002020c7223 */ /* 0x040fe40000010003 */
[----:B------:R-:W-:-:S04]  /*5600*/  FFMA R0, -R2, R7, R6 ;  /* 0x0000000702007223 */ /* 0x000fc80000000106 */
[----:B------:R-:W-:Y:S01]  /*5610*/  FFMA R3, R5, R0, R7 ;  /* 0x0000000005037223 */ /* 0x000fe20000000007 */
[----:B----4-:R-:W-:Y:S05]  /*5620*/  @!P0 BRA `(.L_x_6730) ;  /* 0x0000003000008947 */ /* 0x010fea0003800000 */
[----:B------:R-:W-:Y:S01]  /*5630*/  IMAD.MOV.U32 R9, RZ, RZ, R2 ;  /* 0x000000ffff097224 */ /* 0x000fe200078e0002 */
[----:B------:R-:W-:Y:S02]  /*5640*/  MOV R0, 0x5660 ;  /* 0x0000566000007802 */ /* 0x000fe40000000f00 */
[----:B-123--:R-:W-:Y:S05]  /*5650*/  CALL.REL.NOINC `($__internal_7_$__cuda_sm3x_div_rn_ftz_f32_slowpath) ;  /* 0x0000d6a000007944 */ /* 0x00efea0003c00000 */
.L_x_6730:
[----:B------:R-:W-:Y:S05]  /*5660*/  BSYNC B4 ;  /* 0x0000000000047941 */ /* 0x000fea0003800000 */
.L_x_6729:
        /* <DEDUP_REMOVED lines=18> */
.L_x_6732:
[----:B------:R-:W-:Y:S01]  /*5790*/  ISETP.GE.AND P0, PT, R10, RZ, PT ;  /* 0x000000ff0a00720c */ /* 0x000fe20003f06270 */
[----:B------:R-:W-:-:S12]  /*57a0*/  IMAD.MOV.U32 R3, RZ, RZ, 0x3fd774eb ;  /* 0x3fd774ebff037424 */ /* 0x000fd800078e00ff */
[----:B------:R-:W-:-:S04]  /*57b0*/  @P0 FFMA.FTZ R0, R3, 0.93318945169448852539, -R0 ;  /* 0x3f6ee58103000823 */ /* 0x000fc80000010800 */
[----:B------:R-:W-:Y:S02]  /*57c0*/  @!P0 FFMA.FTZ R0, R3, 0.93318945169448852539, R0 ;  /* 0x3f6ee58103008823 */ /* 0x000fe40000010000 */
.L_x_6733:
[----:B------:R-:W-:Y:S05]  /*57d0*/  BSYNC B1 ;  /* 0x0000000000017941 */ /* 0x000fea0003800000 */
.L_x_6731:
        /* <DEDUP_REMOVED lines=13> */
.L_x_6728:
[----:B------:R-:W0:Y:S01]  /*58b0*/  MUFU.RCP R3, R2 ;  /* 0x0000000200037308 */ /* 0x000e220000001000 */
[----:B------:R-:W-:Y:S07]  /*58c0*/  BSSY B4, `(.L_x_6735) ;  /* 0x000000b000047945 */ /* 0x000fee0003800000 */
        /* <DEDUP_REMOVED lines=10> */
.L_x_6736:
[----:B------:R-:W-:Y:S05]  /*5970*/  BSYNC B4 ;  /* 0x0000000000047941 */ /* 0x000fea0003800000 */
.L_x_6735:
        /* <DEDUP_REMOVED lines=18> */
.L_x_6738:
[----:B------:R-:W-:Y:S01]  /*5aa0*/  ISETP.GE.AND P0, PT, R10, RZ, PT ;  /* 0x000000ff0a00720c */ /* 0x000fe20003f06270 */
[----:B------:R-:W-:-:S12]  /*5ab0*/  IMAD.MOV.U32 R3, RZ, RZ, 0x3fd774eb ;  /* 0x3fd774ebff037424 */ /* 0x000fd800078e00ff */
[----:B------:R-:W-:-:S04]  /*5ac0*/  @P0 FFMA.FTZ R0, R3, 0.93318945169448852539, -R0 ;  /* 0x3f6ee58103000823 */ /* 0x000fc80000010800 */
[----:B------:R-:W-:Y:S02]  /*5ad0*/  @!P0 FFMA.FTZ R0, R3, 0.93318945169448852539, R0 ;  /* 0x3f6ee58103008823 */ /* 0x000fe40000010000 */
.L_x_6739:
[----:B------:R-:W-:Y:S05]  /*5ae0*/  BSYNC B1 ;  /* 0x0000000000017941 */ /* 0x000fea0003800000 */
.L_x_6737:
        /* <DEDUP_REMOVED lines=27> */
.L_x_6727:
[----:B------:R-:W-:Y:S01]  /*5ca0*/  FMUL.FTZ R0, R27, -0.36787945032119750977 ;  /* 0xbebc5ab21b007820 */ /* 0x000fe20000410000 */
[----:B------:R-:W-:Y:S01]  /*5cb0*/  BSSY B4, `(.L_x_6740) ;  /* 0x0000020000047945 */ /* 0x000fe20003800000 */
[----:B------:R-:W-:Y:S02]  /*5cc0*/  FMUL.FTZ R3, R26, -0.36787945032119750977 ;  /* 0xbebc5ab21a037820 */ /* 0x000fe40000410000 */
        /* <DEDUP_REMOVED lines=16> */
[----:B------:R-:W-:-:S02]  /*5dd0*/  FFMA R0, -R2, R3, 1 ;  /* 0x3f80000002007423 */ /* 0x000fc40000000103 */
[----:B------:R-:W-:Y:S01]  /*5de0*/  IMAD.MOV.U32 R5, RZ, RZ, 0x3f800000 ;  /* 0x3f800000ff057424 */ /* 0x000fe200078e00ff */
[----:B------:R-:W-:Y:S01]  /*5df0*/  FSEL R4, R4, +INF , P0 ;  /* 0x7f80000004047808 */ /* 0x000fe20000000000 */
[----:B------:R-:W-:-:S04]  /*5e00*/  FFMA R3, R3, R0, R3 ;  /* 0x0000000003037223 */ /* 0x000fc80000000003 */
[----:B------:R-:W-:Y:S01]  /*5e10*/  FFMA R7, R6, R3, RZ ;  /* 0x0000000306077223 */ /* 0x000fe200000000ff */
[----:B------:R-:W0:Y:S03]  /*5e20*/  MUFU.LG2 R4, R4 ;  /* 0x0000000400047308 */ /* 0x000e260000000c00 */
[----:B------:R-:W-:-:S04]  /*5e30*/  FFMA R0, -R2, R7, R6 ;  /* 0x0000000702007223 */ /* 0x000fc80000000106 */
[----:B------:R-:W-:Y:S01]  /*5e40*/  FFMA R3, R3, R0, R7 ;  /* 0x0000000003037223 */ /* 0x000fe20000000007 */
[----:B------:R-:W4:Y:S01]  /*5e50*/  FCHK P0, R6, R2 ;  /* 0x0000000206007302 */ /* 0x000f220000000000 */
[----:B0-----:R-:W-:Y:S01]  /*5e60*/  FFMA.FTZ R12, R4, 0.69314718246459960938, R5 ;  /* 0x3f317218040c7823 */ /* 0x001fe20000010005 */
[----:B----4-:R-:W-:Y:S06]  /*5e70*/  @!P0 BRA `(.L_x_6741) ;  /* 0x0000003000008947 */ /* 0x010fec0003800000 */
[----:B------:R-:W-:Y:S01]  /*5e80*/  IMAD.MOV.U32 R9, RZ, RZ, R2 ;  /* 0x000000ffff097224 */ /* 0x000fe200078e0002 */
[----:B------:R-:W-:Y:S02]  /*5e90*/  MOV R0, 0x5eb0 ;  /* 0x00005eb000007802 */ /* 0x000fe40000000f00 */
[----:B-123--:R-:W-:Y:S05]  /*5ea0*/  CALL.REL.NOINC `($__internal_7_$__cuda_sm3x_div_rn_ftz_f32_slowpath) ;  /* 0x0000ce5000007944 */ /* 0x00efea0003c00000 */
.L_x_6741:
[----:B------:R-:W-:Y:S05]  /*5eb0*/  BSYNC B4 ;  /* 0x0000000000047941 */ /* 0x000fea0003800000 */
.L_x_6740:
        /* <DEDUP_REMOVED lines=18> */
.L_x_6743:
[----:B------:R-:W-:Y:S01]  /*5fe0*/  ISETP.GE.AND P0, PT, R10, RZ, PT ;  /* 0x000000ff0a00720c */ /* 0x000fe20003f06270 */
[----:B------:R-:W-:-:S12]  /*5ff0*/  IMAD.MOV.U32 R3, RZ, RZ, 0x3fd774eb ;  /* 0x3fd774ebff037424 */ /* 0x000fd800078e00ff */
[----:B------:R-:W-:-:S04]  /*6000*/  @P0 FFMA.FTZ R0, R3, 0.93318945169448852539, -R0 ;  /* 0x3f6ee58103000823 */ /* 0x000fc80000010800 */
[----:B------:R-:W-:Y:S02]  /*6010*/  @!P0 FFMA.FTZ R0, R3, 0.93318945169448852539, R0 ;  /* 0x3f6ee58103008823 */ /* 0x000fe40000010000 */
.L_x_6744:
[----:B------:R-:W-:Y:S05]  /*6020*/  BSYNC B1 ;  /* 0x0000000000017941 */ /* 0x000fea0003800000 */
.L_x_6742:
[C---:B------:R-:W-:Y:S01]  /*6030*/  FSETP.NEU.FTZ.AND P2, PT, |R10|.reuse, |R11|, PT ;  /* 0x4000000b0a00720b */ /* 0x040fe20003f5d200 */
[----:B------:R-:W-:Y:S01]  /*6040*/  FADD.FTZ R3, |R10|, |R11| ;  /* 0x4000000b0a037221 */ /* 0x000fe20000010200 */
[----:B------:R-:W-:Y:S01]  /*6050*/  FSETP.NEU.FTZ.AND P0, PT, R2, RZ, PT ;  /* 0x000000ff0200720b */ /* 0x000fe20003f1d000 */
[----:B------:R-:W-:Y:S01]  /*6060*/  IMAD.MOV.U32 R2, RZ, RZ, 0x4016cbe4 ;  /* 0x4016cbe4ff027424 */ /* 0x000fe200078e00ff */
[----:B------:R-:W-:-:S09]  /*6070*/  ISETP.GE.AND P1, PT, R10, RZ, PT ;  /* 0x000000ff0a00720c */ /* 0x000fd20003f26270 */
[----:B------:R-:W-:Y:S02]  /*6080*/  @!P2 FSEL R0, R2, 0.78539818525314331055, !P1 ;  /* 0x3f490fdb0200a808 */ /* 0x000fe40004800000 */
[----:B------:R-:W-:Y:S02]  /*6090*/  @!P0 FSEL R0, RZ, 3.1415927410125732422, P1 ;  /* 0x40490fdbff008808 */ /* 0x000fe40000800000 */
[----:B------:R-:W-:Y:S02]  /*60a0*/  FSETP.GTU.FTZ.AND P0, PT, |R3|, +INF , PT ;  /* 0x7f8000000300780b */ /* 0x000fe40003f1c200 */
[----:B------:R-:W-:-:S04]  /*60b0*/  LOP3.LUT R0, R0, 0x80000000, R11, 0xb8, !PT ;  /* 0x8000000000007812 */ /* 0x000fc800078eb80b */
[----:B------:R-:W-:Y:S01]  /*60c0*/  FSEL R3, R3, R0, P0 ;  /* 0x0000000003037208 */ /* 0x000fe20000000000 */
[----:B------:R-:W-:Y:S05]  /*60d0*/  BRA `(.L_x_6734) ;  /* 0x000009a000007947 */ /* 0x000fea0003800000 */
.L_x_6726:
        /* <DEDUP_REMOVED lines=23> */
.L_x_6748:
[----:B------:R-:W-:Y:S05]  /*6250*/  BSYNC B4 ;  /* 0x0000000000047941 */ /* 0x000fea0003800000 */
.L_x_6747:
[----:B------:R-:W-:Y:S01]  /*6260*/  IMAD.MOV.U32 R5, RZ, RZ, 0x3b33710b ;  /* 0x3b33710bff057424 */ /* 0x000fe200078e00ff */
[----:B------:R-:W4:Y:S01]  /*6270*/  MUFU.LG2 R11, R11 ;  /* 0x0000000b000b7308 */ /* 0x000f220000000c00 */
[----:B0-----:R-:W-:Y:S01]  /*6280*/  FMUL.FTZ R0, R3, R3 ;  /* 0x0000000303007220 */ /* 0x001fe20000410000 */
[----:B------:R-:W-:Y:S01]  /*6290*/  FSETP.NEU.FTZ.AND P0, PT, |R27|, R2, PT ;  /* 0x000000021b00720b */ /* 0x000fe20003f1d200 */
[----:B------:R-:W-:Y:S01]  /*62a0*/  FADD.FTZ R2, R2, |R27| ;  /* 0x4000001b02027221 */ /* 0x000fe20000010000 */
[----:B------:R-:W-:Y:S01]  /*62b0*/  FSETP.NEU.FTZ.AND P1, PT, R10, RZ, PT ;  /* 0x000000ff0a00720b */ /* 0x000fe20003f3d000 */
[----:B------:R-:W-:-:S04]  /*62c0*/  FFMA.FTZ R5, R0, R5, -0.015681877732276916504 ;  /* 0xbc80774800057423 */ /* 0x000fc80000010005 */
[----:B------:R-:W-:-:S04]  /*62d0*/  FFMA.FTZ R5, R0, R5, 0.042200751602649688721 ;  /* 0x3d2cdab200057423 */ /* 0x000fc80000010005 */
[C---:B------:R-:W-:Y:S02]  /*62e0*/  FFMA.FTZ R5, R0.reuse, R5, -0.074792981147766113281 ;  /* 0xbd992d1000057423 */ /* 0x040fe40000010005 */
[----:B----4-:R-:W-:Y:S02]  /*62f0*/  FMUL.FTZ.D2 R12, R11, 0.69314718246459960938 ;  /* 0x3f3172180b0c7820 */ /* 0x010fe40000310000 */
        /* <DEDUP_REMOVED lines=14> */
.L_x_6746:
        /* <DEDUP_REMOVED lines=12> */
.L_x_6750:
[----:B------:R-:W-:Y:S05]  /*64a0*/  BSYNC B4 ;  /* 0x0000000000047941 */ /* 0x000fea0003800000 */
.L_x_6749:
[CC--:B------:R-:W-:Y:S01]  /*64b0*/  IMNMX R4, R12.reuse, R2.reuse, !PT ;  /* 0x000000020c047217 */ /* 0x0c0fe20007800200 */
[----:B0-----:R-:W-:Y:S01]  /*64c0*/  FMUL.FTZ R0, R3, R3 ;  /* 0x0000000303007220 */ /* 0x001fe20000410000 */
[----:B------:R-:W-:Y:S02]  /*64d0*/  IMNMX R12, R12, R2, PT ;  /* 0x000000020c0c7217 */ /* 0x000fe40003800200 */
[----:B------:R-:W-:Y:S02]  /*64e0*/  LOP3.LUT R6, R4, 0xfe000000, RZ, 0xc0, !PT ;  /* 0xfe00000004067812 */ /* 0x000fe400078ec0ff */
[----:B------:R-:W-:Y:S02]  /*64f0*/  MOV R5, 0x3b33710b ;  /* 0x3b33710b00057802 */ /* 0x000fe40000000f00 */
[----:B------:R-:W-:-:S02]  /*6500*/  IADD3 R7, -R6, 0x7e800000, RZ ;  /* 0x7e80000006077810 */ /* 0x000fc40007ffe1ff */
[----:B------:R-:W-:Y:S01]  /*6510*/  FSETP.NEU.FTZ.AND P0, PT, R12, RZ, PT ;  /* 0x000000ff0c00720b */ /* 0x000fe20003f1d000 */
[----:B------:R-:W-:Y:S01]  /*6520*/  FFMA.FTZ R5, R0, R5, -0.015681877732276916504 ;  /* 0xbc80774800057423 */ /* 0x000fe20000010005 */
[----:B------:R-:W-:Y:S01]  /*6530*/  LOP3.LUT R6, R6, 0x800000, RZ, 0xfc, !PT ;  /* 0x0080000006067812 */ /* 0x000fe200078efcff */
[-C--:B------:R-:W-:Y:S01]  /*6540*/  FMUL.FTZ R8, R12, R7.reuse ;  /* 0x000000070c087220 */ /* 0x080fe20000410000 */
[----:B------:R-:W-:Y:S01]  /*6550*/  FSETP.NEU.FTZ.AND P1, PT, R10, RZ, PT ;  /* 0x000000ff0a00720b */ /* 0x000fe20003f3d000 */
        /* <DEDUP_REMOVED lines=16> */
[----:B------:R-:W-:Y:S01]  /*6660*/  FSETP.NEU.FTZ.AND P0, PT, |R27|, R2, PT ;  /* 0x000000021b00720b */ /* 0x000fe20003f1d200 */
[----:B------:R-:W-:-:S02]  /*6670*/  FADD.FTZ R2, R2, |R27| ;  /* 0x4000001b02027221 */ /* 0x000fc40000010000 */
        /* <DEDUP_REMOVED lines=9> */
.L_x_6745:
        /* <DEDUP_REMOVED lines=33> */
.L_x_6752:
[----:B------:R-:W-:Y:S05]  /*6920*/  BSYNC B4 ;  /* 0x0000000000047941 */ /* 0x000fea0003800000 */
.L_x_6751:
[----:B------:R-:W-:Y:S01]  /*6930*/  IMAD.MOV.U32 R5, RZ, RZ, 0x3b33710b ;  /* 0x3b33710bff057424 */ /* 0x000fe200078e00ff */
[----:B------:R-:W-:Y:S01]  /*6940*/  FSETP.NEU.FTZ.AND P0, PT, |R27|, R2, PT ;  /* 0x000000021b00720b */ /* 0x000fe20003f1d200 */
[----:B0-----:R-:W-:Y:S01]  /*6950*/  FMUL.FTZ R0, R3, R3 ;  /* 0x0000000303007220 */ /* 0x001fe20000410000 */
[----:B------:R-:W-:Y:S01]  /*6960*/  FSETP.NEU.FTZ.AND P1, PT, R10, RZ, PT ;  /* 0x000000ff0a00720b */ /* 0x000fe20003f3d000 */
[----:B------:R-:W-:Y:S02]  /*6970*/  FADD.FTZ R2, R2, |R27| ;  /* 0x4000001b02027221 */ /* 0x000fe40000010000 */
        /* <DEDUP_REMOVED lines=16> */
.L_x_6734:
[----:B------:R-:W-:Y:S05]  /*6a80*/  BSYNC B3 ;  /* 0x0000000000037941 */ /* 0x000fea0003800000 */
.L_x_6725:
[----:B------:R-:W-:Y:S01]  /*6a90*/  FADD.FTZ R12, R12, 0.69314718246459960938 ;  /* 0x3f3172180c0c7421 */ /* 0x000fe20000010000 */
[----:B------:R-:W-:-:S04]  /*6aa0*/  LOP3.LUT R10, R3, 0x80000000, R26, 0xb8, !PT ;  /* 0x80000000030a7812 */ /* 0x000fc800078eb81a */
[----:B------:R-:W-:Y:S01]  /*6ab0*/  LOP3.LUT R11, R12, 0x80000000, R27, 0xb8, !PT ;  /* 0x800000000c0b7812 */ /* 0x000fe200078eb81b */
[----:B------:R-:W-:Y:S05]  /*6ac0*/  BRA `(.L_x_6691) ;  /* 0x000000f000007947 */ /* 0x000fea0003800000 */
.L_x_6692:
[----:B------:R-:W-:-:S13]  /*6ad0*/  FSETP.NEU.FTZ.AND P0, PT, |R27|, +INF , PT ;  /* 0x7f8000001b00780b */ /* 0x000fda0003f1d200 */
[----:B------:R-:W-:Y:S02]  /*6ae0*/  @!P0 FADD.FTZ R10, R26, R26 ;  /* 0x0000001a1a0a8221 */ /* 0x000fe40000010000 */
[----:B------:R-:W-:Y:S01]  /*6af0*/  @!P0 IMAD.MOV.U32 R11, RZ, RZ, R27 ;  /* 0x000000ffff0b8224 */ /* 0x000fe200078e001b */
[----:B------:R-:W-:Y:S05]  /*6b00*/  @!P0 BRA `(.L_x_6691) ;  /* 0x000000b000008947 */ /* 0x000fea0003800000 */
[----:B------:R-:W-:-:S13]  /*6b10*/  FSETP.NEU.FTZ.AND P0, PT, R2, +INF , PT ;  /* 0x7f8000000200780b */ /* 0x000fda0003f1d000 */
[----:B------:R-:W-:Y:S01]  /*6b20*/  @!P0 FADD.FTZ R10, R27, R27 ;  /* 0x0000001b1b0a8221 */ /* 0x000fe20000010000 */
[----:B------:R-:W-:Y:S01]  /*6b30*/  @!P0 MOV R11, R26 ;  /* 0x0000001a000b8202 */ /* 0x000fe20000000f00 */
[----:B------:R-:W-:Y:S05]  /*6b40*/  @!P0 BRA `(.L_x_6691) ;  /* 0x0000007000008947 */ /* 0x000fea0003800000 */
[----:B------:R-:W-:-:S13]  /*6b50*/  FSETP.NEU.FTZ.AND P0, PT, R26, RZ, PT ;  /* 0x000000ff1a00720b */ /* 0x000fda0003f1d000 */
[----:B------:R-:W-:Y:S02]  /*6b60*/  @P0 FADD.FTZ R10, RZ, R27 ;  /* 0x0000001bff0a0221 */ /* 0x000fe40000010000 */
[----:B------:R-:W-:-:S04]  /*6b70*/  @P0 FADD.FTZ R3, RZ, R26 ;  /* 0x0000001aff030221 */ /* 0x000fc80000010000 */
[----:B------:R-:W-:-:S04]  /*6b80*/  @P0 FADD.FTZ R10, R10, R3 ;  /* 0x000000030a0a0221 */ /* 0x000fc80000010000 */
[----:B------:R-:W-:Y:S02]  /*6b90*/  @P0 IMAD.MOV.U32 R11, RZ, RZ, R10 ;  /* 0x000000ffff0b0224 */ /* 0x000fe400078e000a */
[----:B------:R-:W-:Y:S02]  /*6ba0*/  @!P0 FADD.FTZ R11, R27, R27 ;  /* 0x0000001b1b0b8221 */ /* 0x000fe40000010000 */
[----:B------:R-:W-:Y:S02]  /*6bb0*/  @!P0 IMAD.MOV.U32 R10, RZ, RZ, R26 ;  /* 0x000000ffff0a8224 */ /* 0x000fe400078e001a */
.L_x_6691:
[----:B------:R-:W-:Y:S05]  /*6bc0*/  BSYNC B0 ;  /* 0x0000000000007941 */ /* 0x000fea0003800000 */
.L_x_6690:
[----:B0-----:R-:W0:Y:S01]  /*6bd0*/  S2R R2, SR_TID.X ;  /* 0x0000000000027919 */ /* 0x001e220000002100 */
[----:B------:R-:W-:Y:S01]  /*6be0*/  BSSY B0, `(.L_x_6753) ;  /* 0x00002be000007945 */ /* 0x000fe20003800000 */
[----:B------:R-:W-:Y:S01]  /*6bf0*/  IMAD.MOV.U32 R22, RZ, RZ, RZ ;  /* 0x000000ffff167224 */ /* 0x000fe200078e00ff */
[----:B0-----:R-:W-:-:S04]  /*6c00*/  IADD3 R3, R2, 0x80, RZ ;  /* 0x0000008002037810 */ /* 0x001fc80007ffe0ff */
[----:B------:R-:W-:-:S13]  /*6c10*/  ISETP.GE.AND P0, PT, R3, R28, PT ;  /* 0x0000001c0300720c */ /* 0x000fda0003f06270 */
[----:B------:R-:W-:Y:S05]  /*6c20*/  @P0 BRA `(.L_x_6754) ;  /* 0x00002b9000000947 */ /* 0x000fea0003800000 */
[----:B-----5:R-:W-:Y:S01]  /*6c30*/  FSETP.GTU.FTZ.AND P0, PT, |R25|, +INF , PT ;  /* 0x7f8000001900780b */ /* 0x020fe20003f1c200 */
[C---:B-1----:R-:W-:Y:S01]  /*6c40*/  FADD.FTZ R12, |R24|.reuse, -RZ ;  /* 0x800000ff180c7221 */ /* 0x042fe20000010200 */
        /* <DEDUP_REMOVED lines=15> */
[----:B------:R-:W-:Y:S02]  /*6d40*/  FSETP.GEU.FTZ.AND P1, PT, |R25|, 0.00021143197955098003149, PT ;  /* 0x395db3d71900780b */ /* 0x000fe40003f3e200 */
[----:B------:R-:W-:-:S11]  /*6d50*/  MOV R22, R24 ;  /* 0x0000001800167202 */ /* 0x000fd60000000f00 */
        /* <DEDUP_REMOVED lines=91> */
.L_x_6760:
        /* <DEDUP_REMOVED lines=10> */
.L_x_6762:
[----:B------:R-:W-:-:S04]  /*73b0*/  FADD.FTZ R6, -R0, R5 ;  /* 0x0000000500067221 */ /* 0x000fc80000010100 */
[----:B------:R-:W-:Y:S02]  /*73c0*/  FMUL.FTZ R6, R6, 0.5 ;  /* 0x3f00000006067820 */ /* 0x000fe40000410000 */
.L_x_6763:
[----:B------:R-:W-:Y:S05]  /*73d0*/  BSYNC B2 ;  /* 0x0000000000027941 */ /* 0x000fea0003800000 */
.L_x_6761:
        /* <DEDUP_REMOVED lines=11> */
.L_x_6765:
[----:B------:R-:W-:-:S04]  /*7490*/  FADD.FTZ R7, R4, -R7 ;  /* 0x8000000704077221 */ /* 0x000fc80000010000 */
[----:B------:R-:W-:Y:S02]  /*74a0*/  FMUL.FTZ R7, R7, 0.5 ;  /* 0x3f00000007077820 */ /* 0x000fe40000410000 */
.L_x_6766:
[----:B------:R-:W-:Y:S05]  /*74b0*/  BSYNC B2 ;  /* 0x0000000000027941 */ /* 0x000fea0003800000 */
.L_x_6764:
[----:B------:R-:W-:Y:S01]  /*74c0*/  FADD.FTZ R7, R7, R6 ;  /* 0x0000000607077221 */ /* 0x000fe20000010000 */
[----:B------:R-:W-:Y:S01]  /*74d0*/  HFMA2.MMA R22, -RZ, RZ, 1.3056640625, -1.8671875 ;  /* 0x3d39bf78ff167435 */ /* 0x000fe200000001ff */
[----:B------:R-:W-:Y:S02]  /*74e0*/  FADD.FTZ R6, R13, 1 ;  /* 0x3f8000000d067421 */ /* 0x000fe40000010000 */
[----:B------:R-:W-:Y:S02]  /*74f0*/  IMAD.MOV.U32 R20, RZ, RZ, 0x3f800000 ;  /* 0x3f800000ff147424 */ /* 0x000fe400078e00ff */
[----:B------:R-:W-:-:S04]  /*7500*/  FMUL.FTZ R8, R6, R7 ;  /* 0x0000000706087220 */ /* 0x000fc80000410000 */
        /* <DEDUP_REMOVED lines=30> */
.L_x_6759:
[----:B------:R0:W1:Y:S02]  /*76f0*/  MUFU.SQRT R23, R14 ;  /* 0x0000000e00177308 */ /* 0x0000640000002000 */
.L_x_6758:
[----:B------:R-:W-:Y:S05]  /*7700*/  BSYNC B1 ;  /* 0x0000000000017941 */ /* 0x000fea0003800000 */
.L_x_6757:
[----:B------:R-:W-:Y:S01]  /*7710*/  FSETP.GEU.FTZ.AND P0, PT, R12, 4.336808689942017736e-19, PT ;  /* 0x210000000c00780b */ /* 0x000fe20003f1e000 */
[----:B------:R-:W-:Y:S01]  /*7720*/  BSSY B3, `(.L_x_6767) ;  /* 0x0000092000037945 */ /* 0x000fe20003800000 */
[----:B------:R-:W-:Y:S11]  /*7730*/  BSSY B1, `(.L_x_6768) ;  /* 0x000005d000017945 */ /* 0x000ff60003800000 */
[----:B------:R-:W-:Y:S05]  /*7740*/  @!P0 BRA `(.L_x_6769) ;  /* 0x0000059000008947 */ /* 0x000fea0003800000 */
[----:B------:R-:W4:Y:S02]  /*7750*/  MUFU.RCP R7, R13 ;  /* 0x0000000d00077308 */ /* 0x000f240000001000 */
[----:B----4-:R-:W-:-:S05]  /*7760*/  FMUL.FTZ R6, R12, R7 ;  /* 0x000000070c067220 */ /* 0x010fca0000410000 */
        /* <DEDUP_REMOVED lines=8> */
[----:B------:R-:W4:Y:S02]  /*77f0*/  MUFU.RSQ R4, R3 ;  /* 0x0000000300047308 */ /* 0x000f240000001400 */
[----:B----4-:R-:W-:Y:S02]  /*7800*/  FMUL.FTZ R5, R3, R4 ;  /* 0x0000000403057220 */ /* 0x010fe40000410000 */
        /* <DEDUP_REMOVED lines=19> */
.L_x_6770:
        /* <DEDUP_REMOVED lines=13> */
[----:B------:R-:W4:Y:S02]  /*7a10*/  @P0 MUFU.RCP R5, R5 ;  /* 0x0000000500050308 */ /* 0x000f240000001000 */
[----:B----4-:R-:W-:Y:S02]  /*7a20*/  @P0 FMUL.FTZ.D2 R0, R0, R5 ;  /* 0x0000000500000220 */ /* 0x010fe40000310000 */
[----:B------:R-:W-:Y:S01]  /*7a30*/  @!P0 FMUL.FTZ R0, |R25|, 0.5 ;  /* 0x3f00000019008820 */ /* 0x000fe20000410200 */
[----:B------:R-:W-:Y:S05]  /*7a40*/  BRA `(.L_x_6777) ;  /* 0x0000002000007947 */ /* 0x000fea0003800000 */
.L_x_6776:
[----:B------:R-:W-:-:S04]  /*7a50*/  FADD.FTZ R0, -R0, R5 ;  /* 0x0000000500007221 */ /* 0x000fc80000010100 */
[----:B------:R-:W-:Y:S02]  /*7a60*/  FMUL.FTZ R0, R0, 0.5 ;  /* 0x3f00000000007820 */ /* 0x000fe40000410000 */
.L_x_6777:
[----:B------:R-:W-:Y:S05]  /*7a70*/  BSYNC B4 ;  /* 0x0000000000047941 */ /* 0x000fea0003800000 */
.L_x_6775:
        /* <DEDUP_REMOVED lines=10> */
.L_x_6779:
[----:B------:R-:W-:-:S04]  /*7b20*/  FADD.FTZ R3, -R3, R4 ;  /* 0x0000000403037221 */ /* 0x000fc80000010100 */
[----:B------:R-:W-:Y:S02]  /*7b30*/  FMUL.FTZ R3, R3, 0.5 ;  /* 0x3f00000003037820 */ /* 0x000fe40000410000 */
.L_x_6780:
[----:B------:R-:W-:Y:S05]  /*7b40*/  BSYNC B4 ;  /* 0x0000000000047941 */ /* 0x000fea0003800000 */
.L_x_6778:
[----:B------:R-:W-:Y:S02]  /*7b50*/  FADD.FTZ R0, R3, R0 ;  /* 0x0000000003007221 */ /* 0x000fe40000010000 */
[----:B------:R-:W-:-:S04]  /*7b60*/  FADD.FTZ R13, R12, R13 ;  /* 0x0000000d0c0d7221 */ /* 0x000fc80000010000 */
[----:B------:R-:W-:-:S06]  /*7b70*/  FMUL.FTZ R13, R13, R0 ;  /* 0x000000000d0d7220 */ /* 0x000fcc0000410000 */
[----:B------:R-:W4:Y:S01]  /*7b80*/  MUFU.SQRT R13, R13 ;  /* 0x0000000d000d7308 */ /* 0x000f220000002000 */
[----:B------:R-:W-:Y:S05]  /*7b90*/  BRA `(.L_x_6781) ;  /* 0x0000012000007947 */ /* 0x000fea0003800000 */
.L_x_6774:
[----:B------:R-:W-:-:S13]  /*7ba0*/  FSETP.GT.FTZ.AND P0, PT, R12, 1, PT ;  /* 0x3f8000000c00780b */ /* 0x000fda0003f14000 */
[----:B------:R-:W-:Y:S02]  /*7bb0*/  @P0 FMUL.FTZ R5, R0, R3 ;  /* 0x0000000300050220 */ /* 0x000fe40000410000 */
[----:B------:R-:W-:-:S04]  /*7bc0*/  @!P0 FADD.FTZ R3, -R12, 1 ;  /* 0x3f8000000c038421 */ /* 0x000fc80000010100 */
[----:B------:R-:W4:Y:S01]  /*7bd0*/  @P0 MUFU.SQRT R5, R5 ;  /* 0x0000000500050308 */ /* 0x000f220000002000 */
[----:B------:R-:W-:Y:S02]  /*7be0*/  @!P0 FMUL.FTZ R4, R0, R3 ;  /* 0x0000000300048220 */ /* 0x000fe40000410000 */
[----:B------:R-:W-:-:S04]  /*7bf0*/  @P0 FMUL.FTZ R3, |R25|, 2.81474976710656000000e+14 ;  /* 0x5780000019030820 */ /* 0x000fc80000410200 */
[----:B------:R-:W-:Y:S01]  /*7c00*/  @P0 FMUL.FTZ R3, R12, R3 ;  /* 0x000000030c030220 */ /* 0x000fe20000410000 */
[----:B------:R-:W-:Y:S01]  /*7c10*/  @!P0 MUFU.SQRT R13, R4 ;  /* 0x00000004000d8308 */ /* 0x000fe20000002000 */
[----:B------:R-:W-:-:S07]  /*7c20*/  @P0 FMUL.FTZ R12, R12, 2.81474976710656000000e+14 ;  /* 0x578000000c0c0820 */ /* 0x000fce0000410000 */
[----:B----4-:R-:W4:Y:S02]  /*7c30*/  @P0 MUFU.RCP R0, R5 ;  /* 0x0000000500000308 */ /* 0x010f240000001000 */
[----:B----4-:R-:W-:Y:S01]  /*7c40*/  @P0 FMUL.FTZ R13, R3, R0 ;  /* 0x00000000030d0220 */ /* 0x010fe20000410000 */
[----:B------:R-:W-:Y:S05]  /*7c50*/  BRA `(.L_x_6781) ;  /* 0x0000006000007947 */ /* 0x000fea0003800000 */
.L_x_6773:
[----:B------:R-:W-:Y:S01]  /*7c60*/  FADD.FTZ R0, R13, 1 ;  /* 0x3f8000000d007421 */ /* 0x000fe20000010000 */
[----:B------:R-:W-:Y:S01]  /*7c70*/  MUFU.SQRT R3, R14 ;  /* 0x0000000e00037308 */ /* 0x000fe20000002000 */
[----:B------:R-:W-:Y:S02]  /*7c80*/  IMAD.MOV.U32 R12, RZ, RZ, 0x3f800000 ;  /* 0x3f800000ff0c7424 */ /* 0x000fe400078e00ff */
[----:B------:R-:W-:-:S06]  /*7c90*/  FMUL.FTZ R0, R0, 0.5 ;  /* 0x3f00000000007820 */ /* 0x000fcc0000410000 */
[----:B------:R-:W4:Y:S02]  /*7ca0*/  MUFU.SQRT R0, R0 ;  /* 0x0000000000007308 */ /* 0x000f240000002000 */
[----:B----4-:R-:W-:-:S06]  /*7cb0*/  FMUL.FTZ R13, R3, R0 ;  /* 0x00000000030d7220 */ /* 0x010fcc0000410000 */
.L_x_6781:
[----:B------:R-:W-:Y:S05]  /*7cc0*/  BSYNC B2 ;  /* 0x0000000000027941 */ /* 0x000fea0003800000 */
.L_x_6772:
[----:B------:R-:W-:Y:S05]  /*7cd0*/  BRA `(.L_x_6782) ;  /* 0x0000002000007947 */ /* 0x000fea0003800000 */
.L_x_6769:
[----:B------:R-:W-:Y:S02]  /*7ce0*/  FMUL.FTZ R13, R13, 16777216 ;  /* 0x4b8000000d0d7820 */ /* 0x000fe40000410000 */
[----:B------:R-:W-:Y:S02]  /*7cf0*/  FMUL.FTZ R12, R12, 16777216 ;  /* 0x4b8000000c0c7820 */ /* 0x000fe40000410000 */
.L_x_6782:
[----:B------:R-:W-:Y:S05]  /*7d00*/  BSYNC B1 ;  /* 0x0000000000017941 */ /* 0x000fea0003800000 */
.L_x_6768:
[C---:B------:R-:W-:Y:S01]  /*7d10*/  FADD.FTZ R0, |R12|.reuse, -RZ ;  /* 0x800000ff0c007221 */ /* 0x040fe20000010200 */
[----:B----4-:R-:W-:Y:S01]  /*7d20*/  FSETP.GT.FTZ.AND P6, PT, |R12|, |R13|, PT ;  /* 0x4000000d0c00720b */ /* 0x010fe20003fd4200 */
[----:B------:R-:W-:Y:S01]  /*7d30*/  FADD.FTZ R3, |R13|, -RZ ;  /* 0x800000ff0d037221 */ /* 0x000fe20000010200 */
[----:B------:R-:W-:Y:S04]  /*7d40*/  BSSY B4, `(.L_x_6783) ;  /* 0x000000e000047945 */ /* 0x000fe80003800000 */
[----:B0-----:R-:W-:-:S02]  /*7d50*/  FSEL R14, R0, R3, P6 ;  /* 0x00000003000e7208 */ /* 0x001fc40003000000 */
        /* <DEDUP_REMOVED lines=12> */
.L_x_6784:
[----:B------:R-:W-:Y:S05]  /*7e20*/  BSYNC B4 ;  /* 0x0000000000047941 */ /* 0x000fea0003800000 */
.L_x_6783:
        /* <DEDUP_REMOVED lines=18> */
.L_x_6786:
[----:B------:R-:W-:Y:S01]  /*7f50*/  ISETP.GE.AND P0, PT, R13, RZ, PT ;  /* 0x000000ff0d00720c */ /* 0x000fe20003f06270 */
[----:B------:R-:W-:-:S12]  /*7f60*/  IMAD.MOV.U32 R3, RZ, RZ, 0x3fd774eb ;  /* 0x3fd774ebff037424 */ /* 0x000fd800078e00ff */
[----:B------:R-:W-:-:S04]  /*7f70*/  @P0 FFMA.FTZ R0, R3, 0.93318945169448852539, -R0 ;  /* 0x3f6ee58103000823 */ /* 0x000fc80000010800 */
[----:B------:R-:W-:Y:S02]  /*7f80*/  @!P0 FFMA.FTZ R0, R3, 0.93318945169448852539, R0 ;  /* 0x3f6ee58103008823 */ /* 0x000fe40000010000 */
.L_x_6787:
[----:B------:R-:W-:Y:S05]  /*7f90*/  BSYNC B1 ;  /* 0x0000000000017941 */ /* 0x000fea0003800000 */
.L_x_6785:
        /* <DEDUP_REMOVED lines=10> */
.L_x_6771:
[----:B------:R-:W-:Y:S05]  /*8040*/  BSYNC B3 ;  /* 0x0000000000037941 */ /* 0x000fea0003800000 */
.L_x_6767:
[----:B------:R-:W-:Y:S02]  /*8050*/  LOP3.LUT R22, R5, 0x80000000, R24, 0xb8, !PT ;  /* 0x8000000005167812 */ /* 0x000fe400078eb818 */
[----:B-1----:R-:W-:Y:S01]  /*8060*/  LOP3.LUT R23, R23, 0x80000000, R25, 0xb8, !PT ;  /* 0x8000000017177812 */ /* 0x002fe200078eb819 */
[----:B------:R-:W-:Y:S05]  /*8070*/  BRA `(.L_x_6754) ;  /* 0x0000174000007947 */ /* 0x000fea0003800000 */
.L_x_6756:
        /* <DEDUP_REMOVED lines=29> */
[----:B--23--:R-:W-:Y:S05]  /*8250*/  CALL.REL.NOINC `($__internal_7_$__cuda_sm3x_div_rn_ftz_f32_slowpath) ;  /* 0x0000aaa000007944 */ /* 0x00cfea0003c00000 */
.L_x_6793:
[----:B------:R-:W-:Y:S05]  /*8260*/  BSYNC B4 ;  /* 0x0000000000047941 */ /* 0x000fea0003800000 */
.L_x_6792:
        /* <DEDUP_REMOVED lines=18> */
.L_x_6795:
[----:B------:R-:W-:Y:S01]  /*8390*/  ISETP.GE.AND P0, PT, R13, RZ, PT ;  /* 0x000000ff0d00720c */ /* 0x000fe20003f06270 */
[----:B------:R-:W-:-:S12]  /*83a0*/  HFMA2.MMA R3, -RZ, RZ, 1.9599609375, 20144 ;  /* 0x3fd774ebff037435 */ /* 0x000fd800000001ff */
[----:B------:R-:W-:-:S04]  /*83b0*/  @P0 FFMA.FTZ R0, R3, 0.93318945169448852539, -R0 ;  /* 0x3f6ee58103000823 */ /* 0x000fc80000010800 */
[----:B------:R-:W-:Y:S02]  /*83c0*/  @!P0 FFMA.FTZ R0, R3, 0.93318945169448852539, R0 ;  /* 0x3f6ee58103008823 */ /* 0x000fe40000010000 */
.L_x_6796:
[----:B------:R-:W-:Y:S05]  /*83d0*/  BSYNC B1 ;  /* 0x0000000000017941 */ /* 0x000fea0003800000 */
.L_x_6794:
        /* <DEDUP_REMOVED lines=13> */
.L_x_6791:
        /* <DEDUP_REMOVED lines=12> */
.L_x_6799:
[----:B------:R-:W-:Y:S05]  /*8570*/  BSYNC B4 ;  /* 0x0000000000047941 */ /* 0x000fea0003800000 */
.L_x_6798:
        /* <DEDUP_REMOVED lines=18> */
.L_x_6801:
[----:B------:R-:W-:Y:S01]  /*86a0*/  ISETP.GE.AND P0, PT, R13, RZ, PT ;  /* 0x000000ff0d00720c */ /* 0x000fe20003f06270 */
[----:B------:R-:W-:-:S12]  /*86b0*/  IMAD.MOV.U32 R3, RZ, RZ, 0x3fd774eb ;  /* 0x3fd774ebff037424 */ /* 0x000fd800078e00ff */
[----:B------:R-:W-:-:S04]  /*86c0*/  @P0 FFMA.FTZ R0, R3, 0.93318945169448852539, -R0 ;  /* 0x3f6ee58103000823 */ /* 0x000fc80000010800 */
[----:B------:R-:W-:Y:S02]  /*86d0*/  @!P0 FFMA.FTZ R0, R3, 0.93318945169448852539, R0 ;  /* 0x3f6ee58103008823 */ /* 0x000fe40000010000 */
.L_x_6802:
[----:B------:R-:W-:Y:S05]  /*86e0*/  BSYNC B1 ;  /* 0x0000000000017941 */ /* 0x000fea0003800000 */
.L_x_6800:
        /* <DEDUP_REMOVED lines=27> */
.L_x_6790:
[----:B------:R-:W-:Y:S01]  /*88a0*/  FMUL.FTZ R0, R25, -0.36787945032119750977 ;  /* 0xbebc5ab219007820 */ /* 0x000fe20000410000 */
[----:B------:R-:W-:Y:S01]  /*88b0*/  MOV R15, 0x3f800000 ;  /* 0x3f800000000f7802 */ /* 0x000fe20000000f00 */
[----:B------:R-:W-:Y:S01]  /*88c0*/  FMUL.FTZ R3, R24, -0.36787945032119750977 ;  /* 0xbebc5ab218037820 */ /* 0x000fe20000410000 */
        /* <DEDUP_REMOVED lines=29> */
[----:B--23--:R-:W-:Y:S05]  /*8aa0*/  CALL.REL.NOINC `($__internal_7_$__cuda_sm3x_div_rn_ftz_f32_slowpath) ;  /* 0x0000a25000007944 */ /* 0x00cfea0003c00000 */
.L_x_6804:
[----:B------:R-:W-:Y:S05]  /*8ab0*/  BSYNC B4 ;  /* 0x0000000000047941 */ /* 0x000fea0003800000 */
.L_x_6803:
        /* <DEDUP_REMOVED lines=18> */
.L_x_6806:
[----:B------:R-:W-:Y:S01]  /*8be0*/  ISETP.GE.AND P0, PT, R13, RZ, PT ;  /* 0x000000ff0d00720c */ /* 0x000fe20003f06270 */
[----:B------:R-:W-:-:S12]  /*8bf0*/  IMAD.MOV.U32 R3, RZ, RZ, 0x3fd774eb ;  /* 0x3fd774ebff037424 */ /* 0x000fd800078e00ff */
[----:B------:R-:W-:-:S04]  /*8c00*/  @P0 FFMA.FTZ R0, R3, 0.93318945169448852539, -R0 ;  /* 0x3f6ee58103000823 */ /* 0x000fc80000010800 */
[----:B------:R-:W-:Y:S02]  /*8c10*/  @!P0 FFMA.FTZ R0, R3, 0.93318945169448852539, R0 ;  /* 0x3f6ee58103008823 */ /* 0x000fe40000010000 */
.L_x_6807:
[----:B------:R-:W-:Y:S05]  /*8c20*/  BSYNC B1 ;  /* 0x0000000000017941 */ /* 0x000fea0003800000 */
.L_x_6805:
        /* <DEDUP_REMOVED lines=11> */
.L_x_6789:
        /* <DEDUP_REMOVED lines=23> */
.L_x_6811:
[----:B------:R-:W-:Y:S05]  /*8e50*/  BSYNC B4 ;  /* 0x0000000000047941 */ /* 0x000fea0003800000 */
.L_x_6810:
[----:B------:R-:W-:Y:S01]  /*8e60*/  HFMA2.MMA R5, -RZ, RZ, 0.89990234375, 10328 ;  /* 0x3b33710bff057435 */ /* 0x000fe200000001ff */
[----:B0-----:R-:W-:Y:S01]  /*8e70*/  FMUL.FTZ R0, R3, R3 ;  /* 0x0000000303007220 */ /* 0x001fe20000410000 */
[----:B------:R-:W0:Y:S01]  /*8e80*/  MUFU.LG2 R14, R14 ;  /* 0x0000000e000e7308 */ /* 0x000e220000000c00 */
[----:B------:R-:W-:Y:S01]  /*8e90*/  FSETP.NEU.FTZ.AND P0, PT, |R25|, R12, PT ;  /* 0x0000000c1900720b */ /* 0x000fe20003f1d200 */
[----:B------:R-:W-:Y:S01]  /*8ea0*/  FADD.FTZ R12, R12, |R25| ;  /* 0x400000190c0c7221 */ /* 0x000fe20000010000 */
        /* <DEDUP_REMOVED lines=19> */
.L_x_6809:
        /* <DEDUP_REMOVED lines=12> */
.L_x_6813:
[----:B------:R-:W-:Y:S05]  /*90a0*/  BSYNC B4 ;  /* 0x0000000000047941 */ /* 0x000fea0003800000 */
.L_x_6812:
        /* <DEDUP_REMOVED lines=29> */
[----:B------:R-:W-:Y:S01]  /*9280*/  FADD.FTZ R12, R12, |R25| ;  /* 0x400000190c0c7221 */ /* 0x000fe20000010000 */
        /* <DEDUP_REMOVED lines=8> */
.L_x_6808:
        /* <DEDUP_REMOVED lines=32> */
[----:B--23--:R-:W-:Y:S05]  /*9510*/  CALL.REL.NOINC `($__internal_7_$__cuda_sm3x_div_rn_ftz_f32_slowpath) ;  /* 0x000097e000007944 */ /* 0x00cfea0003c00000 */
.L_x_6815:
[----:B------:R-:W-:Y:S05]  /*9520*/  BSYNC B4 ;  /* 0x0000000000047941 */ /* 0x000fea0003800000 */
.L_x_6814:
[----:B------:R-:W-:Y:S01]  /*9530*/  MOV R5, 0x3b33710b ;  /* 0x3b33710b00057802 */ /* 0x000fe20000000f00 */
[----:B0-----:R-:W-:Y:S01]  /*9540*/  FMUL.FTZ R0, R3, R3 ;  /* 0x0000000303007220 */ /* 0x001fe20000410000 */
[----:B------:R-:W-:Y:S01]  /*9550*/  FSETP.NEU.FTZ.AND P0, PT, |R25|, R12, PT ;  /* 0x0000000c1900720b */ /* 0x000fe20003f1d200 */
[----:B------:R-:W-:Y:S01]  /*9560*/  FADD.FTZ R12, R12, |R25| ;  /* 0x400000190c0c7221 */ /* 0x000fe20000010000 */
        /* <DEDUP_REMOVED lines=17> */
.L_x_6797:
[----:B------:R-:W-:Y:S05]  /*9680*/  BSYNC B3 ;  /* 0x0000000000037941 */ /* 0x000fea0003800000 */
.L_x_6788:
[----:B------:R-:W-:Y:S01]  /*9690*/  FADD.FTZ R0, R15, 0.69314718246459960938 ;  /* 0x3f3172180f007421 */ /* 0x000fe20000010000 */
[----:B------:R-:W-:-:S04]  /*96a0*/  LOP3.LUT R22, R3, 0x80000000, R24, 0xb8, !PT ;  /* 0x8000000003167812 */ /* 0x000fc800078eb818 */
[----:B------:R-:W-:Y:S01]  /*96b0*/  LOP3.LUT R23, R0, 0x80000000, R25, 0xb8, !PT ;  /* 0x8000000000177812 */ /* 0x000fe200078eb819 */
[----:B------:R-:W-:Y:S05]  /*96c0*/  BRA `(.L_x_6754) ;  /* 0x000000f000007947 */ /* 0x000fea0003800000 */
.L_x_6755:
[----:B------:R-:W-:-:S13]  /*96d0*/  FSETP.NEU.FTZ.AND P0, PT, |R25|, +INF , PT ;  /* 0x7f8000001900780b */ /* 0x000fda0003f1d200 */
[----:B------:R-:W-:Y:S02]  /*96e0*/  @!P0 FADD.FTZ R22, R24, R24 ;  /* 0x0000001818168221 */ /* 0x000fe40000010000 */
[----:B------:R-:W-:Y:S01]  /*96f0*/  @!P0 IMAD.MOV.U32 R23, RZ, RZ, R25 ;  /* 0x000000ffff178224 */ /* 0x000fe200078e0019 */
[----:B------:R-:W-:Y:S05]  /*9700*/  @!P0 BRA `(.L_x_6754) ;  /* 0x000000b000008947 */ /* 0x000fea0003800000 */
[----:B------:R-:W-:-:S13]  /*9710*/  FSETP.NEU.FTZ.AND P0, PT, R12, +INF , PT ;  /* 0x7f8000000c00780b */ /* 0x000fda0003f1d000 */
[----:B------:R-:W-:Y:S02]  /*9720*/  @!P0 FADD.FTZ R22, R25, R25 ;  /* 0x0000001919168221 */ /* 0x000fe40000010000 */
[----:B------:R-:W-:Y:S01]  /*9730*/  @!P0 IMAD.MOV.U32 R23, RZ, RZ, R24 ;  /* 0x000000ffff178224 */ /* 0x000fe200078e0018 */
        /* <DEDUP_REMOVED lines=8> */
.L_x_6754:
[----:B------:R-:W-:Y:S05]  /*97c0*/  BSYNC B0 ;  /* 0x0000000000007941 */ /* 0x000fea0003800000 */
.L_x_6753:
[----:B------:R-:W-:Y:S01]  /*97d0*/  IADD3 R3, R2, 0x100, RZ ;  /* 0x0000010002037810 */ /* 0x000fe20007ffe0ff */
[----:B------:R-:W-:Y:S01]  /*97e0*/  BSSY B0, `(.L_x_6816) ;  /* 0x00002be000007945 */ /* 0x000fe20003800000 */
[----:B-----5:R-:W-:Y:S01]  /*97f0*/  IMAD.MOV.U32 R25, RZ, RZ, RZ ;  /* 0x000000ffff197224 */ /* 0x020fe200078e00ff */
[----:B------:R-:W-:Y:S01]  /*9800*/  CS2R R26, SRZ ;  /* 0x00000000001a7805 */ /* 0x000fe2000001ff00 */
[----:B------:R-:W-:-:S13]  /*9810*/  ISETP.GE.AND P0, PT, R3, R28, PT ;  /* 0x0000001c0300720c */ /* 0x000fda0003f06270 */
[----:B------:R-:W-:Y:S05]  /*9820*/  @P0 BRA `(.L_x_6817) ;  /* 0x00002b9000000947 */ /* 0x000fea0003800000 */
[----:B------:R-:W-:Y:S01]  /*9830*/  FSETP.GTU.FTZ.AND P0, PT, |R17|, +INF , PT ;  /* 0x7f8000001100780b */ /* 0x000fe20003f1c200 */
[C---:B--2---:R-:W-:Y:S01]  /*9840*/  FADD.FTZ R12, |R16|.reuse, -RZ ;  /* 0x800000ff100c7221 */ /* 0x044fe20000010200 */
        /* <DEDUP_REMOVED lines=8> */
[----:B------:R-:W-:Y:S01]  /*98d0*/  FSETP.NEU.FTZ.AND P1, PT, R17, RZ, PT ;  /* 0x000000ff1100720b */ /* 0x000fe20003f3d000 */
[----:B------:R-:W-:Y:S01]  /*98e0*/  IMAD.MOV.U32 R26, RZ, RZ, R16 ;  /* 0x000000ffff1a7224 */ /* 0x000fe200078e0010 */
[----:B------:R-:W-:Y:S02]  /*98f0*/  FSETP.NEU.FTZ.AND P0, PT, R16, RZ, PT ;  /* 0x000000ff1000720b */ /* 0x000fe40003f1d000 */
[----:B------:R-:W-:-:S11]  /*9900*/  MOV R27, R17 ;  /* 0x00000011001b7202 */ /* 0x000fd60000000f00 */
        /* <DEDUP_REMOVED lines=20> */
[----:B-1----:R-:W-:Y:S01]  /*9a50*/  IADD3 R24, -R15, 0x7e800000, RZ ;  /* 0x7e8000000f187810 */ /* 0x002fe20007ffe1ff */
        /* <DEDUP_REMOVED lines=75> */
.L_x_6823:
        /* <DEDUP_REMOVED lines=10> */
.L_x_6825:
[----:B------:R-:W-:-:S04]  /*9fb0*/  FADD.FTZ R5, -R0, R7 ;  /* 0x0000000700057221 */ /* 0x000fc80000010100 */
[----:B------:R-:W-:Y:S02]  /*9fc0*/  FMUL.FTZ R5, R5, 0.5 ;  /* 0x3f00000005057820 */ /* 0x000fe40000410000 */
.L_x_6826:
[----:B------:R-:W-:Y:S05]  /*9fd0*/  BSYNC B2 ;  /* 0x0000000000027941 */ /* 0x000fea0003800000 */
.L_x_6824:
        /* <DEDUP_REMOVED lines=11> */
.L_x_6828:
[----:B------:R-:W-:-:S04]  /*a090*/  FADD.FTZ R6, R4, -R9 ;  /* 0x8000000904067221 */ /* 0x000fc80000010000 */
[----:B------:R-:W-:Y:S02]  /*a0a0*/  FMUL.FTZ R6, R6, 0.5 ;  /* 0x3f00000006067820 */ /* 0x000fe40000410000 */
.L_x_6829:
[----:B------:R-:W-:Y:S05]  /*a0b0*/  BSYNC B2 ;  /* 0x0000000000027941 */ /* 0x000fea0003800000 */
.L_x_6827:
        /* <DEDUP_REMOVED lines=35> */
.L_x_6822:
[----:B------:R0:W1:Y:S02]  /*a2f0*/  MUFU.SQRT R27, R14 ;  /* 0x0000000e001b7308 */ /* 0x0000640000002000 */
.L_x_6821:
[----:B------:R-:W-:Y:S05]  /*a300*/  BSYNC B1 ;  /* 0x0000000000017941 */ /* 0x000fea0003800000 */
.L_x_6820:
        /* <DEDUP_REMOVED lines=35> */
.L_x_6833:
        /* <DEDUP_REMOVED lines=17> */
.L_x_6839:
[----:B------:R-:W-:-:S04]  /*a650*/  FADD.FTZ R0, -R0, R7 ;  /* 0x0000000700007221 */ /* 0x000fc80000010100 */
[----:B------:R-:W-:Y:S02]  /*a660*/  FMUL.FTZ R0, R0, 0.5 ;  /* 0x3f00000000007820 */ /* 0x000fe40000410000 */
.L_x_6840:
[----:B------:R-:W-:Y:S05]  /*a670*/  BSYNC B4 ;  /* 0x0000000000047941 */ /* 0x000fea0003800000 */
.L_x_6838:
        /* <DEDUP_REMOVED lines=10> */
.L_x_6842:
[----:B------:R-:W-:-:S04]  /*a720*/  FADD.FTZ R3, -R3, R4 ;  /* 0x0000000403037221 */ /* 0x000fc80000010100 */
[----:B------:R-:W-:Y:S02]  /*a730*/  FMUL.FTZ R3, R3, 0.5 ;  /* 0x3f00000003037820 */ /* 0x000fe40000410000 */
.L_x_6843:
[----:B------:R-:W-:Y:S05]  /*a740*/  BSYNC B4 ;  /* 0x0000000000047941 */ /* 0x000fea0003800000 */
.L_x_6841:
[----:B------:R-:W-:Y:S02]  /*a750*/  FADD.FTZ R0, R3, R0 ;  /* 0x0000000003007221 */ /* 0x000fe40000010000 */
[----:B------:R-:W-:-:S04]  /*a760*/  FADD.FTZ R13, R12, R13 ;  /* 0x0000000d0c0d7221 */ /* 0x000fc80000010000 */
[----:B------:R-:W-:-:S06]  /*a770*/  FMUL.FTZ R13, R13, R0 ;  /* 0x000000000d0d7220 */ /* 0x000fcc0000410000 */
[----:B------:R-:W2:Y:S01]  /*a780*/  MUFU.SQRT R13, R13 ;  /* 0x0000000d000d7308 */ /* 0x000ea20000002000 */
[----:B------:R-:W-:Y:S05]  /*a790*/  BRA `(.L_x_6844) ;  /* 0x0000012000007947 */ /* 0x000fea0003800000 */
.L_x_6837:
        /* <DEDUP_REMOVED lines=12> */
.L_x_6836:
[----:B------:R-:W-:Y:S01]  /*a860*/  FADD.FTZ R0, R13, 1 ;  /* 0x3f8000000d007421 */ /* 0x000fe20000010000 */
[----:B------:R-:W-:Y:S01]  /*a870*/  MUFU.SQRT R3, R14 ;  /* 0x0000000e00037308 */ /* 0x000fe20000002000 */
[----:B------:R-:W-:Y:S02]  /*a880*/  IMAD.MOV.U32 R12, RZ, RZ, 0x3f800000 ;  /* 0x3f800000ff0c7424 */ /* 0x000fe400078e00ff */
[----:B------:R-:W-:-:S06]  /*a890*/  FMUL.FTZ R0, R0, 0.5 ;  /* 0x3f00000000007820 */ /* 0x000fcc0000410000 */
[----:B------:R-:W2:Y:S02]  /*a8a0*/  MUFU.SQRT R0, R0 ;  /* 0x0000000000007308 */ /* 0x000ea40000002000 */
[----:B--2---:R-:W-:-:S06]  /*a8b0*/  FMUL.FTZ R13, R3, R0 ;  /* 0x00000000030d7220 */ /* 0x004fcc0000410000 */
.L_x_6844:
[----:B------:R-:W-:Y:S05]  /*a8c0*/  BSYNC B2 ;  /* 0x0000000000027941 */ /* 0x000fea0003800000 */
.L_x_6835:
[----:B------:R-:W-:Y:S05]  /*a8d0*/  BRA `(.L_x_6845) ;  /* 0x0000002000007947 */ /* 0x000fea0003800000 */
.L_x_6832:
[----:B------:R-:W-:Y:S02]  /*a8e0*/  FMUL.FTZ R13, R13, 16777216 ;  /* 0x4b8000000d0d7820 */ /* 0x000fe40000410000 */
[----:B------:R-:W-:Y:S02]  /*a8f0*/  FMUL.FTZ R12, R12, 16777216 ;  /* 0x4b8000000c0c7820 */ /* 0x000fe40000410000 */
.L_x_6845:
[----:B------:R-:W-:Y:S05]  /*a900*/  BSYNC B1 ;  /* 0x0000000000017941 */ /* 0x000fea0003800000 */
.L_x_6831:
        /* <DEDUP_REMOVED lines=16> */
[----:B-1-3--:R-:W-:Y:S05]  /*aa10*/  CALL.REL.NOINC `($__internal_7_$__cuda_sm3x_div_rn_ftz_f32_slowpath) ;  /* 0x000082e000007944 */ /* 0x00afea0003c00000 */
.L_x_6847:
[----:B------:R-:W-:Y:S05]  /*aa20*/  BSYNC B4 ;  /* 0x0000000000047941 */ /* 0x000fea0003800000 */
.L_x_6846:
        /* <DEDUP_REMOVED lines=18> */
.L_x_6849:
[----:B------:R-:W-:Y:S01]  /*ab50*/  ISETP.GE.AND P0, PT, R13, RZ, PT ;  /* 0x000000ff0d00720c */ /* 0x000fe20003f06270 */
[----:B------:R-:W-:-:S12]  /*ab60*/  IMAD.MOV.U32 R3, RZ, RZ, 0x3fd774eb ;  /* 0x3fd774ebff037424 */ /* 0x000fd800078e00ff */
[----:B------:R-:W-:-:S04]  /*ab70*/  @P0 FFMA.FTZ R0, R3, 0.93318945169448852539, -R0 ;  /* 0x3f6ee58103000823 */ /* 0x000fc80000010800 */
[----:B------:R-:W-:Y:S02]  /*ab80*/  @!P0 FFMA.FTZ R0, R3, 0.93318945169448852539, R0 ;  /* 0x3f6ee58103008823 */ /* 0x000fe40000010000 */
.L_x_6850:
[----:B------:R-:W-:Y:S05]  /*ab90*/  BSYNC B1 ;  /* 0x0000000000017941 */ /* 0x000fea0003800000 */
.L_x_6848:
        /* <DEDUP_REMOVED lines=10> */
.L_x_6834:
[----:B------:R-:W-:Y:S05]  /*ac40*/  BSYNC B3 ;  /* 0x0000000000037941 */ /* 0x000fea0003800000 */
.L_x_6830:
[----:B------:R-:W-:Y:S02]  /*ac50*/  LOP3.LUT R26, R5, 0x80000000, R16, 0xb8, !PT ;  /* 0x80000000051a7812 */ /* 0x000fe400078eb810 */
[----:B-1----:R-:W-:Y:S01]  /*ac60*/  LOP3.LUT R27, R27, 0x80000000, R17, 0xb8, !PT ;  /* 0x800000001b1b7812 */ /* 0x002fe200078eb811 */
[----:B------:R-:W-:Y:S05]  /*ac70*/  BRA `(.L_x_6817) ;  /* 0x0000174000007947 */ /* 0x000fea0003800000 */
.L_x_6819:
        /* <DEDUP_REMOVED lines=29> */
[----:B-1-3--:R-:W-:Y:S05]  /*ae50*/  CALL.REL.NOINC `($__internal_7_$__cuda_sm3x_div_rn_ftz_f32_slowpath) ;  /* 0x00007ea000007944 */ /* 0x00afea0003c00000 */
.L_x_6856:
[----:B------:R-:W-:Y:S05]  /*ae60*/  BSYNC B4 ;  /* 0x0000000000047941 */ /* 0x000fea0003800000 */
.L_x_6855:
        /* <DEDUP_REMOVED lines=18> */
.L_x_6858:
[----:B------:R-:W-:Y:S01]  /*af90*/  ISETP.GE.AND P0, PT, R13, RZ, PT ;  /* 0x000000ff0d00720c */ /* 0x000fe20003f06270 */
[----:B------:R-:W-:-:S12]  /*afa0*/  IMAD.MOV.U32 R3, RZ, RZ, 0x3fd774eb ;  /* 0x3fd774ebff037424 */ /* 0x000fd800078e00ff */
[----:B------:R-:W-:-:S04]  /*afb0*/  @P0 FFMA.FTZ R0, R3, 0.93318945169448852539, -R0 ;  /* 0x3f6ee58103000823 */ /* 0x000fc80000010800 */
[----:B------:R-:W-:Y:S02]  /*afc0*/  @!P0 FFMA.FTZ R0, R3, 0.93318945169448852539, R0 ;  /* 0x3f6ee58103008823 */ /* 0x000fe40000010000 */
.L_x_6859:
[----:B------:R-:W-:Y:S05]  /*afd0*/  BSYNC B1 ;  /* 0x0000000000017941 */ /* 0x000fea0003800000 */
.L_x_6857:
        /* <DEDUP_REMOVED lines=13> */
.L_x_6854:
[----:B------:R-:W0:Y:S01]  /*b0b0*/  MUFU.RCP R3, R12 ;  /* 0x0000000c00037308 */ /* 0x000e220000001000 */
[----:B------:R-:W-:Y:S07]  /*b0c0*/  BSSY B4, `(.L_x_6861) ;  /* 0x000000b000047945 */ /* 0x000fee0003800000 */
        /* <DEDUP_REMOVED lines=10> */
.L_x_6862:
[----:B------:R-:W-:Y:S05]  /*b170*/  BSYNC B4 ;  /* 0x0000000000047941 */ /* 0x000fea0003800000 */
.L_x_6861:
        /* <DEDUP_REMOVED lines=18> */
.L_x_6864:
[----:B------:R-:W-:Y:S01]  /*b2a0*/  ISETP.GE.AND P0, PT, R13, RZ, PT ;  /* 0x000000ff0d00720c */ /* 0x000fe20003f06270 */
[----:B------:R-:W-:-:S12]  /*b2b0*/  IMAD.MOV.U32 R3, RZ, RZ, 0x3fd774eb ;  /* 0x3fd774ebff037424 */ /* 0x000fd800078e00ff */
[----:B------:R-:W-:-:S04]  /*b2c0*/  @P0 FFMA.FTZ R0, R3, 0.93318945169448852539, -R0 ;  /* 0x3f6ee58103000823 */ /* 0x000fc80000010800 */
[----:B------:R-:W-:Y:S02]  /*b2d0*/  @!P0 FFMA.FTZ R0, R3, 0.93318945169448852539, R0 ;  /* 0x3f6ee58103008823 */ /* 0x000fe40000010000 */
.L_x_6865:
[----:B------:R-:W-:Y:S05]  /*b2e0*/  BSYNC B1 ;  /* 0x0000000000017941 */ /* 0x000fea0003800000 */
.L_x_6863:
        /* <DEDUP_REMOVED lines=27> */
.L_x_6853:
[----:B------:R-:W-:Y:S01]  /*b4a0*/  FMUL.FTZ R0, R17, -0.36787945032119750977 ;  /* 0xbebc5ab211007820 */ /* 0x000fe20000410000 */
[----:B------:R-:W-:Y:S01]  /*b4b0*/  BSSY B4, `(.L_x_6866) ;  /* 0x0000020000047945 */ /* 0x000fe20003800000 */
[----:B------:R-:W-:Y:S02]  /*b4c0*/  FMUL.FTZ R3, R16, -0.36787945032119750977 ;  /* 0xbebc5ab210037820 */ /* 0x000fe40000410000 */
        /* <DEDUP_REMOVED lines=24> */
[----:B------:R-:W2:Y:S01]  /*b650*/  FCHK P0, R6, R12 ;  /* 0x0000000c06007302 */ /* 0x000ea20000000000 */
[----:B0-----:R-:W-:Y:S01]  /*b660*/  FFMA.FTZ R15, R4, 0.69314718246459960938, R15 ;  /* 0x3f317218040f7823 */ /* 0x001fe2000001000f */
[----:B--2---:R-:W-:Y:S06]  /*b670*/  @!P0 BRA `(.L_x_6867) ;  /* 0x0000003000008947 */ /* 0x004fec0003800000 */
[----:B------:R-:W-:Y:S01]  /*b680*/  IMAD.MOV.U32 R9, RZ, RZ, R12 ;  /* 0x000000ffff097224 */ /* 0x000fe200078e000c */
[----:B------:R-:W-:Y:S02]  /*b690*/  MOV R0, 0xb6b0 ;  /* 0x0000b6b000007802 */ /* 0x000fe40000000f00 */
[----:B-1-3--:R-:W-:Y:S05]  /*b6a0*/  CALL.REL.NOINC `($__internal_7_$__cuda_sm3x_div_rn_ftz_f32_slowpath) ;  /* 0x0000765000007944 */ /* 0x00afea0003c00000 */
.L_x_6867:
[----:B------:R-:W-:Y:S05]  /*b6b0*/  BSYNC B4 ;  /* 0x0000000000047941 */ /* 0x000fea0003800000 */
.L_x_6866:
        /* <DEDUP_REMOVED lines=18> */
.L_x_6869:
[----:B------:R-:W-:Y:S02]  /*b7e0*/  ISETP.GE.AND P0, PT, R13, RZ, PT ;  /* 0x000000ff0d00720c */ /* 0x000fe40003f06270 */
[----:B------:R-:W-:-:S11]  /*b7f0*/  MOV R3, 0x3fd774eb ;  /* 0x3fd774eb00037802 */ /* 0x000fd60000000f00 */
[----:B------:R-:W-:-:S04]  /*b800*/  @P0 FFMA.FTZ R0, R3, 0.93318945169448852539, -R0 ;  /* 0x3f6ee58103000823 */ /* 0x000fc80000010800 */
[----:B------:R-:W-:Y:S02]  /*b810*/  @!P0 FFMA.FTZ R0, R3, 0.93318945169448852539, R0 ;  /* 0x3f6ee58103008823 */ /* 0x000fe40000010000 */
.L_x_6870:
[----:B------:R-:W-:Y:S05]  /*b820*/  BSYNC B1 ;  /* 0x0000000000017941 */ /* 0x000fea0003800000 */
.L_x_6868:
        /* <DEDUP_REMOVED lines=11> */
.L_x_6852:
        /* <DEDUP_REMOVED lines=23> */
.L_x_6874:
[----:B------:R-:W-:Y:S05]  /*ba50*/  BSYNC B4 ;  /* 0x0000000000047941 */ /* 0x000fea0003800000 */
.L_x_6873:
[----:B------:R-:W-:Y:S01]  /*ba60*/  IMAD.MOV.U32 R5, RZ, RZ, 0x3b33710b ;  /* 0x3b33710bff057424 */ /* 0x000fe200078e00ff */
[----:B------:R-:W2:Y:S01]  /*ba70*/  MUFU.LG2 R14, R14 ;  /* 0x0000000e000e7308 */ /* 0x000ea20000000c00 */
[----:B0-----:R-:W-:Y:S01]  /*ba80*/  FMUL.FTZ R0, R3, R3 ;  /* 0x0000000303007220 */ /* 0x001fe20000410000 */
[----:B------:R-:W-:Y:S01]  /*ba90*/  FSETP.NEU.FTZ.AND P0, PT, |R17|, R12, PT ;  /* 0x0000000c1100720b */ /* 0x000fe20003f1d200 */
[----:B------:R-:W-:Y:S01]  /*baa0*/  FADD.FTZ R12, R12, |R17| ;  /* 0x400000110c0c7221 */ /* 0x000fe20000010000 */
[----:B------:R-:W-:Y:S01]  /*bab0*/  FSETP.NEU.FTZ.AND P1, PT, R13, RZ, PT ;  /* 0x000000ff0d00720b */ /* 0x000fe20003f3d000 */
[----:B------:R-:W-:-:S04]  /*bac0*/  FFMA.FTZ R5, R0, R5, -0.015681877732276916504 ;  /* 0xbc80774800057423 */ /* 0x000fc80000010005 */
[----:B------:R-:W-:-:S04]  /*bad0*/  FFMA.FTZ R5, R0, R5, 0.042200751602649688721 ;  /* 0x3d2cdab200057423 */ /* 0x000fc80000010005 */
[----:B------:R-:W-:Y:S02]  /*bae0*/  FFMA.FTZ R5, R0, R5, -0.074792981147766113281 ;  /* 0xbd992d1000057423 */ /* 0x000fe40000010005 */
[----:B--2---:R-:W-:Y:S02]  /*baf0*/  FMUL.FTZ.D2 R15, R14, 0.69314718246459960938 ;  /* 0x3f3172180e0f7820 */ /* 0x004fe40000310000 */
        /* <DEDUP_REMOVED lines=14> */
.L_x_6872:
        /* <DEDUP_REMOVED lines=12> */
.L_x_6876:
[----:B------:R-:W-:Y:S05]  /*bca0*/  BSYNC B4 ;  /* 0x0000000000047941 */ /* 0x000fea0003800000 */
.L_x_6875:
        /* <DEDUP_REMOVED lines=21> */
[----:B------:R-:W-:Y:S01]  /*be00*/  FMUL.FTZ R0, R0, R5 ;  /* 0x0000000500007220 */ /* 0x000fe20000410000 */
[----:B------:R-:W-:Y:S01]  /*be10*/  @!P6 MOV R5, 0x3fd774eb ;  /* 0x3fd774eb0005e802 */ /* 0x000fe20000000f00 */
[----:B0-----:R-:W-:Y:S01]  /*be20*/  @P0 FMUL.FTZ R4, R6, R7 ;  /* 0x0000000706040220 */ /* 0x001fe20000410000 */
[----:B------:R-:W-:Y:S01]  /*be30*/  FSETP.NEU.FTZ.AND P0, PT, R14, +INF , PT ;  /* 0x7f8000000e00780b */ /* 0x000fe20003f1d000 */
[----:B------:R-:W-:-:S03]  /*be40*/  FFMA.FTZ R0, R0, R3, R3 ;  /* 0x0000000300007223 */ /* 0x000fc60000010003 */
[----:B------:R-:W-:Y:S01]  /*be50*/  FSEL R4, R4, +INF , P0 ;  /* 0x7f80000004047808 */ /* 0x000fe20000000000 */
[----:B------:R-:W-:Y:S01]  /*be60*/  @!P6 FFMA.FTZ R0, R5, 0.93318945169448852539, -R0 ;  /* 0x3f6ee5810500e823 */ /* 0x000fe20000010800 */
[----:B------:R-:W-:Y:S01]  /*be70*/  FSETP.NEU.FTZ.AND P0, PT, |R17|, R12, PT ;  /* 0x0000000c1100720b */ /* 0x000fe20003f1d200 */
[----:B------:R-:W-:-:S03]  /*be80*/  FADD.FTZ R12, R12, |R17| ;  /* 0x400000110c0c7221 */ /* 0x000fc60000010000 */
        /* <DEDUP_REMOVED lines=8> */
.L_x_6871:
        /* <DEDUP_REMOVED lines=27> */
[----:B------:R-:W2:Y:S01]  /*c0c0*/  FCHK P0, R6, R13 ;  /* 0x0000000d06007302 */ /* 0x000ea20000000000 */
[----:B0-----:R-:W-:Y:S01]  /*c0d0*/  FFMA.FTZ R15, R4, 0.69314718246459960938, R15 ;  /* 0x3f317218040f7823 */ /* 0x001fe2000001000f */
[----:B--2---:R-:W-:Y:S06]  /*c0e0*/  @!P0 BRA `(.L_x_6878) ;  /* 0x0000003000008947 */ /* 0x004fec0003800000 */
[----:B------:R-:W-:Y:S01]  /*c0f0*/  IMAD.MOV.U32 R9, RZ, RZ, R13 ;  /* 0x000000ffff097224 */ /* 0x000fe200078e000d */
[----:B------:R-:W-:-:S02]  /*c100*/  MOV R0, 0xc120 ;  /* 0x0000c12000007802 */ /* 0x000fc40000000f00 */
[----:B-1-3--:R-:W-:Y:S05]  /*c110*/  CALL.REL.NOINC `($__internal_7_$__cuda_sm3x_div_rn_ftz_f32_slowpath) ;  /* 0x00006be000007944 */ /* 0x00afea0003c00000 */
.L_x_6878:
[----:B------:R-:W-:Y:S05]  /*c120*/  BSYNC B4 ;  /* 0x0000000000047941 */ /* 0x000fea0003800000 */
.L_x_6877:
[----:B------:R-:W-:Y:S01]  /*c130*/  IMAD.MOV.U32 R5, RZ, RZ, 0x3b33710b ;  /* 0x3b33710bff057424 */ /* 0x000fe200078e00ff */
[----:B------:R-:W-:Y:S01]  /*c140*/  FSETP.NEU.FTZ.AND P0, PT, |R17|, R12, PT ;  /* 0x0000000c1100720b */ /* 0x000fe20003f1d200 */
[----:B0-----:R-:W-:Y:S01]  /*c150*/  FMUL.FTZ R0, R3, R3 ;  /* 0x0000000303007220 */ /* 0x001fe20000410000 */
[----:B------:R-:W-:Y:S01]  /*c160*/  FSETP.NEU.FTZ.AND P1, PT, R13, RZ, PT ;  /* 0x000000ff0d00720b */ /* 0x000fe20003f3d000 */
[----:B------:R-:W-:-:S02]  /*c170*/  FADD.FTZ R12, R12, |R17| ;  /* 0x400000110c0c7221 */ /* 0x000fc40000010000 */
        /* <DEDUP_REMOVED lines=16> */
.L_x_6860:
[----:B------:R-:W-:Y:S05]  /*c280*/  BSYNC B3 ;  /* 0x0000000000037941 */ /* 0x000fea0003800000 */
.L_x_6851:
[----:B------:R-:W-:Y:S01]  /*c290*/  FADD.FTZ R0, R15, 0.69314718246459960938 ;  /* 0x3f3172180f007421 */ /* 0x000fe20000010000 */
[----:B------:R-:W-:-:S04]  /*c2a0*/  LOP3.LUT R26, R3, 0x80000000, R16, 0xb8, !PT ;  /* 0x80000000031a7812 */ /* 0x000fc800078eb810 */
[----:B------:R-:W-:Y:S01]  /*c2b0*/  LOP3.LUT R27, R0, 0x80000000, R17, 0xb8, !PT ;  /* 0x80000000001b7812 */ /* 0x000fe200078eb811 */
[----:B------:R-:W-:Y:S05]  /*c2c0*/  BRA `(.L_x_6817) ;  /* 0x000000f000007947 */ /* 0x000fea0003800000 */
.L_x_6818:
        /* <DEDUP_REMOVED lines=11> */
[----:B------:R-:W-:-:S05]  /*c380*/  @P0 FADD.FTZ R26, R26, R3 ;  /* 0x000000031a1a0221 */ /* 0x000fca0000010000 */
[----:B------:R-:W-:Y:S01]  /*c390*/  @P0 MOV R27, R26 ;  /* 0x0000001a001b0202 */ /* 0x000fe20000000f00 */
[----:B------:R-:W-:Y:S02]  /*c3a0*/  @!P0 FADD.FTZ R27, R17, R17 ;  /* 0x00000011111b8221 */ /* 0x000fe40000010000 */
[----:B------:R-:W-:Y:S02]  /*c3b0*/  @!P0 IMAD.MOV.U32 R26, RZ, RZ, R16 ;  /* 0x000000ffff1a8224 */ /* 0x000fe400078e0010 */
.L_x_6817:
[----:B------:R-:W-:Y:S05]  /*c3c0*/  BSYNC B0 ;  /* 0x0000000000007941 */ /* 0x000fea0003800000 */
.L_x_6816:
[----:B------:R-:W-:Y:S01]  /*c3d0*/  IADD3 R3, R2, 0x180, RZ ;  /* 0x0000018002037810 */ /* 0x000fe20007ffe0ff */
[----:B------:R-:W-:Y:S01]  /*c3e0*/  BSSY B0, `(.L_x_6879) ;  /* 0x00002bd000007945 */ /* 0x000fe20003800000 */
[----:B-1----:R-:W-:Y:S02]  /*c3f0*/  IMAD.MOV.U32 R24, RZ, RZ, RZ ;  /* 0x000000ffff187224 */ /* 0x002fe400078e00ff */
[----:B------:R-:W-:-:S13]  /*c400*/  ISETP.GE.AND P0, PT, R3, R28, PT ;  /* 0x0000001c0300720c */ /* 0x000fda0003f06270 */
[----:B------:R-:W-:Y:S05]  /*c410*/  @P0 BRA `(.L_x_6880) ;  /* 0x00002b9000000947 */ /* 0x000fea0003800000 */
[----:B------:R-:W-:Y:S01]  /*c420*/  FSETP.GTU.FTZ.AND P0, PT, |R19|, +INF , PT ;  /* 0x7f8000001300780b */ /* 0x000fe20003f1c200 */
[C---:B---3--:R-:W-:Y:S01]  /*c430*/  FADD.FTZ R12, |R18|.reuse, -RZ ;  /* 0x800000ff120c7221 */ /* 0x048fe20000010200 */
        /* <DEDUP_REMOVED lines=24> */
[----:B--2---:R-:W-:Y:S01]  /*c5c0*/  FADD.FTZ R16, |R3|, -RZ ;  /* 0x800000ff03107221 */ /* 0x004fe20000010200 */
        /* <DEDUP_REMOVED lines=51> */
[----:B------:R-:W-:Y:S01]  /*c900*/  HFMA2.MMA R16, -RZ, RZ, 1.875, 0 ;  /* 0x3f800000ff107435 */ /* 0x000fe200000001ff */
        /* <DEDUP_REMOVED lines=31> */
.L_x_6886:
        /* <DEDUP_REMOVED lines=10> */
.L_x_6888:
[----:B------:R-:W-:-:S04]  /*cba0*/  FADD.FTZ R6, -R0, R5 ;  /* 0x0000000500067221 */ /* 0x000fc80000010100 */
[----:B------:R-:W-:Y:S02]  /*cbb0*/  FMUL.FTZ R6, R6, 0.5 ;  /* 0x3f00000006067820 */ /* 0x000fe40000410000 */
.L_x_6889:
[----:B------:R-:W-:Y:S05]  /*cbc0*/  BSYNC B2 ;  /* 0x0000000000027941 */ /* 0x000fea0003800000 */
.L_x_6887:
        /* <DEDUP_REMOVED lines=11> */
.L_x_6891:
[----:B------:R-:W-:-:S04]  /*cc80*/  FADD.FTZ R7, R4, -R7 ;  /* 0x8000000704077221 */ /* 0x000fc80000010000 */
[----:B------:R-:W-:Y:S02]  /*cc90*/  FMUL.FTZ R7, R7, 0.5 ;  /* 0x3f00000007077820 */ /* 0x000fe40000410000 */
.L_x_6892:
[----:B------:R-:W-:Y:S05]  /*cca0*/  BSYNC B2 ;  /* 0x0000000000027941 */ /* 0x000fea0003800000 */
.L_x_6890:
        /* <DEDUP_REMOVED lines=35> */
.L_x_6885:
[----:B------:R0:W1:Y:S02]  /*cee0*/  MUFU.SQRT R25, R14 ;  /* 0x0000000e00197308 */ /* 0x0000640000002000 */
.L_x_6884:
[----:B------:R-:W-:Y:S05]  /*cef0*/  BSYNC B1 ;  /* 0x0000000000017941 */ /* 0x000fea0003800000 */
.L_x_6883:
        /* <DEDUP_REMOVED lines=35> */
.L_x_6896:
        /* <DEDUP_REMOVED lines=17> */
.L_x_6902:
[----:B------:R-:W-:-:S04]  /*d240*/  FADD.FTZ R0, -R0, R5 ;  /* 0x0000000500007221 */ /* 0x000fc80000010100 */
[----:B------:R-:W-:Y:S02]  /*d250*/  FMUL.FTZ R0, R0, 0.5 ;  /* 0x3f00000000007820 */ /* 0x000fe40000410000 */
.L_x_6903:
[----:B------:R-:W-:Y:S05]  /*d260*/  BSYNC B4 ;  /* 0x0000000000047941 */ /* 0x000fea0003800000 */
.L_x_6901:
        /* <DEDUP_REMOVED lines=10> */
.L_x_6905:
[----:B------:R-:W-:-:S04]  /*d310*/  FADD.FTZ R3, -R3, R4 ;  /* 0x0000000403037221 */ /* 0x000fc80000010100 */
[----:B------:R-:W-:Y:S02]  /*d320*/  FMUL.FTZ R3, R3, 0.5 ;  /* 0x3f00000003037820 */ /* 0x000fe40000410000 */
.L_x_6906:
[----:B------:R-:W-:Y:S05]  /*d330*/  BSYNC B4 ;  /* 0x0000000000047941 */ /* 0x000fea0003800000 */
.L_x_6904:
[----:B------:R-:W-:Y:S02]  /*d340*/  FADD.FTZ R0, R3, R0 ;  /* 0x0000000003007221 */ /* 0x000fe40000010000 */
[----:B------:R-:W-:-:S04]  /*d350*/  FADD.FTZ R13, R12, R13 ;  /* 0x0000000d0c0d7221 */ /* 0x000fc80000010000 */
[----:B------:R-:W-:-:S06]  /*d360*/  FMUL.FTZ R13, R13, R0 ;  /* 0x000000000d0d7220 */ /* 0x000fcc0000410000 */
[----:B------:R-:W2:Y:S01]  /*d370*/  MUFU.SQRT R13, R13 ;  /* 0x0000000d000d7308 */ /* 0x000ea20000002000 */
[----:B------:R-:W-:Y:S05]  /*d380*/  BRA `(.L_x_6907) ;  /* 0x0000012000007947 */ /* 0x000fea0003800000 */
.L_x_6900:
        /* <DEDUP_REMOVED lines=12> */
.L_x_6899:
[----:B------:R-:W-:Y:S01]  /*d450*/  FADD.FTZ R0, R13, 1 ;  /* 0x3f8000000d007421 */ /* 0x000fe20000010000 */
[----:B------:R-:W-:Y:S01]  /*d460*/  MUFU.SQRT R3, R14 ;  /* 0x0000000e00037308 */ /* 0x000fe20000002000 */
[----:B------:R-:W-:Y:S02]  /*d470*/  IMAD.MOV.U32 R12, RZ, RZ, 0x3f800000 ;  /* 0x3f800000ff0c7424 */ /* 0x000fe400078e00ff */
[----:B------:R-:W-:-:S06]  /*d480*/  FMUL.FTZ R0, R0, 0.5 ;  /* 0x3f00000000007820 */ /* 0x000fcc0000410000 */
[----:B------:R-:W2:Y:S02]  /*d490*/  MUFU.SQRT R0, R0 ;  /* 0x0000000000007308 */ /* 0x000ea40000002000 */
[----:B--2---:R-:W-:-:S06]  /*d4a0*/  FMUL.FTZ R13, R3, R0 ;  /* 0x00000000030d7220 */ /* 0x004fcc0000410000 */
.L_x_6907:
[----:B------:R-:W-:Y:S05]  /*d4b0*/  BSYNC B2 ;  /* 0x0000000000027941 */ /* 0x000fea0003800000 */
.L_x_6898:
[----:B------:R-:W-:Y:S05]  /*d4c0*/  BRA `(.L_x_6908) ;  /* 0x0000002000007947 */ /* 0x000fea0003800000 */
.L_x_6895:
[----:B------:R-:W-:Y:S02]  /*d4d0*/  FMUL.FTZ R13, R13, 16777216 ;  /* 0x4b8000000d0d7820 */ /* 0x000fe40000410000 */
[----:B------:R-:W-:Y:S02]  /*d4e0*/  FMUL.FTZ R12, R12, 16777216 ;  /* 0x4b8000000c0c7820 */ /* 0x000fe40000410000 */
.L_x_6908:
[----:B------:R-:W-:Y:S05]  /*d4f0*/  BSYNC B1 ;  /* 0x0000000000017941 */ /* 0x000fea0003800000 */
.L_x_6894:
        /* <DEDUP_REMOVED lines=16> */
[----:B-1----:R-:W-:Y:S05]  /*d600*/  CALL.REL.NOINC `($__internal_7_$__cuda_sm3x_div_rn_ftz_f32_slowpath) ;  /* 0x000056f000007944 */ /* 0x002fea0003c00000 */
.L_x_6910:
[----:B------:R-:W-:Y:S05]  /*d610*/  BSYNC B4 ;  /* 0x0000000000047941 */ /* 0x000fea0003800000 */
.L_x_6909:
        /* <DEDUP_REMOVED lines=18> */
.L_x_6912:
[----:B------:R-:W-:Y:S01]  /*d740*/  ISETP.GE.AND P0, PT, R13, RZ, PT ;  /* 0x000000ff0d00720c */ /* 0x000fe20003f06270 */
[----:B------:R-:W-:-:S12]  /*d750*/  IMAD.MOV.U32 R3, RZ, RZ, 0x3fd774eb ;  /* 0x3fd774ebff037424 */ /* 0x000fd800078e00ff */
[----:B------:R-:W-:-:S04]  /*d760*/  @P0 FFMA.FTZ R0, R3, 0.93318945169448852539, -R0 ;  /* 0x3f6ee58103000823 */ /* 0x000fc80000010800 */
[----:B------:R-:W-:Y:S02]  /*d770*/  @!P0 FFMA.FTZ R0, R3, 0.93318945169448852539, R0 ;  /* 0x3f6ee58103008823 */ /* 0x000fe40000010000 */
.L_x_6913:
[----:B------:R-:W-:Y:S05]  /*d780*/  BSYNC B1 ;  /* 0x0000000000017941 */ /* 0x000fea0003800000 */
.L_x_6911:
        /* <DEDUP_REMOVED lines=10> */
.L_x_6897:
[----:B------:R-:W-:Y:S05]  /*d830*/  BSYNC B3 ;  /* 0x0000000000037941 */ /* 0x000fea0003800000 */
.L_x_6893:
[----:B------:R-:W-:Y:S02]  /*d840*/  LOP3.LUT R24, R5, 0x80000000, R18, 0xb8, !PT ;  /* 0x8000000005187812 */ /* 0x000fe400078eb812 */
[----:B-1----:R-:W-:Y:S01]  /*d850*/  LOP3.LUT R25, R25, 0x80000000, R19, 0xb8, !PT ;  /* 0x8000000019197812 */ /* 0x002fe200078eb813 */
[----:B------:R-:W-:Y:S05]  /*d860*/  BRA `(.L_x_6880) ;  /* 0x0000174000007947 */ /* 0x000fea0003800000 */
.L_x_6882:
[----:B------:R-:W-:Y:S01]  /*d870*/  ISETP.GT.AND P0, PT, R19, -0x1, PT ;  /* 0xffffffff1300780c */ /* 0x000fe20003f04270 */
[----:B------:R-:W-:-:S12]  /*d880*/  BSSY B3, `(.L_x_6914) ;  /* 0x000015f000037945 */ /* 0x000fd80003800000 */
[----:B------:R-:W-:Y:S05]  /*d890*/  @P0 BRA `(.L_x_6915) ;  /* 0x00000c3000000947 */ /* 0x000fea0003800000 */
[----:B------:R-:W-:Y:S02]  /*d8a0*/  FADD.FTZ R13, -R19, -RZ ;  /* 0x800000ff130d7221 */ /* 0x000fe40000010100 */
[----:B------:R-:W-:Y:S02]  /*d8b0*/  FADD.FTZ R14, -R18, -RZ ;  /* 0x800000ff120e7221 */ /* 0x000fe40000010100 */
[C---:B--2---:R-:W-:Y:S02]  /*d8c0*/  FADD.FTZ R16, |R13|.reuse, -RZ ;  /* 0x800000ff0d107221 */ /* 0x044fe40000010200 */
        /* <DEDUP_REMOVED lines=23> */
[----:B------:R-:W-:Y:S05]  /*da40*/  CALL.REL.NOINC `($__internal_7_$__cuda_sm3x_div_rn_ftz_f32_slowpath) ;  /* 0x000052b000007944 */ /* 0x000fea0003c00000 */
.L_x_6919:
[----:B------:R-:W-:Y:S05]  /*da50*/  BSYNC B4 ;  /* 0x0000000000047941 */ /* 0x000fea0003800000 */
.L_x_6918:
        /* <DEDUP_REMOVED lines=18> */
.L_x_6921:
[----:B------:R-:W-:Y:S01]  /*db80*/  ISETP.GE.AND P0, PT, R13, RZ, PT ;  /* 0x000000ff0d00720c */ /* 0x000fe20003f06270 */
[----:B------:R-:W-:-:S12]  /*db90*/  IMAD.MOV.U32 R3, RZ, RZ, 0x3fd774eb ;  /* 0x3fd774ebff037424 */ /* 0x000fd800078e00ff */
[----:B------:R-:W-:-:S04]  /*dba0*/  @P0 FFMA.FTZ R0, R3, 0.93318945169448852539, -R0 ;  /* 0x3f6ee58103000823 */ /* 0x000fc80000010800 */
[----:B------:R-:W-:Y:S02]  /*dbb0*/  @!P0 FFMA.FTZ R0, R3, 0.93318945169448852539, R0 ;  /* 0x3f6ee58103008823 */ /* 0x000fe40000010000 */
.L_x_6922:
[----:B------:R-:W-:Y:S05]  /*dbc0*/  BSYNC B1 ;  /* 0x0000000000017941 */ /* 0x000fea0003800000 */
.L_x_6920:
[C---:B------:R-:W-:Y:S01]  /*dbd0*/  FSETP.NEU.FTZ.AND P0, PT, |R13|.reuse, |R14|, PT ;  /* 0x4000000e0d00720b */ /* 0x040fe20003f1d200 */
[----:B------:R-:W0:Y:S01]  /*dbe0*/  MUFU.LG2 R15, R15 ;  /* 0x0000000f000f7308 */ /* 0x000e220000000c00 */
[----:B------:R-:W-:Y:S02]  /*dbf0*/  FSETP.NEU.FTZ.AND P1, PT, R12, RZ, PT ;  /* 0x000000ff0c00720b */ /* 0x000fe40003f3d000 */
[----:B------:R-:W-:Y:S02]  /*dc00*/  ISETP.GE.AND P2, PT, R13, RZ, PT ;  /* 0x000000ff0d00720c */ /* 0x000fe40003f46270 */
[----:B------:R-:W-:-:S07]  /*dc10*/  MOV R3, 0x4016cbe4 ;  /* 0x4016cbe400037802 */ /* 0x000fce0000000f00 */
        /* <DEDUP_REMOVED lines=8> */
.L_x_6917:
        /* <DEDUP_REMOVED lines=12> */
.L_x_6925:
[----:B------:R-:W-:Y:S05]  /*dd60*/  BSYNC B4 ;  /* 0x0000000000047941 */ /* 0x000fea0003800000 */
.L_x_6924:
        /* <DEDUP_REMOVED lines=18> */
.L_x_6927:
[----:B------:R-:W-:Y:S01]  /*de90*/  ISETP.GE.AND P0, PT, R13, RZ, PT ;  /* 0x000000ff0d00720c */ /* 0x000fe20003f06270 */
[----:B------:R-:W-:-:S12]  /*dea0*/  IMAD.MOV.U32 R3, RZ, RZ, 0x3fd774eb ;  /* 0x3fd774ebff037424 */ /* 0x000fd800078e00ff */
[----:B------:R-:W-:-:S04]  /*deb0*/  @P0 FFMA.FTZ R0, R3, 0.93318945169448852539, -R0 ;  /* 0x3f6ee58103000823 */ /* 0x000fc80000010800 */
[----:B------:R-:W-:Y:S02]  /*dec0*/  @!P0 FFMA.FTZ R0, R3, 0.93318945169448852539, R0 ;  /* 0x3f6ee58103008823 */ /* 0x000fe40000010000 */
.L_x_6928:
[----:B------:R-:W-:Y:S05]  /*ded0*/  BSYNC B1 ;  /* 0x0000000000017941 */ /* 0x000fea0003800000 */
.L_x_6926:
        /* <DEDUP_REMOVED lines=27> */
.L_x_6916:
        /* <DEDUP_REMOVED lines=32> */
[----:B------:R-:W-:Y:S05]  /*e290*/  CALL.REL.NOINC `($__internal_7_$__cuda_sm3x_div_rn_ftz_f32_slowpath) ;  /* 0x00004a6000007944 */ /* 0x000fea0003c00000 */
.L_x_6930:
[----:B------:R-:W-:Y:S05]  /*e2a0*/  BSYNC B4 ;  /* 0x0000000000047941 */ /* 0x000fea0003800000 */
.L_x_6929:
        /* <DEDUP_REMOVED lines=18> */
.L_x_6932:
[----:B------:R-:W-:Y:S01]  /*e3d0*/  ISETP.GE.AND P0, PT, R13, RZ, PT ;  /* 0x000000ff0d00720c */ /* 0x000fe20003f06270 */
[----:B------:R-:W-:-:S12]  /*e3e0*/  IMAD.MOV.U32 R3, RZ, RZ, 0x3fd774eb ;  /* 0x3fd774ebff037424 */ /* 0x000fd800078e00ff */
[----:B------:R-:W-:-:S04]  /*e3f0*/  @P0 FFMA.FTZ R0, R3, 0.93318945169448852539, -R0 ;  /* 0x3f6ee58103000823 */ /* 0x000fc80000010800 */
[----:B------:R-:W-:Y:S02]  /*e400*/  @!P0 FFMA.FTZ R0, R3, 0.93318945169448852539, R0 ;  /* 0x3f6ee58103008823 */ /* 0x000fe40000010000 */
.L_x_6933:
[----:B------:R-:W-:Y:S05]  /*e410*/  BSYNC B1 ;  /* 0x0000000000017941 */ /* 0x000fea0003800000 */
.L_x_6931:
        /* <DEDUP_REMOVED lines=11> */
.L_x_6915:
        /* <DEDUP_REMOVED lines=22> */
[----:B--2---:R-:W-:Y:S05]  /*e630*/  CALL.REL.NOINC `($__internal_7_$__cuda_sm3x_div_rn_ftz_f32_slowpath) ;  /* 0x000046c000007944 */ /* 0x004fea0003c00000 */
.L_x_6937:
[----:B------:R-:W-:Y:S05]  /*e640*/  BSYNC B4 ;  /* 0x0000000000047941 */ /* 0x000fea0003800000 */
.L_x_6936:
[----:B------:R-:W-:Y:S01]  /*e650*/  IMAD.MOV.U32 R5, RZ, RZ, 0x3b33710b ;  /* 0x3b33710bff057424 */ /* 0x000fe200078e00ff */
[----:B------:R-:W1:Y:S01]  /*e660*/  MUFU.LG2 R14, R14 ;  /* 0x0000000e000e7308 */ /* 0x000e620000000c00 */
[----:B0-----:R-:W-:Y:S01]  /*e670*/  FMUL.FTZ R0, R3, R3 ;  /* 0x0000000303007220 */ /* 0x001fe20000410000 */
[----:B------:R-:W-:Y:S01]  /*e680*/  FSETP.NEU.FTZ.AND P0, PT, |R19|, R12, PT ;  /* 0x0000000c1300720b */ /* 0x000fe20003f1d200 */
[----:B------:R-:W-:Y:S01]  /*e690*/  FADD.FTZ R12, R12, |R19| ;  /* 0x400000130c0c7221 */ /* 0x000fe20000010000 */
        /* <DEDUP_REMOVED lines=19> */
.L_x_6935:
        /* <DEDUP_REMOVED lines=12> */
.L_x_6939:
[----:B------:R-:W-:Y:S05]  /*e890*/  BSYNC B4 ;  /* 0x0000000000047941 */ /* 0x000fea0003800000 */
.L_x_6938:
        /* <DEDUP_REMOVED lines=38> */
.L_x_6934:
        /* <DEDUP_REMOVED lines=32> */
[----:B--2---:R-:W-:Y:S05]  /*ed00*/  CALL.REL.NOINC `($__internal_7_$__cuda_sm3x_div_rn_ftz_f32_slowpath) ;  /* 0x00003ff000007944 */ /* 0x004fea0003c00000 */
.L_x_6941:
[----:B------:R-:W-:Y:S05]  /*ed10*/  BSYNC B4 ;  /* 0x0000000000047941 */ /* 0x000fea0003800000 */
.L_x_6940:
        /* <DEDUP_REMOVED lines=21> */
.L_x_6923:
[----:B------:R-:W-:Y:S05]  /*ee70*/  BSYNC B3 ;  /* 0x0000000000037941 */ /* 0x000fea0003800000 */
.L_x_6914:
[----:B------:R-:W-:Y:S01]  /*ee80*/  FADD.FTZ R0, R15, 0.69314718246459960938 ;  /* 0x3f3172180f007421 */ /* 0x000fe20000010000 */
[----:B------:R-:W-:-:S04]  /*ee90*/  LOP3.LUT R24, R3, 0x80000000, R18, 0xb8, !PT ;  /* 0x8000000003187812 */ /* 0x000fc800078eb812 */
[----:B------:R-:W-:Y:S01]  /*eea0*/  LOP3.LUT R25, R0, 0x80000000, R19, 0xb8, !PT ;  /* 0x8000000000197812 */ /* 0x000fe200078eb813 */
[----:B------:R-:W-:Y:S05]  /*eeb0*/  BRA `(.L_x_6880) ;  /* 0x000000f000007947 */ /* 0x000fea0003800000 */
.L_x_6881:
        /* <DEDUP_REMOVED lines=15> */
.L_x_6880:
[----:B------:R-:W-:Y:S05]  /*efb0*/  BSYNC B0 ;  /* 0x0000000000007941 */ /* 0x000fea0003800000 */
.L_x_6879:
[----:B--2---:R-:W1:Y:S01]  /*efc0*/  LDC.U8 R16, c[0x0][0x184] ;  /* 0x00006100ff107b82 */ /* 0x004e620000000000 */
[----:B------:R-:W-:Y:S01]  /*efd0*/  ISETP.GE.AND P0, PT, R2, R28, PT ;  /* 0x0000001c0200720c */ /* 0x000fe20003f06270 */
[----:B------:R-:W-:Y:S01]  /*efe0*/  BSSY B7, `(.L_x_6942) ;  /* 0x00002e4000077945 */ /* 0x000fe20003800000 */
[----:B------:R-:W-:Y:S11]  /*eff0*/  BSSY B6, `(.L_x_6943) ;  /* 0x00001f6000067945 */ /* 0x000ff60003800000 */
[----:B------:R-:W-:Y:S05]  /*f000*/  @P0 BRA `(.L_x_6944) ;  /* 0x00001f1000000947 */ /* 0x000fea0003800000 */
[----:B------:R-:W2:Y:S01]  /*f010*/  S2R R17, SR_TID.X ;  /* 0x0000000000117919 */ /* 0x000ea20000002100 */
[----:B-1----:R-:W-:Y:S01]  /*f020*/  PRMT R2, R16, 0x9910, RZ ;  /* 0x0000991010027816 */ /* 0x002fe200000000ff */
[----:B--2---:R-:W-:-:S04]  /*f030*/  IMAD R0, R29, 0x200, R17 ;  /* 0x000002001d007824 */ /* 0x004fc800078e0211 */
[----:B------:R-:W-:Y:S02]  /*f040*/  IMAD R8, R0, c[0x0][0x188], RZ ;  /* 0x0000620000087a24 */ /* 0x000fe400078e02ff */
[----:B------:R-:W-:-:S03]  /*f050*/  IMAD.MOV.U32 R0, RZ, RZ, R2 ;  /* 0x000000ffff007224 */ /* 0x000fc600078e0002 */
[----:B------:R-:W-:Y:S02]  /*f060*/  IADD3 R8, P1, R8, c[0x0][0x168], RZ ;  /* 0x00005a0008087a10 */ /* 0x000fe40007f3e0ff */
[----:B------:R-:W-:Y:S02]  /*f070*/  ISETP.GT.AND P0, PT, R0, 0x9, PT ;  /* 0x000000090000780c */ /* 0x000fe40003f04270 */
[----:B------:R-:W-:-:S11]  /*f080*/  IADD3.X R9, RZ, c[0x0][0x16c], RZ, P1, !PT ;  /* 0x00005b00ff097a10 */ /* 0x000fd60000ffe4ff */
        /* <DEDUP_REMOVED lines=9> */
[----:B------:R-:W1:Y:S01]  /*f120*/  F2I.FTZ.TRUNC.NTZ R3, R10 ;  /* 0x0000000a00037305 */ /* 0x000e62000021f100 */
[----:B------:R-:W-:Y:S01]  /*f130*/  IADD3 R2, R17, 0x80, RZ ;  /* 0x0000008011027810 */ /* 0x000fe20007ffe0ff */
[----:B-1----:R1:W-:Y:S01]  /*f140*/  STG.E.U8 [R8.64], R3 ;  /* 0x0000000308007986 */ /* 0x0023e2000c101124 */
[----:B------:R-:W-:Y:S05]  /*f150*/  BRA `(.L_x_6950) ;  /* 0x00000ed000007947 */ /* 0x000fea0003800000 */
.L_x_6948:
[----:B------:R-:W1:Y:S01]  /*f160*/  F2I.S64.TRUNC R10, R10 ;  /* 0x0000000a000a7311 */ /* 0x000e62000020d900 */
[----:B------:R-:W-:Y:S01]  /*f170*/  IADD3 R2, R17, 0x80, RZ ;  /* 0x0000008011027810 */ /* 0x000fe20007ffe0ff */
[----:B-1----:R-:W-:-:S05]  /*f180*/  IMAD.MOV.U32 R3, RZ, RZ, R10 ;  /* 0x000000ffff037224 */ /* 0x002fca00078e000a */
[----:B------:R1:W-:Y:S01]  /*f190*/  STG.E.U8 [R8.64], R3 ;  /* 0x0000000308007986 */ /* 0x0003e2000c101124 */
[----:B------:R-:W-:Y:S05]  /*f1a0*/  BRA `(.L_x_6950) ;  /* 0x00000e8000007947 */ /* 0x000fea0003800000 */
.L_x_6947:
[----:B------:R-:W-:-:S13]  /*f1b0*/  ISETP.NE.AND P0, PT, R0, 0x2, PT ;  /* 0x000000020000780c */ /* 0x000fda0003f05270 */
[----:B------:R-:W-:Y:S05]  /*f1c0*/  @!P0 BRA `(.L_x_6951) ;  /* 0x000000c000008947 */ /* 0x000fea0003800000 */
[----:B------:R-:W-:-:S13]  /*f1d0*/  ISETP.NE.AND P0, PT, R0, 0x3, PT ;  /* 0x000000030000780c */ /* 0x000fda0003f05270 */
[----:B------:R-:W-:Y:S05]  /*f1e0*/  @!P0 BRA `(.L_x_6952) ;  /* 0x0000006000008947 */ /* 0x000fea0003800000 */
[----:B------:R-:W-:-:S13]  /*f1f0*/  ISETP.NE.AND P0, PT, R0, 0x4, PT ;  /* 0x000000040000780c */ /* 0x000fda0003f05270 */
[----:B------:R-:W-:Y:S05]  /*f200*/  @P0 BRA `(.L_x_6949) ;  /* 0x00000c6000000947 */ /* 0x000fea0003800000 */
[----:B------:R-:W1:Y:S01]  /*f210*/  F2I.S64.TRUNC R10, R10 ;  /* 0x0000000a000a7311 */ /* 0x000e62000020d900 */
[----:B------:R-:W-:Y:S01]  /*f220*/  IADD3 R2, R17, 0x80, RZ ;  /* 0x0000008011027810 */ /* 0x000fe20007ffe0ff */
[----:B-1----:R1:W-:Y:S01]  /*f230*/  STG.E.64 [R8.64], R10 ;  /* 0x0000000a08007986 */ /* 0x0023e2000c101b24 */
[----:B------:R-:W-:Y:S05]  /*f240*/  BRA `(.L_x_6950) ;  /* 0x00000de000007947 */ /* 0x000fea0003800000 */
.L_x_6952:
[----:B------:R-:W1:Y:S01]  /*f250*/  F2I.FTZ.TRUNC.NTZ R3, R10 ;  /* 0x0000000a00037305 */ /* 0x000e62000021f100 */
[----:B------:R-:W-:Y:S01]  /*f260*/  IADD3 R2, R17, 0x80, RZ ;  /* 0x0000008011027810 */ /* 0x000fe20007ffe0ff */
[----:B-1----:R1:W-:Y:S01]  /*f270*/  STG.E [R8.64], R3 ;  /* 0x0000000308007986 */ /* 0x0023e2000c101924 */
[----:B------:R-:W-:Y:S05]  /*f280*/  BRA `(.L_x_6950) ;  /* 0x00000da000007947 */ /* 0x000fea0003800000 */
.L_x_6951:
[----:B------:R-:W1:Y:S01]  /*f290*/  F2I.FTZ.TRUNC.NTZ R3, R10 ;  /* 0x0000000a00037305 */ /* 0x000e62000021f100 */
[----:B------:R-:W-:Y:S01]  /*f2a0*/  IADD3 R2, R17, 0x80, RZ ;  /* 0x0000008011027810 */ /* 0x000fe20007ffe0ff */
[----:B-1----:R1:W-:Y:S01]  /*f2b0*/  STG.E.U16 [R8.64], R3 ;  /* 0x0000000308007986 */ /* 0x0023e2000c101524 */
[----:B------:R-:W-:Y:S05]  /*f2c0*/  BRA `(.L_x_6950) ;  /* 0x00000d6000007947 */ /* 0x000fea0003800000 */
.L_x_6946:
[----:B------:R-:W-:-:S13]  /*f2d0*/  ISETP.GT.AND P0, PT, R0, 0x6, PT ;  /* 0x000000060000780c */ /* 0x000fda0003f04270 */
[----:B------:R-:W-:Y:S05]  /*f2e0*/  @P0 BRA `(.L_x_6953) ;  /* 0x000000b000000947 */ /* 0x000fea0003800000 */
[----:B------:R-:W-:-:S13]  /*f2f0*/  ISETP.NE.AND P0, PT, R0, 0x5, PT ;  /* 0x000000050000780c */ /* 0x000fda0003f05270 */
[----:B------:R-:W-:Y:S05]  /*f300*/  @!P0 BRA `(.L_x_6954) ;  /* 0x0000005000008947 */ /* 0x000fea0003800000 */
[----:B------:R-:W-:-:S13]  /*f310*/  ISETP.NE.AND P0, PT, R0, 0x6, PT ;  /* 0x000000060000780c */ /* 0x000fda0003f05270 */
[----:B------:R-:W-:Y:S05]  /*f320*/  @P0 BRA `(.L_x_6949) ;  /* 0x00000b4000000947 */ /* 0x000fea0003800000 */
[----:B------:R1:W-:Y:S01]  /*f330*/  STG.E [R8.64], R10 ;  /* 0x0000000a08007986 */ /* 0x0003e2000c101924 */
[----:B------:R-:W-:Y:S01]  /*f340*/  IADD3 R2, R17, 0x80, RZ ;  /* 0x0000008011027810 */ /* 0x000fe20007ffe0ff */
[----:B------:R-:W-:Y:S05]  /*f350*/  BRA `(.L_x_6950) ;  /* 0x00000cd000007947 */ /* 0x000fea0003800000 */
.L_x_6954:
[----:B------:R-:W-:Y:S02]  /*f360*/  F2FP.PACK_AB R10, RZ, R10 ;  /* 0x0000000aff0a723e */ /* 0x000fe400000000ff */
[----:B------:R-:W-:-:S03]  /*f370*/  IADD3 R2, R17, 0x80, RZ ;  /* 0x0000008011027810 */ /* 0x000fc60007ffe0ff */
[----:B------:R1:W-:Y:S01]  /*f380*/  STG.E.U16 [R8.64], R10 ;  /* 0x0000000a08007986 */ /* 0x0003e2000c101524 */
[----:B------:R-:W-:Y:S05]  /*f390*/  BRA `(.L_x_6950) ;  /* 0x00000c9000007947 */ /* 0x000fea0003800000 */
.L_x_6953:
[----:B------:R-:W-:-:S13]  /*f3a0*/  ISETP.NE.AND P0, PT, R0, 0x7, PT ;  /* 0x000000070000780c */ /* 0x000fda0003f05270 */
[----:B------:R-:W-:Y:S05]  /*f3b0*/  @!P0 BRA `(.L_x_6955) ;  /* 0x000000b000008947 */ /* 0x000fea0003800000 */
[----:B------:R-:W-:-:S13]  /*f3c0*/  ISETP.NE.AND P0, PT, R0, 0x8, PT ;  /* 0x000000080000780c */ /* 0x000fda0003f05270 */
[----:B------:R-:W-:Y:S05]  /*f3d0*/  @!P0 BRA `(.L_x_6956) ;  /* 0x0000005000008947 */ /* 0x000fea0003800000 */
[----:B------:R-:W-:-:S13]  /*f3e0*/  ISETP.NE.AND P0, PT, R0, 0x9, PT ;  /* 0x000000090000780c */ /* 0x000fda0003f05270 */
[----:B------:R-:W-:Y:S05]  /*f3f0*/  @P0 BRA `(.L_x_6949) ;  /* 0x00000a7000000947 */ /* 0x000fea0003800000 */
[----:B------:R1:W-:Y:S01]  /*f400*/  STG.E.64 [R8.64], R10 ;  /* 0x0000000a08007986 */ /* 0x0003e2000c101b24 */
[----:B------:R-:W-:Y:S01]  /*f410*/  IADD3 R2, R17, 0x80, RZ ;  /* 0x0000008011027810 */ /* 0x000fe20007ffe0ff */
[----:B------:R-:W-:Y:S05]  /*f420*/  BRA `(.L_x_6950) ;  /* 0x00000c0000007947 */ /* 0x000fea0003800000 */
.L_x_6956:
[----:B------:R-:W-:Y:S02]  /*f430*/  F2FP.PACK_AB R3, R11, R10 ;  /* 0x0000000a0b03723e */ /* 0x000fe400000000ff */
[----:B------:R-:W-:-:S03]  /*f440*/  IADD3 R2, R17, 0x80, RZ ;  /* 0x0000008011027810 */ /* 0x000fc60007ffe0ff */
[----:B------:R1:W-:Y:S01]  /*f450*/  STG.E [R8.64], R3 ;  /* 0x0000000308007986 */ /* 0x0003e2000c101924 */
[----:B------:R-:W-:Y:S05]  /*f460*/  BRA `(.L_x_6950) ;  /* 0x00000bc000007947 */ /* 0x000fea0003800000 */
.L_x_6955:
[----:B------:R-:W-:Y:S01]  /*f470*/  FMUL.FTZ R4, R10, 1 ;  /* 0x3f8000000a047820 */ /* 0x000fe20000410000 */
[----:B------:R-:W-:-:S05]  /*f480*/  IADD3 R2, R17, 0x80, RZ ;  /* 0x0000008011027810 */ /* 0x000fca0007ffe0ff */
[----:B------:R-:W1:Y:S02]  /*f490*/  F2F.F64.F32 R4, R4 ;  /* 0x0000000400047310 */ /* 0x000e640000201800 */
[----:B-1----:R1:W-:Y:S01]  /*f4a0*/  STG.E.64 [R8.64], R4 ;  /* 0x0000000408007986 */ /* 0x0023e2000c101b24 */
[----:B------:R-:W-:Y:S05]  /*f4b0*/  BRA `(.L_x_6950) ;  /* 0x00000b7000007947 */ /* 0x000fea0003800000 */
.L_x_6945:
        /* <DEDUP_REMOVED lines=9> */
[----:B------:R-:W-:Y:S02]  /*f550*/  FSETP.NEU.FTZ.AND P1, PT, R11, RZ, PT ;  /* 0x000000ff0b00720b */ /* 0x000fe40003f3d000 */
[----:B------:R-:W-:Y:S02]  /*f560*/  IADD3 R2, R17, 0x80, RZ ;  /* 0x0000008011027810 */ /* 0x000fe40007ffe0ff */
[----:B------:R-:W-:-:S04]  /*f570*/  PLOP3.LUT P0, PT, P0, P1, PT, 0xa8, 0x0 ;  /* 0x000000000000781c */ /* 0x000fc80000703570 */
[----:B------:R-:W-:-:S05]  /*f580*/  SEL R3, RZ, 0x1, !P0 ;  /* 0x00000001ff037807 */ /* 0x000fca0004000000 */
[----:B------:R1:W-:Y:S01]  /*f590*/  STG.E.U8 [R8.64], R3 ;  /* 0x0000000308007986 */ /* 0x0003e2000c101124 */
[----:B------:R-:W-:Y:S05]  /*f5a0*/  BRA `(.L_x_6950) ;  /* 0x00000a8000007947 */ /* 0x000fea0003800000 */
.L_x_6959:
[----:B------:R-:W-:Y:S01]  /*f5b0*/  FMUL.FTZ R6, R11, 1 ;  /* 0x3f8000000b067820 */ /* 0x000fe20000410000 */
[----:B------:R-:W-:Y:S01]  /*f5c0*/  IADD3 R2, R17, 0x80, RZ ;  /* 0x0000008011027810 */ /* 0x000fe20007ffe0ff */
[----:B------:R-:W-:-:S04]  /*f5d0*/  FMUL.FTZ R4, R10, 1 ;  /* 0x3f8000000a047820 */ /* 0x000fc80000410000 */
[----:B------:R-:W-:Y:S08]  /*f5e0*/  F2F.F64.F32 R6, R6 ;  /* 0x0000000600067310 */ /* 0x000ff00000201800 */
[----:B------:R-:W1:Y:S02]  /*f5f0*/  F2F.F64.F32 R4, R4 ;  /* 0x0000000400047310 */ /* 0x000e640000201800 */
[----:B-1----:R1:W-:Y:S01]  /*f600*/  STG.E.128 [R8.64], R4 ;  /* 0x0000000408007986 */ /* 0x0023e2000c101d24 */
[----:B------:R-:W-:Y:S05]  /*f610*/  BRA `(.L_x_6950) ;  /* 0x00000a1000007947 */ /* 0x000fea0003800000 */
.L_x_6958:
        /* <DEDUP_REMOVED lines=20> */
.L_x_6963:
[----:B------:R-:W-:Y:S05]  /*f760*/  BSYNC B0 ;  /* 0x0000000000007941 */ /* 0x000fea0003800000 */
.L_x_6962:
[----:B------:R-:W-:Y:S02]  /*f770*/  LOP3.LUT R5, R0, R5, RZ, 0xfc, !PT ;  /* 0x0000000500057212 */ /* 0x000fe400078efcff */
[----:B------:R-:W-:-:S03]  /*f780*/  IADD3 R2, R17, 0x80, RZ ;  /* 0x0000008011027810 */ /* 0x000fc60007ffe0ff */
[----:B------:R1:W-:Y:S01]  /*f790*/  STG.E.U8 [R8.64], R5 ;  /* 0x0000000508007986 */ /* 0x0003e2000c101124 */
[----:B------:R-:W-:Y:S05]  /*f7a0*/  BRA `(.L_x_6950) ;  /* 0x0000088000007947 */ /* 0x000fea0003800000 */
.L_x_6961:
        /* <DEDUP_REMOVED lines=12> */
.L_x_6965:
[----:B------:R-:W-:Y:S01]  /*f870*/  IMAD.MOV.U32 R0, RZ, RZ, 0x7f ;  /* 0x0000007fff007424 */ /* 0x000fe200078e00ff */
[----:B------:R-:W-:-:S04]  /*f880*/  ISETP.GT.U32.AND P0, PT, R2, 0x7f800000, PT ;  /* 0x7f8000000200780c */ /* 0x000fc80003f04070 */
[----:B------:R-:W-:-:S04]  /*f890*/  SEL R0, R0, 0x7c, P0 ;  /* 0x0000007c00007807 */ /* 0x000fc80000000000 */
.L_x_6966:
[----:B------:R-:W-:Y:S05]  /*f8a0*/  BSYNC B0 ;  /* 0x0000000000007941 */ /* 0x000fea0003800000 */
.L_x_6964:
[----:B------:R-:W-:Y:S02]  /*f8b0*/  LOP3.LUT R10, R10, 0x80000000, RZ, 0xc0, !PT ;  /* 0x800000000a0a7812 */ /* 0x000fe400078ec0ff */
[----:B------:R-:W-:Y:S02]  /*f8c0*/  IADD3 R2, R17, 0x80, RZ ;  /* 0x0000008011027810 */ /* 0x000fe40007ffe0ff */
[----:B------:R-:W-:-:S04]  /*f8d0*/  SHF.R.U32.HI R3, RZ, 0x18, R10 ;  /* 0x00000018ff037819 */ /* 0x000fc8000001160a */
[----:B------:R-:W-:-:S05]  /*f8e0*/  LOP3.LUT R3, R0, R3, RZ, 0xfc, !PT ;  /* 0x0000000300037212 */ /* 0x000fca00078efcff */
[----:B------:R1:W-:Y:S01]  /*f8f0*/  STG.E.U8 [R8.64], R3 ;  /* 0x0000000308007986 */ /* 0x0003e2000c101124 */
[----:B------:R-:W-:Y:S05]  /*f900*/  BRA `(.L_x_6950) ;  /* 0x0000072000007947 */ /* 0x000fea0003800000 */
.L_x_6960:
[----:B------:R-:W-:Y:S02]  /*f910*/  F2FP.BF16.PACK_AB R10, RZ, R10 ;  /* 0x0000000aff0a723e */ /* 0x000fe400000010ff */
[----:B------:R-:W-:-:S03]  /*f920*/  IADD3 R2, R17, 0x80, RZ ;  /* 0x0000008011027810 */ /* 0x000fc60007ffe0ff */
[----:B------:R1:W-:Y:S01]  /*f930*/  STG.E.U16 [R8.64], R10 ;  /* 0x0000000a08007986 */ /* 0x0003e2000c101524 */
[----:B------:R-:W-:Y:S05]  /*f940*/  BRA `(.L_x_6950) ;  /* 0x000006e000007947 */ /* 0x000fea0003800000 */
.L_x_6957:
        /* <DEDUP_REMOVED lines=8> */
[----:B------:R-:W1:Y:S01]  /*f9d0*/  F2I.FTZ.U32.TRUNC.NTZ R3, R10 ;  /* 0x0000000a00037305 */ /* 0x000e62000021f000 */
[----:B------:R-:W-:Y:S01]  /*f9e0*/  IADD3 R2, R17, 0x80, RZ ;  /* 0x0000008011027810 */ /* 0x000fe20007ffe0ff */
[----:B-1----:R1:W-:Y:S01]  /*f9f0*/  STG.E.U16 [R8.64], R3 ;  /* 0x0000000308007986 */ /* 0x0023e2000c101524 */
[----:B------:R-:W-:Y:S05]  /*fa00*/  BRA `(.L_x_6950) ;  /* 0x0000062000007947 */ /* 0x000fea0003800000 */
.L_x_6969:
        /* <DEDUP_REMOVED lines=16> */
.L_x_6972:
[----:B------:R-:W-:-:S04]  /*fb10*/  LOP3.LUT R10, R10, 0x80000000, RZ, 0xc0, !PT ;  /* 0x800000000a0a7812 */ /* 0x000fc800078ec0ff */
[----:B------:R-:W-:-:S04]  /*fb20*/  SHF.R.U32.HI R3, RZ, 0x18, R10 ;  /* 0x00000018ff037819 */ /* 0x000fc8000001160a */
[----:B------:R-:W-:-:S04]  /*fb30*/  LOP3.LUT R0, R0, R3, RZ, 0xfc, !PT ;  /* 0x0000000300007212 */ /* 0x000fc800078efcff */
[----:B------:R-:W-:Y:S02]  /*fb40*/  PRMT R4, R0, 0x7610, R4 ;  /* 0x0000761000047816 */ /* 0x000fe40000000004 */
.L_x_6971:
[----:B------:R-:W-:Y:S05]  /*fb50*/  BSYNC B0 ;  /* 0x0000000000007941 */ /* 0x000fea0003800000 */
.L_x_6970:
[----:B------:R1:W-:Y:S01]  /*fb60*/  STG.E.U8 [R8.64], R4 ;  /* 0x0000000408007986 */ /* 0x0003e2000c101124 */
[----:B------:R-:W-:Y:S01]  /*fb70*/  IADD3 R2, R17, 0x80, RZ ;  /* 0x0000008011027810 */ /* 0x000fe20007ffe0ff */
[----:B------:R-:W-:Y:S05]  /*fb80*/  BRA `(.L_x_6950) ;  /* 0x000004a000007947 */ /* 0x000fea0003800000 */
.L_x_6968:
        /* <DEDUP_REMOVED lines=16> */
.L_x_6975:
[----:B------:R-:W-:-:S04]  /*fc90*/  LOP3.LUT R10, R10, 0x80000000, RZ, 0xc0, !PT ;  /* 0x800000000a0a7812 */ /* 0x000fc800078ec0ff */
[----:B------:R-:W-:-:S04]  /*fca0*/  SHF.R.U32.HI R3, RZ, 0x18, R10 ;  /* 0x00000018ff037819 */ /* 0x000fc8000001160a */
[----:B------:R-:W-:-:S04]  /*fcb0*/  LOP3.LUT R0, R0, R3, RZ, 0xfc, !PT ;  /* 0x0000000300007212 */ /* 0x000fc800078efcff */
[----:B------:R-:W-:Y:S02]  /*fcc0*/  PRMT R4, R0, 0x7610, R4 ;  /* 0x0000761000047816 */ /* 0x000fe40000000004 */
.L_x_6974:
[----:B------:R-:W-:Y:S05]  /*fcd0*/  BSYNC B0 ;  /* 0x0000000000007941 */ /* 0x000fea0003800000 */
.L_x_6973:
[----:B------:R1:W-:Y:S01]  /*fce0*/  STG.E.U8 [R8.64], R4 ;  /* 0x0000000408007986 */ /* 0x0003e2000c101124 */
[----:B------:R-:W-:Y:S01]  /*fcf0*/  IADD3 R2, R17, 0x80, RZ ;  /* 0x0000008011027810 */ /* 0x000fe20007ffe0ff */
[----:B------:R-:W-:Y:S05]  /*fd00*/  BRA `(.L_x_6950) ;  /* 0x0000032000007947 */ /* 0x000fea0003800000 */
.L_x_6967:
        /* <DEDUP_REMOVED lines=17> */
[----:B------:R-:W-:Y:S02]  /*fe20*/  @!P0 IADD3 R0, R2, RZ, RZ ;  /* 0x000000ff02008210 */ /* 0x000fe40007ffe0ff */
[----:B------:R-:W-:-:S03]  /*fe30*/  IADD3 R2, R17, 0x80, RZ ;  /* 0x0000008011027810 */ /* 0x000fc60007ffe0ff */
[----:B------:R-:W-:-:S05]  /*fe40*/  @P2 IMAD.MOV.U32 R3, RZ, RZ, R0 ;  /* 0x000000ffff032224 */ /* 0x000fca00078e0000 */
[----:B------:R1:W-:Y:S01]  /*fe50*/  STG.E.U8 [R8.64], R3 ;  /* 0x0000000308007986 */ /* 0x0003e2000c101124 */
[----:B------:R-:W-:Y:S05]  /*fe60*/  BRA `(.L_x_6950) ;  /* 0x000001c000007947 */ /* 0x000fea0003800000 */
.L_x_6949:
[----:B0-----:R-:W-:Y:S01]  /*fe70*/  MOV R14, 0x0 ;  /* 0x00000000000e7802 */ /* 0x001fe20000000f00 */
[----:B------:R-:W-:Y:S01]  /*fe80*/  IMAD.MOV.U32 R4, RZ, RZ, c[0x4][0x158] ;  /* 0x01005600ff047624 */ /* 0x000fe200078e00ff */
[----:B------:R-:W-:Y:S01]  /*fe90*/  MOV R10, c[0x4][0x20] ;  /* 0x01000800000a7a02 */ /* 0x000fe20000000f00 */
[----:B------:R-:W-:Y:S02]  /*fea0*/  IMAD.MOV.U32 R5, RZ, RZ, c[0x4][0x15c] ;  /* 0x01005700ff057624 */ /* 0x000fe400078e00ff */
[----:B------:R-:W-:Y:S01]  /*feb0*/  IMAD.MOV.U32 R6, RZ, RZ, c[0x4][0x160] ;  /* 0x01005800ff067624 */ /* 0x000fe200078e00ff */
[----:B------:R-:W0:Y:S01]  /*fec0*/  LDC.64 R14, c[0x4][R14] ;  /* 0x010000000e0e7b82 */ /* 0x000e220000000a00 */
[----:B------:R-:W-:Y:S02]  /*fed0*/  IMAD.MOV.U32 R7, RZ, RZ, c[0x4][0x164] ;  /* 0x01005900ff077624 */ /* 0x000fe400078e00ff */
[----:B------:R-:W-:-:S02]  /*fee0*/  IMAD.MOV.U32 R8, RZ, RZ, 0x65 ;  /* 0x00000065ff087424 */ /* 0x000fc400078e00ff */
[----:B------:R-:W-:Y:S02]  /*fef0*/  IMAD.MOV.U32 R11, RZ, RZ, c[0x4][0x24] ;  /* 0x01000900ff0b7624 */ /* 0x000fe400078e00ff */
[----:B------:R-:W-:Y:S02]  /*ff00*/  IMAD.MOV.U32 R12, RZ, RZ, 0x1 ;  /* 0x00000001ff0c7424 */ /* 0x000fe400078e00ff */
[----:B------:R-:W-:Y:S02]  /*ff10*/  IMAD.MOV.U32 R13, RZ, RZ, RZ ;  /* 0x000000ffff0d7224 */ /* 0x000fe400078e00ff */
[----:B------:R-:W-:Y:S01]  /*ff20*/  LEPC R2 ;  /* 0x000000000002734e */ /* 0x000fe20000000000 */
[----:B------:R-:W-:Y:S02]  /*ff30*/  MOV R9, 0xffa0 ;  /* 0x0000ffa000097802 */ /* 0x000fe40000000f00 */
[----:B------:R-:W-:Y:S02]  /*ff40*/  MOV R20, 0xff20 ;  /* 0x0000ff2000147802 */ /* 0x000fe40000000f00 */
[----:B------:R-:W-:Y:S02]  /*ff50*/  MOV R21, 0x0 ;  /* 0x0000000000157802 */ /* 0x000fe40000000f00 */
[----:B------:R-:W-:-:S02]  /*ff60*/  MOV R0, 0x0 ;  /* 0x0000000000007802 */ /* 0x000fc40000000f00 */
[----:B------:R-:W-:-:S04]  /*ff70*/  IADD3 R20, P0, P1, -R20, R9, R2 ;  /* 0x0000000914147210 */ /* 0x000fc8000791e102 */
[----:B------:R-:W-:-:S04]  /*ff80*/  IADD3.X R21, ~R0, R21, R3, P0, P1 ;  /* 0x0000001500157210 */ /* 0x000fc800007e2503 */
[----:B0--3--:R-:W-:Y:S05]  /*ff90*/  CALL.ABS.NOINC R14 ;  /* 0x000000000e007343 */ /* 0x009fea0003c00000 */
[----:B------:R-:W-:Y:S01]  /*ffa0*/  IADD3 R2, R17, 0x80, RZ ;  /* 0x0000008011027810 */ /* 0x000fe20007ffe0ff */
[----:B------:R-:W-:Y:S05]  /*ffb0*/  BRA `(.L_x_6950) ;  /* 0x0000007000007947 */ /* 0x000fea0003800000 */
.L_x_6977:
[----:B------:R-:W1:Y:S01]  /*ffc0*/  F2I.U64.TRUNC R10, R10 ;  /* 0x0000000a000a7311 */ /* 0x000e62000020d800 */
[----:B------:R-:W-:Y:S01]  /*ffd0*/  IADD3 R2, R17, 0x80, RZ ;  /* 0x0000008011027810 */ /* 0x000fe20007ffe0ff */
[----:B-1----:R1:W-:Y:S01]  /*ffe0*/  STG.E.64 [R8.64], R10 ;  /* 0x0000000a08007986 */ /* 0x0023e2000c101b24 */
[----:B------:R-:W-:Y:S05]  /*fff0*/  BRA `(.L_x_6950) ;  /* 0x0000003000007947 */ /* 0x000fea0003800000 */
.L_x_6976:
[----:B------:R-:W1:Y:S01]  /*10000*/  F2I.FTZ.U32.TRUNC.NTZ R3, R10 ;  /* 0x0000000a00037305 */ /* 0x000e62000021f000 */
[----:B------:R-:W-:Y:S01]  /*10010*/  IADD3 R2, R17, 0x80, RZ ;  /* 0x0000008011027810 */ /* 0x000fe20007ffe0ff */
[----:B-1----:R1:W-:Y:S06]  /*10020*/  STG.E [R8.64], R3 ;  /* 0x0000000308007986 */ /* 0x0023ec000c101924 */
.L_x_6950:
[----:B------:R-:W-:-:S13]  /*10030*/  ISETP.GE.AND P0, PT, R2, R28, PT ;  /* 0x0000001c0200720c */ /* 0x000fda0003f06270 */
[----:B------:R-:W-:Y:S01]  /*10040*/  @P0 BREAK B6 ;  /* 0x0000000000060942 */ /* 0x000fe20003800000 */
[----:B------:R-:W-:Y:S05]  /*10050*/  @P0 BRA `(.L_x_6978) ;  /* 0x00001dc000000947 */ /* 0x000fea0003800000 */
[----:B------:R-:W-:Y:S01]  /*10060*/  IMAD R0, R29, 0x200, R2 ;  /* 0x000002001d007824 */ /* 0x000fe200078e0202 */
        /* <DEDUP_REMOVED lines=15> */
[----:B------:R-:W1:Y:S02]  /*10160*/  F2I.FTZ.TRUNC.NTZ R3, R22 ;  /* 0x0000001600037305 */ /* 0x000e64000021f100 */
[----:B-1----:R1:W-:Y:S01]  /*10170*/  STG.E.U8 [R8.64], R3 ;  /* 0x0000000308007986 */ /* 0x0023e2000c101124 */
[----:B------:R-:W-:Y:S05]  /*10180*/  BRA `(.L_x_6984) ;  /* 0x00000d8000007947 */ /* 0x000fea0003800000 */
.L_x_6982:
[----:B------:R-:W1:Y:S02]  /*10190*/  F2I.S64.TRUNC R22, R22 ;  /* 0x0000001600167311 */ /* 0x000e64000020d900 */
[----:B-1----:R-:W-:-:S05]  /*101a0*/  MOV R3, R22 ;  /* 0x0000001600037202 */ /* 0x002fca0000000f00 */
[----:B------:R1:W-:Y:S01]  /*101b0*/  STG.E.U8 [R8.64], R3 ;  /* 0x0000000308007986 */ /* 0x0003e2000c101124 */
[----:B------:R-:W-:Y:S05]  /*101c0*/  BRA `(.L_x_6984) ;  /* 0x00000d4000007947 */ /* 0x000fea0003800000 */
.L_x_6981:
[----:B------:R-:W-:-:S13]  /*101d0*/  ISETP.NE.AND P0, PT, R0, 0x2, PT ;  /* 0x000000020000780c */ /* 0x000fda0003f05270 */
[----:B------:R-:W-:Y:S05]  /*101e0*/  @!P0 BRA `(.L_x_6985) ;  /* 0x000000a000008947 */ /* 0x000fea0003800000 */
[----:B------:R-:W-:-:S13]  /*101f0*/  ISETP.NE.AND P0, PT, R0, 0x3, PT ;  /* 0x000000030000780c */ /* 0x000fda0003f05270 */
[----:B------:R-:W-:Y:S05]  /*10200*/  @!P0 BRA `(.L_x_6986) ;  /* 0x0000005000008947 */ /* 0x000fea0003800000 */
[----:B------:R-:W-:-:S13]  /*10210*/  ISETP.NE.AND P0, PT, R0, 0x4, PT ;  /* 0x000000040000780c */ /* 0x000fda0003f05270 */
[----:B------:R-:W-:Y:S05]  /*10220*/  @P0 BRA `(.L_x_6983) ;  /* 0x00000b5000000947 */ /* 0x000fea0003800000 */
[----:B------:R-:W1:Y:S02]  /*10230*/  F2I.S64.TRUNC R22, R22 ;  /* 0x0000001600167311 */ /* 0x000e64000020d900 */
[----:B-1----:R1:W-:Y:S01]  /*10240*/  STG.E.64 [R8.64], R22 ;  /* 0x0000001608007986 */ /* 0x0023e2000c101b24 */
[----:B------:R-:W-:Y:S05]  /*10250*/  BRA `(.L_x_6984) ;  /* 0x00000cb000007947 */ /* 0x000fea0003800000 */
.L_x_6986:
[----:B------:R-:W1:Y:S02]  /*10260*/  F2I.FTZ.TRUNC.NTZ R3, R22 ;  /* 0x0000001600037305 */ /* 0x000e64000021f100 */
[----:B-1----:R1:W-:Y:S01]  /*10270*/  STG.E [R8.64], R3 ;  /* 0x0000000308007986 */ /* 0x0023e2000c101924 */
[----:B------:R-:W-:Y:S05]  /*10280*/  BRA `(.L_x_6984) ;  /* 0x00000c8000007947 */ /* 0x000fea0003800000 */
.L_x_6985:
[----:B------:R-:W1:Y:S02]  /*10290*/  F2I.FTZ.TRUNC.NTZ R3, R22 ;  /* 0x0000001600037305 */ /* 0x000e64000021f100 */
[----:B-1----:R1:W-:Y:S01]  /*102a0*/  STG.E.U16 [R8.64], R3 ;  /* 0x0000000308007986 */ /* 0x0023e2000c101524 */
[----:B------:R-:W-:Y:S05]  /*102b0*/  BRA `(.L_x_6984) ;  /* 0x00000c5000007947 */ /* 0x000fea0003800000 */
.L_x_6980:
        /* <DEDUP_REMOVED lines=8> */
.L_x_6988:
[----:B------:R-:W-:-:S05]  /*10340*/  F2FP.PACK_AB R22, RZ, R22 ;  /* 0x00000016ff16723e */ /* 0x000fca00000000ff */
[----:B------:R1:W-:Y:S01]  /*10350*/  STG.E.U16 [R8.64], R22 ;  /* 0x0000001608007986 */ /* 0x0003e2000c101524 */
[----:B------:R-:W-:Y:S05]  /*10360*/  BRA `(.L_x_6984) ;  /* 0x00000ba000007947 */ /* 0x000fea0003800000 */
.L_x_6987:
        /* <DEDUP_REMOVED lines=8> */
.L_x_6990:
[----:B------:R-:W-:-:S05]  /*103f0*/  F2FP.PACK_AB R3, R23, R22 ;  /* 0x000000161703723e */ /* 0x000fca00000000ff */
[----:B------:R1:W-:Y:S01]  /*10400*/  STG.E [R8.64], R3 ;  /* 0x0000000308007986 */ /* 0x0003e2000c101924 */
[----:B------:R-:W-:Y:S05]  /*10410*/  BRA `(.L_x_6984) ;  /* 0x00000af000007947 */ /* 0x000fea0003800000 */
.L_x_6989:
[----:B------:R-:W-:-:S06]  /*10420*/  FMUL.FTZ R4, R22, 1 ;  /* 0x3f80000016047820 */ /* 0x000fcc0000410000 */
[----:B------:R-:W1:Y:S02]  /*10430*/  F2F.F64.F32 R4, R4 ;  /* 0x0000000400047310 */ /* 0x000e640000201800 */
[----:B-1----:R1:W-:Y:S01]  /*10440*/  STG.E.64 [R8.64], R4 ;  /* 0x0000000408007986 */ /* 0x0023e2000c101b24 */
[----:B------:R-:W-:Y:S05]  /*10450*/  BRA `(.L_x_6984) ;  /* 0x00000ab000007947 */ /* 0x000fea0003800000 */
.L_x_6979:
        /* <DEDUP_REMOVED lines=14> */
.L_x_6993:
[----:B------:R-:W-:Y:S02]  /*10540*/  FMUL.FTZ R6, R23, 1 ;  /* 0x3f80000017067820 */ /* 0x000fe40000410000 */
[----:B------:R-:W-:-:S04]  /*10550*/  FMUL.FTZ R4, R22, 1 ;  /* 0x3f80000016047820 */ /* 0x000fc80000410000 */
[----:B------:R-:W-:Y:S08]  /*10560*/  F2F.F64.F32 R6, R6 ;  /* 0x0000000600067310 */ /* 0x000ff00000201800 */
[----:B------:R-:W1:Y:S02]  /*10570*/  F2F.F64.F32 R4, R4 ;  /* 0x0000000400047310 */ /* 0x000e640000201800 */
[----:B-1----:R1:W-:Y:S01]  /*10580*/  STG.E.128 [R8.64], R4 ;  /* 0x0000000408007986 */ /* 0x0023e2000c101d24 */
[----:B------:R-:W-:Y:S05]  /*10590*/  BRA `(.L_x_6984) ;  /* 0x0000097000007947 */ /* 0x000fea0003800000 */
.L_x_6992:
        /* <DEDUP_REMOVED lines=20> */
.L_x_6997:
[----:B------:R-:W-:Y:S05]  /*106e0*/  BSYNC B0 ;  /* 0x0000000000007941 */ /* 0x000fea0003800000 */
.L_x_6996:
[----:B------:R-:W-:-:S05]  /*106f0*/  LOP3.LUT R5, R0, R5, RZ, 0xfc, !PT ;  /* 0x0000000500057212 */ /* 0x000fca00078efcff */
[----:B------:R1:W-:Y:S01]  /*10700*/  STG.E.U8 [R8.64], R5 ;  /* 0x0000000508007986 */ /* 0x0003e2000c101124 */
[----:B------:R-:W-:Y:S05]  /*10710*/  BRA `(.L_x_6984) ;  /* 0x000007f000007947 */ /* 0x000fea0003800000 */
.L_x_6995:
        /* <DEDUP_REMOVED lines=12> */
.L_x_6999:
[----:B------:R-:W-:Y:S01]  /*107e0*/  IMAD.MOV.U32 R0, RZ, RZ, 0x7f ;  /* 0x0000007fff007424 */ /* 0x000fe200078e00ff */
[----:B------:R-:W-:-:S04]  /*107f0*/  ISETP.GT.U32.AND P0, PT, R4, 0x7f800000, PT ;  /* 0x7f8000000400780c */ /* 0x000fc80003f04070 */
[----:B------:R-:W-:-:S04]  /*10800*/  SEL R0, R0, 0x7c, P0 ;  /* 0x0000007c00007807 */ /* 0x000fc80000000000 */
.L_x_7000:
[----:B------:R-:W-:Y:S05]  /*10810*/  BSYNC B0 ;  /* 0x0000000000007941 */ /* 0x000fea0003800000 */
.L_x_6998:
[----:B------:R-:W-:-:S04]  /*10820*/  LOP3.LUT R22, R22, 0x80000000, RZ, 0xc0, !PT ;  /* 0x8000000016167812 */ /* 0x000fc800078ec0ff */
[----:B------:R-:W-:-:S04]  /*10830*/  SHF.R.U32.HI R3, RZ, 0x18, R22 ;  /* 0x00000018ff037819 */ /* 0x000fc80000011616 */
[----:B------:R-:W-:-:S05]  /*10840*/  LOP3.LUT R3, R0, R3, RZ, 0xfc, !PT ;  /* 0x0000000300037212 */ /* 0x000fca00078efcff */
[----:B------:R1:W-:Y:S01]  /*10850*/  STG.E.U8 [R8.64], R3 ;  /* 0x0000000308007986 */ /* 0x0003e2000c101124 */
[----:B------:R-:W-:Y:S05]  /*10860*/  BRA `(.L_x_6984) ;  /* 0x000006a000007947 */ /* 0x000fea0003800000 */
.L_x_6994:
[----:B------:R-:W-:-:S05]  /*10870*/  F2FP.BF16.PACK_AB R22, RZ, R22 ;  /* 0x00000016ff16723e */ /* 0x000fca00000010ff */
[----:B------:R1:W-:Y:S01]  /*10880*/  STG.E.U16 [R8.64], R22 ;  /* 0x0000001608007986 */ /* 0x0003e2000c101524 */
[----:B------:R-:W-:Y:S05]  /*10890*/  BRA `(.L_x_6984) ;  /* 0x0000067000007947 */ /* 0x000fea0003800000 */
.L_x_6991:
        /* <DEDUP_REMOVED lines=8> */
[----:B------:R-:W1:Y:S02]  /*10920*/  F2I.FTZ.U32.TRUNC.NTZ R3, R22 ;  /* 0x0000001600037305 */ /* 0x000e64000021f000 */
[----:B-1----:R1:W-:Y:S01]  /*10930*/  STG.E.U16 [R8.64], R3 ;  /* 0x0000000308007986 */ /* 0x0023e2000c101524 */
[----:B------:R-:W-:Y:S05]  /*10940*/  BRA `(.L_x_6984) ;  /* 0x000005c000007947 */ /* 0x000fea0003800000 */
.L_x_7003:
        /* <DEDUP_REMOVED lines=16> */
.L_x_7006:
[----:B------:R-:W-:-:S04]  /*10a50*/  LOP3.LUT R22, R22, 0x80000000, RZ, 0xc0, !PT ;  /* 0x8000000016167812 */ /* 0x000fc800078ec0ff */
[----:B------:R-:W-:-:S04]  /*10a60*/  SHF.R.U32.HI R3, RZ, 0x18, R22 ;  /* 0x00000018ff037819 */ /* 0x000fc80000011616 */
[----:B------:R-:W-:-:S04]  /*10a70*/  LOP3.LUT R0, R0, R3, RZ, 0xfc, !PT ;  /* 0x0000000300007212 */ /* 0x000fc800078efcff */
[----:B------:R-:W-:Y:S02]  /*10a80*/  PRMT R4, R0, 0x7610, R4 ;  /* 0x0000761000047816 */ /* 0x000fe40000000004 */
.L_x_7005:
[----:B------:R-:W-:Y:S05]  /*10a90*/  BSYNC B0 ;  /* 0x0000000000007941 */ /* 0x000fea0003800000 */
.L_x_7004:
[----:B------:R1:W-:Y:S01]  /*10aa0*/  STG.E.U8 [R8.64], R4 ;  /* 0x0000000408007986 */ /* 0x0003e2000c101124 */
[----:B------:R-:W-:Y:S05]  /*10ab0*/  BRA `(.L_x_6984) ;  /* 0x0000045000007947 */ /* 0x000fea0003800000 */
.L_x_7002:
        /* <DEDUP_REMOVED lines=16> */
.L_x_7009:
[----:B------:R-:W-:-:S04]  /*10bc0*/  LOP3.LUT R22, R22, 0x80000000, RZ, 0xc0, !PT ;  /* 0x8000000016167812 */ /* 0x000fc800078ec0ff */
[----:B------:R-:W-:-:S04]  /*10bd0*/  SHF.R.U32.HI R3, RZ, 0x18, R22 ;  /* 0x00000018ff037819 */ /* 0x000fc80000011616 */
[----:B------:R-:W-:-:S04]  /*10be0*/  LOP3.LUT R0, R0, R3, RZ, 0xfc, !PT ;  /* 0x0000000300007212 */ /* 0x000fc800078efcff */
[----:B------:R-:W-:Y:S02]  /*10bf0*/  PRMT R4, R0, 0x7610, R4 ;  /* 0x0000761000047816 */ /* 0x000fe40000000004 */
.L_x_7008:
[----:B------:R-:W-:Y:S05]  /*10c00*/  BSYNC B0 ;  /* 0x0000000000007941 */ /* 0x000fea0003800000 */
.L_x_7007:
[----:B------:R1:W-:Y:S01]  /*10c10*/  STG.E.U8 [R8.64], R4 ;  /* 0x0000000408007986 */ /* 0x0003e2000c101124 */
[----:B------:R-:W-:Y:S05]  /*10c20*/  BRA `(.L_x_6984) ;  /* 0x000002e000007947 */ /* 0x000fea0003800000 */
.L_x_7001:
        /* <DEDUP_REMOVED lines=21> */
.L_x_6983:
        /* <DEDUP_REMOVED lines=11> */
[----:B---3--:R-:W-:Y:S01]  /*10e30*/  LEPC R18 ;  /* 0x000000000012734e */ /* 0x008fe20000000000 */
[----:B------:R-:W-:Y:S02]  /*10e40*/  MOV R3, 0x10eb0 ;  /* 0x00010eb000037802 */ /* 0x000fe40000000f00 */
[----:B------:R-:W-:Y:S02]  /*10e50*/  MOV R20, 0x10e30 ;  /* 0x00010e3000147802 */ /* 0x000fe40000000f00 */
[----:B------:R-:W-:Y:S02]  /*10e60*/  MOV R21, 0x0 ;  /* 0x0000000000157802 */ /* 0x000fe40000000f00 */
[----:B------:R-:W-:-:S02]  /*10e70*/  MOV R0, 0x0 ;  /* 0x0000000000007802 */ /* 0x000fc40000000f00 */
[----:B------:R-:W-:-:S04]  /*10e80*/  IADD3 R20, P0, P1, -R20, R3, R18 ;  /* 0x0000000314147210 */ /* 0x000fc8000791e112 */
[----:B------:R-:W-:-:S04]  /*10e90*/  IADD3.X R21, ~R0, R21, R19, P0, P1 ;  /* 0x0000001500157210 */ /* 0x000fc800007e2513 */
[----:B0-----:R-:W-:Y:S05]  /*10ea0*/  CALL.ABS.NOINC R14 ;  /* 0x000000000e007343 */ /* 0x001fea0003c00000 */
[----:B------:R-:W-:Y:S05]  /*10eb0*/  BRA `(.L_x_6984) ;  /* 0x0000005000007947 */ /* 0x000fea0003800000 */
.L_x_7011:
[----:B------:R-:W1:Y:S02]  /*10ec0*/  F2I.U64.TRUNC R22, R22 ;  /* 0x0000001600167311 */ /* 0x000e64000020d800 */
[----:B-1----:R1:W-:Y:S01]  /*10ed0*/  STG.E.64 [R8.64], R22 ;  /* 0x0000001608007986 */ /* 0x0023e2000c101b24 */
[----:B------:R-:W-:Y:S05]  /*10ee0*/  BRA `(.L_x_6984) ;  /* 0x0000002000007947 */ /* 0x000fea0003800000 */
.L_x_7010:
[----:B------:R-:W1:Y:S02]  /*10ef0*/  F2I.FTZ.U32.TRUNC.NTZ R3, R22 ;  /* 0x0000001600037305 */ /* 0x000e64000021f000 */
[----:B-1----:R1:W-:Y:S02]  /*10f00*/  STG.E [R8.64], R3 ;  /* 0x0000000308007986 */ /* 0x0023e4000c101924 */
.L_x_6984:
[----:B------:R-:W-:-:S04]  /*10f10*/  IADD3 R2, R2, 0x80, RZ ;  /* 0x0000008002027810 */ /* 0x000fc80007ffe0ff */
.L_x_6944:
[----:B------:R-:W-:-:S13]  /*10f20*/  ISETP.GE.AND P0, PT, R2, R28, PT ;  /* 0x0000001c0200720c */ /* 0x000fda0003f06270 */
[----:B------:R-:W-:Y:S01]  /*10f30*/  @P0 BREAK B6 ;  /* 0x0000000000060942 */ /* 0x000fe20003800000 */
[----:B------:R-:W-:Y:S05]  /*10f40*/  @P0 BRA `(.L_x_6978) ;  /* 0x00000ed000000947 */ /* 0x000fea0003800000 */
[----:B------:R-:W-:Y:S05]  /*10f50*/  BSYNC B6 ;  /* 0x0000000000067941 */ /* 0x000fea0003800000 */
.L_x_6943:
        /* <DEDUP_REMOVED lines=19> */
.L_x_7015:
[----:B------:R-:W1:Y:S02]  /*11090*/  F2I.S64.TRUNC R26, R26 ;  /* 0x0000001a001a7311 */ /* 0x000e64000020d900 */
[----:B-1----:R-:W-:-:S05]  /*110a0*/  IMAD.MOV.U32 R3, RZ, RZ, R26 ;  /* 0x000000ffff037224 */ /* 0x002fca00078e001a */
[----:B------:R1:W-:Y:S01]  /*110b0*/  STG.E.U8 [R4.64], R3 ;  /* 0x0000000304007986 */ /* 0x0003e2000c101124 */
[----:B------:R-:W-:Y:S05]  /*110c0*/  BRA `(.L_x_7017) ;  /* 0x00000d4000007947 */ /* 0x000fea0003800000 */
.L_x_7014:
        /* <DEDUP_REMOVED lines=9> */
.L_x_7019:
[----:B------:R-:W1:Y:S02]  /*11160*/  F2I.FTZ.TRUNC.NTZ R3, R26 ;  /* 0x0000001a00037305 */ /* 0x000e64000021f100 */
[----:B-1----:R1:W-:Y:S01]  /*11170*/  STG.E [R4.64], R3 ;  /* 0x0000000304007986 */ /* 0x0023e2000c101924 */
[----:B------:R-:W-:Y:S05]  /*11180*/  BRA `(.L_x_7017) ;  /* 0x00000c8000007947 */ /* 0x000fea0003800000 */
.L_x_7018:
[----:B------:R-:W1:Y:S02]  /*11190*/  F2I.FTZ.TRUNC.NTZ R3, R26 ;  /* 0x0000001a00037305 */ /* 0x000e64000021f100 */
[----:B-1----:R1:W-:Y:S01]  /*111a0*/  STG.E.U16 [R4.64], R3 ;  /* 0x0000000304007986 */ /* 0x0023e2000c101524 */
[----:B------:R-:W-:Y:S05]  /*111b0*/  BRA `(.L_x_7017) ;  /* 0x00000c5000007947 */ /* 0x000fea0003800000 */
.L_x_7013:
        /* <DEDUP_REMOVED lines=8> */
.L_x_7021:
[----:B------:R-:W-:-:S05]  /*11240*/  F2FP.PACK_AB R26, RZ, R26 ;  /* 0x0000001aff1a723e */ /* 0x000fca00000000ff */
[----:B------:R1:W-:Y:S01]  /*11250*/  STG.E.U16 [R4.64], R26 ;  /* 0x0000001a04007986 */ /* 0x0003e2000c101524 */
[----:B------:R-:W-:Y:S05]  /*11260*/  BRA `(.L_x_7017) ;  /* 0x00000ba000007947 */ /* 0x000fea0003800000 */
.L_x_7020:
        /* <DEDUP_REMOVED lines=8> */
.L_x_7023:
[----:B------:R-:W-:-:S05]  /*112f0*/  F2FP.PACK_AB R3, R27, R26 ;  /* 0x0000001a1b03723e */ /* 0x000fca00000000ff */
[----:B------:R1:W-:Y:S01]  /*11300*/  STG.E [R4.64], R3 ;  /* 0x0000000304007986 */ /* 0x0003e2000c101924 */
[----:B------:R-:W-:Y:S05]  /*11310*/  BRA `(.L_x_7017) ;  /* 0x00000af000007947 */ /* 0x000fea0003800000 */
.L_x_7022:
[----:B------:R-:W-:-:S06]  /*11320*/  FMUL.FTZ R6, R26, 1 ;  /* 0x3f8000001a067820 */ /* 0x000fcc0000410000 */
[----:B------:R-:W1:Y:S02]  /*11330*/  F2F.F64.F32 R6, R6 ;  /* 0x0000000600067310 */ /* 0x000e640000201800 */
[----:B-1----:R1:W-:Y:S01]  /*11340*/  STG.E.64 [R4.64], R6 ;  /* 0x0000000604007986 */ /* 0x0023e2000c101b24 */
[----:B------:R-:W-:Y:S05]  /*11350*/  BRA `(.L_x_7017) ;  /* 0x00000ab000007947 */ /* 0x000fea0003800000 */
.L_x_7012:
        /* <DEDUP_REMOVED lines=14> */
.L_x_7026:
[----:B------:R-:W-:Y:S02]  /*11440*/  FMUL.FTZ R10, R27, 1 ;  /* 0x3f8000001b0a7820 */ /* 0x000fe40000410000 */
[----:B------:R-:W-:-:S04]  /*11450*/  FMUL.FTZ R8, R26, 1 ;  /* 0x3f8000001a087820 */ /* 0x000fc80000410000 */
[----:B------:R-:W-:Y:S08]  /*11460*/  F2F.F64.F32 R10, R10 ;  /* 0x0000000a000a7310 */ /* 0x000ff00000201800 */
[----:B------:R-:W1:Y:S02]  /*11470*/  F2F.F64.F32 R8, R8 ;  /* 0x0000000800087310 */ /* 0x000e640000201800 */
[----:B-1----:R1:W-:Y:S01]  /*11480*/  STG.E.128 [R4.64], R8 ;  /* 0x0000000804007986 */ /* 0x0023e2000c101d24 */
[----:B------:R-:W-:Y:S05]  /*11490*/  BRA `(.L_x_7017) ;  /* 0x0000097000007947 */ /* 0x000fea0003800000 */
.L_x_7025:
        /* <DEDUP_REMOVED lines=20> */
.L_x_7030:
[----:B------:R-:W-:Y:S05]  /*115e0*/  BSYNC B0 ;  /* 0x0000000000007941 */ /* 0x000fea0003800000 */
.L_x_7029:
[----:B------:R-:W-:-:S05]  /*115f0*/  LOP3.LUT R7, R0, R7, RZ, 0xfc, !PT ;  /* 0x0000000700077212 */ /* 0x000fca00078efcff */
[----:B------:R1:W-:Y:S01]  /*11600*/  STG.E.U8 [R4.64], R7 ;  /* 0x0000000704007986 */ /* 0x0003e2000c101124 */
[----:B------:R-:W-:Y:S05]  /*11610*/  BRA `(.L_x_7017) ;  /* 0x000007f000007947 */ /* 0x000fea0003800000 */
.L_x_7028:
        /* <DEDUP_REMOVED lines=12> */
.L_x_7032:
[----:B------:R-:W-:Y:S01]  /*116e0*/  IMAD.MOV.U32 R0, RZ, RZ, 0x7f ;  /* 0x0000007fff007424 */ /* 0x000fe200078e00ff */
[----:B------:R-:W-:-:S04]  /*116f0*/  ISETP.GT.U32.AND P0, PT, R6, 0x7f800000, PT ;  /* 0x7f8000000600780c */ /* 0x000fc80003f04070 */
[----:B------:R-:W-:-:S04]  /*11700*/  SEL R0, R0, 0x7c, P0 ;  /* 0x0000007c00007807 */ /* 0x000fc80000000000 */
.L_x_7033:
[----:B------:R-:W-:Y:S05]  /*11710*/  BSYNC B0 ;  /* 0x0000000000007941 */ /* 0x000fea0003800000 */
.L_x_7031:
[----:B------:R-:W-:-:S04]  /*11720*/  LOP3.LUT R26, R26, 0x80000000, RZ, 0xc0, !PT ;  /* 0x800000001a1a7812 */ /* 0x000fc800078ec0ff */
[----:B------:R-:W-:-:S04]  /*11730*/  SHF.R.U32.HI R3, RZ, 0x18, R26 ;  /* 0x00000018ff037819 */ /* 0x000fc8000001161a */
[----:B------:R-:W-:-:S05]  /*11740*/  LOP3.LUT R3, R0, R3, RZ, 0xfc, !PT ;  /* 0x0000000300037212 */ /* 0x000fca00078efcff */
[----:B------:R1:W-:Y:S01]  /*11750*/  STG.E.U8 [R4.64], R3 ;  /* 0x0000000304007986 */ /* 0x0003e2000c101124 */
[----:B------:R-:W-:Y:S05]  /*11760*/  BRA `(.L_x_7017) ;  /* 0x000006a000007947 */ /* 0x000fea0003800000 */
.L_x_7027:
[----:B------:R-:W-:-:S05]  /*11770*/  F2FP.BF16.PACK_AB R26, RZ, R26 ;  /* 0x0000001aff1a723e */ /* 0x000fca00000010ff */
[----:B------:R1:W-:Y:S01]  /*11780*/  STG.E.U16 [R4.64], R26 ;  /* 0x0000001a04007986 */ /* 0x0003e2000c101524 */
[----:B------:R-:W-:Y:S05]  /*11790*/  BRA `(.L_x_7017) ;  /* 0x0000067000007947 */ /* 0x000fea0003800000 */
.L_x_7024:
        /* <DEDUP_REMOVED lines=11> */
.L_x_7036:
        /* <DEDUP_REMOVED lines=16> */
.L_x_7039:
[----:B------:R-:W-:-:S04]  /*11950*/  LOP3.LUT R26, R26, 0x80000000, RZ, 0xc0, !PT ;  /* 0x800000001a1a7812 */ /* 0x000fc800078ec0ff */
[----:B------:R-:W-:-:S04]  /*11960*/  SHF.R.U32.HI R26, RZ, 0x18, R26 ;  /* 0x00000018ff1a7819 */ /* 0x000fc8000001161a */
[----:B------:R-:W-:-:S04]  /*11970*/  LOP3.LUT R3, R3, R26, RZ, 0xfc, !PT ;  /* 0x0000001a03037212 */ /* 0x000fc800078efcff */
[----:B------:R-:W-:Y:S02]  /*11980*/  PRMT R0, R3, 0x7610, R0 ;  /* 0x0000761003007816 */ /* 0x000fe40000000000 */
.L_x_7038:
[----:B------:R-:W-:Y:S05]  /*11990*/  BSYNC B0 ;  /* 0x0000000000007941 */ /* 0x000fea0003800000 */
.L_x_7037:
[----:B------:R1:W-:Y:S01]  /*119a0*/  STG.E.U8 [R4.64], R0 ;  /* 0x0000000004007986 */ /* 0x0003e2000c101124 */
[----:B------:R-:W-:Y:S05]  /*119b0*/  BRA `(.L_x_7017) ;  /* 0x0000045000007947 */ /* 0x000fea0003800000 */
.L_x_7035:
        /* <DEDUP_REMOVED lines=16> */
.L_x_7042:
[----:B------:R-:W-:-:S04]  /*11ac0*/  LOP3.LUT R26, R26, 0x80000000, RZ, 0xc0, !PT ;  /* 0x800000001a1a7812 */ /* 0x000fc800078ec0ff */
[----:B------:R-:W-:-:S04]  /*11ad0*/  SHF.R.U32.HI R26, RZ, 0x18, R26 ;  /* 0x00000018ff1a7819 */ /* 0x000fc8000001161a */
[----:B------:R-:W-:-:S04]  /*11ae0*/  LOP3.LUT R3, R3, R26, RZ, 0xfc, !PT ;  /* 0x0000001a03037212 */ /* 0x000fc800078efcff */
[----:B------:R-:W-:Y:S02]  /*11af0*/  PRMT R0, R3, 0x7610, R0 ;  /* 0x0000761003007816 */ /* 0x000fe40000000000 */
.L_x_7041:
[----:B------:R-:W-:Y:S05]  /*11b00*/  BSYNC B0 ;  /* 0x0000000000007941 */ /* 0x000fea0003800000 */
.L_x_7040:
[----:B------:R1:W-:Y:S01]  /*11b10*/  STG.E.U8 [R4.64], R0 ;  /* 0x0000000004007986 */ /* 0x0003e2000c101124 */
[----:B------:R-:W-:Y:S05]  /*11b20*/  BRA `(.L_x_7017) ;  /* 0x000002e000007947 */ /* 0x000fea0003800000 */
.L_x_7034:
        /* <DEDUP_REMOVED lines=21> */
.L_x_7016:
[----:B0-----:R-:W-:Y:S01]  /*11c80*/  MOV R14, 0x0 ;  /* 0x00000000000e7802 */ /* 0x001fe20000000f00 */
[----:B------:R-:W-:Y:S01]  /*11c90*/  HFMA2.MMA R12, -RZ, RZ, 0, 5.9604644775390625e-08 ;  /* 0x00000001ff0c7435 */ /* 0x000fe200000001ff */
[----:B------:R-:W-:Y:S01]  /*11ca0*/  MOV R4, c[0x4][0x158] ;  /* 0x0100560000047a02 */ /* 0x000fe20000000f00 */
[----:B------:R-:W-:Y:S02]  /*11cb0*/  IMAD.MOV.U32 R5, RZ, RZ, c[0x4][0x15c] ;  /* 0x01005700ff057624 */ /* 0x000fe400078e00ff */
[----:B------:R-:W-:Y:S01]  /*11cc0*/  IMAD.MOV.U32 R6, RZ, RZ, c[0x4][0x160] ;  /* 0x01005800ff067624 */ /* 0x000fe200078e00ff */
[----:B------:R-:W0:Y:S01]  /*11cd0*/  LDC.64 R14, c[0x4][R14] ;  /* 0x010000000e0e7b82 */ /* 0x000e220000000a00 */
[----:B------:R-:W-:Y:S02]  /*11ce0*/  IMAD.MOV.U32 R7, RZ, RZ, c[0x4][0x164] ;  /* 0x01005900ff077624 */ /* 0x000fe400078e00ff */
[----:B------:R-:W-:-:S02]  /*11cf0*/  IMAD.MOV.U32 R8, RZ, RZ, 0x65 ;  /* 0x00000065ff087424 */ /* 0x000fc400078e00ff */
[----:B------:R-:W-:Y:S02]  /*11d00*/  IMAD.MOV.U32 R10, RZ, RZ, c[0x4][0x20] ;  /* 0x01000800ff0a7624 */ /* 0x000fe400078e00ff */
[----:B------:R-:W-:Y:S02]  /*11d10*/  IMAD.MOV.U32 R11, RZ, RZ, c[0x4][0x24] ;  /* 0x01000900ff0b7624 */ /* 0x000fe400078e00ff */
        /* <DEDUP_REMOVED lines=10> */
.L_x_7044:
[----:B------:R-:W1:Y:S02]  /*11dc0*/  F2I.U64.TRUNC R26, R26 ;  /* 0x0000001a001a7311 */ /* 0x000e64000020d800 */
[----:B-1----:R1:W-:Y:S01]  /*11dd0*/  STG.E.64 [R4.64], R26 ;  /* 0x0000001a04007986 */ /* 0x0023e2000c101b24 */
[----:B------:R-:W-:Y:S05]  /*11de0*/  BRA `(.L_x_7017) ;  /* 0x0000002000007947 */ /* 0x000fea0003800000 */
.L_x_7043:
[----:B------:R-:W1:Y:S02]  /*11df0*/  F2I.FTZ.U32.TRUNC.NTZ R3, R26 ;  /* 0x0000001a00037305 */ /* 0x000e64000021f000 */
[----:B-1----:R1:W-:Y:S02]  /*11e00*/  STG.E [R4.64], R3 ;  /* 0x0000000304007986 */ /* 0x0023e4000c101924 */
.L_x_7017:
[----:B------:R-:W-:Y:S02]  /*11e10*/  IADD3 R2, R2, 0x80, RZ ;  /* 0x0000008002027810 */ /* 0x000fe40007ffe0ff */
.L_x_6978:
[----:B------:R-:W-:Y:S05]  /*11e20*/  BSYNC B7 ;  /* 0x0000000000077941 */ /* 0x000fea0003800000 */
.L_x_6942:
[----:B------:R-:W-:-:S13]  /*11e30*/  ISETP.GE.AND P0, PT, R2, R28, PT ;  /* 0x0000001c0200720c */ /* 0x000fda0003f06270 */
[----:B------:R-:W-:Y:S05]  /*11e40*/  @P0 EXIT ;  /* 0x000000000000094d */ /* 0x000fea0003800000 */
        /* <DEDUP_REMOVED lines=16> */
[----:B-1----:R-:W-:Y:S01]  /*11f50*/  STG.E.U8 [R2.64], R5 ;  /* 0x0000000502007986 */ /* 0x002fe2000c101124 */
[----:B------:R-:W-:Y:S05]  /*11f60*/  EXIT ;  /* 0x000000000000794d */ /* 0x000fea0003800000 */
.L_x_7048:
[----:B------:R-:W1:Y:S02]  /*11f70*/  F2I.S64.TRUNC R24, R24 ;  /* 0x0000001800187311 */ /* 0x000e64000020d900 */
[----:B-1----:R-:W-:-:S05]  /*11f80*/  IMAD.MOV.U32 R5, RZ, RZ, R24 ;  /* 0x000000ffff057224 */ /* 0x002fca00078e0018 */
[----:B------:R-:W-:Y:S01]  /*11f90*/  STG.E.U8 [R2.64], R5 ;  /* 0x0000000502007986 */ /* 0x000fe2000c101124 */
[----:B------:R-:W-:Y:S05]  /*11fa0*/  EXIT ;  /* 0x000000000000794d */ /* 0x000fea0003800000 */
.L_x_7047:
[----:B------:R-:W-:-:S13]  /*11fb0*/  ISETP.NE.AND P0, PT, R0, 0x2, PT ;  /* 0x000000020000780c */ /* 0x000fda0003f05270 */
[----:B------:R-:W-:Y:S05]  /*11fc0*/  @!P0 BRA `(.L_x_7050) ;  /* 0x000000a000008947 */ /* 0x000fea0003800000 */
[----:B------:R-:W-:-:S13]  /*11fd0*/  ISETP.NE.AND P0, PT, R0, 0x3, PT ;  /* 0x000000030000780c */ /* 0x000fda0003f05270 */
[----:B------:R-:W-:Y:S05]  /*11fe0*/  @!P0 BRA `(.L_x_7051) ;  /* 0x0000005000008947 */ /* 0x000fea0003800000 */
[----:B------:R-:W-:-:S13]  /*11ff0*/  ISETP.NE.AND P0, PT, R0, 0x4, PT ;  /* 0x000000040000780c */ /* 0x000fda0003f05270 */
[----:B------:R-:W-:Y:S05]  /*12000*/  @P0 BRA `(.L_x_7049) ;  /* 0x00000b5000000947 */ /* 0x000fea0003800000 */
[----:B------:R-:W1:Y:S02]  /*12010*/  F2I.S64.TRUNC R24, R24 ;  /* 0x0000001800187311 */ /* 0x000e64000020d900 */
[----:B-1----:R-:W-:Y:S01]  /*12020*/  STG.E.64 [R2.64], R24 ;  /* 0x0000001802007986 */ /* 0x002fe2000c101b24 */
[----:B------:R-:W-:Y:S05]  /*12030*/  EXIT ;  /* 0x000000000000794d */ /* 0x000fea0003800000 */
.L_x_7051:
[----:B------:R-:W1:Y:S02]  /*12040*/  F2I.FTZ.TRUNC.NTZ R5, R24 ;  /* 0x0000001800057305 */ /* 0x000e64000021f100 */
[----:B-1----:R-:W-:Y:S01]  /*12050*/  STG.E [R2.64], R5 ;  /* 0x0000000502007986 */ /* 0x002fe2000c101924 */
[----:B------:R-:W-:Y:S05]  /*12060*/  EXIT ;  /* 0x000000000000794d */ /* 0x000fea0003800000 */
.L_x_7050:
[----:B------:R-:W1:Y:S02]  /*12070*/  F2I.FTZ.TRUNC.NTZ R5, R24 ;  /* 0x0000001800057305 */ /* 0x000e64000021f100 */
[----:B-1----:R-:W-:Y:S01]  /*12080*/  STG.E.U16 [R2.64], R5 ;  /* 0x0000000502007986 */ /* 0x002fe2000c101524 */
[----:B------:R-:W-:Y:S05]  /*12090*/  EXIT ;  /* 0x000000000000794d */ /* 0x000fea0003800000 */
.L_x_7046:
        /* <DEDUP_REMOVED lines=8> */
.L_x_7053:
[----:B------:R-:W-:-:S05]  /*12120*/  F2FP.PACK_AB R24, RZ, R24 ;  /* 0x00000018ff18723e */ /* 0x000fca00000000ff */
[----:B------:R-:W-:Y:S01]  /*12130*/  STG.E.U16 [R2.64], R24 ;  /* 0x0000001802007986 */ /* 0x000fe2000c101524 */
[----:B------:R-:W-:Y:S05]  /*12140*/  EXIT ;  /* 0x000000000000794d */ /* 0x000fea0003800000 */
.L_x_7052:
        /* <DEDUP_REMOVED lines=8> */
.L_x_7055:
[----:B------:R-:W-:-:S05]  /*121d0*/  F2FP.PACK_AB R5, R25, R24 ;  /* 0x000000181905723e */ /* 0x000fca00000000ff */
[----:B------:R-:W-:Y:S01]  /*121e0*/  STG.E [R2.64], R5 ;  /* 0x0000000502007986 */ /* 0x000fe2000c101924 */
[----:B------:R-:W-:Y:S05]  /*121f0*/  EXIT ;  /* 0x000000000000794d */ /* 0x000fea0003800000 */
.L_x_7054:
[----:B------:R-:W-:-:S06]  /*12200*/  FMUL.FTZ R4, R24, 1 ;  /* 0x3f80000018047820 */ /* 0x000fcc0000410000 */
[----:B------:R-:W1:Y:S02]  /*12210*/  F2F.F64.F32 R4, R4 ;  /* 0x0000000400047310 */ /* 0x000e640000201800 */
[----:B-1----:R-:W-:Y:S01]  /*12220*/  STG.E.64 [R2.64], R4 ;  /* 0x0000000402007986 */ /* 0x002fe2000c101b24 */
[----:B------:R-:W-:Y:S05]  /*12230*/  EXIT ;  /* 0x000000000000794d */ /* 0x000fea0003800000 */
.L_x_7045:
        /* <DEDUP_REMOVED lines=14> */
.L_x_7058:
[----:B------:R-:W-:Y:S02]  /*12320*/  FMUL.FTZ R6, R25, 1 ;  /* 0x3f80000019067820 */ /* 0x000fe40000410000 */
[----:B------:R-:W-:-:S04]  /*12330*/  FMUL.FTZ R4, R24, 1 ;  /* 0x3f80000018047820 */ /* 0x000fc80000410000 */
[----:B------:R-:W-:Y:S08]  /*12340*/  F2F.F64.F32 R6, R6 ;  /* 0x0000000600067310 */ /* 0x000ff00000201800 */
[----:B------:R-:W1:Y:S02]  /*12350*/  F2F.F64.F32 R4, R4 ;  /* 0x0000000400047310 */ /* 0x000e640000201800 */
[----:B-1----:R-:W-:Y:S01]  /*12360*/  STG.E.128 [R2.64], R4 ;  /* 0x0000000402007986 */ /* 0x002fe2000c101d24 */
[----:B------:R-:W-:Y:S05]  /*12370*/  EXIT ;  /* 0x000000000000794d */ /* 0x000fea0003800000 */
.L_x_7057:
        /* <DEDUP_REMOVED lines=20> */
.L_x_7062:
[----:B------:R-:W-:Y:S05]  /*124c0*/  BSYNC B0 ;  /* 0x0000000000007941 */ /* 0x000fea0003800000 */
.L_x_7061:
[----:B------:R-:W-:-:S05]  /*124d0*/  LOP3.LUT R7, R0, R7, RZ, 0xfc, !PT ;  /* 0x0000000700077212 */ /* 0x000fca00078efcff */
[----:B------:R-:W-:Y:S01]  /*124e0*/  STG.E.U8 [R2.64], R7 ;  /* 0x0000000702007986 */ /* 0x000fe2000c101124 */
[----:B------:R-:W-:Y:S05]  /*124f0*/  EXIT ;  /* 0x000000000000794d */ /* 0x000fea0003800000 */
.L_x_7060:
        /* <DEDUP_REMOVED lines=12> */
.L_x_7064:
[----:B------:R-:W-:Y:S01]  /*125c0*/  IMAD.MOV.U32 R0, RZ, RZ, 0x7f ;  /* 0x0000007fff007424 */ /* 0x000fe200078e00ff */
[----:B------:R-:W-:-:S04]  /*125d0*/  ISETP.GT.U32.AND P0, PT, R4, 0x7f800000, PT ;  /* 0x7f8000000400780c */ /* 0x000fc80003f04070 */
[----:B------:R-:W-:-:S04]  /*125e0*/  SEL R0, R0, 0x7c, P0 ;  /* 0x0000007c00007807 */ /* 0x000fc80000000000 */
.L_x_7065:
[----:B------:R-:W-:Y:S05]  /*125f0*/  BSYNC B0 ;  /* 0x0000000000007941 */ /* 0x000fea0003800000 */
.L_x_7063:
[----:B------:R-:W-:-:S04]  /*12600*/  LOP3.LUT R24, R24, 0x80000000, RZ, 0xc0, !PT ;  /* 0x8000000018187812 */ /* 0x000fc800078ec0ff */
[----:B------:R-:W-:-:S04]  /*12610*/  SHF.R.U32.HI R5, RZ, 0x18, R24 ;  /* 0x00000018ff057819 */ /* 0x000fc80000011618 */
[----:B------:R-:W-:-:S05]  /*12620*/  LOP3.LUT R5, R0, R5, RZ, 0xfc, !PT ;  /* 0x0000000500057212 */ /* 0x000fca00078efcff */
[----:B------:R-:W-:Y:S01]  /*12630*/  STG.E.U8 [R2.64], R5 ;  /* 0x0000000502007986 */ /* 0x000fe2000c101124 */
[----:B------:R-:W-:Y:S05]  /*12640*/  EXIT ;  /* 0x000000000000794d */ /* 0x000fea0003800000 */
.L_x_7059:
[----:B------:R-:W-:-:S05]  /*12650*/  F2FP.BF16.PACK_AB R24, RZ, R24 ;  /* 0x00000018ff18723e */ /* 0x000fca00000010ff */
[----:B------:R-:W-:Y:S01]  /*12660*/  STG.E.U16 [R2.64], R24 ;  /* 0x0000001802007986 */ /* 0x000fe2000c101524 */
[----:B------:R-:W-:Y:S05]  /*12670*/  EXIT ;  /* 0x000000000000794d */ /* 0x000fea0003800000 */
.L_x_7056:
        /* <DEDUP_REMOVED lines=9> */
[----:B-1----:R-:W-:Y:S01]  /*12710*/  STG.E.U16 [R2.64], R5 ;  /* 0x0000000502007986 */ /* 0x002fe2000c101524 */
[----:B------:R-:W-:Y:S05]  /*12720*/  EXIT ;  /* 0x000000000000794d */ /* 0x000fea0003800000 */
.L_x_7068:
        /* <DEDUP_REMOVED lines=16> */
.L_x_7071:
[----:B------:R-:W-:-:S04]  /*12830*/  LOP3.LUT R24, R24, 0x80000000, RZ, 0xc0, !PT ;  /* 0x8000000018187812 */ /* 0x000fc800078ec0ff */
[----:B------:R-:W-:-:S04]  /*12840*/  SHF.R.U32.HI R5, RZ, 0x18, R24 ;  /* 0x00000018ff057819 */ /* 0x000fc80000011618 */
[----:B------:R-:W-:-:S04]  /*12850*/  LOP3.LUT R4, R4, R5, RZ, 0xfc, !PT ;  /* 0x0000000504047212 */ /* 0x000fc800078efcff */
[----:B------:R-:W-:Y:S02]  /*12860*/  PRMT R0, R4, 0x7610, R0 ;  /* 0x0000761004007816 */ /* 0x000fe40000000000 */
.L_x_7070:
[----:B------:R-:W-:Y:S05]  /*12870*/  BSYNC B0 ;  /* 0x0000000000007941 */ /* 0x000fea0003800000 */
.L_x_7069:
[----:B------:R-:W-:Y:S01]  /*12880*/  STG.E.U8 [R2.64], R0 ;  /* 0x0000000002007986 */ /* 0x000fe2000c101124 */
[----:B------:R-:W-:Y:S05]  /*12890*/  EXIT ;  /* 0x000000000000794d */ /* 0x000fea0003800000 */
.L_x_7067:
        /* <DEDUP_REMOVED lines=16> */
.L_x_7074:
[----:B------:R-:W-:-:S04]  /*129a0*/  LOP3.LUT R24, R24, 0x80000000, RZ, 0xc0, !PT ;  /* 0x8000000018187812 */ /* 0x000fc800078ec0ff */
[----:B------:R-:W-:-:S04]  /*129b0*/  SHF.R.U32.HI R5, RZ, 0x18, R24 ;  /* 0x00000018ff057819 */ /* 0x000fc80000011618 */
[----:B------:R-:W-:-:S04]  /*129c0*/  LOP3.LUT R4, R4, R5, RZ, 0xfc, !PT ;  /* 0x0000000504047212 */ /* 0x000fc800078efcff */
[----:B------:R-:W-:Y:S02]  /*129d0*/  PRMT R0, R4, 0x7610, R0 ;  /* 0x0000761004007816 */ /* 0x000fe40000000000 */
.L_x_7073:
[----:B------:R-:W-:Y:S05]  /*129e0*/  BSYNC B0 ;  /* 0x0000000000007941 */ /* 0x000fea0003800000 */
.L_x_7072:
[----:B------:R-:W-:Y:S01]  /*129f0*/  STG.E.U8 [R2.64], R0 ;  /* 0x0000000002007986 */ /* 0x000fe2000c101124 */
[----:B------:R-:W-:Y:S05]  /*12a00*/  EXIT ;  /* 0x000000000000794d */ /* 0x000fea0003800000 */
.L_x_7066:
        /* <DEDUP_REMOVED lines=21> */
.L_x_7049:
[----:B------:R-:W-:Y:S01]  /*12b60*/  MOV R0, 0x0 ;  /* 0x0000000000007802 */ /* 0x000fe20000000f00 */
[----:B------:R-:W-:Y:S01]  /*12b70*/  IMAD.MOV.U32 R4, RZ, RZ, c[0x4][0x158] ;  /* 0x01005600ff047624 */ /* 0x000fe200078e00ff */
[----:B------:R-:W-:Y:S01]  /*12b80*/  MOV R6, c[0x4][0x160] ;  /* 0x0100580000067a02 */ /* 0x000fe20000000f00 */
[----:B------:R-:W-:Y:S01]  /*12b90*/  IMAD.MOV.U32 R5, RZ, RZ, c[0x4][0x15c] ;  /* 0x01005700ff057624 */ /* 0x000fe200078e00ff */
[----:B------:R1:W2:Y:S01]  /*12ba0*/  LDC.64 R2, c[0x4][R0] ;  /* 0x0100000000027b82 */ /* 0x0002a20000000a00 */
[----:B------:R-:W-:Y:S02]  /*12bb0*/  IMAD.MOV.U32 R7, RZ, RZ, c[0x4][0x164] ;  /* 0x01005900ff077624 */ /* 0x000fe400078e00ff */
[----:B------:R-:W-:Y:S02]  /*12bc0*/  IMAD.MOV.U32 R8, RZ, RZ, 0x65 ;  /* 0x00000065ff087424 */ /* 0x000fe400078e00ff */
[----:B------:R-:W-:-:S02]  /*12bd0*/  IMAD.MOV.U32 R10, RZ, RZ, c[0x4][0x20] ;  /* 0x01000800ff0a7624 */ /* 0x000fc400078e00ff */
[----:B------:R-:W-:Y:S02]  /*12be0*/  IMAD.MOV.U32 R11, RZ, RZ, c[0x4][0x24] ;  /* 0x01000900ff0b7624 */ /* 0x000fe400078e00ff */
[----:B------:R-:W-:Y:S02]  /*12bf0*/  IMAD.MOV.U32 R12, RZ, RZ, 0x1 ;  /* 0x00000001ff0c7424 */ /* 0x000fe400078e00ff */
[----:B------:R-:W-:Y:S02]  /*12c00*/  IMAD.MOV.U32 R13, RZ, RZ, RZ ;  /* 0x000000ffff0d7224 */ /* 0x000fe400078e00ff */
[----:B01----:R-:W-:Y:S01]  /*12c10*/  LEPC R14 ;  /* 0x00000000000e734e */ /* 0x003fe20000000000 */
[----:B------:R-:W-:Y:S02]  /*12c20*/  MOV R9, 0x12c90 ;  /* 0x00012c9000097802 */ /* 0x000fe40000000f00 */
[----:B------:R-:W-:Y:S02]  /*12c30*/  MOV R20, 0x12c10 ;  /* 0x00012c1000147802 */ /* 0x000fe40000000f00 */
[----:B------:R-:W-:Y:S02]  /*12c40*/  MOV R21, 0x0 ;  /* 0x0000000000157802 */ /* 0x000fe40000000f00 */
[----:B------:R-:W-:-:S02]  /*12c50*/  MOV R0, 0x0 ;  /* 0x0000000000007802 */ /* 0x000fc40000000f00 */
[----:B------:R-:W-:-:S04]  /*12c60*/  IADD3 R20, P0, P1, -R20, R9, R14 ;  /* 0x0000000914147210 */ /* 0x000fc8000791e10e */
[----:B------:R-:W-:-:S04]  /*12c70*/  IADD3.X R21, ~R0, R21, R15, P0, P1 ;  /* 0x0000001500157210 */ /* 0x000fc800007e250f */
[----:B--23--:R-:W-:Y:S05]  /*12c80*/  CALL.ABS.NOINC R2 ;  /* 0x0000000002007343 */ /* 0x00cfea0003c00000 */
[----:B------:R-:W-:Y:S05]  /*12c90*/  EXIT ;  /* 0x000000000000794d */ /* 0x000fea0003800000 */
.L_x_7076:
[----:B------:R-:W1:Y:S02]  /*12ca0*/  F2I.U64.TRUNC R24, R24 ;  /* 0x0000001800187311 */ /* 0x000e64000020d800 */
[----:B-1----:R-:W-:Y:S01]  /*12cb0*/  STG.E.64 [R2.64], R24 ;  /* 0x0000001802007986 */ /* 0x002fe2000c101b24 */
[----:B------:R-:W-:Y:S05]  /*12cc0*/  EXIT ;  /* 0x000000000000794d */ /* 0x000fea0003800000 */
.L_x_7075:
[----:B------:R-:W1:Y:S02]  /*12cd0*/  F2I.FTZ.U32.TRUNC.NTZ R5, R24 ;  /* 0x0000001800057305 */ /* 0x000e64000021f000 */
[----:B-1----:R-:W-:Y:S01]  /*12ce0*/  STG.E [R2.64], R5 ;  /* 0x0000000502007986 */ /* 0x002fe2000c101924 */
[----:B------:R-:W-:Y:S05]  /*12cf0*/  EXIT ;  /* 0x000000000000794d */ /* 0x000fea0003800000 */
        .weak           $__internal_7_$__cuda_sm3x_div_rn_ftz_f32_slowpath
        .type           $__internal_7_$__cuda_sm3x_div_rn_ftz_f32_slowpath,@function
        .size           $__internal_7_$__cuda_sm3x_div_rn_ftz_f32_slowpath,(.L_x_16334 - $__internal_7_$__cuda_sm3x_div_rn_ftz_f32_slowpath)
$__internal_7_$__cuda_sm3x_div_rn_ftz_f32_slowpath:
        /* <DEDUP_REMOVED lines=32> */
.L_x_7079:
[----:B------:R-:W-:Y:S05]  /*12f00*/  BSYNC B2 ;  /* 0x0000000000027941 */ /* 0x000fea0003800000 */
.L_x_7078:
[----:B------:R-:W-:Y:S01]  /*12f10*/  IADD3 R3, R3, -0x7f, RZ ;  /* 0xffffff8103037810 */ /* 0x000fe20007ffe0ff */
[----:B------:R-:W-:Y:S01]  /*12f20*/  BSSY B2, `(.L_x_7084) ;  /* 0x000001b000027945 */ /* 0x000fe20003800000 */
[----:B------:R-:W-:-:S03]  /*12f30*/  IADD3 R5, R5, -0x7f, RZ ;  /* 0xffffff8105057810 */ /* 0x000fc60007ffe0ff */
[----:B------:R-:W-:Y:S01]  /*12f40*/  IMAD R4, R3, -0x800000, R9 ;  /* 0xff80000003047824 */ /* 0x000fe200078e0209 */
[C---:B------:R-:W-:Y:S01]  /*12f50*/  IADD3 R3, R5.reuse, -R3, RZ ;  /* 0x8000000305037210 */ /* 0x040fe20007ffe0ff */
[----:B------:R-:W-:Y:S02]  /*12f60*/  IMAD R6, R5, -0x800000, R6 ;  /* 0xff80000005067824 */ /* 0x000fe400078e0206 */
[----:B------:R0:W1:Y:S02]  /*12f70*/  MUFU.RCP R7, R4 ;  /* 0x0000000400077308 */ /* 0x0000640000001000 */
        /* <DEDUP_REMOVED lines=20> */
.L_x_7085:
[----:B------:R-:W-:Y:S02]  /*130c0*/  IMAD R4, R3, 0x800000, R4 ;  /* 0x0080000003047824 */ /* 0x000fe400078e0204 */
.L_x_7086:
[----:B------:R-:W-:Y:S05]  /*130d0*/  BSYNC B2 ;  /* 0x0000000000027941 */ /* 0x000fea0003800000 */
.L_x_7084:
[----:B------:R-:W-:Y:S01]  /*130e0*/  IMAD.MOV.U32 R3, RZ, RZ, R4 ;  /* 0x000000ffff037224 */ /* 0x000fe200078e0004 */
[----:B------:R-:W-:Y:S05]  /*130f0*/  BRA `(.L_x_7087) ;  /* 0x0000008000007947 */ /* 0x000fea0003800000 */
.L_x_7083:
[----:B------:R-:W-:-:S04]  /*13100*/  LOP3.LUT R3, R9, 0x80000000, R6, 0x48, !PT ;  /* 0x8000000009037812 */ /* 0x000fc800078e4806 */
[----:B------:R-:W-:Y:S01]  /*13110*/  LOP3.LUT R3, R3, 0x7f800000, RZ, 0xfc, !PT ;  /* 0x7f80000003037812 */ /* 0x000fe200078efcff */
[----:B------:R-:W-:Y:S05]  /*13120*/  BRA `(.L_x_7087) ;  /* 0x0000005000007947 */ /* 0x000fea0003800000 */
.L_x_7082:
[----:B------:R-:W-:Y:S01]  /*13130*/  LOP3.LUT R3, R9, 0x80000000, R6, 0x48, !PT ;  /* 0x8000000009037812 */ /* 0x000fe200078e4806 */
[----:B------:R-:W-:Y:S05]  /*13140*/  BRA `(.L_x_7087) ;  /* 0x0000003000007947 */ /* 0x000fea0003800000 */
.L_x_7081:
[----:B------:R-:W0:Y:S01]  /*13150*/  MUFU.RSQ R3, -QNAN ;  /* 0xffc0000000037908 */ /* 0x000e220000001400 */
[----:B------:R-:W-:Y:S05]  /*13160*/  BRA `(.L_x_7087) ;  /* 0x0000001000007947 */ /* 0x000fea0003800000 */
.L_x_7080:
[----:B------:R-:W-:Y:S02]  /*13170*/  FADD.FTZ R3, R6, R9 ;  /* 0x0000000906037221 */ /* 0x000fe40000010000 */
.L_x_7087:
[----:B------:R-:W-:Y:S05]  /*13180*/  BSYNC B1 ;  /* 0x0000000000017941 */ /* 0x000fea0003800000 */
.L_x_7077:
[----:B------:R-:W-:Y:S02]  /*13190*/  IMAD.MOV.U32 R4, RZ, RZ, R0 ;  /* 0x000000ffff047224 */ /* 0x000fe400078e0000 */
[----:B------:R-:W-:-:S04]  /*131a0*/  IMAD.MOV.U32 R5, RZ, RZ, 0x0 ;  /* 0x00000000ff057424 */ /* 0x000fc800078e00ff */
[----:B------:R-:W-:Y:S05]  /*131b0*/  RET.REL.NODEC R4 `(_ZN2at6native27unrolled_elementwise_kernelIZZZNS0_16asin_kernel_cudaERNS_18TensorIteratorBaseEENKUlvE_clEvENKUlvE0_clEvEUlN3c107complexIfEEE_St5arrayIPcLm2EELi4E23TrivialOffsetCalculatorILi1EjESE_NS0_6memory12LoadWithCastILi1EEENSF_13StoreWithCastILi1EEEEEviT_T0_T2_T3_T4_T5_) ;  /* 0xfffece4004007950 */ /* 0x000fea0003c3ffff */
.L_x_7088:
        /* <DEDUP_REMOVED lines=12> */
.L_x_16334:


//--------------------- .text._ZN2at6native18elementwise_kernelILi128ELi2EZNS0_22gpu_kernel_impl_nocastIZZZNS0_16asin_kernel_cudaERNS_18TensorIteratorBaseEENKUlvE_clEvENKUlvE0_clEvEUlN3c107complexIfEEE_EEvS4_RKT_EUliE_EEviT1_ --------------------------
	.section	.text._ZN2at6native18elementwise_kernelILi128ELi2EZNS0_22gpu_kernel_impl_nocastIZZZNS0_16asin_kernel_cudaERNS_18TensorIteratorBaseEENKUlvE_clEvENKUlvE0_clEvEUlN3c107complexIfEEE_EEvS4_RKT_EUliE_EEviT1_,"ax",@progbits
	.sectioninfo	@"SHI_REGISTERS=24"
	.align	128
        .global         _ZN2at6native18elementwise_kernelILi128ELi2EZNS0_22gpu_kernel_impl_nocastIZZZNS0_16asin_kernel_cudaERNS_18TensorIteratorBaseEENKUlvE_clEvENKUlvE0_clEvEUlN3c107complexIfEEE_EEvS4_RKT_EUliE_EEviT1_
        .type           _ZN2at6native18elementwise_kernelILi128ELi2EZNS0_22gpu_kernel_impl_nocastIZZZNS0_16asin_kernel_cudaERNS_18TensorIteratorBaseEENKUlvE_clEvENKUlvE0_clEvEUlN3c107complexIfEEE_EEvS4_RKT_EUliE_EEviT1_,@function
        .size           _ZN2at6native18elementwise_kernelILi128ELi2EZNS0_22gpu_kernel_impl_nocastIZZZNS0_16asin_kernel_cudaERNS_18TensorIteratorBaseEENKUlvE_clEvENKUlvE0_clEvEUlN3c107complexIfEEE_EEvS4_RKT_EUliE_EEviT1_,(.L_x_16335 - _ZN2at6native18elementwise_kernelILi128ELi2EZNS0_22gpu_kernel_impl_nocastIZZZNS0_16asin_kernel_cudaERNS_18TensorIteratorBaseEENKUlvE_clEvENKUlvE0_clEvEUlN3c107complexIfEEE_EEvS4_RKT_EUliE_EEviT1_)
        .other          _ZN2at6native18elementwise_kernelILi128ELi2EZNS0_22gpu_kernel_impl_nocastIZZZNS0_16asin_kernel_cudaERNS_18TensorIteratorBaseEENKUlvE_clEvENKUlvE0_clEvEUlN3c107complexIfEEE_EEvS4_RKT_EUliE_EEviT1_,@"STO_CUDA_ENTRY STV_DEFAULT"
_ZN2at6native18elementwise_kernelILi128ELi2EZNS0_22gpu_kernel_impl_nocastIZZZNS0_16asin_kernel_cudaERNS_18TensorIteratorBaseEENKUlvE_clEvENKUlvE0_clEvEUlN3c107complexIfEEE_EEvS4_RKT_EUliE_EEviT1_:
.text._ZN2at6native18elementwise_kernelILi128ELi2EZNS0_22gpu_kernel_impl_nocastIZZZNS0_16asin_kernel_cudaERNS_18TensorIteratorBaseEENKUlvE_clEvENKUlvE0_clEvEUlN3c107complexIfEEE_EEvS4_RKT_EUliE_EEviT1_:
        /* <DEDUP_REMOVED lines=236> */
.L_x_7091:
[----:B------:R-:W-:-:S04]  /*0ec0*/  IADD3 R16, P0, R2, c[0x0][0x368], RZ ;  /* 0x0000da0002107a10 */ /* 0x000fc80007f1e0ff */
[----:B------:R-:W-:-:S06]  /*0ed0*/  IADD3.X R17, RZ, c[0x0][0x36c], RZ, P0, !PT ;  /* 0x0000db00ff117a10 */ /* 0x000fcc00007fe4ff */
[----:B------:R-:W2:Y:S01]  /*0ee0*/  LDG.E.64 R16, [R16.64] ;  /* 0x0000000410107981 */ /* 0x000ea2000c1e1b00 */
[----:B------:R-:W-:Y:S01]  /*0ef0*/  BSSY B0, `(.L_x_7092) ;  /* 0x00002b9000007945 */ /* 0x000fe20003800000 */
[----:B--2---:R-:W-:Y:S01]  /*0f00*/  FSETP.GTU.FTZ.AND P0, PT, |R17|, +INF , PT ;  /* 0x7f8000001100780b */ /* 0x004fe20003f1c200 */
[C---:B------:R-:W-:Y:S01]  /*0f10*/  FADD.FTZ R10, |R16|.reuse, -RZ ;  /* 0x800000ff100a7221 */ /* 0x040fe20000010200 */
        /* <DEDUP_REMOVED lines=106> */
.L_x_7099:
        /* <DEDUP_REMOVED lines=10> */
.L_x_7101:
[----:B------:R-:W-:-:S04]  /*1660*/  FADD.FTZ R4, -R2, R9 ;  /* 0x0000000902047221 */ /* 0x000fc80000010100 */
[----:B------:R-:W-:Y:S02]  /*1670*/  FMUL.FTZ R4, R4, 0.5 ;  /* 0x3f00000004047820 */ /* 0x000fe40000410000 */
.L_x_7102:
[----:B------:R-:W-:Y:S05]  /*1680*/  BSYNC B3 ;  /* 0x0000000000037941 */ /* 0x000fea0003800000 */
.L_x_7100:
        /* <DEDUP_REMOVED lines=11> */
.L_x_7104:
[----:B------:R-:W-:-:S04]  /*1740*/  FADD.FTZ R12, R6, -R13 ;  /* 0x8000000d060c7221 */ /* 0x000fc80000010000 */
[----:B------:R-:W-:Y:S02]  /*1750*/  FMUL.FTZ R13, R12, 0.5 ;  /* 0x3f0000000c0d7820 */ /* 0x000fe40000410000 */
.L_x_7105:
[----:B------:R-:W-:Y:S05]  /*1760*/  BSYNC B3 ;  /* 0x0000000000037941 */ /* 0x000fea0003800000 */
.L_x_7103:
        /* <DEDUP_REMOVED lines=35> */
.L_x_7098:
[----:B------:R0:W1:Y:S02]  /*19a0*/  MUFU.SQRT R18, R11 ;  /* 0x0000000b00127308 */ /* 0x0000640000002000 */
.L_x_7097:
[----:B------:R-:W-:Y:S05]  /*19b0*/  BSYNC B2 ;  /* 0x0000000000027941 */ /* 0x000fea0003800000 */
.L_x_7096:
        /* <DEDUP_REMOVED lines=19> */
[----:B------:R-:W-:-:S04]  /*1af0*/  MOV R9, 0x3fd774eb ;  /* 0x3fd774eb00097802 */ /* 0x000fc80000000f00 */
        /* <DEDUP_REMOVED lines=15> */
.L_x_7109:
        /* <DEDUP_REMOVED lines=17> */
.L_x_7115:
[----:B------:R-:W-:-:S04]  /*1d00*/  FADD.FTZ R2, -R2, R9 ;  /* 0x0000000902027221 */ /* 0x000fc80000010100 */
[----:B------:R-:W-:Y:S02]  /*1d10*/  FMUL.FTZ R2, R2, 0.5 ;  /* 0x3f00000002027820 */ /* 0x000fe40000410000 */
.L_x_7116:
[----:B------:R-:W-:Y:S05]  /*1d20*/  BSYNC B5 ;  /* 0x0000000000057941 */ /* 0x000fea0003800000 */
.L_x_7114:
        /* <DEDUP_REMOVED lines=10> */
.L_x_7118:
[----:B------:R-:W-:-:S04]  /*1dd0*/  FADD.FTZ R6, -R7, R6 ;  /* 0x0000000607067221 */ /* 0x000fc80000010100 */
[----:B------:R-:W-:Y:S02]  /*1de0*/  FMUL.FTZ R7, R6, 0.5 ;  /* 0x3f00000006077820 */ /* 0x000fe40000410000 */
.L_x_7119:
[----:B------:R-:W-:Y:S05]  /*1df0*/  BSYNC B5 ;  /* 0x0000000000057941 */ /* 0x000fea0003800000 */
.L_x_7117:
[----:B------:R-:W-:Y:S02]  /*1e00*/  FADD.FTZ R2, R7, R2 ;  /* 0x0000000207027221 */ /* 0x000fe40000010000 */
[----:B------:R-:W-:-:S04]  /*1e10*/  FADD.FTZ R15, R10, R15 ;  /* 0x0000000f0a0f7221 */ /* 0x000fc80000010000 */
[----:B------:R-:W-:-:S06]  /*1e20*/  FMUL.FTZ R15, R15, R2 ;  /* 0x000000020f0f7220 */ /* 0x000fcc0000410000 */
[----:B------:R-:W2:Y:S01]  /*1e30*/  MUFU.SQRT R15, R15 ;  /* 0x0000000f000f7308 */ /* 0x000ea20000002000 */
[----:B------:R-:W-:Y:S05]  /*1e40*/  BRA `(.L_x_7120) ;  /* 0x0000012000007947 */ /* 0x000fea0003800000 */
.L_x_7113:
        /* <DEDUP_REMOVED lines=12> */
.L_x_7112:
[----:B------:R-:W-:Y:S01]  /*1f10*/  FADD.FTZ R2, R15, 1 ;  /* 0x3f8000000f027421 */ /* 0x000fe20000010000 */
[----:B0-----:R-:W-:Y:S01]  /*1f20*/  MUFU.SQRT R11, R11 ;  /* 0x0000000b000b7308 */ /* 0x001fe20000002000 */
[----:B------:R-:W-:Y:S02]  /*1f30*/  HFMA2.MMA R10, -RZ, RZ, 1.875, 0 ;  /* 0x3f800000ff0a7435 */ /* 0x000fe400000001ff */
[----:B------:R-:W-:-:S06]  /*1f40*/  FMUL.FTZ R2, R2, 0.5 ;  /* 0x3f00000002027820 */ /* 0x000fcc0000410000 */
[----:B------:R-:W0:Y:S02]  /*1f50*/  MUFU.SQRT R2, R2 ;  /* 0x0000000200027308 */ /* 0x000e240000002000 */
[----:B0-----:R-:W-:-:S06]  /*1f60*/  FMUL.FTZ R15, R11, R2 ;  /* 0x000000020b0f7220 */ /* 0x001fcc0000410000 */
.L_x_7120:
[----:B------:R-:W-:Y:S05]  /*1f70*/  BSYNC B4 ;  /* 0x0000000000047941 */ /* 0x000fea0003800000 */
.L_x_7111:
[----:B------:R-:W-:Y:S05]  /*1f80*/  BRA `(.L_x_7121) ;  /* 0x0000002000007947 */ /* 0x000fea0003800000 */
.L_x_7108:
[----:B------:R-:W-:Y:S02]  /*1f90*/  FMUL.FTZ R15, R15, 16777216 ;  /* 0x4b8000000f0f7820 */ /* 0x000fe40000410000 */
[----:B------:R-:W-:Y:S02]  /*1fa0*/  FMUL.FTZ R10, R10, 16777216 ;  /* 0x4b8000000a0a7820 */ /* 0x000fe40000410000 */
.L_x_7121:
[----:B------:R-:W-:Y:S05]  /*1fb0*/  BSYNC B2 ;  /* 0x0000000000027941 */ /* 0x000fea0003800000 */
.L_x_7107:
        /* <DEDUP_REMOVED lines=16> */
[----:B-1----:R-:W-:Y:S05]  /*20c0*/  CALL.REL.NOINC `($__internal_8_$__cuda_sm3x_div_rn_ftz_f32_slowpath) ;  /* 0x000054b000007944 */ /* 0x002fea0003c00000 */
.L_x_7123:
[----:B------:R-:W-:Y:S05]  /*20d0*/  BSYNC B5 ;  /* 0x0000000000057941 */ /* 0x000fea0003800000 */
.L_x_7122:
        /* <DEDUP_REMOVED lines=18> */
.L_x_7125:
[----:B------:R-:W-:Y:S02]  /*2200*/  ISETP.GE.AND P0, PT, R15, RZ, PT ;  /* 0x000000ff0f00720c */ /* 0x000fe40003f06270 */
[----:B------:R-:W-:-:S11]  /*2210*/  MOV R7, 0x3fd774eb ;  /* 0x3fd774eb00077802 */ /* 0x000fd60000000f00 */
[----:B------:R-:W-:-:S04]  /*2220*/  @P0 FFMA.FTZ R4, R7, 0.93318945169448852539, -R4 ;  /* 0x3f6ee58107040823 */ /* 0x000fc80000010804 */
[----:B------:R-:W-:Y:S02]  /*2230*/  @!P0 FFMA.FTZ R4, R7, 0.93318945169448852539, R4 ;  /* 0x3f6ee58107048823 */ /* 0x000fe40000010004 */
.L_x_7126:
[----:B------:R-:W-:Y:S05]  /*2240*/  BSYNC B2 ;  /* 0x0000000000027941 */ /* 0x000fea0003800000 */
.L_x_7124:
        /* <DEDUP_REMOVED lines=10> */
.L_x_7110:
[----:B------:R-:W-:Y:S05]  /*22f0*/  BSYNC B3 ;  /* 0x0000000000037941 */ /* 0x000fea0003800000 */
.L_x_7106:
[----:B------:R-:W-:Y:S02]  /*2300*/  LOP3.LUT R16, R7, 0x80000000, R16, 0xb8, !PT ;  /* 0x8000000007107812 */ /* 0x000fe400078eb810 */
[----:B-1----:R-:W-:Y:S01]  /*2310*/  LOP3.LUT R5, R18, 0x80000000, R5, 0xb8, !PT ;  /* 0x8000000012057812 */ /* 0x002fe200078eb805 */
[----:B------:R-:W-:Y:S05]  /*2320*/  BRA `(.L_x_7095) ;  /* 0x0000175000007947 */ /* 0x000fea0003800000 */
.L_x_7094:
        /* <DEDUP_REMOVED lines=29> */
[----:B------:R-:W-:Y:S05]  /*2500*/  CALL.REL.NOINC `($__internal_8_$__cuda_sm3x_div_rn_ftz_f32_slowpath) ;  /* 0x0000507000007944 */ /* 0x000fea0003c00000 */
.L_x_7132:
[----:B------:R-:W-:Y:S05]  /*2510*/  BSYNC B5 ;  /* 0x0000000000057941 */ /* 0x000fea0003800000 */
.L_x_7131:
        /* <DEDUP_REMOVED lines=18> */
.L_x_7134:
[----:B------:R-:W-:Y:S02]  /*2640*/  ISETP.GE.AND P0, PT, R10, RZ, PT ;  /* 0x000000ff0a00720c */ /* 0x000fe40003f06270 */
[----:B------:R-:W-:-:S11]  /*2650*/  MOV R7, 0x3fd774eb ;  /* 0x3fd774eb00077802 */ /* 0x000fd60000000f00 */
[----:B------:R-:W-:-:S04]  /*2660*/  @P0 FFMA.FTZ R4, R7, 0.93318945169448852539, -R4 ;  /* 0x3f6ee58107040823 */ /* 0x000fc80000010804 */
[----:B------:R-:W-:Y:S02]  /*2670*/  @!P0 FFMA.FTZ R4, R7, 0.93318945169448852539, R4 ;  /* 0x3f6ee58107048823 */ /* 0x000fe40000010004 */
.L_x_7135:
[----:B------:R-:W-:Y:S05]  /*2680*/  BSYNC B2 ;  /* 0x0000000000027941 */ /* 0x000fea0003800000 */
.L_x_7133:
        /* <DEDUP_REMOVED lines=13> */
.L_x_7130:
        /* <DEDUP_REMOVED lines=12> */
.L_x_7138:
[----:B------:R-:W-:Y:S05]  /*2820*/  BSYNC B5 ;  /* 0x0000000000057941 */ /* 0x000fea0003800000 */
.L_x_7137:
        /* <DEDUP_REMOVED lines=18> */
.L_x_7140:
[----:B------:R-:W-:Y:S02]  /*2950*/  ISETP.GE.AND P0, PT, R10, RZ, PT ;  /* 0x000000ff0a00720c */ /* 0x000fe40003f06270 */
[----:B------:R-:W-:-:S11]  /*2960*/  MOV R7, 0x3fd774eb ;  /* 0x3fd774eb00077802 */ /* 0x000fd60000000f00 */
[----:B------:R-:W-:-:S04]  /*2970*/  @P0 FFMA.FTZ R4, R7, 0.93318945169448852539, -R4 ;  /* 0x3f6ee58107040823 */ /* 0x000fc80000010804 */
[----:B------:R-:W-:Y:S02]  /*2980*/  @!P0 FFMA.FTZ R4, R7, 0.93318945169448852539, R4 ;  /* 0x3f6ee58107048823 */ /* 0x000fe40000010004 */
.L_x_7141:
[----:B------:R-:W-:Y:S05]  /*2990*/  BSYNC B2 ;  /* 0x0000000000027941 */ /* 0x000fea0003800000 */
.L_x_7139:
        /* <DEDUP_REMOVED lines=27> */
.L_x_7129:
[----:B------:R-:W-:Y:S01]  /*2b50*/  FMUL.FTZ R2, R10, 0.36787945032119750977 ;  /* 0x3ebc5ab20a027820 */ /* 0x000fe20000410000 */
[----:B------:R-:W-:Y:S01]  /*2b60*/  MUFU.RCP R18, R17 ;  /* 0x0000001100127308 */ /* 0x000fe20000001000 */
        /* <DEDUP_REMOVED lines=30> */
[----:B------:R-:W-:Y:S05]  /*2d50*/  CALL.REL.NOINC `($__internal_8_$__cuda_sm3x_div_rn_ftz_f32_slowpath) ;  /* 0x0000482000007944 */ /* 0x000fea0003c00000 */
[----:B0-----:R-:W-:Y:S02]  /*2d60*/  MOV R2, R4 ;  /* 0x0000000400027202 */ /* 0x001fe40000000f00 */
.L_x_7143:
[----:B------:R-:W-:Y:S05]  /*2d70*/  BSYNC B5 ;  /* 0x0000000000057941 */ /* 0x000fea0003800000 */
.L_x_7142:
        /* <DEDUP_REMOVED lines=18> */
.L_x_7145:
[----:B------:R-:W-:Y:S02]  /*2ea0*/  ISETP.GE.AND P0, PT, R10, RZ, PT ;  /* 0x000000ff0a00720c */ /* 0x000fe40003f06270 */
[----:B------:R-:W-:-:S11]  /*2eb0*/  MOV R7, 0x3fd774eb ;  /* 0x3fd774eb00077802 */ /* 0x000fd60000000f00 */
[----:B------:R-:W-:-:S04]  /*2ec0*/  @P0 FFMA.FTZ R2, R7, 0.93318945169448852539, -R2 ;  /* 0x3f6ee58107020823 */ /* 0x000fc80000010802 */
[----:B------:R-:W-:Y:S02]  /*2ed0*/  @!P0 FFMA.FTZ R2, R7, 0.93318945169448852539, R2 ;  /* 0x3f6ee58107028823 */ /* 0x000fe40000010002 */
.L_x_7146:
[----:B------:R-:W-:Y:S05]  /*2ee0*/  BSYNC B2 ;  /* 0x0000000000027941 */ /* 0x000fea0003800000 */
.L_x_7144:
        /* <DEDUP_REMOVED lines=11> */
.L_x_7128:
        /* <DEDUP_REMOVED lines=23> */
.L_x_7150:
[----:B------:R-:W-:Y:S05]  /*3110*/  BSYNC B5 ;  /* 0x0000000000057941 */ /* 0x000fea0003800000 */
.L_x_7149:
        /* <DEDUP_REMOVED lines=24> */
.L_x_7148:
        /* <DEDUP_REMOVED lines=12> */
.L_x_7152:
[----:B------:R-:W-:Y:S05]  /*3360*/  BSYNC B5 ;  /* 0x0000000000057941 */ /* 0x000fea0003800000 */
.L_x_7151:
        /* <DEDUP_REMOVED lines=38> */
.L_x_7147:
        /* <DEDUP_REMOVED lines=34> */
.L_x_7154:
[----:B------:R-:W-:Y:S05]  /*37f0*/  BSYNC B5 ;  /* 0x0000000000057941 */ /* 0x000fea0003800000 */
.L_x_7153:
[----:B------:R-:W-:Y:S01]  /*3800*/  HFMA2.MMA R7, -RZ, RZ, 0.89990234375, 10328 ;  /* 0x3b33710bff077435 */ /* 0x000fe200000001ff */
[----:B------:R-:W-:Y:S01]  /*3810*/  FMUL.FTZ R4, R2, R2 ;  /* 0x0000000202047220 */ /* 0x000fe20000410000 */
[----:B------:R-:W-:Y:S02]  /*3820*/  @!P6 MOV R9, 0x3fd774eb ;  /* 0x3fd774eb0009e802 */ /* 0x000fe40000000f00 */
[C---:B------:R-:W-:Y:S01]  /*3830*/  FSETP.NEU.FTZ.AND P0, PT, |R17|.reuse, R10, PT ;  /* 0x0000000a1100720b */ /* 0x040fe20003f1d200 */
[----:B------:R-:W-:Y:S01]  /*3840*/  FADD.FTZ R10, |R17|, R10 ;  /* 0x0000000a110a7221 */ /* 0x000fe20000010200 */
        /* <DEDUP_REMOVED lines=16> */
.L_x_7136:
[----:B------:R-:W-:Y:S05]  /*3950*/  BSYNC B3 ;  /* 0x0000000000037941 */ /* 0x000fea0003800000 */
.L_x_7127:
[----:B------:R-:W-:Y:S01]  /*3960*/  FADD.FTZ R2, R11, 0.69314718246459960938 ;  /* 0x3f3172180b027421 */ /* 0x000fe20000010000 */
[----:B------:R-:W-:-:S04]  /*3970*/  LOP3.LUT R16, R7, 0x80000000, R16, 0xb8, !PT ;  /* 0x8000000007107812 */ /* 0x000fc800078eb810 */
[----:B------:R-:W-:Y:S01]  /*3980*/  LOP3.LUT R5, R2, 0x80000000, R5, 0xb8, !PT ;  /* 0x8000000002057812 */ /* 0x000fe200078eb805 */
[----:B------:R-:W-:Y:S05]  /*3990*/  BRA `(.L_x_7095) ;  /* 0x000000e000007947 */ /* 0x000fea0003800000 */
.L_x_7093:
        /* <DEDUP_REMOVED lines=14> */
.L_x_7095:
[----:B------:R-:W-:Y:S05]  /*3a80*/  BSYNC B0 ;  /* 0x0000000000007941 */ /* 0x000fea0003800000 */
.L_x_7092:
[----:B------:R-:W-:Y:S02]  /*3a90*/  IADD3 R8, P0, R8, c[0x0][0x360], RZ ;  /* 0x0000d80008087a10 */ /* 0x000fe40007f1e0ff */
[----:B------:R-:W-:Y:S02]  /*3aa0*/  MOV R4, R16 ;  /* 0x0000001000047202 */ /* 0x000fe40000000f00 */
[----:B------:R-:W-:Y:S02]  /*3ab0*/  IADD3.X R9, RZ, c[0x0][0x364], RZ, P0, !PT ;  /* 0x0000d900ff097a10 */ /* 0x000fe400007fe4ff */
[----:B------:R-:W-:-:S03]  /*3ac0*/  LEA R0, R3, R0, 0x8 ;  /* 0x0000000003007211 */ /* 0x000fc600078e40ff */
[----:B------:R1:W-:Y:S01]  /*3ad0*/  STG.E.64 [R8.64], R4 ;  /* 0x0000000408007986 */ /* 0x0003e2000c101b04 */
[----:B------:R-:W-:-:S03]  /*3ae0*/  IADD3 R7, R0, 0x80, RZ ;  /* 0x0000008000077810 */ /* 0x000fc60007ffe0ff */
.L_x_7090:
[----:B------:R-:W-:Y:S05]  /*3af0*/  BSYNC B1 ;  /* 0x0000000000017941 */ /* 0x000fea0003800000 */
.L_x_7089:
[----:B------:R-:W-:Y:S01]  /*3b00*/  WARPSYNC 0xffffffff ;  /* 0xffffffff00007948 */ /* 0x000fe20003800000 */
[----:B------:R-:W-:-:S13]  /*3b10*/  ISETP.GE.AND P0, PT, R7, c[0x0][0x160], PT ;  /* 0x0000580007007a0c */ /* 0x000fda0003f06270 */
[----:B------:R-:W-:Y:S05]  /*3b20*/  @P0 EXIT ;  /* 0x000000000000094d */ /* 0x000fea0003800000 */
        /* <DEDUP_REMOVED lines=17> */
[----:B-1----:R-:W-:-:S05]  /*3c40*/  IMAD.HI.U32 R4, R3, c[0x0][0x17c], R2 ;  /* 0x00005f0003047a27 */ /* 0x002fca00078e0002 */
        /* <DEDUP_REMOVED lines=210> */
.L_x_7155:
[----:B------:R-:W-:-:S04]  /*4970*/  IADD3 R10, P0, R0, c[0x0][0x368], RZ ;  /* 0x0000da00000a7a10 */ /* 0x000fc80007f1e0ff */
[----:B0-----:R-:W-:-:S06]  /*4980*/  IADD3.X R11, RZ, c[0x0][0x36c], RZ, P0, !PT ;  /* 0x0000db00ff0b7a10 */ /* 0x001fcc00007fe4ff */
[----:B------:R-:W2:Y:S01]  /*4990*/  LDG.E.64 R10, [R10.64] ;  /* 0x000000040a0a7981 */ /* 0x000ea2000c1e1b00 */
[----:B------:R-:W-:Y:S01]  /*49a0*/  IADD3 R16, P2, R16, c[0x0][0x360], RZ ;  /* 0x0000d80010107a10 */ /* 0x000fe20007f5e0ff */
[----:B------:R-:W-:Y:S03]  /*49b0*/  BSSY B0, `(.L_x_7156) ;  /* 0x00002b8000007945 */ /* 0x000fe60003800000 */
[----:B------:R-:W-:Y:S02]  /*49c0*/  IADD3.X R17, RZ, c[0x0][0x364], RZ, P2, !PT ;  /* 0x0000d900ff117a10 */ /* 0x000fe400017fe4ff */
[----:B--2---:R-:W-:Y:S01]  /*49d0*/  FSETP.GTU.FTZ.AND P0, PT, |R11|, +INF , PT ;  /* 0x7f8000000b00780b */ /* 0x004fe20003f1c200 */
[C---:B-1----:R-:W-:Y:S01]  /*49e0*/  FADD.FTZ R8, |R10|.reuse, -RZ ;  /* 0x800000ff0a087221 */ /* 0x042fe20000010200 */
[----:B------:R-:W-:Y:S02]  /*49f0*/  FSETP.GTU.FTZ.AND P1, PT, |R10|, +INF , PT ;  /* 0x7f8000000a00780b */ /* 0x000fe40003f3c200 */
[----:B------:R-:W-:-:S02]  /*4a00*/  MOV R3, R11 ;  /* 0x0000000b00037202 */ /* 0x000fc40000000f00 */
        /* <DEDUP_REMOVED lines=104> */
.L_x_7163:
        /* <DEDUP_REMOVED lines=10> */
.L_x_7165:
[----:B------:R-:W-:-:S04]  /*5130*/  FADD.FTZ R0, -R2, R9 ;  /* 0x0000000902007221 */ /* 0x000fc80000010100 */
[----:B------:R-:W-:Y:S02]  /*5140*/  FMUL.FTZ R0, R0, 0.5 ;  /* 0x3f00000000007820 */ /* 0x000fe40000410000 */
.L_x_7166:
[----:B------:R-:W-:Y:S05]  /*5150*/  BSYNC B2 ;  /* 0x0000000000027941 */ /* 0x000fea0003800000 */
.L_x_7164:
        /* <DEDUP_REMOVED lines=11> */
.L_x_7168:
[----:B------:R-:W-:-:S04]  /*5210*/  FADD.FTZ R6, R4, -R13 ;  /* 0x8000000d04067221 */ /* 0x000fc80000010000 */
[----:B------:R-:W-:Y:S02]  /*5220*/  FMUL.FTZ R13, R6, 0.5 ;  /* 0x3f000000060d7820 */ /* 0x000fe40000410000 */
.L_x_7169:
[----:B------:R-:W-:Y:S05]  /*5230*/  BSYNC B2 ;  /* 0x0000000000027941 */ /* 0x000fea0003800000 */
.L_x_7167:
        /* <DEDUP_REMOVED lines=35> */
.L_x_7162:
[----:B------:R0:W1:Y:S02]  /*5470*/  MUFU.SQRT R0, R5 ;  /* 0x0000000500007308 */ /* 0x0000640000002000 */
.L_x_7161:
[----:B------:R-:W-:Y:S05]  /*5480*/  BSYNC B1 ;  /* 0x0000000000017941 */ /* 0x000fea0003800000 */
.L_x_7160:
        /* <DEDUP_REMOVED lines=35> */
.L_x_7173:
        /* <DEDUP_REMOVED lines=17> */
.L_x_7179:
[----:B------:R-:W-:-:S04]  /*57d0*/  FADD.FTZ R2, -R2, R9 ;  /* 0x0000000902027221 */ /* 0x000fc80000010100 */
[----:B------:R-:W-:Y:S02]  /*57e0*/  FMUL.FTZ R2, R2, 0.5 ;  /* 0x3f00000002027820 */ /* 0x000fe40000410000 */
.L_x_7180:
[----:B------:R-:W-:Y:S05]  /*57f0*/  BSYNC B4 ;  /* 0x0000000000047941 */ /* 0x000fea0003800000 */
.L_x_7178:
        /* <DEDUP_REMOVED lines=10> */
.L_x_7182:
[----:B------:R-:W-:-:S04]  /*58a0*/  FADD.FTZ R4, -R7, R4 ;  /* 0x0000000407047221 */ /* 0x000fc80000010100 */
[----:B0-----:R-:W-:Y:S02]  /*58b0*/  FMUL.FTZ R5, R4, 0.5 ;  /* 0x3f00000004057820 */ /* 0x001fe40000410000 */
.L_x_7183:
[----:B------:R-:W-:Y:S05]  /*58c0*/  BSYNC B4 ;  /* 0x0000000000047941 */ /* 0x000fea0003800000 */
.L_x_7181:
[----:B------:R-:W-:Y:S02]  /*58d0*/  FADD.FTZ R2, R5, R2 ;  /* 0x0000000205027221 */ /* 0x000fe40000010000 */
[----:B------:R-:W-:-:S04]  /*58e0*/  FADD.FTZ R15, R8, R15 ;  /* 0x0000000f080f7221 */ /* 0x000fc80000010000 */
[----:B------:R-:W-:-:S06]  /*58f0*/  FMUL.FTZ R15, R15, R2 ;  /* 0x000000020f0f7220 */ /* 0x000fcc0000410000 */
[----:B------:R-:W0:Y:S01]  /*5900*/  MUFU.SQRT R15, R15 ;  /* 0x0000000f000f7308 */ /* 0x000e220000002000 */
[----:B------:R-:W-:Y:S05]  /*5910*/  BRA `(.L_x_7184) ;  /* 0x0000012000007947 */ /* 0x000fea0003800000 */
.L_x_7177:
        /* <DEDUP_REMOVED lines=12> */
.L_x_7176:
[----:B------:R-:W-:Y:S01]  /*59e0*/  FADD.FTZ R2, R15, 1 ;  /* 0x3f8000000f027421 */ /* 0x000fe20000010000 */
[----:B0-----:R-:W-:Y:S01]  /*59f0*/  MUFU.SQRT R5, R5 ;  /* 0x0000000500057308 */ /* 0x001fe20000002000 */
[----:B------:R-:W-:Y:S02]  /*5a00*/  HFMA2.MMA R8, -RZ, RZ, 1.875, 0 ;  /* 0x3f800000ff087435 */ /* 0x000fe400000001ff */
[----:B------:R-:W-:-:S06]  /*5a10*/  FMUL.FTZ R2, R2, 0.5 ;  /* 0x3f00000002027820 */ /* 0x000fcc0000410000 */
[----:B------:R-:W0:Y:S02]  /*5a20*/  MUFU.SQRT R2, R2 ;  /* 0x0000000200027308 */ /* 0x000e240000002000 */
[----:B0-----:R-:W-:-:S06]  /*5a30*/  FMUL.FTZ R15, R5, R2 ;  /* 0x00000002050f7220 */ /* 0x001fcc0000410000 */
.L_x_7184:
[----:B------:R-:W-:Y:S05]  /*5a40*/  BSYNC B3 ;  /* 0x0000000000037941 */ /* 0x000fea0003800000 */
.L_x_7175:
[----:B------:R-:W-:Y:S05]  /*5a50*/  BRA `(.L_x_7185) ;  /* 0x0000002000007947 */ /* 0x000fea0003800000 */
.L_x_7172:
[----:B------:R-:W-:Y:S02]  /*5a60*/  FMUL.FTZ R15, R15, 16777216 ;  /* 0x4b8000000f0f7820 */ /* 0x000fe40000410000 */
[----:B------:R-:W-:Y:S02]  /*5a70*/  FMUL.FTZ R8, R8, 16777216 ;  /* 0x4b80000008087820 */ /* 0x000fe40000410000 */
.L_x_7185:
[----:B------:R-:W-:Y:S05]  /*5a80*/  BSYNC B2 ;  /* 0x0000000000027941 */ /* 0x000fea0003800000 */
.L_x_7171:
        /* <DEDUP_REMOVED lines=17> */
.L_x_7187:
[----:B------:R-:W-:Y:S05]  /*5ba0*/  BSYNC B3 ;  /* 0x0000000000037941 */ /* 0x000fea0003800000 */
.L_x_7186:
        /* <DEDUP_REMOVED lines=18> */
.L_x_7189:
[----:B------:R-:W-:Y:S02]  /*5cd0*/  ISETP.GE.AND P0, PT, R15, RZ, PT ;  /* 0x000000ff0f00720c */ /* 0x000fe40003f06270 */
[----:B------:R-:W-:-:S11]  /*5ce0*/  MOV R7, 0x3fd774eb ;  /* 0x3fd774eb00077802 */ /* 0x000fd60000000f00 */
[----:B------:R-:W-:-:S04]  /*5cf0*/  @P0 FFMA.FTZ R4, R7, 0.93318945169448852539, -R4 ;  /* 0x3f6ee58107040823 */ /* 0x000fc80000010804 */
[----:B------:R-:W-:Y:S02]  /*5d00*/  @!P0 FFMA.FTZ R4, R7, 0.93318945169448852539, R4 ;  /* 0x3f6ee58107048823 */ /* 0x000fe40000010004 */
.L_x_7190:
[----:B------:R-:W-:Y:S05]  /*5d10*/  BSYNC B2 ;  /* 0x0000000000027941 */ /* 0x000fea0003800000 */
.L_x_7188:
        /* <DEDUP_REMOVED lines=10> */
.L_x_7174:
[----:B------:R-:W-:Y:S05]  /*5dc0*/  BSYNC B1 ;  /* 0x0000000000017941 */ /* 0x000fea0003800000 */
.L_x_7170:
[----:B------:R-:W-:Y:S02]  /*5dd0*/  LOP3.LUT R10, R5, 0x80000000, R10, 0xb8, !PT ;  /* 0x80000000050a7812 */ /* 0x000fe400078eb80a */
[----:B-1----:R-:W-:Y:S01]  /*5de0*/  LOP3.LUT R3, R0, 0x80000000, R3, 0xb8, !PT ;  /* 0x8000000000037812 */ /* 0x002fe200078eb803 */
[----:B------:R-:W-:Y:S05]  /*5df0*/  BRA `(.L_x_7159) ;  /* 0x0000173000007947 */ /* 0x000fea0003800000 */
.L_x_7158:
        /* <DEDUP_REMOVED lines=29> */
[----:B------:R-:W-:Y:S05]  /*5fd0*/  CALL.REL.NOINC `($__internal_8_$__cuda_sm3x_div_rn_ftz_f32_slowpath) ;  /* 0x000015a000007944 */ /* 0x000fea0003c00000 */
.L_x_7196:
[----:B------:R-:W-:Y:S05]  /*5fe0*/  BSYNC B3 ;  /* 0x0000000000037941 */ /* 0x000fea0003800000 */
.L_x_7195:
        /* <DEDUP_REMOVED lines=18> */
.L_x_7198:
[----:B------:R-:W-:Y:S02]  /*6110*/  ISETP.GE.AND P0, PT, R11, RZ, PT ;  /* 0x000000ff0b00720c */ /* 0x000fe40003f06270 */
[----:B------:R-:W-:-:S11]  /*6120*/  MOV R7, 0x3fd774eb ;  /* 0x3fd774eb00077802 */ /* 0x000fd60000000f00 */
[----:B------:R-:W-:-:S04]  /*6130*/  @P0 FFMA.FTZ R4, R7, 0.93318945169448852539, -R4 ;  /* 0x3f6ee58107040823 */ /* 0x000fc80000010804 */
[----:B------:R-:W-:Y:S02]  /*6140*/  @!P0 FFMA.FTZ R4, R7, 0.93318945169448852539, R4 ;  /* 0x3f6ee58107048823 */ /* 0x000fe40000010004 */
.L_x_7199:
[----:B------:R-:W-:Y:S05]  /*6150*/  BSYNC B2 ;  /* 0x0000000000027941 */ /* 0x000fea0003800000 */
.L_x_7197:
        /* <DEDUP_REMOVED lines=13> */
.L_x_7194:
        /* <DEDUP_REMOVED lines=12> */
.L_x_7202:
[----:B------:R-:W-:Y:S05]  /*62f0*/  BSYNC B3 ;  /* 0x0000000000037941 */ /* 0x000fea0003800000 */
.L_x_7201:
        /* <DEDUP_REMOVED lines=18> */
.L_x_7204:
[----:B------:R-:W-:Y:S02]  /*6420*/  ISETP.GE.AND P0, PT, R11, RZ, PT ;  /* 0x000000ff0b00720c */ /* 0x000fe40003f06270 */
[----:B------:R-:W-:-:S11]  /*6430*/  MOV R7, 0x3fd774eb ;  /* 0x3fd774eb00077802 */ /* 0x000fd60000000f00 */
[----:B------:R-:W-:-:S04]  /*6440*/  @P0 FFMA.FTZ R4, R7, 0.93318945169448852539, -R4 ;  /* 0x3f6ee58107040823 */ /* 0x000fc80000010804 */
[----:B------:R-:W-:Y:S02]  /*6450*/  @!P0 FFMA.FTZ R4, R7, 0.93318945169448852539, R4 ;  /* 0x3f6ee58107048823 */ /* 0x000fe40000010004 */
.L_x_7205:
[----:B------:R-:W-:Y:S05]  /*6460*/  BSYNC B2 ;  /* 0x0000000000027941 */ /* 0x000fea0003800000 */
.L_x_7203:
        /* <DEDUP_REMOVED lines=10> */
[----:B------:R-:W-:Y:S02]  /*6510*/  FMUL.FTZ R12, R7, R7 ;  /* 0x00000007070c7220 */ /* 0x000fe40000410000 */
[----:B------:R-:W-:Y:S02]  /*6520*/  FADD.FTZ R7, |R11|, |R8| ;  /* 0x400000080b077221 */ /* 0x000fe40000010200 */
        /* <DEDUP_REMOVED lines=15> */
.L_x_7193:
        /* <DEDUP_REMOVED lines=22> */
[----:B------:R-:W-:-:S03]  /*6780*/  MOV R5, 0x3f800000 ;  /* 0x3f80000000057802 */ /* 0x000fc60000000f00 */
        /* <DEDUP_REMOVED lines=10> */
.L_x_7207:
[----:B------:R-:W-:Y:S05]  /*6830*/  BSYNC B3 ;  /* 0x0000000000037941 */ /* 0x000fea0003800000 */
.L_x_7206:
        /* <DEDUP_REMOVED lines=18> */
.L_x_7209:
[----:B------:R-:W-:Y:S02]  /*6960*/  ISETP.GE.AND P0, PT, R11, RZ, PT ;  /* 0x000000ff0b00720c */ /* 0x000fe40003f06270 */
[----:B------:R-:W-:-:S11]  /*6970*/  MOV R5, 0x3fd774eb ;  /* 0x3fd774eb00057802 */ /* 0x000fd60000000f00 */
[----:B------:R-:W-:-:S04]  /*6980*/  @P0 FFMA.FTZ R4, R5, 0.93318945169448852539, -R4 ;  /* 0x3f6ee58105040823 */ /* 0x000fc80000010804 */
[----:B------:R-:W-:Y:S02]  /*6990*/  @!P0 FFMA.FTZ R4, R5, 0.93318945169448852539, R4 ;  /* 0x3f6ee58105048823 */ /* 0x000fe40000010004 */
.L_x_7210:
[----:B------:R-:W-:Y:S05]  /*69a0*/  BSYNC B2 ;  /* 0x0000000000027941 */ /* 0x000fea0003800000 */
.L_x_7208:
        /* <DEDUP_REMOVED lines=11> */
.L_x_7192:
        /* <DEDUP_REMOVED lines=23> */
.L_x_7214:
[----:B------:R-:W-:Y:S05]  /*6bd0*/  BSYNC B3 ;  /* 0x0000000000037941 */ /* 0x000fea0003800000 */
.L_x_7213:
        /* <DEDUP_REMOVED lines=15> */
[----:B0-----:R-:W-:Y:S02]  /*6cd0*/  FMUL.FTZ.D2 R0, R5, 0.69314718246459960938 ;  /* 0x3f31721805007820 */ /* 0x001fe40000310000 */
        /* <DEDUP_REMOVED lines=8> */
.L_x_7212:
        /* <DEDUP_REMOVED lines=12> */
.L_x_7216:
[----:B------:R-:W-:Y:S05]  /*6e20*/  BSYNC B3 ;  /* 0x0000000000037941 */ /* 0x000fea0003800000 */
.L_x_7215:
[C---:B------:R-:W-:Y:S01]  /*6e30*/  IMNMX R0, R5.reuse, R8, !PT ;  /* 0x0000000805007217 */ /* 0x040fe20007800200 */
[----:B0-----:R-:W-:Y:S01]  /*6e40*/  FMUL.FTZ R2, R4, R4 ;  /* 0x0000000404027220 */ /* 0x001fe20000410000 */
[----:B------:R-:W-:Y:S01]  /*6e50*/  IMNMX R6, R5, R8, PT ;  /* 0x0000000805067217 */ /* 0x000fe20003800200 */
[----:B------:R-:W-:Y:S01]  /*6e60*/  HFMA2.MMA R5, -RZ, RZ, 0.89990234375, 10328 ;  /* 0x3b33710bff057435 */ /* 0x000fe200000001ff */
[----:B------:R-:W-:Y:S02]  /*6e70*/  LOP3.LUT R7, R0, 0xfe000000, RZ, 0xc0, !PT ;  /* 0xfe00000000077812 */ /* 0x000fe400078ec0ff */
[----:B------:R-:W-:Y:S02]  /*6e80*/  FSETP.NEU.FTZ.AND P0, PT, R6, RZ, PT ;  /* 0x000000ff0600720b */ /* 0x000fe40003f1d000 */
[----:B------:R-:W-:-:S02]  /*6e90*/  IADD3 R9, -R7, 0x7e800000, RZ ;  /* 0x7e80000007097810 */ /* 0x000fc40007ffe1ff */
[----:B------:R-:W-:Y:S02]  /*6ea0*/  LOP3.LUT R7, R7, 0x800000, RZ, 0xfc, !PT ;  /* 0x0080000007077812 */ /* 0x000fe400078efcff */
[----:B------:R-:W-:Y:S01]  /*6eb0*/  FSETP.NEU.FTZ.AND P1, PT, R15, RZ, PT ;  /* 0x000000ff0f00720b */ /* 0x000fe20003f3d000 */
[----:B------:R-:W-:Y:S02]  /*6ec0*/  FMUL.FTZ R12, R6, R9 ;  /* 0x00000009060c7220 */ /* 0x000fe40000410000 */
[----:B------:R-:W-:Y:S02]  /*6ed0*/  FFMA.FTZ R5, R2, R5, -0.015681877732276916504 ;  /* 0xbc80774802057423 */ /* 0x000fe40000010005 */
[----:B------:R-:W-:Y:S02]  /*6ee0*/  FMUL.FTZ R9, R0, R9 ;  /* 0x0000000900097220 */ /* 0x000fe40000410000 */
[----:B------:R-:W-:Y:S02]  /*6ef0*/  FMUL.FTZ R12, R12, R12 ;  /* 0x0000000c0c0c7220 */ /* 0x000fe40000410000 */
[----:B------:R-:W-:-:S02]  /*6f00*/  FFMA.FTZ R5, R2, R5, 0.042200751602649688721 ;  /* 0x3d2cdab202057423 */ /* 0x000fc40000010005 */
        /* <DEDUP_REMOVED lines=24> */
.L_x_7211:
        /* <DEDUP_REMOVED lines=33> */
.L_x_7218:
[----:B------:R-:W-:Y:S05]  /*72a0*/  BSYNC B3 ;  /* 0x0000000000037941 */ /* 0x000fea0003800000 */
.L_x_7217:
[----:B------:R-:W-:Y:S01]  /*72b0*/  MOV R5, 0x3b33710b ;  /* 0x3b33710b00057802 */ /* 0x000fe20000000f00 */
[----:B0-----:R-:W-:Y:S01]  /*72c0*/  FMUL.FTZ R2, R4, R4 ;  /* 0x0000000404027220 */ /* 0x001fe20000410000 */
[----:B------:R-:W-:Y:S02]  /*72d0*/  @!P6 MOV R7, 0x3fd774eb ;  /* 0x3fd774eb0007e802 */ /* 0x000fe40000000f00 */
[----:B------:R-:W-:Y:S01]  /*72e0*/  FSETP.NEU.FTZ.AND P0, PT, |R11|, R8, PT ;  /* 0x000000080b00720b */ /* 0x000fe20003f1d200 */
[----:B------:R-:W-:Y:S01]  /*72f0*/  FFMA.FTZ R5, R2, R5, -0.015681877732276916504 ;  /* 0xbc80774802057423 */ /* 0x000fe20000010005 */
[----:B------:R-:W-:Y:S01]  /*7300*/  FSETP.NEU.FTZ.AND P1, PT, R15, RZ, PT ;  /* 0x000000ff0f00720b */ /* 0x000fe20003f3d000 */
[----:B------:R-:W-:-:S02]  /*7310*/  FADD.FTZ R8, |R11|, R8 ;  /* 0x000000080b087221 */ /* 0x000fc40000010200 */
        /* <DEDUP_REMOVED lines=14> */
.L_x_7200:
[----:B------:R-:W-:Y:S05]  /*7400*/  BSYNC B1 ;  /* 0x0000000000017941 */ /* 0x000fea0003800000 */
.L_x_7191:
[----:B------:R-:W-:Y:S01]  /*7410*/  FADD.FTZ R0, R0, 0.69314718246459960938 ;  /* 0x3f31721800007421 */ /* 0x000fe20000010000 */
[----:B------:R-:W-:-:S04]  /*7420*/  LOP3.LUT R10, R7, 0x80000000, R10, 0xb8, !PT ;  /* 0x80000000070a7812 */ /* 0x000fc800078eb80a */
[----:B------:R-:W-:Y:S01]  /*7430*/  LOP3.LUT R3, R0, 0x80000000, R3, 0xb8, !PT ;  /* 0x8000000000037812 */ /* 0x000fe200078eb803 */
[----:B------:R-:W-:Y:S05]  /*7440*/  BRA `(.L_x_7159) ;  /* 0x000000e000007947 */ /* 0x000fea0003800000 */
.L_x_7157:
        /* <DEDUP_REMOVED lines=14> */
.L_x_7159:
[----:B------:R-:W-:Y:S05]  /*7530*/  BSYNC B0 ;  /* 0x0000000000007941 */ /* 0x000fea0003800000 */
.L_x_7156:
[----:B------:R-:W-:Y:S01]  /*7540*/  WARPSYNC 0xffffffff ;  /* 0xffffffff00007948 */ /* 0x000fe20003800000 */
[----:B------:R-:W-:-:S05]  /*7550*/  MOV R2, R10 ;  /* 0x0000000a00027202 */ /* 0x000fca0000000f00 */
[----:B------:R-:W-:Y:S01]  /*7560*/  STG.E.64 [R16.64], R2 ;  /* 0x0000000210007986 */ /* 0x000fe2000c101b04 */
[----:B------:R-:W-:Y:S05]  /*7570*/  EXIT ;  /* 0x000000000000794d */ /* 0x000fea0003800000 */
        .weak           $__internal_8_$__cuda_sm3x_div_rn_ftz_f32_slowpath
        .type           $__internal_8_$__cuda_sm3x_div_rn_ftz_f32_slowpath,@function
        .size           $__internal_8_$__cuda_sm3x_div_rn_ftz_f32_slowpath,(.L_x_16335 - $__internal_8_$__cuda_sm3x_div_rn_ftz_f32_slowpath)
$__internal_8_$__cuda_sm3x_div_rn_ftz_f32_slowpath:
        /* <DEDUP_REMOVED lines=32> */
.L_x_7221:
[----:B------:R-:W-:Y:S05]  /*7780*/  BSYNC B4 ;  /* 0x0000000000047941 */ /* 0x000fea0003800000 */
.L_x_7220:
        /* <DEDUP_REMOVED lines=27> */
.L_x_7227:
[----:B------:R-:W-:Y:S02]  /*7940*/  LEA R6, R7, R6, 0x17 ;  /* 0x0000000607067211 */ /* 0x000fe400078eb8ff */
.L_x_7228:
[----:B------:R-:W-:Y:S05]  /*7950*/  BSYNC B4 ;  /* 0x0000000000047941 */ /* 0x000fea0003800000 */
.L_x_7226:
[----:B------:R-:W-:Y:S01]  /*7960*/  MOV R4, R6 ;  /* 0x0000000600047202 */ /* 0x000fe20000000f00 */
[----:B------:R-:W-:Y:S05]  /*7970*/  BRA `(.L_x_7229) ;  /* 0x0000008000007947 */ /* 0x000fea0003800000 */
.L_x_7225:
[----:B------:R-:W-:-:S04]  /*7980*/  LOP3.LUT R14, R13, 0x80000000, R14, 0x48, !PT ;  /* 0x800000000d0e7812 */ /* 0x000fc800078e480e */
[----:B------:R-:W-:Y:S01]  /*7990*/  LOP3.LUT R4, R14, 0x7f800000, RZ, 0xfc, !PT ;  /* 0x7f8000000e047812 */ /* 0x000fe200078efcff */
[----:B------:R-:W-:Y:S05]  /*79a0*/  BRA `(.L_x_7229) ;  /* 0x0000005000007947 */ /* 0x000fea0003800000 */
.L_x_7224:
[----:B------:R-:W-:Y:S01]  /*79b0*/  LOP3.LUT R4, R13, 0x80000000, R14, 0x48, !PT ;  /* 0x800000000d047812 */ /* 0x000fe200078e480e */
[----:B------:R-:W-:Y:S05]  /*79c0*/  BRA `(.L_x_7229) ;  /* 0x0000003000007947 */ /* 0x000fea0003800000 */
.L_x_7223:
[----:B------:R-:W0:Y:S01]  /*79d0*/  MUFU.RSQ R4, -QNAN ;  /* 0xffc0000000047908 */ /* 0x000e220000001400 */
[----:B------:R-:W-:Y:S05]  /*79e0*/  BRA `(.L_x_7229) ;  /* 0x0000001000007947 */ /* 0x000fea0003800000 */
.L_x_7222:
[----:B------:R-:W-:Y:S02]  /*79f0*/  FADD.FTZ R4, R14, R13 ;  /* 0x0000000d0e047221 */ /* 0x000fe40000010000 */
.L_x_7229:
[----:B------:R-:W-:Y:S05]  /*7a00*/  BSYNC B2 ;  /* 0x0000000000027941 */ /* 0x000fea0003800000 */
.L_x_7219:
[----:B------:R-:W-:Y:S01]  /*7a10*/  HFMA2.MMA R7, -RZ, RZ, 0, 0 ;  /* 0x00000000ff077435 */ /* 0x000fe200000001ff */
[----:B------:R-:W-:-:S05]  /*7a20*/  MOV R6, R2 ;  /* 0x0000000200067202 */ /* 0x000fca0000000f00 */
[----:B------:R-:W-:Y:S05]  /*7a30*/  RET.REL.NODEC R6 `(_ZN2at6native18elementwise_kernelILi128ELi2EZNS0_22gpu_kernel_impl_nocastIZZZNS0_16asin_kernel_cudaERNS_18TensorIteratorBaseEENKUlvE_clEvENKUlvE0_clEvEUlN3c107complexIfEEE_EEvS4_RKT_EUliE_EEviT1_) ;  /* 0xffff85c006007950 */ /* 0x000fea0003c3ffff */
.L_x_7230:
        /* <DEDUP_REMOVED lines=12> */
.L_x_16335:


//--------------------- .text._ZN2at6native27unrolled_elementwise_kernelIZZZNS0_16asin_kernel_cudaERNS_18TensorIteratorBaseEENKUlvE_clEvENKUlvE0_clEvEUlN3c107complexIfEEE_St5arrayIPcLm2EELi4E23TrivialOffsetCalculatorILi1EjESE_NS0_6memory15LoadWithoutCastENSF_16StoreWithoutCastEEEviT_T0_T2_T3_T4_T5_ --------------------------
	.section	.text._ZN2at6native27unrolled_elementwise_kernelIZZZNS0_16asin_kernel_cudaERNS_18TensorIteratorBaseEENKUlvE_clEvENKUlvE0_clEvEUlN3c107complexIfEEE_St5arrayIPcLm2EELi4E23TrivialOffsetCalculatorILi1EjESE_NS0_6memory15LoadWithoutCastENSF_16StoreWithoutCastEEEviT_T0_T2_T3_T4_T5_,"ax",@progbits
	.sectioninfo	@"SHI_REGISTERS=30"
	.align	128
        .global         _ZN2at6native27unrolled_elementwise_kernelIZZZNS0_16asin_kernel_cudaERNS_18TensorIteratorBaseEENKUlvE_clEvENKUlvE0_clEvEUlN3c107complexIfEEE_St5arrayIPcLm2EELi4E23TrivialOffsetCalculatorILi1EjESE_NS0_6memory15LoadWithoutCastENSF_16StoreWithoutCastEEEviT_T0_T2_T3_T4_T5_
        .type           _ZN2at6native27unrolled_elementwise_kernelIZZZNS0_16asin_kernel_cudaERNS_18TensorIteratorBaseEENKUlvE_clEvENKUlvE0_clEvEUlN3c107complexIfEEE_St5arrayIPcLm2EELi4E23TrivialOffsetCalculatorILi1EjESE_NS0_6memory15LoadWithoutCastENSF_16StoreWithoutCastEEEviT_T0_T2_T3_T4_T5_,@function
        .size           _ZN2at6native27unrolled_elementwise_kernelIZZZNS0_16asin_kernel_cudaERNS_18TensorIteratorBaseEENKUlvE_clEvENKUlvE0_clEvEUlN3c107complexIfEEE_St5arrayIPcLm2EELi4E23TrivialOffsetCalculatorILi1EjESE_NS0_6memory15LoadWithoutCastENSF_16StoreWithoutCastEEEviT_T0_T2_T3_T4_T5_,(.L_x_16336 - _ZN2at6native27unrolled_elementwise_kernelIZZZNS0_16asin_kernel_cudaERNS_18TensorIteratorBaseEENKUlvE_clEvENKUlvE0_clEvEUlN3c107complexIfEEE_St5arrayIPcLm2EELi4E23TrivialOffsetCalculatorILi1EjESE_NS0_6memory15LoadWithoutCastENSF_16StoreWithoutCastEEEviT_T0_T2_T3_T4_T5_)
        .other          _ZN2at6native27unrolled_elementwise_kernelIZZZNS0_16asin_kernel_cudaERNS_18TensorIteratorBaseEENKUlvE_clEvENKUlvE0_clEvEUlN3c107complexIfEEE_St5arrayIPcLm2EELi4E23TrivialOffsetCalculatorILi1EjESE_NS0_6memory15LoadWithoutCastENSF_16StoreWithoutCastEEEviT_T0_T2_T3_T4_T5_,@"STO_CUDA_ENTRY STV_DEFAULT"
_ZN2at6native27unrolled_elementwise_kernelIZZZNS0_16asin_kernel_cudaERNS_18TensorIteratorBaseEENKUlvE_clEvENKUlvE0_clEvEUlN3c107complexIfEEE_St5arrayIPcLm2EELi4E23TrivialOffsetCalculatorILi1EjESE_NS0_6memory15LoadWithoutCastENSF_16StoreWithoutCastEEEviT_T0_T2_T3_T4_T5_:
.text._ZN2at6native27unrolled_elementwise_kernelIZZZNS0_16asin_kernel_cudaERNS_18TensorIteratorBaseEENKUlvE_clEvENKUlvE0_clEvEUlN3c107complexIfEEE_St5arrayIPcLm2EELi4E23TrivialOffsetCalculatorILi1EjESE_NS0_6memory15LoadWithoutCastENSF_16StoreWithoutCastEEEviT_T0_T2_T3_T4_T5_:
[----:B------:R-:W-:Y:S02]  /*0000*/  MOV R1, c[0x0][0x28] ;  /* 0x00000a0000017a02 */ /* 0x000fe40000000f00 */
[----:B------:R-:W0:Y:S01]  /*0010*/  S2R R2, SR_CTAID.X ;  /* 0x0000000000027919 */ /* 0x000e220000002500 */
[----:B------:R-:W-:Y:S01]  /*0020*/  MOV R5, 0xfffffe00 ;  /* 0xfffffe0000057802 */ /* 0x000fe20000000f00 */
[----:B------:R-:W-:Y:S01]  /*0030*/  CS2R R18, SRZ ;  /* 0x0000000000127805 */ /* 0x000fe2000001ff00 */
[----:B------:R-:W-:Y:S01]  /*0040*/  CS2R R20, SRZ ;  /* 0x0000000000147805 */ /* 0x000fe2000001ff00 */
[----:B------:R-:W1:Y:S01]  /*0050*/  S2R R3, SR_TID.X ;  /* 0x0000000000037919 */ /* 0x000e620000002100 */
[----:B------:R-:W-:Y:S01]  /*0060*/  CS2R R10, SRZ ;  /* 0x00000000000a7805 */ /* 0x000fe2000001ff00 */
[----:B------:R-:W-:Y:S01]  /*0070*/  CS2R R16, SRZ ;  /* 0x0000000000107805 */ /* 0x000fe2000001ff00 */
[----:B------:R-:W-:Y:S01]  /*0080*/  ULDC.64 UR4, c[0x0][0x118] ;  /* 0x0000460000047ab9 */ /* 0x000fe20000000a00 */
[----:B0-----:R-:W-:-:S05]  /*0090*/  IMAD R0, R2, R5, c[0x0][0x160] ;  /* 0x0000580002007624 */ /* 0x001fca00078e0205 */
[----:B-1----:R-:W-:-:S13]  /*00a0*/  ISETP.GE.AND P2, PT, R3, R0, PT ;  /* 0x000000000300720c */ /* 0x002fda0003f46270 */
[----:B------:R-:W-:Y:S02]  /*00b0*/  @!P2 LEA R4, R2, R3, 0x9 ;  /* 0x000000030204a211 */ /* 0x000fe400078e48ff */
[----:B------:R-:W-:Y:S02]  /*00c0*/  @!P2 IADD3 R3, R3, 0x80, RZ ;  /* 0x000000800303a810 */ /* 0x000fe40007ffe0ff */
[----:B------:R-:W-:Y:S02]  /*00d0*/  @!P2 MOV R5, 0x8 ;  /* 0x000000080005a802 */ /* 0x000fe40000000f00 */
[----:B------:R-:W-:-:S03]  /*00e0*/  ISETP.GE.AND P0, PT, R3, R0, PT ;  /* 0x000000000300720c */ /* 0x000fc60003f06270 */
[----:B------:R-:W-:-:S05]  /*00f0*/  @!P2 IMAD.WIDE.U32 R4, R4, R5, c[0x0][0x170] ;  /* 0x00005c000404a625 */ /* 0x000fca00078e0005 */
[----:B------:R0:W5:Y:S05]  /*0100*/  @!P2 LDG.E.64 R18, [R4.64] ;  /* 0x000000040412a981 */ /* 0x00016a000c1e1b00 */
        /* <DEDUP_REMOVED lines=13> */
[----:B------:R-:W-:-:S05]  /*01e0*/  @!P1 MOV R7, 0x8 ;  /* 0x0000000800079802 */ /* 0x000fca0000000f00 */
[----:B------:R-:W-:-:S05]  /*01f0*/  @!P1 IMAD.WIDE.U32 R6, R6, R7, c[0x0][0x170] ;  /* 0x00005c0006069625 */ /* 0x000fca00078e0007 */
[----:B------:R0:W5:Y:S01]  /*0200*/  @!P1 LDG.E.64 R16, [R6.64] ;  /* 0x0000000406109981 */ /* 0x000162000c1e1b00 */
[----:B------:R-:W-:Y:S01]  /*0210*/  BSSY B0, `(.L_x_7231) ;  /* 0x00002bd000007945 */ /* 0x000fe20003800000 */
[----:B------:R-:W-:Y:S01]  /*0220*/  HFMA2.MMA R13, -RZ, RZ, 0, 0 ;  /* 0x00000000ff0d7435 */ /* 0x000fe200000001ff */
[----:B------:R-:W-:Y:S01]  /*0230*/  CS2R R14, SRZ ;  /* 0x00000000000e7805 */ /* 0x000fe2000001ff00 */
[----:B------:R-:W-:Y:S05]  /*0240*/  @P2 BRA `(.L_x_7232) ;  /* 0x00002b9000002947 */ /* 0x000fea0003800000 */
[----:B-----5:R-:W-:Y:S01]  /*0250*/  FSETP.GTU.FTZ.AND P0, PT, |R19|, +INF , PT ;  /* 0x7f8000001300780b */ /* 0x020fe20003f1c200 */
[C---:B------:R-:W-:Y:S01]  /*0260*/  FADD.FTZ R12, |R18|.reuse, -RZ ;  /* 0x800000ff120c7221 */ /* 0x040fe20000010200 */
        /* <DEDUP_REMOVED lines=10> */
[----:B------:R-:W-:Y:S02]  /*0310*/  MOV R15, R19 ;  /* 0x00000013000f7202 */ /* 0x000fe40000000f00 */
[----:B------:R-:W-:-:S09]  /*0320*/  MOV R14, R18 ;  /* 0x00000012000e7202 */ /* 0x000fd20000000f00 */
[----:B------:R-:W-:Y:S05]  /*0330*/  @!P0 BRA !P1, `(.L_x_7232) ;  /* 0x00002aa000008947 */ /* 0x000fea0004800000 */
[----:B------:R-:W-:Y:S02]  /*0340*/  FSETP.GEU.FTZ.AND P0, PT, R12, 0.00021143197955098003149, PT ;  /* 0x395db3d70c00780b */ /* 0x000fe40003f1e000 */
[----:B------:R-:W-:Y:S02]  /*0350*/  FSETP.GEU.FTZ.AND P1, PT, |R19|, 0.00021143197955098003149, PT ;  /* 0x395db3d71300780b */ /* 0x000fe40003f3e200 */
[----:B------:R-:W-:Y:S02]  /*0360*/  MOV R15, R19 ;  /* 0x00000013000f7202 */ /* 0x000fe40000000f00 */
[----:B------:R-:W-:-:S09]  /*0370*/  MOV R14, R18 ;  /* 0x00000012000e7202 */ /* 0x000fd20000000f00 */
[----:B------:R-:W-:Y:S05]  /*0380*/  @!P0 BRA !P1, `(.L_x_7232) ;  /* 0x00002a5000008947 */ /* 0x000fea0004800000 */
        /* <DEDUP_REMOVED lines=90> */
.L_x_7238:
        /* <DEDUP_REMOVED lines=10> */
.L_x_7240:
[----:B------:R-:W-:-:S04]  /*09d0*/  FADD.FTZ R7, -R3, R6 ;  /* 0x0000000603077221 */ /* 0x000fc80000010100 */
[----:B------:R-:W-:Y:S02]  /*09e0*/  FMUL.FTZ R7, R7, 0.5 ;  /* 0x3f00000007077820 */ /* 0x000fe40000410000 */
.L_x_7241:
[----:B------:R-:W-:Y:S05]  /*09f0*/  BSYNC B2 ;  /* 0x0000000000027941 */ /* 0x000fea0003800000 */
.L_x_7239:
        /* <DEDUP_REMOVED lines=11> */
.L_x_7243:
[----:B------:R-:W-:-:S04]  /*0ab0*/  FADD.FTZ R8, R5, -R8 ;  /* 0x8000000805087221 */ /* 0x000fc80000010000 */
[----:B------:R-:W-:Y:S02]  /*0ac0*/  FMUL.FTZ R8, R8, 0.5 ;  /* 0x3f00000008087820 */ /* 0x000fe40000410000 */
.L_x_7244:
[----:B------:R-:W-:Y:S05]  /*0ad0*/  BSYNC B2 ;  /* 0x0000000000027941 */ /* 0x000fea0003800000 */
.L_x_7242:
        /* <DEDUP_REMOVED lines=35> */
.L_x_7237:
[----:B------:R0:W1:Y:S02]  /*0d10*/  MUFU.SQRT R24, R9 ;  /* 0x0000000900187308 */ /* 0x0000640000002000 */
.L_x_7236:
[----:B------:R-:W-:Y:S05]  /*0d20*/  BSYNC B1 ;  /* 0x0000000000017941 */ /* 0x000fea0003800000 */
.L_x_7235:
        /* <DEDUP_REMOVED lines=35> */
.L_x_7248:
        /* <DEDUP_REMOVED lines=17> */
.L_x_7254:
[----:B------:R-:W-:-:S04]  /*1070*/  FADD.FTZ R3, -R3, R6 ;  /* 0x0000000603037221 */ /* 0x000fc80000010100 */
[----:B------:R-:W-:Y:S02]  /*1080*/  FMUL.FTZ R3, R3, 0.5 ;  /* 0x3f00000003037820 */ /* 0x000fe40000410000 */
.L_x_7255:
[----:B------:R-:W-:Y:S05]  /*1090*/  BSYNC B4 ;  /* 0x0000000000047941 */ /* 0x000fea0003800000 */
.L_x_7253:
        /* <DEDUP_REMOVED lines=10> */
.L_x_7257:
[----:B------:R-:W-:-:S04]  /*1140*/  FADD.FTZ R4, -R4, R5 ;  /* 0x0000000504047221 */ /* 0x000fc80000010100 */
[----:B------:R-:W-:Y:S02]  /*1150*/  FMUL.FTZ R4, R4, 0.5 ;  /* 0x3f00000004047820 */ /* 0x000fe40000410000 */
.L_x_7258:
[----:B------:R-:W-:Y:S05]  /*1160*/  BSYNC B4 ;  /* 0x0000000000047941 */ /* 0x000fea0003800000 */
.L_x_7256:
[----:B------:R-:W-:Y:S02]  /*1170*/  FADD.FTZ R4, R4, R3 ;  /* 0x0000000304047221 */ /* 0x000fe40000010000 */
[----:B------:R-:W-:-:S04]  /*1180*/  FADD.FTZ R15, R12, R15 ;  /* 0x0000000f0c0f7221 */ /* 0x000fc80000010000 */
[----:B------:R-:W-:-:S06]  /*1190*/  FMUL.FTZ R15, R15, R4 ;  /* 0x000000040f0f7220 */ /* 0x000fcc0000410000 */
[----:B------:R-:W2:Y:S01]  /*11a0*/  MUFU.SQRT R15, R15 ;  /* 0x0000000f000f7308 */ /* 0x000ea20000002000 */
[----:B------:R-:W-:Y:S05]  /*11b0*/  BRA `(.L_x_7259) ;  /* 0x0000012000007947 */ /* 0x000fea0003800000 */
.L_x_7252:
        /* <DEDUP_REMOVED lines=12> */
.L_x_7251:
[----:B------:R-:W-:Y:S01]  /*1280*/  FADD.FTZ R3, R15, 1 ;  /* 0x3f8000000f037421 */ /* 0x000fe20000010000 */
[----:B------:R-:W-:Y:S01]  /*1290*/  MUFU.SQRT R4, R9 ;  /* 0x0000000900047308 */ /* 0x000fe20000002000 */
[----:B------:R-:W-:Y:S02]  /*12a0*/  MOV R12, 0x3f800000 ;  /* 0x3f800000000c7802 */ /* 0x000fe40000000f00 */
[----:B------:R-:W-:-:S06]  /*12b0*/  FMUL.FTZ R3, R3, 0.5 ;  /* 0x3f00000003037820 */ /* 0x000fcc0000410000 */
[----:B------:R-:W2:Y:S02]  /*12c0*/  MUFU.SQRT R3, R3 ;  /* 0x0000000300037308 */ /* 0x000ea40000002000 */
[----:B--2---:R-:W-:-:S06]  /*12d0*/  FMUL.FTZ R15, R4, R3 ;  /* 0x00000003040f7220 */ /* 0x004fcc0000410000 */
.L_x_7259:
[----:B------:R-:W-:Y:S05]  /*12e0*/  BSYNC B2 ;  /* 0x0000000000027941 */ /* 0x000fea0003800000 */
.L_x_7250:
[----:B------:R-:W-:Y:S05]  /*12f0*/  BRA `(.L_x_7260) ;  /* 0x0000002000007947 */ /* 0x000fea0003800000 */
.L_x_7247:
[----:B------:R-:W-:Y:S02]  /*1300*/  FMUL.FTZ R15, R15, 16777216 ;  /* 0x4b8000000f0f7820 */ /* 0x000fe40000410000 */
[----:B------:R-:W-:Y:S02]  /*1310*/  FMUL.FTZ R12, R12, 16777216 ;  /* 0x4b8000000c0c7820 */ /* 0x000fe40000410000 */
.L_x_7260:
[----:B------:R-:W-:Y:S05]  /*1320*/  BSYNC B1 ;  /* 0x0000000000017941 */ /* 0x000fea0003800000 */
.L_x_7246:
        /* <DEDUP_REMOVED lines=16> */
[----:B-1----:R-:W-:Y:S05]  /*1430*/  CALL.REL.NOINC `($__internal_9_$__cuda_sm3x_div_rn_ftz_f32_slowpath) ;  /* 0x0000a00000007944 */ /* 0x002fea0003c00000 */
.L_x_7262:
[----:B------:R-:W-:Y:S05]  /*1440*/  BSYNC B4 ;  /* 0x0000000000047941 */ /* 0x000fea0003800000 */
.L_x_7261:
        /* <DEDUP_REMOVED lines=18> */
.L_x_7264:
[----:B------:R-:W-:Y:S02]  /*1570*/  ISETP.GE.AND P0, PT, R15, RZ, PT ;  /* 0x000000ff0f00720c */ /* 0x000fe40003f06270 */
[----:B------:R-:W-:-:S11]  /*1580*/  MOV R4, 0x3fd774eb ;  /* 0x3fd774eb00047802 */ /* 0x000fd60000000f00 */
[----:B------:R-:W-:-:S04]  /*1590*/  @P0 FFMA.FTZ R3, R4, 0.93318945169448852539, -R3 ;  /* 0x3f6ee58104030823 */ /* 0x000fc80000010803 */
[----:B------:R-:W-:Y:S02]  /*15a0*/  @!P0 FFMA.FTZ R3, R4, 0.93318945169448852539, R3 ;  /* 0x3f6ee58104038823 */ /* 0x000fe40000010003 */
.L_x_7265:
[----:B------:R-:W-:Y:S05]  /*15b0*/  BSYNC B1 ;  /* 0x0000000000017941 */ /* 0x000fea0003800000 */
.L_x_7263:
        /* <DEDUP_REMOVED lines=10> */
.L_x_7249:
[----:B------:R-:W-:Y:S05]  /*1660*/  BSYNC B3 ;  /* 0x0000000000037941 */ /* 0x000fea0003800000 */
.L_x_7245:
[----:B------:R-:W-:Y:S02]  /*1670*/  LOP3.LUT R14, R7, 0x80000000, R18, 0xb8, !PT ;  /* 0x80000000070e7812 */ /* 0x000fe400078eb812 */
[----:B-1----:R-:W-:Y:S01]  /*1680*/  LOP3.LUT R15, R24, 0x80000000, R19, 0xb8, !PT ;  /* 0x80000000180f7812 */ /* 0x002fe200078eb813 */
[----:B------:R-:W-:Y:S05]  /*1690*/  BRA `(.L_x_7232) ;  /* 0x0000174000007947 */ /* 0x000fea0003800000 */
.L_x_7234:
        /* <DEDUP_REMOVED lines=29> */
[----:B------:R-:W-:Y:S05]  /*1870*/  CALL.REL.NOINC `($__internal_9_$__cuda_sm3x_div_rn_ftz_f32_slowpath) ;  /* 0x00009bc000007944 */ /* 0x000fea0003c00000 */
.L_x_7271:
[----:B------:R-:W-:Y:S05]  /*1880*/  BSYNC B4 ;  /* 0x0000000000047941 */ /* 0x000fea0003800000 */
.L_x_7270:
        /* <DEDUP_REMOVED lines=18> */
.L_x_7273:
[----:B------:R-:W-:Y:S02]  /*19b0*/  ISETP.GE.AND P0, PT, R15, RZ, PT ;  /* 0x000000ff0f00720c */ /* 0x000fe40003f06270 */
[----:B------:R-:W-:-:S11]  /*19c0*/  MOV R4, 0x3fd774eb ;  /* 0x3fd774eb00047802 */ /* 0x000fd60000000f00 */
[----:B------:R-:W-:-:S04]  /*19d0*/  @P0 FFMA.FTZ R3, R4, 0.93318945169448852539, -R3 ;  /* 0x3f6ee58104030823 */ /* 0x000fc80000010803 */
[----:B------:R-:W-:Y:S02]  /*19e0*/  @!P0 FFMA.FTZ R3, R4, 0.93318945169448852539, R3 ;  /* 0x3f6ee58104038823 */ /* 0x000fe40000010003 */
.L_x_7274:
[----:B------:R-:W-:Y:S05]  /*19f0*/  BSYNC B1 ;  /* 0x0000000000017941 */ /* 0x000fea0003800000 */
.L_x_7272:
        /* <DEDUP_REMOVED lines=13> */
.L_x_7269:
        /* <DEDUP_REMOVED lines=12> */
.L_x_7277:
[----:B------:R-:W-:Y:S05]  /*1b90*/  BSYNC B4 ;  /* 0x0000000000047941 */ /* 0x000fea0003800000 */
.L_x_7276:
        /* <DEDUP_REMOVED lines=18> */
.L_x_7279:
[----:B------:R-:W-:Y:S02]  /*1cc0*/  ISETP.GE.AND P0, PT, R15, RZ, PT ;  /* 0x000000ff0f00720c */ /* 0x000fe40003f06270 */
[----:B------:R-:W-:-:S11]  /*1cd0*/  MOV R4, 0x3fd774eb ;  /* 0x3fd774eb00047802 */ /* 0x000fd60000000f00 */
[----:B------:R-:W-:-:S04]  /*1ce0*/  @P0 FFMA.FTZ R3, R4, 0.93318945169448852539, -R3 ;  /* 0x3f6ee58104030823 */ /* 0x000fc80000010803 */
[----:B------:R-:W-:Y:S02]  /*1cf0*/  @!P0 FFMA.FTZ R3, R4, 0.93318945169448852539, R3 ;  /* 0x3f6ee58104038823 */ /* 0x000fe40000010003 */
.L_x_7280:
[----:B------:R-:W-:Y:S05]  /*1d00*/  BSYNC B1 ;  /* 0x0000000000017941 */ /* 0x000fea0003800000 */
.L_x_7278:
        /* <DEDUP_REMOVED lines=27> */
.L_x_7268:
[----:B------:R-:W-:Y:S01]  /*1ec0*/  FMUL.FTZ R3, R19, -0.36787945032119750977 ;  /* 0xbebc5ab213037820 */ /* 0x000fe20000410000 */
[----:B------:R-:W0:Y:S01]  /*1ed0*/  MUFU.RCP R9, R24 ;  /* 0x0000001800097308 */ /* 0x000e220000001000 */
[----:B------:R-:W-:Y:S01]  /*1ee0*/  FMUL.FTZ R4, R18, -0.36787945032119750977 ;  /* 0xbebc5ab212047820 */ /* 0x000fe20000410000 */
        /* <DEDUP_REMOVED lines=18> */
[----:B------:R-:W-:-:S03]  /*2010*/  FFMA R3, R9, R4, R9 ;  /* 0x0000000409037223 */ /* 0x000fc60000000009 */
        /* <DEDUP_REMOVED lines=8> */
[----:B------:R-:W-:Y:S02]  /*20a0*/  MOV R5, R24 ;  /* 0x0000001800057202 */ /* 0x000fe40000000f00 */
[----:B------:R-:W-:Y:S02]  /*20b0*/  MOV R4, 0x20d0 ;  /* 0x000020d000047802 */ /* 0x000fe40000000f00 */
[----:B------:R-:W-:Y:S05]  /*20c0*/  CALL.REL.NOINC `($__internal_9_$__cuda_sm3x_div_rn_ftz_f32_slowpath) ;  /* 0x0000937000007944 */ /* 0x000fea0003c00000 */
.L_x_7282:
[----:B------:R-:W-:Y:S05]  /*20d0*/  BSYNC B4 ;  /* 0x0000000000047941 */ /* 0x000fea0003800000 */
.L_x_7281:
        /* <DEDUP_REMOVED lines=18> */
.L_x_7284:
[----:B------:R-:W-:Y:S02]  /*2200*/  ISETP.GE.AND P0, PT, R15, RZ, PT ;  /* 0x000000ff0f00720c */ /* 0x000fe40003f06270 */
[----:B------:R-:W-:-:S11]  /*2210*/  MOV R4, 0x3fd774eb ;  /* 0x3fd774eb00047802 */ /* 0x000fd60000000f00 */
[----:B------:R-:W-:-:S04]  /*2220*/  @P0 FFMA.FTZ R3, R4, 0.93318945169448852539, -R3 ;  /* 0x3f6ee58104030823 */ /* 0x000fc80000010803 */
[----:B------:R-:W-:Y:S02]  /*2230*/  @!P0 FFMA.FTZ R3, R4, 0.93318945169448852539, R3 ;  /* 0x3f6ee58104038823 */ /* 0x000fe40000010003 */
.L_x_7285:
[----:B------:R-:W-:Y:S05]  /*2240*/  BSYNC B1 ;  /* 0x0000000000017941 */ /* 0x000fea0003800000 */
.L_x_7283:
        /* <DEDUP_REMOVED lines=11> */
.L_x_7267:
        /* <DEDUP_REMOVED lines=22> */
[----:B------:R-:W-:Y:S05]  /*2460*/  CALL.REL.NOINC `($__internal_9_$__cuda_sm3x_div_rn_ftz_f32_slowpath) ;  /* 0x00008fd000007944 */ /* 0x000fea0003c00000 */
.L_x_7289:
[----:B------:R-:W-:Y:S05]  /*2470*/  BSYNC B4 ;  /* 0x0000000000047941 */ /* 0x000fea0003800000 */
.L_x_7288:
[----:B------:R-:W-:Y:S01]  /*2480*/  HFMA2.MMA R5, -RZ, RZ, 0.89990234375, 10328 ;  /* 0x3b33710bff057435 */ /* 0x000fe200000001ff */
[----:B0-----:R-:W-:Y:S01]  /*2490*/  FMUL.FTZ R4, R3, R3 ;  /* 0x0000000303047220 */ /* 0x001fe20000410000 */
[----:B------:R-:W-:Y:S01]  /*24a0*/  @!P6 MOV R6, 0x3fd774eb ;  /* 0x3fd774eb0006e802 */ /* 0x000fe20000000f00 */
[----:B------:R-:W0:Y:S01]  /*24b0*/  MUFU.LG2 R9, R9 ;  /* 0x0000000900097308 */ /* 0x000e220000000c00 */
[----:B------:R-:W-:Y:S01]  /*24c0*/  FSETP.NEU.FTZ.AND P0, PT, |R19|, R12, PT ;  /* 0x0000000c1300720b */ /* 0x000fe20003f1d200 */
[----:B------:R-:W-:Y:S01]  /*24d0*/  FADD.FTZ R12, R12, |R19| ;  /* 0x400000130c0c7221 */ /* 0x000fe20000010000 */
        /* <DEDUP_REMOVED lines=18> */
.L_x_7287:
        /* <DEDUP_REMOVED lines=12> */
.L_x_7291:
[----:B------:R-:W-:Y:S05]  /*26c0*/  BSYNC B4 ;  /* 0x0000000000047941 */ /* 0x000fea0003800000 */
.L_x_7290:
        /* <DEDUP_REMOVED lines=38> */
.L_x_7286:
        /* <DEDUP_REMOVED lines=32> */
[----:B------:R-:W-:Y:S05]  /*2b30*/  CALL.REL.NOINC `($__internal_9_$__cuda_sm3x_div_rn_ftz_f32_slowpath) ;  /* 0x0000890000007944 */ /* 0x000fea0003c00000 */
.L_x_7293:
[----:B------:R-:W-:Y:S05]  /*2b40*/  BSYNC B4 ;  /* 0x0000000000047941 */ /* 0x000fea0003800000 */
.L_x_7292:
[----:B------:R-:W-:Y:S01]  /*2b50*/  MOV R5, 0x3b33710b ;  /* 0x3b33710b00057802 */ /* 0x000fe20000000f00 */
[----:B0-----:R-:W-:Y:S01]  /*2b60*/  FMUL.FTZ R4, R3, R3 ;  /* 0x0000000303047220 */ /* 0x001fe20000410000 */
[----:B------:R-:W-:Y:S02]  /*2b70*/  @!P6 MOV R6, 0x3fd774eb ;  /* 0x3fd774eb0006e802 */ /* 0x000fe40000000f00 */
[----:B------:R-:W-:Y:S01]  /*2b80*/  FSETP.NEU.FTZ.AND P0, PT, |R19|, R12, PT ;  /* 0x0000000c1300720b */ /* 0x000fe20003f1d200 */
[----:B------:R-:W-:Y:S01]  /*2b90*/  FFMA.FTZ R5, R4, R5, -0.015681877732276916504 ;  /* 0xbc80774804057423 */ /* 0x000fe20000010005 */
[----:B------:R-:W-:Y:S01]  /*2ba0*/  FSETP.NEU.FTZ.AND P1, PT, R15, RZ, PT ;  /* 0x000000ff0f00720b */ /* 0x000fe20003f3d000 */
[----:B------:R-:W-:-:S02]  /*2bb0*/  FADD.FTZ R12, R12, |R19| ;  /* 0x400000130c0c7221 */ /* 0x000fc40000010000 */
        /* <DEDUP_REMOVED lines=14> */
.L_x_7275:
[----:B------:R-:W-:Y:S05]  /*2ca0*/  BSYNC B3 ;  /* 0x0000000000037941 */ /* 0x000fea0003800000 */
.L_x_7266:
[----:B------:R-:W-:Y:S01]  /*2cb0*/  FADD.FTZ R4, R14, 0.69314718246459960938 ;  /* 0x3f3172180e047421 */ /* 0x000fe20000010000 */
[----:B------:R-:W-:-:S04]  /*2cc0*/  LOP3.LUT R14, R3, 0x80000000, R18, 0xb8, !PT ;  /* 0x80000000030e7812 */ /* 0x000fc800078eb812 */
[----:B------:R-:W-:Y:S01]  /*2cd0*/  LOP3.LUT R15, R4, 0x80000000, R19, 0xb8, !PT ;  /* 0x80000000040f7812 */ /* 0x000fe200078eb813 */
[----:B------:R-:W-:Y:S05]  /*2ce0*/  BRA `(.L_x_7232) ;  /* 0x000000f000007947 */ /* 0x000fea0003800000 */
.L_x_7233:
[----:B------:R-:W-:-:S13]  /*2cf0*/  FSETP.NEU.FTZ.AND P0, PT, |R19|, +INF , PT ;  /* 0x7f8000001300780b */ /* 0x000fda0003f1d200 */
[----:B------:R-:W-:Y:S01]  /*2d00*/  @!P0 FADD.FTZ R14, R18, R18 ;  /* 0x00000012120e8221 */ /* 0x000fe20000010000 */
[----:B------:R-:W-:Y:S01]  /*2d10*/  @!P0 MOV R15, R19 ;  /* 0x00000013000f8202 */ /* 0x000fe20000000f00 */
        /* <DEDUP_REMOVED lines=8> */
[----:B------:R-:W-:-:S05]  /*2da0*/  @P0 FADD.FTZ R14, R14, R3 ;  /* 0x000000030e0e0221 */ /* 0x000fca0000010000 */
[----:B------:R-:W-:Y:S01]  /*2db0*/  @P0 MOV R15, R14 ;  /* 0x0000000e000f0202 */ /* 0x000fe20000000f00 */
[----:B------:R-:W-:Y:S01]  /*2dc0*/  @!P0 FADD.FTZ R15, R19, R19 ;  /* 0x00000013130f8221 */ /* 0x000fe20000010000 */
[----:B------:R-:W-:Y:S02]  /*2dd0*/  @!P0 MOV R14, R18 ;  /* 0x00000012000e8202 */ /* 0x000fe40000000f00 */
.L_x_7232:
[----:B------:R-:W-:Y:S05]  /*2de0*/  BSYNC B0 ;  /* 0x0000000000007941 */ /* 0x000fea0003800000 */
.L_x_7231:
[----:B------:R-:W-:Y:S01]  /*2df0*/  WARPSYNC 0xffffffff ;  /* 0xffffffff00007948 */ /* 0x000fe20003800000 */
[----:B------:R-:W1:Y:S01]  /*2e00*/  S2R R25, SR_TID.X ;  /* 0x0000000000197919 */ /* 0x000e620000002100 */
[----:B------:R-:W-:Y:S01]  /*2e10*/  BSSY B0, `(.L_x_7294) ;  /* 0x00002be000007945 */ /* 0x000fe20003800000 */
[----:B------:R-:W-:Y:S01]  /*2e20*/  HFMA2.MMA R12, -RZ, RZ, 0, 0 ;  /* 0x00000000ff0c7435 */ /* 0x000fe200000001ff */
[----:B-1----:R-:W-:-:S04]  /*2e30*/  IADD3 R3, R25, 0x80, RZ ;  /* 0x0000008019037810 */ /* 0x002fc80007ffe0ff */
[----:B------:R-:W-:-:S13]  /*2e40*/  ISETP.GE.AND P0, PT, R3, R0, PT ;  /* 0x000000000300720c */ /* 0x000fda0003f06270 */
        /* <DEDUP_REMOVED lines=111> */
.L_x_7301:
        /* <DEDUP_REMOVED lines=10> */
.L_x_7303:
[----:B------:R-:W-:-:S04]  /*35e0*/  FADD.FTZ R7, -R3, R6 ;  /* 0x0000000603077221 */ /* 0x000fc80000010100 */
[----:B------:R-:W-:Y:S02]  /*35f0*/  FMUL.FTZ R7, R7, 0.5 ;  /* 0x3f00000007077820 */ /* 0x000fe40000410000 */
.L_x_7304:
[----:B------:R-:W-:Y:S05]  /*3600*/  BSYNC B2 ;  /* 0x0000000000027941 */ /* 0x000fea0003800000 */
.L_x_7302:
        /* <DEDUP_REMOVED lines=11> */
.L_x_7306:
[----:B------:R-:W-:-:S04]  /*36c0*/  FADD.FTZ R8, R5, -R8 ;  /* 0x8000000805087221 */ /* 0x000fc80000010000 */
[----:B------:R-:W-:Y:S02]  /*36d0*/  FMUL.FTZ R8, R8, 0.5 ;  /* 0x3f00000008087820 */ /* 0x000fe40000410000 */
.L_x_7307:
[----:B------:R-:W-:Y:S05]  /*36e0*/  BSYNC B2 ;  /* 0x0000000000027941 */ /* 0x000fea0003800000 */
.L_x_7305:
        /* <DEDUP_REMOVED lines=35> */
.L_x_7300:
[----:B------:R0:W1:Y:S02]  /*3920*/  MUFU.SQRT R18, R9 ;  /* 0x0000000900127308 */ /* 0x0000640000002000 */
.L_x_7299:
[----:B------:R-:W-:Y:S05]  /*3930*/  BSYNC B1 ;  /* 0x0000000000017941 */ /* 0x000fea0003800000 */
.L_x_7298:
        /* <DEDUP_REMOVED lines=35> */
.L_x_7311:
        /* <DEDUP_REMOVED lines=17> */
.L_x_7317:
[----:B------:R-:W-:-:S04]  /*3c80*/  FADD.FTZ R3, -R3, R6 ;  /* 0x0000000603037221 */ /* 0x000fc80000010100 */
[----:B------:R-:W-:Y:S02]  /*3c90*/  FMUL.FTZ R3, R3, 0.5 ;  /* 0x3f00000003037820 */ /* 0x000fe40000410000 */
.L_x_7318:
[----:B------:R-:W-:Y:S05]  /*3ca0*/  BSYNC B4 ;  /* 0x0000000000047941 */ /* 0x000fea0003800000 */
.L_x_7316:
        /* <DEDUP_REMOVED lines=10> */
.L_x_7320:
[----:B------:R-:W-:-:S04]  /*3d50*/  FADD.FTZ R4, -R4, R5 ;  /* 0x0000000504047221 */ /* 0x000fc80000010100 */
[----:B------:R-:W-:Y:S02]  /*3d60*/  FMUL.FTZ R4, R4, 0.5 ;  /* 0x3f00000004047820 */ /* 0x000fe40000410000 */
.L_x_7321:
[----:B------:R-:W-:Y:S05]  /*3d70*/  BSYNC B4 ;  /* 0x0000000000047941 */ /* 0x000fea0003800000 */
.L_x_7319:
[----:B------:R-:W-:Y:S02]  /*3d80*/  FADD.FTZ R4, R4, R3 ;  /* 0x0000000304047221 */ /* 0x000fe40000010000 */
[----:B------:R-:W-:-:S04]  /*3d90*/  FADD.FTZ R13, R24, R13 ;  /* 0x0000000d180d7221 */ /* 0x000fc80000010000 */
[----:B------:R-:W-:-:S06]  /*3da0*/  FMUL.FTZ R13, R13, R4 ;  /* 0x000000040d0d7220 */ /* 0x000fcc0000410000 */
[----:B------:R-:W2:Y:S01]  /*3db0*/  MUFU.SQRT R13, R13 ;  /* 0x0000000d000d7308 */ /* 0x000ea20000002000 */
[----:B------:R-:W-:Y:S05]  /*3dc0*/  BRA `(.L_x_7322) ;  /* 0x0000012000007947 */ /* 0x000fea0003800000 */
.L_x_7315:
        /* <DEDUP_REMOVED lines=12> */
.L_x_7314:
[----:B------:R-:W-:Y:S01]  /*3e90*/  FADD.FTZ R3, R13, 1 ;  /* 0x3f8000000d037421 */ /* 0x000fe20000010000 */
[----:B------:R-:W-:Y:S01]  /*3ea0*/  MUFU.SQRT R4, R9 ;  /* 0x0000000900047308 */ /* 0x000fe20000002000 */
[----:B------:R-:W-:Y:S02]  /*3eb0*/  MOV R24, 0x3f800000 ;  /* 0x3f80000000187802 */ /* 0x000fe40000000f00 */
[----:B------:R-:W-:-:S06]  /*3ec0*/  FMUL.FTZ R3, R3, 0.5 ;  /* 0x3f00000003037820 */ /* 0x000fcc0000410000 */
[----:B------:R-:W2:Y:S02]  /*3ed0*/  MUFU.SQRT R3, R3 ;  /* 0x0000000300037308 */ /* 0x000ea40000002000 */
[----:B--2---:R-:W-:-:S06]  /*3ee0*/  FMUL.FTZ R13, R4, R3 ;  /* 0x00000003040d7220 */ /* 0x004fcc0000410000 */
.L_x_7322:
[----:B------:R-:W-:Y:S05]  /*3ef0*/  BSYNC B2 ;  /* 0x0000000000027941 */ /* 0x000fea0003800000 */
.L_x_7313:
[----:B------:R-:W-:Y:S05]  /*3f00*/  BRA `(.L_x_7323) ;  /* 0x0000002000007947 */ /* 0x000fea0003800000 */
.L_x_7310:
[----:B------:R-:W-:Y:S02]  /*3f10*/  FMUL.FTZ R13, R13, 16777216 ;  /* 0x4b8000000d0d7820 */ /* 0x000fe40000410000 */
[----:B------:R-:W-:Y:S02]  /*3f20*/  FMUL.FTZ R24, R24, 16777216 ;  /* 0x4b80000018187820 */ /* 0x000fe40000410000 */
.L_x_7323:
[----:B------:R-:W-:Y:S05]  /*3f30*/  BSYNC B1 ;  /* 0x0000000000017941 */ /* 0x000fea0003800000 */
.L_x_7309:
        /* <DEDUP_REMOVED lines=17> */
.L_x_7325:
[----:B------:R-:W-:Y:S05]  /*4050*/  BSYNC B4 ;  /* 0x0000000000047941 */ /* 0x000fea0003800000 */
.L_x_7324:
        /* <DEDUP_REMOVED lines=18> */
.L_x_7327:
[----:B------:R-:W-:Y:S02]  /*4180*/  ISETP.GE.AND P0, PT, R13, RZ, PT ;  /* 0x000000ff0d00720c */ /* 0x000fe40003f06270 */
[----:B------:R-:W-:-:S11]  /*4190*/  MOV R4, 0x3fd774eb ;  /* 0x3fd774eb00047802 */ /* 0x000fd60000000f00 */
[----:B------:R-:W-:-:S04]  /*41a0*/  @P0 FFMA.FTZ R3, R4, 0.93318945169448852539, -R3 ;  /* 0x3f6ee58104030823 */ /* 0x000fc80000010803 */
[----:B------:R-:W-:Y:S02]  /*41b0*/  @!P0 FFMA.FTZ R3, R4, 0.93318945169448852539, R3 ;  /* 0x3f6ee58104038823 */ /* 0x000fe40000010003 */
.L_x_7328:
[----:B------:R-:W-:Y:S05]  /*41c0*/  BSYNC B1 ;  /* 0x0000000000017941 */ /* 0x000fea0003800000 */
.L_x_7326:
        /* <DEDUP_REMOVED lines=10> */
.L_x_7312:
[----:B------:R-:W-:Y:S05]  /*4270*/  BSYNC B3 ;  /* 0x0000000000037941 */ /* 0x000fea0003800000 */
.L_x_7308:
[----:B------:R-:W-:Y:S02]  /*4280*/  LOP3.LUT R12, R7, 0x80000000, R20, 0xb8, !PT ;  /* 0x80000000070c7812 */ /* 0x000fe400078eb814 */
[----:B-1----:R-:W-:Y:S01]  /*4290*/  LOP3.LUT R13, R18, 0x80000000, R21, 0xb8, !PT ;  /* 0x80000000120d7812 */ /* 0x002fe200078eb815 */
[----:B------:R-:W-:Y:S05]  /*42a0*/  BRA `(.L_x_7295) ;  /* 0x0000174000007947 */ /* 0x000fea0003800000 */
.L_x_7297:
        /* <DEDUP_REMOVED lines=30> */
.L_x_7334:
[----:B------:R-:W-:Y:S05]  /*4490*/  BSYNC B4 ;  /* 0x0000000000047941 */ /* 0x000fea0003800000 */
.L_x_7333:
        /* <DEDUP_REMOVED lines=18> */
.L_x_7336:
[----:B------:R-:W-:Y:S02]  /*45c0*/  ISETP.GE.AND P0, PT, R13, RZ, PT ;  /* 0x000000ff0d00720c */ /* 0x000fe40003f06270 */
[----:B------:R-:W-:-:S11]  /*45d0*/  MOV R4, 0x3fd774eb ;  /* 0x3fd774eb00047802 */ /* 0x000fd60000000f00 */
[----:B------:R-:W-:-:S04]  /*45e0*/  @P0 FFMA.FTZ R3, R4, 0.93318945169448852539, -R3 ;  /* 0x3f6ee58104030823 */ /* 0x000fc80000010803 */
[----:B------:R-:W-:Y:S02]  /*45f0*/  @!P0 FFMA.FTZ R3, R4, 0.93318945169448852539, R3 ;  /* 0x3f6ee58104038823 */ /* 0x000fe40000010003 */
.L_x_7337:
[----:B------:R-:W-:Y:S05]  /*4600*/  BSYNC B1 ;  /* 0x0000000000017941 */ /* 0x000fea0003800000 */
.L_x_7335:
        /* <DEDUP_REMOVED lines=13> */
.L_x_7332:
        /* <DEDUP_REMOVED lines=12> */
.L_x_7340:
[----:B------:R-:W-:Y:S05]  /*47a0*/  BSYNC B4 ;  /* 0x0000000000047941 */ /* 0x000fea0003800000 */
.L_x_7339:
        /* <DEDUP_REMOVED lines=18> */
.L_x_7342:
[----:B------:R-:W-:Y:S02]  /*48d0*/  ISETP.GE.AND P0, PT, R13, RZ, PT ;  /* 0x000000ff0d00720c */ /* 0x000fe40003f06270 */
[----:B------:R-:W-:-:S11]  /*48e0*/  MOV R4, 0x3fd774eb ;  /* 0x3fd774eb00047802 */ /* 0x000fd60000000f00 */
[----:B------:R-:W-:-:S04]  /*48f0*/  @P0 FFMA.FTZ R3, R4, 0.93318945169448852539, -R3 ;  /* 0x3f6ee58104030823 */ /* 0x000fc80000010803 */
[----:B------:R-:W-:Y:S02]  /*4900*/  @!P0 FFMA.FTZ R3, R4, 0.93318945169448852539, R3 ;  /* 0x3f6ee58104038823 */ /* 0x000fe40000010003 */
.L_x_7343:
[----:B------:R-:W-:Y:S05]  /*4910*/  BSYNC B1 ;  /* 0x0000000000017941 */ /* 0x000fea0003800000 */
.L_x_7341:
        /* <DEDUP_REMOVED lines=27> */
.L_x_7331:
        /* <DEDUP_REMOVED lines=33> */
.L_x_7345:
[----:B------:R-:W-:Y:S05]  /*4ce0*/  BSYNC B4 ;  /* 0x0000000000047941 */ /* 0x000fea0003800000 */
.L_x_7344:
        /* <DEDUP_REMOVED lines=18> */
.L_x_7347:
[----:B------:R-:W-:Y:S02]  /*4e10*/  ISETP.GE.AND P0, PT, R13, RZ, PT ;  /* 0x000000ff0d00720c */ /* 0x000fe40003f06270 */
[----:B------:R-:W-:-:S11]  /*4e20*/  MOV R4, 0x3fd774eb ;  /* 0x3fd774eb00047802 */ /* 0x000fd60000000f00 */
[----:B------:R-:W-:-:S04]  /*4e30*/  @P0 FFMA.FTZ R3, R4, 0.93318945169448852539, -R3 ;  /* 0x3f6ee58104030823 */ /* 0x000fc80000010803 */
[----:B------:R-:W-:Y:S02]  /*4e40*/  @!P0 FFMA.FTZ R3, R4, 0.93318945169448852539, R3 ;  /* 0x3f6ee58104038823 */ /* 0x000fe40000010003 */
.L_x_7348:
[----:B------:R-:W-:Y:S05]  /*4e50*/  BSYNC B1 ;  /* 0x0000000000017941 */ /* 0x000fea0003800000 */
.L_x_7346:
        /* <DEDUP_REMOVED lines=11> */
.L_x_7330:
        /* <DEDUP_REMOVED lines=23> */
.L_x_7352:
[----:B------:R-:W-:Y:S05]  /*5080*/  BSYNC B4 ;  /* 0x0000000000047941 */ /* 0x000fea0003800000 */
.L_x_7351:
        /* <DEDUP_REMOVED lines=24> */
.L_x_7350:
        /* <DEDUP_REMOVED lines=12> */
.L_x_7354:
[----:B------:R-:W-:Y:S05]  /*52d0*/  BSYNC B4 ;  /* 0x0000000000047941 */ /* 0x000fea0003800000 */
.L_x_7353:
        /* <DEDUP_REMOVED lines=38> */
.L_x_7349:
        /* <DEDUP_REMOVED lines=33> */
.L_x_7356:
[----:B------:R-:W-:Y:S05]  /*5750*/  BSYNC B4 ;  /* 0x0000000000047941 */ /* 0x000fea0003800000 */
.L_x_7355:
        /* <DEDUP_REMOVED lines=21> */
.L_x_7338:
[----:B------:R-:W-:Y:S05]  /*58b0*/  BSYNC B3 ;  /* 0x0000000000037941 */ /* 0x000fea0003800000 */
.L_x_7329:
[----:B------:R-:W-:Y:S01]  /*58c0*/  FADD.FTZ R18, R18, 0.69314718246459960938 ;  /* 0x3f31721812127421 */ /* 0x000fe20000010000 */
[----:B------:R-:W-:-:S04]  /*58d0*/  LOP3.LUT R12, R3, 0x80000000, R20, 0xb8, !PT ;  /* 0x80000000030c7812 */ /* 0x000fc800078eb814 */
[----:B------:R-:W-:Y:S01]  /*58e0*/  LOP3.LUT R13, R18, 0x80000000, R21, 0xb8, !PT ;  /* 0x80000000120d7812 */ /* 0x000fe200078eb815 */
[----:B------:R-:W-:Y:S05]  /*58f0*/  BRA `(.L_x_7295) ;  /* 0x000000f000007947 */ /* 0x000fea0003800000 */
.L_x_7296:
        /* <DEDUP_REMOVED lines=15> */
.L_x_7295:
[----:B------:R-:W-:Y:S05]  /*59f0*/  BSYNC B0 ;  /* 0x0000000000007941 */ /* 0x000fea0003800000 */
.L_x_7294:
[----:B------:R-:W-:Y:S01]  /*5a00*/  WARPSYNC 0xffffffff ;  /* 0xffffffff00007948 */ /* 0x000fe20003800000 */
[----:B------:R-:W-:Y:S01]  /*5a10*/  IADD3 R3, R25, 0x100, RZ ;  /* 0x0000010019037810 */ /* 0x000fe20007ffe0ff */
[----:B------:R-:W-:Y:S01]  /*5a20*/  BSSY B0, `(.L_x_7357) ;  /* 0x00002be000007945 */ /* 0x000fe20003800000 */
[----:B0-----:R-:W-:Y:S01]  /*5a30*/  HFMA2.MMA R9, -RZ, RZ, 0, 0 ;  /* 0x00000000ff097435 */ /* 0x001fe200000001ff */
[----:B-----5:R-:W-:Y:S01]  /*5a40*/  CS2R R18, SRZ ;  /* 0x0000000000127805 */ /* 0x020fe2000001ff00 */
[----:B------:R-:W-:-:S13]  /*5a50*/  ISETP.GE.AND P0, PT, R3, R0, PT ;  /* 0x000000000300720c */ /* 0x000fda0003f06270 */
[----:B------:R-:W-:Y:S05]  /*5a60*/  @P0 BRA `(.L_x_7358) ;  /* 0x00002b9000000947 */ /* 0x000fea0003800000 */
[----:B------:R-:W-:Y:S01]  /*5a70*/  FSETP.GTU.FTZ.AND P0, PT, |R11|, +INF , PT ;  /* 0x7f8000000b00780b */ /* 0x000fe20003f1c200 */
[C---:B------:R-:W-:Y:S01]  /*5a80*/  FADD.FTZ R20, |R10|.reuse, -RZ ;  /* 0x800000ff0a147221 */ /* 0x040fe20000010200 */
        /* <DEDUP_REMOVED lines=36> */
[----:B------:R-:W-:Y:S02]  /*5cd0*/  FSETP.NEU.FTZ.AND P2, PT, R18, RZ, PT ;  /* 0x000000ff1200720b */ /* 0x000fe40003f5d000 */
        /* <DEDUP_REMOVED lines=71> */
.L_x_7364:
        /* <DEDUP_REMOVED lines=10> */
.L_x_7366:
[----:B------:R-:W-:-:S04]  /*61f0*/  FADD.FTZ R7, -R3, R6 ;  /* 0x0000000603077221 */ /* 0x000fc80000010100 */
[----:B------:R-:W-:Y:S02]  /*6200*/  FMUL.FTZ R7, R7, 0.5 ;  /* 0x3f00000007077820 */ /* 0x000fe40000410000 */
.L_x_7367:
[----:B------:R-:W-:Y:S05]  /*6210*/  BSYNC B2 ;  /* 0x0000000000027941 */ /* 0x000fea0003800000 */
.L_x_7365:
        /* <DEDUP_REMOVED lines=11> */
.L_x_7369:
[----:B------:R-:W-:-:S04]  /*62d0*/  FADD.FTZ R8, R5, -R8 ;  /* 0x8000000805087221 */ /* 0x000fc80000010000 */
[----:B------:R-:W-:Y:S02]  /*62e0*/  FMUL.FTZ R8, R8, 0.5 ;  /* 0x3f00000008087820 */ /* 0x000fe40000410000 */
.L_x_7370:
[----:B------:R-:W-:Y:S05]  /*62f0*/  BSYNC B2 ;  /* 0x0000000000027941 */ /* 0x000fea0003800000 */
.L_x_7368:
        /* <DEDUP_REMOVED lines=35> */
.L_x_7363:
[----:B------:R0:W1:Y:S02]  /*6530*/  MUFU.SQRT R24, R21 ;  /* 0x0000001500187308 */ /* 0x0000640000002000 */
.L_x_7362:
[----:B------:R-:W-:Y:S05]  /*6540*/  BSYNC B1 ;  /* 0x0000000000017941 */ /* 0x000fea0003800000 */
.L_x_7361:
        /* <DEDUP_REMOVED lines=35> */
.L_x_7374:
        /* <DEDUP_REMOVED lines=17> */
.L_x_7380:
[----:B------:R-:W-:-:S04]  /*6890*/  FADD.FTZ R3, -R3, R6 ;  /* 0x0000000603037221 */ /* 0x000fc80000010100 */
[----:B------:R-:W-:Y:S02]  /*68a0*/  FMUL.FTZ R3, R3, 0.5 ;  /* 0x3f00000003037820 */ /* 0x000fe40000410000 */
.L_x_7381:
[----:B------:R-:W-:Y:S05]  /*68b0*/  BSYNC B4 ;  /* 0x0000000000047941 */ /* 0x000fea0003800000 */
.L_x_7379:
        /* <DEDUP_REMOVED lines=10> */
.L_x_7383:
[----:B------:R-:W-:-:S04]  /*6960*/  FADD.FTZ R4, -R4, R5 ;  /* 0x0000000504047221 */ /* 0x000fc80000010100 */
[----:B------:R-:W-:Y:S02]  /*6970*/  FMUL.FTZ R4, R4, 0.5 ;  /* 0x3f00000004047820 */ /* 0x000fe40000410000 */
.L_x_7384:
[----:B------:R-:W-:Y:S05]  /*6980*/  BSYNC B4 ;  /* 0x0000000000047941 */ /* 0x000fea0003800000 */
.L_x_7382:
[----:B------:R-:W-:Y:S02]  /*6990*/  FADD.FTZ R4, R4, R3 ;  /* 0x0000000304047221 */ /* 0x000fe40000010000 */
[----:B------:R-:W-:-:S04]  /*69a0*/  FADD.FTZ R19, R20, R19 ;  /* 0x0000001314137221 */ /* 0x000fc80000010000 */
[----:B------:R-:W-:-:S06]  /*69b0*/  FMUL.FTZ R19, R19, R4 ;  /* 0x0000000413137220 */ /* 0x000fcc0000410000 */
[----:B------:R-:W2:Y:S01]  /*69c0*/  MUFU.SQRT R19, R19 ;  /* 0x0000001300137308 */ /* 0x000ea20000002000 */
[----:B------:R-:W-:Y:S05]  /*69d0*/  BRA `(.L_x_7385) ;  /* 0x0000012000007947 */ /* 0x000fea0003800000 */
.L_x_7378:
        /* <DEDUP_REMOVED lines=12> */
.L_x_7377:
[----:B------:R-:W-:Y:S01]  /*6aa0*/  FADD.FTZ R3, R19, 1 ;  /* 0x3f80000013037421 */ /* 0x000fe20000010000 */
[----:B------:R-:W-:Y:S01]  /*6ab0*/  MUFU.SQRT R4, R21 ;  /* 0x0000001500047308 */ /* 0x000fe20000002000 */
[----:B------:R-:W-:Y:S02]  /*6ac0*/  MOV R20, 0x3f800000 ;  /* 0x3f80000000147802 */ /* 0x000fe40000000f00 */
[----:B------:R-:W-:-:S06]  /*6ad0*/  FMUL.FTZ R3, R3, 0.5 ;  /* 0x3f00000003037820 */ /* 0x000fcc0000410000 */
[----:B------:R-:W2:Y:S02]  /*6ae0*/  MUFU.SQRT R3, R3 ;  /* 0x0000000300037308 */ /* 0x000ea40000002000 */
[----:B--2---:R-:W-:-:S06]  /*6af0*/  FMUL.FTZ R19, R4, R3 ;  /* 0x0000000304137220 */ /* 0x004fcc0000410000 */
.L_x_7385:
[----:B------:R-:W-:Y:S05]  /*6b00*/  BSYNC B2 ;  /* 0x0000000000027941 */ /* 0x000fea0003800000 */
.L_x_7376:
[----:B------:R-:W-:Y:S05]  /*6b10*/  BRA `(.L_x_7386) ;  /* 0x0000002000007947 */ /* 0x000fea0003800000 */
.L_x_7373:
[----:B------:R-:W-:Y:S02]  /*6b20*/  FMUL.FTZ R19, R19, 16777216 ;  /* 0x4b80000013137820 */ /* 0x000fe40000410000 */
[----:B------:R-:W-:Y:S02]  /*6b30*/  FMUL.FTZ R20, R20, 16777216 ;  /* 0x4b80000014147820 */ /* 0x000fe40000410000 */
.L_x_7386:
[----:B------:R-:W-:Y:S05]  /*6b40*/  BSYNC B1 ;  /* 0x0000000000017941 */ /* 0x000fea0003800000 */
.L_x_7372:
        /* <DEDUP_REMOVED lines=16> */
[----:B01----:R-:W-:Y:S05]  /*6c50*/  CALL.REL.NOINC `($__internal_9_$__cuda_sm3x_div_rn_ftz_f32_slowpath) ;  /* 0x000047e000007944 */ /* 0x003fea0003c00000 */
.L_x_7388:
[----:B------:R-:W-:Y:S05]  /*6c60*/  BSYNC B4 ;  /* 0x0000000000047941 */ /* 0x000fea0003800000 */
.L_x_7387:
        /* <DEDUP_REMOVED lines=18> */
.L_x_7390:
[----:B------:R-:W-:Y:S02]  /*6d90*/  ISETP.GE.AND P0, PT, R19, RZ, PT ;  /* 0x000000ff1300720c */ /* 0x000fe40003f06270 */
[----:B------:R-:W-:-:S11]  /*6da0*/  MOV R4, 0x3fd774eb ;  /* 0x3fd774eb00047802 */ /* 0x000fd60000000f00 */
[----:B------:R-:W-:-:S04]  /*6db0*/  @P0 FFMA.FTZ R3, R4, 0.93318945169448852539, -R3 ;  /* 0x3f6ee58104030823 */ /* 0x000fc80000010803 */
[----:B------:R-:W-:Y:S02]  /*6dc0*/  @!P0 FFMA.FTZ R3, R4, 0.93318945169448852539, R3 ;  /* 0x3f6ee58104038823 */ /* 0x000fe40000010003 */
.L_x_7391:
[----:B------:R-:W-:Y:S05]  /*6dd0*/  BSYNC B1 ;  /* 0x0000000000017941 */ /* 0x000fea0003800000 */
.L_x_7389:
        /* <DEDUP_REMOVED lines=10> */
.L_x_7375:
[----:B------:R-:W-:Y:S05]  /*6e80*/  BSYNC B3 ;  /* 0x0000000000037941 */ /* 0x000fea0003800000 */
.L_x_7371:
[----:B------:R-:W-:Y:S02]  /*6e90*/  LOP3.LUT R18, R7, 0x80000000, R10, 0xb8, !PT ;  /* 0x8000000007127812 */ /* 0x000fe400078eb80a */
[----:B-1----:R-:W-:Y:S01]  /*6ea0*/  LOP3.LUT R19, R24, 0x80000000, R11, 0xb8, !PT ;  /* 0x8000000018137812 */ /* 0x002fe200078eb80b */
[----:B------:R-:W-:Y:S05]  /*6eb0*/  BRA `(.L_x_7358) ;  /* 0x0000174000007947 */ /* 0x000fea0003800000 */
.L_x_7360:
        /* <DEDUP_REMOVED lines=30> */
.L_x_7397:
[----:B------:R-:W-:Y:S05]  /*70a0*/  BSYNC B4 ;  /* 0x0000000000047941 */ /* 0x000fea0003800000 */
.L_x_7396:
        /* <DEDUP_REMOVED lines=18> */
.L_x_7399:
[----:B------:R-:W-:Y:S02]  /*71d0*/  ISETP.GE.AND P0, PT, R24, RZ, PT ;  /* 0x000000ff1800720c */ /* 0x000fe40003f06270 */
[----:B------:R-:W-:-:S11]  /*71e0*/  MOV R4, 0x3fd774eb ;  /* 0x3fd774eb00047802 */ /* 0x000fd60000000f00 */
[----:B------:R-:W-:-:S04]  /*71f0*/  @P0 FFMA.FTZ R3, R4, 0.93318945169448852539, -R3 ;  /* 0x3f6ee58104030823 */ /* 0x000fc80000010803 */
[----:B------:R-:W-:Y:S02]  /*7200*/  @!P0 FFMA.FTZ R3, R4, 0.93318945169448852539, R3 ;  /* 0x3f6ee58104038823 */ /* 0x000fe40000010003 */
.L_x_7400:
[----:B------:R-:W-:Y:S05]  /*7210*/  BSYNC B1 ;  /* 0x0000000000017941 */ /* 0x000fea0003800000 */
.L_x_7398:
        /* <DEDUP_REMOVED lines=13> */
.L_x_7395:
        /* <DEDUP_REMOVED lines=12> */
.L_x_7403:
[----:B------:R-:W-:Y:S05]  /*73b0*/  BSYNC B4 ;  /* 0x0000000000047941 */ /* 0x000fea0003800000 */
.L_x_7402:
        /* <DEDUP_REMOVED lines=18> */
.L_x_7405:
[----:B------:R-:W-:Y:S02]  /*74e0*/  ISETP.GE.AND P0, PT, R24, RZ, PT ;  /* 0x000000ff1800720c */ /* 0x000fe40003f06270 */
[----:B------:R-:W-:-:S11]  /*74f0*/  MOV R4, 0x3fd774eb ;  /* 0x3fd774eb00047802 */ /* 0x000fd60000000f00 */
[----:B------:R-:W-:-:S04]  /*7500*/  @P0 FFMA.FTZ R3, R4, 0.93318945169448852539, -R3 ;  /* 0x3f6ee58104030823 */ /* 0x000fc80000010803 */
[----:B------:R-:W-:Y:S02]  /*7510*/  @!P0 FFMA.FTZ R3, R4, 0.93318945169448852539, R3 ;  /* 0x3f6ee58104038823 */ /* 0x000fe40000010003 */
.L_x_7406:
[----:B------:R-:W-:Y:S05]  /*7520*/  BSYNC B1 ;  /* 0x0000000000017941 */ /* 0x000fea0003800000 */
.L_x_7404:
        /* <DEDUP_REMOVED lines=27> */
.L_x_7394:
[----:B------:R-:W-:Y:S01]  /*76e0*/  FMUL.FTZ R3, R11, -0.36787945032119750977 ;  /* 0xbebc5ab20b037820 */ /* 0x000fe20000410000 */
[----:B------:R-:W0:Y:S01]  /*76f0*/  MUFU.RCP R19, R18 ;  /* 0x0000001200137308 */ /* 0x000e220000001000 */
        /* <DEDUP_REMOVED lines=18> */
[----:B------:R-:W-:Y:S01]  /*7820*/  FFMA R3, R19, R4, R19 ;  /* 0x0000000413037223 */ /* 0x000fe20000000013 */
[----:B------:R-:W-:Y:S02]  /*7830*/  MOV R4, 0x3f800000 ;  /* 0x3f80000000047802 */ /* 0x000fe40000000f00 */
        /* <DEDUP_REMOVED lines=11> */
.L_x_7408:
[----:B------:R-:W-:Y:S05]  /*78f0*/  BSYNC B4 ;  /* 0x0000000000047941 */ /* 0x000fea0003800000 */
.L_x_7407:
        /* <DEDUP_REMOVED lines=18> */
.L_x_7410:
[----:B------:R-:W-:Y:S02]  /*7a20*/  ISETP.GE.AND P0, PT, R24, RZ, PT ;  /* 0x000000ff1800720c */ /* 0x000fe40003f06270 */
[----:B------:R-:W-:-:S11]  /*7a30*/  MOV R4, 0x3fd774eb ;  /* 0x3fd774eb00047802 */ /* 0x000fd60000000f00 */
[----:B------:R-:W-:-:S04]  /*7a40*/  @P0 FFMA.FTZ R3, R4, 0.93318945169448852539, -R3 ;  /* 0x3f6ee58104030823 */ /* 0x000fc80000010803 */
[----:B------:R-:W-:Y:S02]  /*7a50*/  @!P0 FFMA.FTZ R3, R4, 0.93318945169448852539, R3 ;  /* 0x3f6ee58104038823 */ /* 0x000fe40000010003 */
.L_x_7411:
[----:B------:R-:W-:Y:S05]  /*7a60*/  BSYNC B1 ;  /* 0x0000000000017941 */ /* 0x000fea0003800000 */
.L_x_7409:
        /* <DEDUP_REMOVED lines=11> */
.L_x_7393:
        /* <DEDUP_REMOVED lines=23> */
.L_x_7415:
[----:B------:R-:W-:Y:S05]  /*7c90*/  BSYNC B4 ;  /* 0x0000000000047941 */ /* 0x000fea0003800000 */
.L_x_7414:
        /* <DEDUP_REMOVED lines=24> */
.L_x_7413:
        /* <DEDUP_REMOVED lines=12> */
.L_x_7417:
[----:B------:R-:W-:Y:S05]  /*7ee0*/  BSYNC B4 ;  /* 0x0000000000047941 */ /* 0x000fea0003800000 */
.L_x_7416:
        /* <DEDUP_REMOVED lines=38> */
.L_x_7412:
        /* <DEDUP_REMOVED lines=21> */
[----:B------:R-:W-:Y:S02]  /*82a0*/  HFMA2.MMA R4, -RZ, RZ, 1.875, 0 ;  /* 0x3f800000ff047435 */ /* 0x000fe400000001ff */
        /* <DEDUP_REMOVED lines=11> */
.L_x_7419:
[----:B------:R-:W-:Y:S05]  /*8360*/  BSYNC B4 ;  /* 0x0000000000047941 */ /* 0x000fea0003800000 */
.L_x_7418:
        /* <DEDUP_REMOVED lines=21> */
.L_x_7401:
[----:B------:R-:W-:Y:S05]  /*84c0*/  BSYNC B3 ;  /* 0x0000000000037941 */ /* 0x000fea0003800000 */
.L_x_7392:
[----:B------:R-:W-:Y:S01]  /*84d0*/  FADD.FTZ R4, R19, 0.69314718246459960938 ;  /* 0x3f31721813047421 */ /* 0x000fe20000010000 */
[----:B------:R-:W-:-:S04]  /*84e0*/  LOP3.LUT R18, R3, 0x80000000, R10, 0xb8, !PT ;  /* 0x8000000003127812 */ /* 0x000fc800078eb80a */
[----:B------:R-:W-:Y:S01]  /*84f0*/  LOP3.LUT R19, R4, 0x80000000, R11, 0xb8, !PT ;  /* 0x8000000004137812 */ /* 0x000fe200078eb80b */
[----:B------:R-:W-:Y:S05]  /*8500*/  BRA `(.L_x_7358) ;  /* 0x000000f000007947 */ /* 0x000fea0003800000 */
.L_x_7359:
        /* <DEDUP_REMOVED lines=15> */
.L_x_7358:
[----:B------:R-:W-:Y:S05]  /*8600*/  BSYNC B0 ;  /* 0x0000000000007941 */ /* 0x000fea0003800000 */
.L_x_7357:
[----:B------:R-:W-:Y:S01]  /*8610*/  WARPSYNC 0xffffffff ;  /* 0xffffffff00007948 */ /* 0x000fe20003800000 */
[----:B------:R-:W-:Y:S01]  /*8620*/  IADD3 R3, R25, 0x180, RZ ;  /* 0x0000018019037810 */ /* 0x000fe20007ffe0ff */
[----:B------:R-:W-:Y:S01]  /*8630*/  BSSY B0, `(.L_x_7420) ;  /* 0x00002bd000007945 */ /* 0x000fe20003800000 */
[----:B------:R-:W-:Y:S02]  /*8640*/  HFMA2.MMA R8, -RZ, RZ, 0, 0 ;  /* 0x00000000ff087435 */ /* 0x000fe400000001ff */
        /* <DEDUP_REMOVED lines=24> */
[----:B0-----:R-:W-:Y:S02]  /*87d0*/  FADD.FTZ R21, |R11|, -RZ ;  /* 0x800000ff0b157221 */ /* 0x001fe40000010200 */
        /* <DEDUP_REMOVED lines=87> */
.L_x_7427:
        /* <DEDUP_REMOVED lines=10> */
.L_x_7429:
[----:B------:R-:W-:-:S04]  /*8df0*/  FADD.FTZ R7, -R3, R6 ;  /* 0x0000000603077221 */ /* 0x000fc80000010100 */
[----:B------:R-:W-:Y:S02]  /*8e00*/  FMUL.FTZ R7, R7, 0.5 ;  /* 0x3f00000007077820 */ /* 0x000fe40000410000 */
.L_x_7430:
[----:B------:R-:W-:Y:S05]  /*8e10*/  BSYNC B2 ;  /* 0x0000000000027941 */ /* 0x000fea0003800000 */
.L_x_7428:
        /* <DEDUP_REMOVED lines=11> */
.L_x_7432:
[----:B------:R-:W-:-:S04]  /*8ed0*/  FADD.FTZ R8, R5, -R8 ;  /* 0x8000000805087221 */ /* 0x000fc80000010000 */
[----:B------:R-:W-:Y:S02]  /*8ee0*/  FMUL.FTZ R8, R8, 0.5 ;  /* 0x3f00000008087820 */ /* 0x000fe40000410000 */
.L_x_7433:
[----:B------:R-:W-:Y:S05]  /*8ef0*/  BSYNC B2 ;  /* 0x0000000000027941 */ /* 0x000fea0003800000 */
.L_x_7431:
        /* <DEDUP_REMOVED lines=35> */
.L_x_7426:
[----:B------:R0:W1:Y:S02]  /*9130*/  MUFU.SQRT R20, R11 ;  /* 0x0000000b00147308 */ /* 0x0000640000002000 */
.L_x_7425:
[----:B------:R-:W-:Y:S05]  /*9140*/  BSYNC B1 ;  /* 0x0000000000017941 */ /* 0x000fea0003800000 */
.L_x_7424:
        /* <DEDUP_REMOVED lines=35> */
.L_x_7437:
        /* <DEDUP_REMOVED lines=17> */
.L_x_7443:
[----:B------:R-:W-:-:S04]  /*9490*/  FADD.FTZ R3, -R3, R6 ;  /* 0x0000000603037221 */ /* 0x000fc80000010100 */
[----:B------:R-:W-:Y:S02]  /*94a0*/  FMUL.FTZ R3, R3, 0.5 ;  /* 0x3f00000003037820 */ /* 0x000fe40000410000 */
.L_x_7444:
[----:B------:R-:W-:Y:S05]  /*94b0*/  BSYNC B4 ;  /* 0x0000000000047941 */ /* 0x000fea0003800000 */
.L_x_7442:
        /* <DEDUP_REMOVED lines=10> */
.L_x_7446:
[----:B------:R-:W-:-:S04]  /*9560*/  FADD.FTZ R4, -R4, R5 ;  /* 0x0000000504047221 */ /* 0x000fc80000010100 */
[----:B------:R-:W-:Y:S02]  /*9570*/  FMUL.FTZ R4, R4, 0.5 ;  /* 0x3f00000004047820 */ /* 0x000fe40000410000 */
.L_x_7447:
[----:B------:R-:W-:Y:S05]  /*9580*/  BSYNC B4 ;  /* 0x0000000000047941 */ /* 0x000fea0003800000 */
.L_x_7445:
[----:B------:R-:W-:Y:S02]  /*9590*/  FADD.FTZ R4, R4, R3 ;  /* 0x0000000304047221 */ /* 0x000fe40000010000 */
[----:B------:R-:W-:-:S04]  /*95a0*/  FADD.FTZ R9, R10, R9 ;  /* 0x000000090a097221 */ /* 0x000fc80000010000 */
[----:B------:R-:W-:-:S06]  /*95b0*/  FMUL.FTZ R9, R9, R4 ;  /* 0x0000000409097220 */ /* 0x000fcc0000410000 */
[----:B------:R-:W2:Y:S01]  /*95c0*/  MUFU.SQRT R9, R9 ;  /* 0x0000000900097308 */ /* 0x000ea20000002000 */
[----:B------:R-:W-:Y:S05]  /*95d0*/  BRA `(.L_x_7448) ;  /* 0x0000012000007947 */ /* 0x000fea0003800000 */
.L_x_7441:
        /* <DEDUP_REMOVED lines=12> */
.L_x_7440:
[----:B------:R-:W-:Y:S01]  /*96a0*/  FADD.FTZ R3, R9, 1 ;  /* 0x3f80000009037421 */ /* 0x000fe20000010000 */
[----:B------:R-:W-:Y:S01]  /*96b0*/  MUFU.SQRT R4, R11 ;  /* 0x0000000b00047308 */ /* 0x000fe20000002000 */
[----:B------:R-:W-:Y:S02]  /*96c0*/  MOV R10, 0x3f800000 ;  /* 0x3f800000000a7802 */ /* 0x000fe40000000f00 */
[----:B------:R-:W-:-:S06]  /*96d0*/  FMUL.FTZ R3, R3, 0.5 ;  /* 0x3f00000003037820 */ /* 0x000fcc0000410000 */
[----:B------:R-:W2:Y:S02]  /*96e0*/  MUFU.SQRT R3, R3 ;  /* 0x0000000300037308 */ /* 0x000ea40000002000 */
[----:B--2---:R-:W-:-:S06]  /*96f0*/  FMUL.FTZ R9, R4, R3 ;  /* 0x0000000304097220 */ /* 0x004fcc0000410000 */
.L_x_7448:
[----:B------:R-:W-:Y:S05]  /*9700*/  BSYNC B2 ;  /* 0x0000000000027941 */ /* 0x000fea0003800000 */
.L_x_7439:
[----:B------:R-:W-:Y:S05]  /*9710*/  BRA `(.L_x_7449) ;  /* 0x0000002000007947 */ /* 0x000fea0003800000 */
.L_x_7436:
[----:B------:R-:W-:Y:S02]  /*9720*/  FMUL.FTZ R9, R9, 16777216 ;  /* 0x4b80000009097820 */ /* 0x000fe40000410000 */
[----:B------:R-:W-:Y:S02]  /*9730*/  FMUL.FTZ R10, R10, 16777216 ;  /* 0x4b8000000a0a7820 */ /* 0x000fe40000410000 */
.L_x_7449:
[----:B------:R-:W-:Y:S05]  /*9740*/  BSYNC B1 ;  /* 0x0000000000017941 */ /* 0x000fea0003800000 */
.L_x_7435:
        /* <DEDUP_REMOVED lines=17> */
.L_x_7451:
[----:B------:R-:W-:Y:S05]  /*9860*/  BSYNC B4 ;  /* 0x0000000000047941 */ /* 0x000fea0003800000 */
.L_x_7450:
        /* <DEDUP_REMOVED lines=18> */
.L_x_7453:
[----:B------:R-:W-:Y:S02]  /*9990*/  ISETP.GE.AND P0, PT, R9, RZ, PT ;  /* 0x000000ff0900720c */ /* 0x000fe40003f06270 */
[----:B------:R-:W-:-:S11]  /*99a0*/  MOV R4, 0x3fd774eb ;  /* 0x3fd774eb00047802 */ /* 0x000fd60000000f00 */
[----:B------:R-:W-:-:S04]  /*99b0*/  @P0 FFMA.FTZ R3, R4, 0.93318945169448852539, -R3 ;  /* 0x3f6ee58104030823 */ /* 0x000fc80000010803 */
[----:B------:R-:W-:Y:S02]  /*99c0*/  @!P0 FFMA.FTZ R3, R4, 0.93318945169448852539, R3 ;  /* 0x3f6ee58104038823 */ /* 0x000fe40000010003 */
.L_x_7454:
[----:B------:R-:W-:Y:S05]  /*99d0*/  BSYNC B1 ;  /* 0x0000000000017941 */ /* 0x000fea0003800000 */
.L_x_7452:
        /* <DEDUP_REMOVED lines=10> */
.L_x_7438:
[----:B------:R-:W-:Y:S05]  /*9a80*/  BSYNC B3 ;  /* 0x0000000000037941 */ /* 0x000fea0003800000 */
.L_x_7434:
[----:B------:R-:W-:Y:S02]  /*9a90*/  LOP3.LUT R8, R7, 0x80000000, R16, 0xb8, !PT ;  /* 0x8000000007087812 */ /* 0x000fe400078eb810 */
[----:B-1----:R-:W-:Y:S01]  /*9aa0*/  LOP3.LUT R9, R20, 0x80000000, R17, 0xb8, !PT ;  /* 0x8000000014097812 */ /* 0x002fe200078eb811 */
[----:B------:R-:W-:Y:S05]  /*9ab0*/  BRA `(.L_x_7421) ;  /* 0x0000174000007947 */ /* 0x000fea0003800000 */
.L_x_7423:
        /* <DEDUP_REMOVED lines=8> */
[----:B0-----:R-:W-:Y:S02]  /*9b40*/  FSEL R21, R9, R20, !P6 ;  /* 0x0000001409157208 */ /* 0x001fe40007000000 */
        /* <DEDUP_REMOVED lines=21> */
.L_x_7460:
[----:B------:R-:W-:Y:S05]  /*9ca0*/  BSYNC B4 ;  /* 0x0000000000047941 */ /* 0x000fea0003800000 */
.L_x_7459:
        /* <DEDUP_REMOVED lines=18> */
.L_x_7462:
[----:B------:R-:W-:Y:S02]  /*9dd0*/  ISETP.GE.AND P0, PT, R11, RZ, PT ;  /* 0x000000ff0b00720c */ /* 0x000fe40003f06270 */
[----:B------:R-:W-:-:S11]  /*9de0*/  MOV R4, 0x3fd774eb ;  /* 0x3fd774eb00047802 */ /* 0x000fd60000000f00 */
[----:B------:R-:W-:-:S04]  /*9df0*/  @P0 FFMA.FTZ R3, R4, 0.93318945169448852539, -R3 ;  /* 0x3f6ee58104030823 */ /* 0x000fc80000010803 */
[----:B------:R-:W-:Y:S02]  /*9e00*/  @!P0 FFMA.FTZ R3, R4, 0.93318945169448852539, R3 ;  /* 0x3f6ee58104038823 */ /* 0x000fe40000010003 */
.L_x_7463:
[----:B------:R-:W-:Y:S05]  /*9e10*/  BSYNC B1 ;  /* 0x0000000000017941 */ /* 0x000fea0003800000 */
.L_x_7461:
        /* <DEDUP_REMOVED lines=13> */
.L_x_7458:
        /* <DEDUP_REMOVED lines=12> */
.L_x_7466:
[----:B------:R-:W-:Y:S05]  /*9fb0*/  BSYNC B4 ;  /* 0x0000000000047941 */ /* 0x000fea0003800000 */
.L_x_7465:
        /* <DEDUP_REMOVED lines=18> */
.L_x_7468:
[----:B------:R-:W-:Y:S02]  /*a0e0*/  ISETP.GE.AND P0, PT, R11, RZ, PT ;  /* 0x000000ff0b00720c */ /* 0x000fe40003f06270 */
[----:B------:R-:W-:-:S11]  /*a0f0*/  MOV R4, 0x3fd774eb ;  /* 0x3fd774eb00047802 */ /* 0x000fd60000000f00 */
[----:B------:R-:W-:-:S04]  /*a100*/  @P0 FFMA.FTZ R3, R4, 0.93318945169448852539, -R3 ;  /* 0x3f6ee58104030823 */ /* 0x000fc80000010803 */
[----:B------:R-:W-:Y:S02]  /*a110*/  @!P0 FFMA.FTZ R3, R4, 0.93318945169448852539, R3 ;  /* 0x3f6ee58104038823 */ /* 0x000fe40000010003 */
.L_x_7469:
[----:B------:R-:W-:Y:S05]  /*a120*/  BSYNC B1 ;  /* 0x0000000000017941 */ /* 0x000fea0003800000 */
.L_x_7467:
        /* <DEDUP_REMOVED lines=27> */
.L_x_7457:
        /* <DEDUP_REMOVED lines=33> */
.L_x_7471:
[----:B------:R-:W-:Y:S05]  /*a4f0*/  BSYNC B4 ;  /* 0x0000000000047941 */ /* 0x000fea0003800000 */
.L_x_7470:
        /* <DEDUP_REMOVED lines=18> */
.L_x_7473:
[----:B------:R-:W-:Y:S02]  /*a620*/  ISETP.GE.AND P0, PT, R11, RZ, PT ;  /* 0x000000ff0b00720c */ /* 0x000fe40003f06270 */
[----:B------:R-:W-:-:S11]  /*a630*/  MOV R4, 0x3fd774eb ;  /* 0x3fd774eb00047802 */ /* 0x000fd60000000f00 */
[----:B------:R-:W-:-:S04]  /*a640*/  @P0 FFMA.FTZ R3, R4, 0.93318945169448852539, -R3 ;  /* 0x3f6ee58104030823 */ /* 0x000fc80000010803 */
[----:B------:R-:W-:Y:S02]  /*a650*/  @!P0 FFMA.FTZ R3, R4, 0.93318945169448852539, R3 ;  /* 0x3f6ee58104038823 */ /* 0x000fe40000010003 */
.L_x_7474:
[----:B------:R-:W-:Y:S05]  /*a660*/  BSYNC B1 ;  /* 0x0000000000017941 */ /* 0x000fea0003800000 */
.L_x_7472:
        /* <DEDUP_REMOVED lines=11> */
.L_x_7456:
        /* <DEDUP_REMOVED lines=16> */
[C---:B------:R-:W-:Y:S02]  /*a820*/  FFMA.FTZ R11, R9.reuse, R9, R4 ;  /* 0x00000009090b7223 */ /* 0x040fe40000010004 */
[----:B------:R-:W-:-:S04]  /*a830*/  FFMA R5, -R9, R6, R8 ;  /* 0x0000000609057223 */ /* 0x000fc80000000108 */
[----:B------:R-:W-:Y:S01]  /*a840*/  FFMA R3, R3, R5, R6 ;  /* 0x0000000503037223 */ /* 0x000fe20000000006 */
[----:B--2---:R-:W-:Y:S05]  /*a850*/  @!P0 BRA `(.L_x_7478) ;  /* 0x0000003000008947 */ /* 0x004fea0003800000 */
[----:B------:R-:W-:Y:S02]  /*a860*/  MOV R5, R9 ;  /* 0x0000000900057202 */ /* 0x000fe40000000f00 */
[----:B------:R-:W-:Y:S02]  /*a870*/  MOV R4, 0xa890 ;  /* 0x0000a89000047802 */ /* 0x000fe40000000f00 */
[----:B0-----:R-:W-:Y:S05]  /*a880*/  CALL.REL.NOINC `($__internal_9_$__cuda_sm3x_div_rn_ftz_f32_slowpath) ;  /* 0x00000bb000007944 */ /* 0x001fea0003c00000 */
.L_x_7478:
[----:B------:R-:W-:Y:S05]  /*a890*/  BSYNC B4 ;  /* 0x0000000000047941 */ /* 0x000fea0003800000 */
.L_x_7477:
        /* <DEDUP_REMOVED lines=24> */
.L_x_7476:
        /* <DEDUP_REMOVED lines=9> */
[----:B------:R-:W-:Y:S02]  /*aab0*/  MOV R5, R9 ;  /* 0x0000000900057202 */ /* 0x000fe40000000f00 */
[----:B------:R-:W-:Y:S02]  /*aac0*/  MOV R4, 0xaae0 ;  /* 0x0000aae000047802 */ /* 0x000fe40000000f00 */
[----:B0-----:R-:W-:Y:S05]  /*aad0*/  CALL.REL.NOINC `($__internal_9_$__cuda_sm3x_div_rn_ftz_f32_slowpath) ;  /* 0x0000096000007944 */ /* 0x001fea0003c00000 */
.L_x_7480:
[----:B------:R-:W-:Y:S05]  /*aae0*/  BSYNC B4 ;  /* 0x0000000000047941 */ /* 0x000fea0003800000 */
.L_x_7479:
        /* <DEDUP_REMOVED lines=38> */
.L_x_7475:
        /* <DEDUP_REMOVED lines=17> */
[----:B------:R-:W1:Y:S02]  /*ae60*/  MUFU.SQRT R7, R7 ;  /* 0x0000000700077308 */ /* 0x000e640000002000 */
[----:B-1----:R-:W-:Y:S01]  /*ae70*/  @P0 FMUL.FTZ R5, R7, R6 ;  /* 0x0000000607050220 */ /* 0x002fe20000410000 */
[----:B------:R-:W-:Y:S01]  /*ae80*/  FSETP.NEU.FTZ.AND P0, PT, R3, +INF , PT ;  /* 0x7f8000000300780b */ /* 0x000fe20003f1d000 */
[----:B------:R-:W-:-:S03]  /*ae90*/  FFMA R3, -R9, R4, 1 ;  /* 0x3f80000009037423 */ /* 0x000fc60000000104 */
[----:B------:R-:W-:Y:S01]  /*aea0*/  FSEL R5, R5, +INF , P0 ;  /* 0x7f80000005057808 */ /* 0x000fe20000000000 */
[----:B------:R-:W-:-:S04]  /*aeb0*/  FFMA R3, R4, R3, R4 ;  /* 0x0000000304037223 */ /* 0x000fc80000000004 */
[----:B------:R-:W-:Y:S01]  /*aec0*/  FFMA R4, R8, R3, RZ ;  /* 0x0000000308047223 */ /* 0x000fe200000000ff */
[----:B------:R-:W1:Y:S03]  /*aed0*/  MUFU.LG2 R5, R5 ;  /* 0x0000000500057308 */ /* 0x000e660000000c00 */
[----:B------:R-:W-:-:S04]  /*aee0*/  FFMA R6, -R9, R4, R8 ;  /* 0x0000000409067223 */ /* 0x000fc80000000108 */
[----:B------:R-:W-:Y:S01]  /*aef0*/  FFMA R3, R3, R6, R4 ;  /* 0x0000000603037223 */ /* 0x000fe20000000004 */
[----:B------:R-:W2:Y:S01]  /*af00*/  FCHK P0, R8, R9 ;  /* 0x0000000908007302 */ /* 0x000ea20000000000 */
[----:B-1----:R-:W-:Y:S01]  /*af10*/  FFMA.FTZ R20, R5, 0.69314718246459960938, R20 ;  /* 0x3f31721805147823 */ /* 0x002fe20000010014 */
[----:B--2---:R-:W-:Y:S06]  /*af20*/  @!P0 BRA `(.L_x_7482) ;  /* 0x0000003000008947 */ /* 0x004fec0003800000 */
[----:B------:R-:W-:Y:S02]  /*af30*/  MOV R5, R9 ;  /* 0x0000000900057202 */ /* 0x000fe40000000f00 */
[----:B------:R-:W-:Y:S02]  /*af40*/  MOV R4, 0xaf60 ;  /* 0x0000af6000047802 */ /* 0x000fe40000000f00 */
[----:B0-----:R-:W-:Y:S05]  /*af50*/  CALL.REL.NOINC `($__internal_9_$__cuda_sm3x_div_rn_ftz_f32_slowpath) ;  /* 0x000004e000007944 */ /* 0x001fea0003c00000 */
.L_x_7482:
[----:B------:R-:W-:Y:S05]  /*af60*/  BSYNC B4 ;  /* 0x0000000000047941 */ /* 0x000fea0003800000 */
.L_x_7481:
        /* <DEDUP_REMOVED lines=21> */
.L_x_7464:
[----:B------:R-:W-:Y:S05]  /*b0c0*/  BSYNC B3 ;  /* 0x0000000000037941 */ /* 0x000fea0003800000 */
.L_x_7455:
[----:B------:R-:W-:Y:S01]  /*b0d0*/  FADD.FTZ R20, R20, 0.69314718246459960938 ;  /* 0x3f31721814147421 */ /* 0x000fe20000010000 */
[----:B------:R-:W-:-:S04]  /*b0e0*/  LOP3.LUT R8, R3, 0x80000000, R16, 0xb8, !PT ;  /* 0x8000000003087812 */ /* 0x000fc800078eb810 */
[----:B------:R-:W-:Y:S01]  /*b0f0*/  LOP3.LUT R9, R20, 0x80000000, R17, 0xb8, !PT ;  /* 0x8000000014097812 */ /* 0x000fe200078eb811 */
[----:B------:R-:W-:Y:S05]  /*b100*/  BRA `(.L_x_7421) ;  /* 0x000000f000007947 */ /* 0x000fea0003800000 */
.L_x_7422:
        /* <DEDUP_REMOVED lines=15> */
.L_x_7421:
[----:B------:R-:W-:Y:S05]  /*b200*/  BSYNC B0 ;  /* 0x0000000000007941 */ /* 0x000fea0003800000 */
.L_x_7420:
[----:B------:R-:W-:Y:S01]  /*b210*/  WARPSYNC 0xffffffff ;  /* 0xffffffff00007948 */ /* 0x000fe20003800000 */
[----:B------:R-:W-:Y:S01]  /*b220*/  ISETP.GE.AND P0, PT, R25, R0, PT ;  /* 0x000000001900720c */ /* 0x000fe20003f06270 */
[----:B------:R-:W-:Y:S01]  /*b230*/  BSSY B0, `(.L_x_7483) ;  /* 0x0000018000007945 */ /* 0x000fe20003800000 */
[----:B------:R-:W-:Y:S11]  /*b240*/  BSSY B1, `(.L_x_7484) ;  /* 0x0000010000017945 */ /* 0x000ff60003800000 */
[----:B------:R-:W-:Y:S05]  /*b250*/  @P0 BRA `(.L_x_7485) ;  /* 0x000000e000000947 */ /* 0x000fea0003800000 */
[----:B------:R-:W1:Y:S01]  /*b260*/  S2R R25, SR_TID.X ;  /* 0x0000000000197919 */ /* 0x000e620000002100 */
[----:B------:R-:W-:Y:S01]  /*b270*/  HFMA2.MMA R5, -RZ, RZ, 0, 4.76837158203125e-07 ;  /* 0x00000008ff057435 */ /* 0x000fe200000001ff */
[----:B-1----:R-:W-:-:S02]  /*b280*/  LEA R4, R2, R25, 0x9 ;  /* 0x0000001902047211 */ /* 0x002fc400078e48ff */
[----:B------:R-:W-:-:S07]  /*b290*/  IADD3 R25, R25, 0x80, RZ ;  /* 0x0000008019197810 */ /* 0x000fce0007ffe0ff */
[----:B------:R-:W-:Y:S01]  /*b2a0*/  IMAD.WIDE.U32 R4, R4, R5, c[0x0][0x168] ;  /* 0x00005a0004047625 */ /* 0x000fe200078e0005 */
[----:B------:R-:W-:-:S04]  /*b2b0*/  ISETP.GE.AND P0, PT, R25, R0, PT ;  /* 0x000000001900720c */ /* 0x000fc80003f06270 */
[----:B------:R1:W-:Y:S09]  /*b2c0*/  STG.E.64 [R4.64], R14 ;  /* 0x0000000e04007986 */ /* 0x0003f2000c101b04 */
[----:B------:R-:W-:Y:S01]  /*b2d0*/  @P0 BREAK B1 ;  /* 0x0000000000010942 */ /* 0x000fe20003800000 */
[----:B------:R-:W-:Y:S05]  /*b2e0*/  @P0 BRA `(.L_x_7486) ;  /* 0x000000c000000947 */ /* 0x000fea0003800000 */
[----:B-1----:R-:W-:Y:S02]  /*b2f0*/  LEA R4, R2, R25, 0x9 ;  /* 0x0000001902047211 */ /* 0x002fe400078e48ff */
[----:B------:R-:W-:-:S02]  /*b300*/  MOV R5, 0x8 ;  /* 0x0000000800057802 */ /* 0x000fc40000000f00 */
[----:B------:R-:W-:-:S03]  /*b310*/  IADD3 R25, R25, 0x80, RZ ;  /* 0x0000008019197810 */ /* 0x000fc60007ffe0ff */
[----:B------:R-:W-:-:S05]  /*b320*/  IMAD.WIDE.U32 R4, R4, R5, c[0x0][0x168] ;  /* 0x00005a0004047625 */ /* 0x000fca00078e0005 */
[----:B------:R1:W-:Y:S02]  /*b330*/  STG.E.64 [R4.64], R12 ;  /* 0x0000000c04007986 */ /* 0x0003e4000c101b04 */
.L_x_7485:
[----:B------:R-:W-:Y:S05]  /*b340*/  BSYNC B1 ;  /* 0x0000000000017941 */ /* 0x000fea0003800000 */
.L_x_7484:
[----:B------:R-:W-:-:S13]  /*b350*/  ISETP.GE.AND P0, PT, R25, R0, PT ;  /* 0x000000001900720c */ /* 0x000fda0003f06270 */
[----:B-1----:R-:W-:Y:S02]  /*b360*/  @!P0 LEA R4, R2, R25, 0x9 ;  /* 0x0000001902048211 */ /* 0x002fe400078e48ff */
[----:B------:R-:W-:Y:S02]  /*b370*/  @!P0 MOV R5, 0x8 ;  /* 0x0000000800058802 */ /* 0x000fe40000000f00 */
[----:B------:R-:W-:-:S03]  /*b380*/  @!P0 IADD3 R25, R25, 0x80, RZ ;  /* 0x0000008019198810 */ /* 0x000fc60007ffe0ff */
[----:B------:R-:W-:-:S05]  /*b390*/  @!P0 IMAD.WIDE.U32 R4, R4, R5, c[0x0][0x168] ;  /* 0x00005a0004048625 */ /* 0x000fca00078e0005 */
[----:B------:R1:W-:Y:S02]  /*b3a0*/  @!P0 STG.E.64 [R4.64], R18 ;  /* 0x0000001204008986 */ /* 0x0003e4000c101b04 */
.L_x_7486:
[----:B------:R-:W-:Y:S05]  /*b3b0*/  BSYNC B0 ;  /* 0x0000000000007941 */ /* 0x000fea0003800000 */
.L_x_7483:
[----:B------:R-:W-:Y:S01]  /*b3c0*/  WARPSYNC 0xffffffff ;  /* 0xffffffff00007948 */ /* 0x000fe20003800000 */
[----:B------:R-:W-:-:S13]  /*b3d0*/  ISETP.GE.AND P0, PT, R25, R0, PT ;  /* 0x000000001900720c */ /* 0x000fda0003f06270 */
[----:B------:R-:W-:Y:S05]  /*b3e0*/  @P0 EXIT ;  /* 0x000000000000094d */ /* 0x000fea0003800000 */
[----:B------:R-:W-:Y:S01]  /*b3f0*/  HFMA2.MMA R3, -RZ, RZ, 0, 4.76837158203125e-07 ;  /* 0x00000008ff037435 */ /* 0x000fe200000001ff */
[----:B------:R-:W-:-:S09]  /*b400*/  LEA R2, R2, R25, 0x9 ;  /* 0x0000001902027211 */ /* 0x000fd200078e48ff */
[----:B------:R-:W-:-:S05]  /*b410*/  IMAD.WIDE.U32 R2, R2, R3, c[0x0][0x168] ;  /* 0x00005a0002027625 */ /* 0x000fca00078e0003 */
[----:B------:R-:W-:Y:S01]  /*b420*/  STG.E.64 [R2.64], R8 ;  /* 0x0000000802007986 */ /* 0x000fe2000c101b04 */
[----:B------:R-:W-:Y:S05]  /*b430*/  EXIT ;  /* 0x000000000000794d */ /* 0x000fea0003800000 */
        .weak           $__internal_9_$__cuda_sm3x_div_rn_ftz_f32_slowpath
        .type           $__internal_9_$__cuda_sm3x_div_rn_ftz_f32_slowpath,@function
        .size           $__internal_9_$__cuda_sm3x_div_rn_ftz_f32_slowpath,(.L_x_16336 - $__internal_9_$__cuda_sm3x_div_rn_ftz_f32_slowpath)
$__internal_9_$__cuda_sm3x_div_rn_ftz_f32_slowpath:
        /* <DEDUP_REMOVED lines=32> */
.L_x_7489:
[----:B------:R-:W-:Y:S05]  /*b640*/  BSYNC B2 ;  /* 0x0000000000027941 */ /* 0x000fea0003800000 */
.L_x_7488:
        /* <DEDUP_REMOVED lines=27> */
.L_x_7495:
[----:B------:R-:W-:Y:S02]  /*b800*/  LEA R5, R6, R5, 0x17 ;  /* 0x0000000506057211 */ /* 0x000fe400078eb8ff */
.L_x_7496:
[----:B------:R-:W-:Y:S05]  /*b810*/  BSYNC B2 ;  /* 0x0000000000027941 */ /* 0x000fea0003800000 */
.L_x_7494:
[----:B------:R-:W-:Y:S01]  /*b820*/  MOV R3, R5 ;  /* 0x0000000500037202 */ /* 0x000fe20000000f00 */
[----:B------:R-:W-:Y:S05]  /*b830*/  BRA `(.L_x_7497) ;  /* 0x0000008000007947 */ /* 0x000fea0003800000 */
.L_x_7493:
[----:B------:R-:W-:-:S04]  /*b840*/  LOP3.LUT R8, R5, 0x80000000, R8, 0x48, !PT ;  /* 0x8000000005087812 */ /* 0x000fc800078e4808 */
[----:B------:R-:W-:Y:S01]  /*b850*/  LOP3.LUT R3, R8, 0x7f800000, RZ, 0xfc, !PT ;  /* 0x7f80000008037812 */ /* 0x000fe200078efcff */
[----:B------:R-:W-:Y:S05]  /*b860*/  BRA `(.L_x_7497) ;  /* 0x0000005000007947 */ /* 0x000fea0003800000 */
.L_x_7492:
[----:B------:R-:W-:Y:S01]  /*b870*/  LOP3.LUT R3, R5, 0x80000000, R8, 0x48, !PT ;  /* 0x8000000005037812 */ /* 0x000fe200078e4808 */
[----:B------:R-:W-:Y:S05]  /*b880*/  BRA `(.L_x_7497) ;  /* 0x0000003000007947 */ /* 0x000fea0003800000 */
.L_x_7491:
[----:B------:R-:W0:Y:S01]  /*b890*/  MUFU.RSQ R3, -QNAN ;  /* 0xffc0000000037908 */ /* 0x000e220000001400 */
[----:B------:R-:W-:Y:S05]  /*b8a0*/  BRA `(.L_x_7497) ;  /* 0x0000001000007947 */ /* 0x000fea0003800000 */
.L_x_7490:
[----:B------:R-:W-:Y:S02]  /*b8b0*/  FADD.FTZ R3, R8, R5 ;  /* 0x0000000508037221 */ /* 0x000fe40000010000 */
.L_x_7497:
[----:B------:R-:W-:Y:S05]  /*b8c0*/  BSYNC B1 ;  /* 0x0000000000017941 */ /* 0x000fea0003800000 */
.L_x_7487:
[----:B------:R-:W-:-:S06]  /*b8d0*/  HFMA2.MMA R5, -RZ, RZ, 0, 0 ;  /* 0x00000000ff057435 */ /* 0x000fcc00000001ff */
[----:B------:R-:W-:Y:S05]  /*b8e0*/  RET.REL.NODEC R4 `(_ZN2at6native27unrolled_elementwise_kernelIZZZNS0_16asin_kernel_cudaERNS_18TensorIteratorBaseEENKUlvE_clEvENKUlvE0_clEvEUlN3c107complexIfEEE_St5arrayIPcLm2EELi4E23TrivialOffsetCalculatorILi1EjESE_NS0_6memory15LoadWithoutCastENSF_16StoreWithoutCastEEEviT_T0_T2_T3_T4_T5_) ;  /* 0xffff471004007950 */ /* 0x000fea0003c3ffff */
.L_x_7498:
        /* <DEDUP_REMOVED lines=9> */
.L_x_16336:


//--------------------- .text._ZN2at6native29vectorized_elementwise_kernelILi2EZZZNS0_16asin_kernel_cudaERNS_18TensorIteratorBaseEENKUlvE_clEvENKUlvE0_clEvEUlN3c107complexIfEEE_St5arrayIPcLm2EEEEviT0_T1_ --------------------------
	.section	.text._ZN2at6native29vectorized_elementwise_kernelILi2EZZZNS0_16asin_kernel_cudaERNS_18TensorIteratorBaseEENKUlvE_clEvENKUlvE0_clEvEUlN3c107complexIfEEE_St5arrayIPcLm2EEEEviT0_T1_,"ax",@progbits
	.sectioninfo	@"SHI_REGISTERS=37"
	.align	128
        .global         _ZN2at6native29vectorized_elementwise_kernelILi2EZZZNS0_16asin_kernel_cudaERNS_18TensorIteratorBaseEENKUlvE_clEvENKUlvE0_clEvEUlN3c107complexIfEEE_St5arrayIPcLm2EEEEviT0_T1_
        .type           _ZN2at6native29vectorized_elementwise_kernelILi2EZZZNS0_16asin_kernel_cudaERNS_18TensorIteratorBaseEENKUlvE_clEvENKUlvE0_clEvEUlN3c107complexIfEEE_St5arrayIPcLm2EEEEviT0_T1_,@function
        .size           _ZN2at6native29vectorized_elementwise_kernelILi2EZZZNS0_16asin_kernel_cudaERNS_18TensorIteratorBaseEENKUlvE_clEvENKUlvE0_clEvEUlN3c107complexIfEEE_St5arrayIPcLm2EEEEviT0_T1_,(.L_x_16337 - _ZN2at6native29vectorized_elementwise_kernelILi2EZZZNS0_16asin_kernel_cudaERNS_18TensorIteratorBaseEENKUlvE_clEvENKUlvE0_clEvEUlN3c107complexIfEEE_St5arrayIPcLm2EEEEviT0_T1_)
        .other          _ZN2at6native29vectorized_elementwise_kernelILi2EZZZNS0_16asin_kernel_cudaERNS_18TensorIteratorBaseEENKUlvE_clEvENKUlvE0_clEvEUlN3c107complexIfEEE_St5arrayIPcLm2EEEEviT0_T1_,@"STO_CUDA_ENTRY STV_DEFAULT"
_ZN2at6native29vectorized_elementwise_kernelILi2EZZZNS0_16asin_kernel_cudaERNS_18TensorIteratorBaseEENKUlvE_clEvENKUlvE0_clEvEUlN3c107complexIfEEE_St5arrayIPcLm2EEEEviT0_T1_:
.text._ZN2at6native29vectorized_elementwise_kernelILi2EZZZNS0_16asin_kernel_cudaERNS_18TensorIteratorBaseEENKUlvE_clEvENKUlvE0_clEvEUlN3c107complexIfEEE_St5arrayIPcLm2EEEEviT0_T1_:
[----:B------:R-:W-:Y:S02]  /*0000*/  MOV R1, c[0x0][0x28] ;  /* 0x00000a0000017a02 */ /* 0x000fe40000000f00 */
[----:B------:R-:W0:Y:S01]  /*0010*/  S2UR UR6, SR_CTAID.X ;  /* 0x00000000000679c3 */ /* 0x000e220000002500 */
[----:B------:R-:W-:Y:S02]  /*0020*/  ULDC UR4, c[0x0][0x160] ;  /* 0x0000580000047ab9 */ /* 0x000fe40000000800 */
[----:B------:R-:W-:Y:S02]  /*0030*/  ULDC.64 UR8, c[0x0][0x118] ;  /* 0x0000460000087ab9 */ /* 0x000fe40000000a00 */
[----:B0-----:R-:W-:-:S04]  /*0040*/  USHF.L.U32 UR6, UR6, 0xa, URZ ;  /* 0x0000000a06067899 */ /* 0x001fc8000800063f */
[----:B------:R-:W-:-:S04]  /*0050*/  UIADD3 UR4, -UR6, UR4, URZ ;  /* 0x0000000406047290 */ /* 0x000fc8000fffe13f */
[----:B------:R-:W-:-:S06]  /*0060*/  UISETP.GE.U32.AND UP0, UPT, UR4, 0x400, UPT ;  /* 0x000004000400788c */ /* 0x000fcc000bf06070 */
[----:B------:R-:W-:-:S13]  /*0070*/  PLOP3.LUT P0, PT, PT, PT, UP0, 0x80, 0x0 ;  /* 0x000000000000781c */ /* 0x000fda0003f0f008 */
[----:B------:R-:W-:Y:S05]  /*0080*/  @!P0 BRA `(.L_x_7499) ;  /* 0x00015e9000008947 */ /* 0x000fea0003800000 */
[----:B------:R-:W0:Y:S01]  /*0090*/  S2R R24, SR_TID.X ;  /* 0x0000000000187919 */ /* 0x000e220000002100 */
[----:B------:R-:W-:Y:S02]  /*00a0*/  UMOV UR7, 0x8 ;  /* 0x0000000800077882 */ /* 0x000fe40000000000 */
[----:B------:R-:W-:Y:S02]  /*00b0*/  ULDC.64 UR4, c[0x0][0x170] ;  /* 0x00005c0000047ab9 */ /* 0x000fe40000000a00 */
[----:B------:R-:W-:-:S06]  /*00c0*/  UIMAD.WIDE UR4, UR6, UR7, UR4 ;  /* 0x00000007060472a5 */ /* 0x000fcc000f8e0204 */
[----:B------:R-:W-:Y:S02]  /*00d0*/  MOV R2, UR4 ;  /* 0x0000000400027c02 */ /* 0x000fe40008000f00 */
[----:B------:R-:W-:-:S05]  /*00e0*/  MOV R3, UR5 ;  /* 0x0000000500037c02 */ /* 0x000fca0008000f00 */
[----:B0-----:R-:W-:-:S05]  /*00f0*/  IMAD.WIDE.U32 R2, R24, 0x10, R2 ;  /* 0x0000001018027825 */ /* 0x001fca00078e0002 */
[----:B------:R-:W2:Y:S04]  /*0100*/  LDG.E.128 R4, [R2.64] ;  /* 0x0000000802047981 */ /* 0x000ea8000c1e1d00 */
[----:B------:R0:W5:Y:S04]  /*0110*/  LDG.E.128 R8, [R2.64+0x800] ;  /* 0x0008000802087981 */ /* 0x000168000c1e1d00 */
[----:B------:R0:W5:Y:S04]  /*0120*/  LDG.E.128 R12, [R2.64+0x1000] ;  /* 0x00100008020c7981 */ /* 0x000168000c1e1d00 */
[----:B------:R0:W5:Y:S01]  /*0130*/  LDG.E.128 R16, [R2.64+0x1800] ;  /* 0x0018000802107981 */ /* 0x000162000c1e1d00 */
[----:B------:R-:W-:Y:S01]  /*0140*/  BSSY B2, `(.L_x_7500) ;  /* 0x00002ba000027945 */ /* 0x000fe20003800000 */
[----:B--2---:R-:W-:Y:S01]  /*0150*/  MOV R32, R5 ;  /* 0x0000000500207202 */ /* 0x004fe20000000f00 */
[C---:B------:R-:W-:Y:S01]  /*0160*/  FADD.FTZ R25, |R4|.reuse, -RZ ;  /* 0x800000ff04197221 */ /* 0x040fe20000010200 */
[----:B------:R-:W-:-:S02]  /*0170*/  FSETP.GTU.FTZ.AND P1, PT, |R4|, +INF , PT ;  /* 0x7f8000000400780b */ /* 0x000fc40003f3c200 */
[----:B------:R-:W-:Y:S02]  /*0180*/  FSETP.GTU.FTZ.AND P0, PT, |R32|, +INF , PT ;  /* 0x7f8000002000780b */ /* 0x000fe40003f1c200 */
[----:B------:R-:W-:Y:S02]  /*0190*/  MOV R29, R32 ;  /* 0x00000020001d7202 */ /* 0x000fe40000000f00 */
[----:B------:R-:W-:-:S13]  /*01a0*/  PLOP3.LUT P0, PT, P0, P1, PT, 0xa8, 0x0 ;  /* 0x000000000000781c */ /* 0x000fda0000703570 */
[----:B------:R-:W-:Y:S05]  /*01b0*/  @P0 BRA `(.L_x_7501) ;  /* 0x00002a4000000947 */ /* 0x000fea0003800000 */
[C---:B0-----:R-:W-:Y:S01]  /*01c0*/  FSETP.GT.FTZ.AND P0, PT, |R32|.reuse, 8388608, PT ;  /* 0x4b0000002000780b */ /* 0x041fe20003f14200 */
        /* <DEDUP_REMOVED lines=25> */
[----:B------:R-:W-:-:S04]  /*0360*/  FADD.FTZ R3, R25, -1 ;  /* 0xbf80000019037421 */ /* 0x000fc80000010000 */
[----:B------:R-:W0:Y:S02]  /*0370*/  MUFU.SQRT R22, R22 ;  /* 0x0000001600167308 */ /* 0x000e240000002000 */
[----:B0-----:R-:W-:Y:S01]  /*0380*/  @P0 FMUL.FTZ R2, R22, R21 ;  /* 0x0000001516020220 */ /* 0x001fe20000410000 */
[----:B------:R-:W-:Y:S01]  /*0390*/  FSETP.NEU.FTZ.AND P0, PT, R5, +INF , PT ;  /* 0x7f8000000500780b */ /* 0x000fe20003f1d000 */
        /* <DEDUP_REMOVED lines=10> */
[----:B------:R-:W-:-:S06]  /*0440*/  FFMA.FTZ R22, R21, R21, R22 ;  /* 0x0000001515167223 */ /* 0x000fcc0000010016 */
[----:B------:R-:W0:Y:S02]  /*0450*/  MUFU.SQRT R22, R22 ;  /* 0x0000001600167308 */ /* 0x000e240000002000 */
[----:B0-----:R-:W-:Y:S01]  /*0460*/  @P1 FMUL.FTZ R23, R22, R5 ;  /* 0x0000000516171220 */ /* 0x001fe20000410000 */
[----:B------:R-:W-:Y:S02]  /*0470*/  FSETP.NEU.FTZ.AND P1, PT, R20, +INF , PT ;  /* 0x7f8000001400780b */ /* 0x000fe40003f3d000 */
        /* <DEDUP_REMOVED lines=26> */
[----:B------:R-:W-:-:S03]  /*0620*/  HFMA2.MMA R28, -RZ, RZ, 1.625, 0 ;  /* 0x3e800000ff1c7435 */ /* 0x000fc600000001ff */
[----:B------:R-:W0:Y:S02]  /*0630*/  MUFU.SQRT R20, R22 ;  /* 0x0000001600147308 */ /* 0x000e240000002000 */
[----:B0-----:R-:W-:-:S04]  /*0640*/  FADD.FTZ R20, R3, R20 ;  /* 0x0000001403147221 */ /* 0x001fc80000010000 */
[C---:B------:R-:W-:Y:S01]  /*0650*/  FADD.FTZ.RZ R21, R20.reuse, 1 ;  /* 0x3f80000014157421 */ /* 0x040fe2000001c000 */
[----:B------:R-:W-:-:S04]  /*0660*/  ISETP.GE.U32.AND P0, PT, R20, 0x7f800000, PT ;  /* 0x7f8000001400780c */ /* 0x000fc80003f06070 */
[----:B------:R-:W-:-:S04]  /*0670*/  IADD3 R21, R21, -0x3f400000, RZ ;  /* 0xc0c0000015157810 */ /* 0x000fc80007ffe0ff */
[----:B------:R-:W-:-:S04]  /*0680*/  LOP3.LUT R23, R21, 0xff800000, RZ, 0xc0, !PT ;  /* 0xff80000015177812 */ /* 0x000fc800078ec0ff */
[----:B------:R-:W-:-:S05]  /*0690*/  IADD3 R21, -R23, 0x40800000, RZ ;  /* 0x4080000017157810 */ /* 0x000fca0007ffe1ff */
[----:B------:R-:W-:Y:S01]  /*06a0*/  FFMA.FTZ R28, R21, R28, -1 ;  /* 0xbf800000151c7423 */ /* 0x000fe2000001001c */
[----:B------:R-:W-:Y:S02]  /*06b0*/  IADD3 R21, R20, -R23, RZ ;  /* 0x8000001714157210 */ /* 0x000fe40007ffe0ff */
[----:B------:R-:W0:Y:S03]  /*06c0*/  I2F R23, R23 ;  /* 0x0000001700177306 */ /* 0x000e260000201400 */
[----:B------:R-:W-:Y:S01]  /*06d0*/  FADD.FTZ R21, R21, R28 ;  /* 0x0000001c15157221 */ /* 0x000fe20000010000 */
[----:B------:R-:W-:-:S05]  /*06e0*/  MOV R28, 0x3d39bf78 ;  /* 0x3d39bf78001c7802 */ /* 0x000fca0000000f00 */
        /* <DEDUP_REMOVED lines=13> */
[----:B------:R-:W-:-:S13]  /*07c0*/  ISETP.GE.AND P0, PT, R20, -0x407fffff, PT ;  /* 0xbf8000011400780c */ /* 0x000fda0003f06270 */
[----:B------:R-:W-:-:S05]  /*07d0*/  @P0 MOV R21, 0x7f800000 ;  /* 0x7f80000000150802 */ /* 0x000fca0000000f00 */
[C---:B------:R-:W-:Y:S01]  /*07e0*/  @P0 FFMA.FTZ R28, R20.reuse, R21, +INF ;  /* 0x7f800000141c0423 */ /* 0x040fe20000010015 */
[----:B------:R-:W-:-:S04]  /*07f0*/  FSETP.NEU.FTZ.AND P0, PT, R20, RZ, PT ;  /* 0x000000ff1400720b */ /* 0x000fc80003f1d000 */
[----:B------:R-:W-:Y:S01]  /*0800*/  FSEL R28, R28, -RZ, P0 ;  /* 0x800000ff1c1c7208 */ /* 0x000fe20000000000 */
[----:B------:R-:W-:Y:S05]  /*0810*/  BRA `(.L_x_7505) ;  /* 0x000003f000007947 */ /* 0x000fea0003800000 */
.L_x_7507:
        /* <DEDUP_REMOVED lines=10> */
.L_x_7509:
[----:B------:R-:W-:-:S04]  /*08c0*/  FADD.FTZ R20, -R0, R5 ;  /* 0x0000000500147221 */ /* 0x000fc80000010100 */
[----:B------:R-:W-:Y:S02]  /*08d0*/  FMUL.FTZ R20, R20, 0.5 ;  /* 0x3f00000014147820 */ /* 0x000fe40000410000 */
.L_x_7510:
[----:B------:R-:W-:Y:S05]  /*08e0*/  BSYNC B1 ;  /* 0x0000000000017941 */ /* 0x000fea0003800000 */
.L_x_7508:
        /* <DEDUP_REMOVED lines=11> */
.L_x_7512:
[----:B------:R-:W-:-:S04]  /*09a0*/  FADD.FTZ R21, R2, -R21 ;  /* 0x8000001502157221 */ /* 0x000fc80000010000 */
[----:B------:R-:W-:Y:S02]  /*09b0*/  FMUL.FTZ R21, R21, 0.5 ;  /* 0x3f00000015157820 */ /* 0x000fe40000410000 */
.L_x_7513:
[----:B------:R-:W-:Y:S05]  /*09c0*/  BSYNC B1 ;  /* 0x0000000000017941 */ /* 0x000fea0003800000 */
.L_x_7511:
[----:B------:R-:W-:Y:S01]  /*09d0*/  FADD.FTZ R21, R21, R20 ;  /* 0x0000001415157221 */ /* 0x000fe20000010000 */
[----:B------:R-:W-:Y:S01]  /*09e0*/  HFMA2.MMA R28, -RZ, RZ, 1.625, 0 ;  /* 0x3e800000ff1c7435 */ /* 0x000fe200000001ff */
[----:B------:R-:W-:-:S04]  /*09f0*/  FADD.FTZ R20, R34, 1 ;  /* 0x3f80000022147421 */ /* 0x000fc80000010000 */
[----:B------:R-:W-:-:S04]  /*0a00*/  FMUL.FTZ R22, R20, R21 ;  /* 0x0000001514167220 */ /* 0x000fc80000410000 */
        /* <DEDUP_REMOVED lines=31> */
.L_x_7506:
[----:B------:R0:W1:Y:S02]  /*0c00*/  MUFU.SQRT R28, R26 ;  /* 0x0000001a001c7308 */ /* 0x0000640000002000 */
.L_x_7505:
[----:B------:R-:W-:Y:S05]  /*0c10*/  BSYNC B0 ;  /* 0x0000000000007941 */ /* 0x000fea0003800000 */
.L_x_7504:
        /* <DEDUP_REMOVED lines=35> */
.L_x_7517:
        /* <DEDUP_REMOVED lines=17> */
.L_x_7523:
[----:B------:R-:W-:-:S04]  /*0f60*/  FADD.FTZ R0, -R0, R5 ;  /* 0x0000000500007221 */ /* 0x000fc80000010100 */
[----:B------:R-:W-:Y:S02]  /*0f70*/  FMUL.FTZ R0, R0, 0.5 ;  /* 0x3f00000000007820 */ /* 0x000fe40000410000 */
.L_x_7524:
[----:B------:R-:W-:Y:S05]  /*0f80*/  BSYNC B4 ;  /* 0x0000000000047941 */ /* 0x000fea0003800000 */
.L_x_7522:
        /* <DEDUP_REMOVED lines=10> */
.L_x_7526:
[----:B------:R-:W-:-:S04]  /*1030*/  FADD.FTZ R2, -R3, R2 ;  /* 0x0000000203027221 */ /* 0x000fc80000010100 */
[----:B------:R-:W-:Y:S02]  /*1040*/  FMUL.FTZ R3, R2, 0.5 ;  /* 0x3f00000002037820 */ /* 0x000fe40000410000 */
.L_x_7527:
[----:B------:R-:W-:Y:S05]  /*1050*/  BSYNC B4 ;  /* 0x0000000000047941 */ /* 0x000fea0003800000 */
.L_x_7525:
[----:B------:R-:W-:Y:S02]  /*1060*/  FADD.FTZ R3, R3, R0 ;  /* 0x0000000003037221 */ /* 0x000fe40000010000 */
[----:B------:R-:W-:-:S04]  /*1070*/  FADD.FTZ R34, R25, R34 ;  /* 0x0000002219227221 */ /* 0x000fc80000010000 */
[----:B------:R-:W-:-:S06]  /*1080*/  FMUL.FTZ R34, R34, R3 ;  /* 0x0000000322227220 */ /* 0x000fcc0000410000 */
[----:B------:R-:W2:Y:S01]  /*1090*/  MUFU.SQRT R34, R34 ;  /* 0x0000002200227308 */ /* 0x000ea20000002000 */
[----:B------:R-:W-:Y:S05]  /*10a0*/  BRA `(.L_x_7528) ;  /* 0x0000012000007947 */ /* 0x000fea0003800000 */
.L_x_7521:
        /* <DEDUP_REMOVED lines=12> */
.L_x_7520:
[----:B------:R-:W-:Y:S01]  /*1170*/  FADD.FTZ R0, R34, 1 ;  /* 0x3f80000022007421 */ /* 0x000fe20000010000 */
[----:B------:R-:W-:Y:S01]  /*1180*/  MUFU.SQRT R3, R26 ;  /* 0x0000001a00037308 */ /* 0x000fe20000002000 */
[----:B------:R-:W-:Y:S02]  /*1190*/  MOV R25, 0x3f800000 ;  /* 0x3f80000000197802 */ /* 0x000fe40000000f00 */
[----:B------:R-:W-:-:S06]  /*11a0*/  FMUL.FTZ R0, R0, 0.5 ;  /* 0x3f00000000007820 */ /* 0x000fcc0000410000 */
[----:B------:R-:W2:Y:S02]  /*11b0*/  MUFU.SQRT R0, R0 ;  /* 0x0000000000007308 */ /* 0x000ea40000002000 */
[----:B--2---:R-:W-:-:S06]  /*11c0*/  FMUL.FTZ R34, R3, R0 ;  /* 0x0000000003227220 */ /* 0x004fcc0000410000 */
.L_x_7528:
[----:B------:R-:W-:Y:S05]  /*11d0*/  BSYNC B1 ;  /* 0x0000000000017941 */ /* 0x000fea0003800000 */
.L_x_7519:
[----:B------:R-:W-:Y:S05]  /*11e0*/  BRA `(.L_x_7529) ;  /* 0x0000002000007947 */ /* 0x000fea0003800000 */
.L_x_7516:
[----:B------:R-:W-:Y:S02]  /*11f0*/  FMUL.FTZ R34, R34, 16777216 ;  /* 0x4b80000022227820 */ /* 0x000fe40000410000 */
[----:B------:R-:W-:Y:S02]  /*1200*/  FMUL.FTZ R25, R25, 16777216 ;  /* 0x4b80000019197820 */ /* 0x000fe40000410000 */
.L_x_7529:
[----:B------:R-:W-:Y:S05]  /*1210*/  BSYNC B0 ;  /* 0x0000000000007941 */ /* 0x000fea0003800000 */
.L_x_7515:
        /* <DEDUP_REMOVED lines=16> */
[----:B-1---5:R-:W-:Y:S05]  /*1320*/  CALL.REL.NOINC `($__internal_10_$__cuda_sm3x_div_rn_ftz_f32_slowpath) ;  /* 0x0002b76000007944 */ /* 0x022fea0003c00000 */
.L_x_7531:
[----:B------:R-:W-:Y:S05]  /*1330*/  BSYNC B4 ;  /* 0x0000000000047941 */ /* 0x000fea0003800000 */
.L_x_7530:
        /* <DEDUP_REMOVED lines=18> */
.L_x_7533:
[----:B------:R-:W-:Y:S02]  /*1460*/  ISETP.GE.AND P0, PT, R34, RZ, PT ;  /* 0x000000ff2200720c */ /* 0x000fe40003f06270 */
[----:B------:R-:W-:-:S11]  /*1470*/  MOV R3, 0x3fd774eb ;  /* 0x3fd774eb00037802 */ /* 0x000fd60000000f00 */
[----:B------:R-:W-:-:S04]  /*1480*/  @P0 FFMA.FTZ R2, R3, 0.93318945169448852539, -R2 ;  /* 0x3f6ee58103020823 */ /* 0x000fc80000010802 */
[----:B------:R-:W-:Y:S02]  /*1490*/  @!P0 FFMA.FTZ R2, R3, 0.93318945169448852539, R2 ;  /* 0x3f6ee58103028823 */ /* 0x000fe40000010002 */
.L_x_7534:
[----:B------:R-:W-:Y:S05]  /*14a0*/  BSYNC B0 ;  /* 0x0000000000007941 */ /* 0x000fea0003800000 */
.L_x_7532:
        /* <DEDUP_REMOVED lines=10> */
.L_x_7518:
[----:B------:R-:W-:Y:S05]  /*1550*/  BSYNC B3 ;  /* 0x0000000000037941 */ /* 0x000fea0003800000 */
.L_x_7514:
[----:B-1----:R-:W-:Y:S02]  /*1560*/  LOP3.LUT R29, R28, 0x80000000, R29, 0xb8, !PT ;  /* 0x800000001c1d7812 */ /* 0x002fe400078eb81d */
[----:B------:R-:W-:Y:S01]  /*1570*/  LOP3.LUT R4, R3, 0x80000000, R4, 0xb8, !PT ;  /* 0x8000000003047812 */ /* 0x000fe200078eb804 */
[----:B------:R-:W-:Y:S05]  /*1580*/  BRA `(.L_x_7503) ;  /* 0x0000175000007947 */ /* 0x000fea0003800000 */
.L_x_7502:
        /* <DEDUP_REMOVED lines=29> */
[----:B-----5:R-:W-:Y:S05]  /*1760*/  CALL.REL.NOINC `($__internal_10_$__cuda_sm3x_div_rn_ftz_f32_slowpath) ;  /* 0x0002b32000007944 */ /* 0x020fea0003c00000 */
.L_x_7540:
[----:B------:R-:W-:Y:S05]  /*1770*/  BSYNC B4 ;  /* 0x0000000000047941 */ /* 0x000fea0003800000 */
.L_x_7539:
        /* <DEDUP_REMOVED lines=18> */
.L_x_7542:
[----:B------:R-:W-:Y:S02]  /*18a0*/  ISETP.GE.AND P0, PT, R27, RZ, PT ;  /* 0x000000ff1b00720c */ /* 0x000fe40003f06270 */
[----:B------:R-:W-:-:S11]  /*18b0*/  MOV R3, 0x3fd774eb ;  /* 0x3fd774eb00037802 */ /* 0x000fd60000000f00 */
[----:B------:R-:W-:-:S04]  /*18c0*/  @P0 FFMA.FTZ R2, R3, 0.93318945169448852539, -R2 ;  /* 0x3f6ee58103020823 */ /* 0x000fc80000010802 */
[----:B------:R-:W-:Y:S02]  /*18d0*/  @!P0 FFMA.FTZ R2, R3, 0.93318945169448852539, R2 ;  /* 0x3f6ee58103028823 */ /* 0x000fe40000010002 */
.L_x_7543:
[----:B------:R-:W-:Y:S05]  /*18e0*/  BSYNC B0 ;  /* 0x0000000000007941 */ /* 0x000fea0003800000 */
.L_x_7541:
        /* <DEDUP_REMOVED lines=13> */
.L_x_7538:
        /* <DEDUP_REMOVED lines=11> */
[----:B-----5:R-:W-:Y:S05]  /*1a70*/  CALL.REL.NOINC `($__internal_10_$__cuda_sm3x_div_rn_ftz_f32_slowpath) ;  /* 0x0002b01000007944 */ /* 0x020fea0003c00000 */
.L_x_7546:
[----:B------:R-:W-:Y:S05]  /*1a80*/  BSYNC B4 ;  /* 0x0000000000047941 */ /* 0x000fea0003800000 */
.L_x_7545:
        /* <DEDUP_REMOVED lines=18> */
.L_x_7548:
[----:B------:R-:W-:Y:S02]  /*1bb0*/  ISETP.GE.AND P0, PT, R27, RZ, PT ;  /* 0x000000ff1b00720c */ /* 0x000fe40003f06270 */
[----:B------:R-:W-:-:S11]  /*1bc0*/  MOV R3, 0x3fd774eb ;  /* 0x3fd774eb00037802 */ /* 0x000fd60000000f00 */
[----:B------:R-:W-:-:S04]  /*1bd0*/  @P0 FFMA.FTZ R2, R3, 0.93318945169448852539, -R2 ;  /* 0x3f6ee58103020823 */ /* 0x000fc80000010802 */
[----:B------:R-:W-:Y:S02]  /*1be0*/  @!P0 FFMA.FTZ R2, R3, 0.93318945169448852539, R2 ;  /* 0x3f6ee58103028823 */ /* 0x000fe40000010002 */
.L_x_7549:
[----:B------:R-:W-:Y:S05]  /*1bf0*/  BSYNC B0 ;  /* 0x0000000000007941 */ /* 0x000fea0003800000 */
.L_x_7547:
        /* <DEDUP_REMOVED lines=27> */
.L_x_7537:
        /* <DEDUP_REMOVED lines=32> */
[----:B-----5:R-:W-:Y:S05]  /*1fb0*/  CALL.REL.NOINC `($__internal_10_$__cuda_sm3x_div_rn_ftz_f32_slowpath) ;  /* 0x0002aad000007944 */ /* 0x020fea0003c00000 */
[----:B0-----:R-:W-:Y:S02]  /*1fc0*/  MOV R0, R2 ;  /* 0x0000000200007202 */ /* 0x001fe40000000f00 */
.L_x_7551:
[----:B------:R-:W-:Y:S05]  /*1fd0*/  BSYNC B4 ;  /* 0x0000000000047941 */ /* 0x000fea0003800000 */
.L_x_7550:
        /* <DEDUP_REMOVED lines=18> */
.L_x_7553:
[----:B------:R-:W-:Y:S02]  /*2100*/  ISETP.GE.AND P0, PT, R27, RZ, PT ;  /* 0x000000ff1b00720c */ /* 0x000fe40003f06270 */
[----:B------:R-:W-:-:S11]  /*2110*/  MOV R3, 0x3fd774eb ;  /* 0x3fd774eb00037802 */ /* 0x000fd60000000f00 */
[----:B------:R-:W-:-:S04]  /*2120*/  @P0 FFMA.FTZ R0, R3, 0.93318945169448852539, -R0 ;  /* 0x3f6ee58103000823 */ /* 0x000fc80000010800 */
[----:B------:R-:W-:Y:S02]  /*2130*/  @!P0 FFMA.FTZ R0, R3, 0.93318945169448852539, R0 ;  /* 0x3f6ee58103008823 */ /* 0x000fe40000010000 */
.L_x_7554:
[----:B------:R-:W-:Y:S05]  /*2140*/  BSYNC B0 ;  /* 0x0000000000007941 */ /* 0x000fea0003800000 */
.L_x_7552:
        /* <DEDUP_REMOVED lines=11> */
.L_x_7536:
        /* <DEDUP_REMOVED lines=23> */
.L_x_7558:
[----:B------:R-:W-:Y:S05]  /*2370*/  BSYNC B4 ;  /* 0x0000000000047941 */ /* 0x000fea0003800000 */
.L_x_7557:
        /* <DEDUP_REMOVED lines=24> */
.L_x_7556:
        /* <DEDUP_REMOVED lines=12> */
.L_x_7560:
[----:B------:R-:W-:Y:S05]  /*25c0*/  BSYNC B4 ;  /* 0x0000000000047941 */ /* 0x000fea0003800000 */
.L_x_7559:
[----:B------:R-:W-:Y:S01]  /*25d0*/  HFMA2.MMA R3, -RZ, RZ, 0.89990234375, 10328 ;  /* 0x3b33710bff037435 */ /* 0x000fe200000001ff */
[----:B0-----:R-:W-:Y:S01]  /*25e0*/  FMUL.FTZ R0, R2, R2 ;  /* 0x0000000202007220 */ /* 0x001fe20000410000 */
[----:B------:R-:W-:Y:S01]  /*25f0*/  @!P6 MOV R21, 0x3fd774eb ;  /* 0x3fd774eb0015e802 */ /* 0x000fe20000000f00 */
[----:B------:R-:W-:Y:S01]  /*2600*/  FADD.FTZ R22, |R32|, R25 ;  /* 0x0000001920167221 */ /* 0x000fe20000010200 */
[----:B------:R-:W-:-:S06]  /*2610*/  FSETP.NEU.FTZ.AND P1, PT, R27, RZ, PT ;  /* 0x000000ff1b00720b */ /* 0x000fcc0003f3d000 */
        /* <DEDUP_REMOVED lines=8> */
[CC--:B------:R-:W-:Y:S02]  /*26a0*/  IMNMX R0, R26.reuse, R25.reuse, !PT ;  /* 0x000000191a007217 */ /* 0x0c0fe40007800200 */
[----:B------:R-:W-:Y:S01]  /*26b0*/  IMNMX R26, R26, R25, PT ;  /* 0x000000191a1a7217 */ /* 0x000fe20003800200 */
[----:B------:R-:W-:Y:S01]  /*26c0*/  FFMA.FTZ R2, R3, R2, R2 ;  /* 0x0000000203027223 */ /* 0x000fe20000010002 */
[----:B------:R-:W-:Y:S02]  /*26d0*/  LOP3.LUT R3, R0, 0xfe000000, RZ, 0xc0, !PT ;  /* 0xfe00000000037812 */ /* 0x000fe400078ec0ff */
[----:B------:R-:W-:Y:S01]  /*26e0*/  FSETP.NEU.FTZ.AND P0, PT, R26, RZ, PT ;  /* 0x000000ff1a00720b */ /* 0x000fe20003f1d000 */
[----:B------:R-:W-:Y:S01]  /*26f0*/  @!P6 FFMA.FTZ R2, R21, 0.93318945169448852539, -R2 ;  /* 0x3f6ee5811502e823 */ /* 0x000fe20000010802 */
        /* <DEDUP_REMOVED lines=8> */
[----:B------:R-:W-:-:S04]  /*2780*/  FSETP.NEU.FTZ.AND P0, PT, R26, +INF , PT ;  /* 0x7f8000001a00780b */ /* 0x000fc80003f1d000 */
[----:B------:R-:W-:Y:S02]  /*2790*/  FSEL R0, R0, +INF , P0 ;  /* 0x7f80000000007808 */ /* 0x000fe40000000000 */
[----:B------:R-:W-:-:S04]  /*27a0*/  FSETP.NEU.FTZ.AND P0, PT, |R32|, R25, PT ;  /* 0x000000192000720b */ /* 0x000fc80003f1d200 */
        /* <DEDUP_REMOVED lines=8> */
.L_x_7555:
        /* <DEDUP_REMOVED lines=34> */
.L_x_7562:
[----:B------:R-:W-:Y:S05]  /*2a50*/  BSYNC B4 ;  /* 0x0000000000047941 */ /* 0x000fea0003800000 */
.L_x_7561:
        /* <DEDUP_REMOVED lines=21> */
.L_x_7544:
[----:B------:R-:W-:Y:S05]  /*2bb0*/  BSYNC B3 ;  /* 0x0000000000037941 */ /* 0x000fea0003800000 */
.L_x_7535:
[----:B------:R-:W-:Y:S01]  /*2bc0*/  FADD.FTZ R28, R28, 0.69314718246459960938 ;  /* 0x3f3172181c1c7421 */ /* 0x000fe20000010000 */
[----:B------:R-:W-:-:S04]  /*2bd0*/  LOP3.LUT R4, R3, 0x80000000, R4, 0xb8, !PT ;  /* 0x8000000003047812 */ /* 0x000fc800078eb804 */
[----:B------:R-:W-:Y:S01]  /*2be0*/  LOP3.LUT R29, R28, 0x80000000, R29, 0xb8, !PT ;  /* 0x800000001c1d7812 */ /* 0x000fe200078eb81d */
[----:B------:R-:W-:Y:S05]  /*2bf0*/  BRA `(.L_x_7503) ;  /* 0x000000e000007947 */ /* 0x000fea0003800000 */
.L_x_7501:
        /* <DEDUP_REMOVED lines=14> */
.L_x_7503:
[----:B------:R-:W-:Y:S05]  /*2ce0*/  BSYNC B2 ;  /* 0x0000000000027941 */ /* 0x000fea0003800000 */
.L_x_7500:
[----:B------:R-:W-:Y:S01]  /*2cf0*/  WARPSYNC 0xffffffff ;  /* 0xffffffff00007948 */ /* 0x000fe20003800000 */
[C---:B------:R-:W-:Y:S01]  /*2d00*/  FSETP.GTU.FTZ.AND P0, PT, |R7|.reuse, +INF , PT ;  /* 0x7f8000000700780b */ /* 0x040fe20003f1c200 */
[----:B------:R-:W-:Y:S01]  /*2d10*/  BSSY B2, `(.L_x_7563) ;  /* 0x00002b7000027945 */ /* 0x000fe20003800000 */
[C---:B------:R-:W-:Y:S01]  /*2d20*/  FSETP.GTU.FTZ.AND P1, PT, |R6|.reuse, +INF , PT ;  /* 0x7f8000000600780b */ /* 0x040fe20003f3c200 */
[----:B0-----:R-:W-:Y:S02]  /*2d30*/  FADD.FTZ R26, |R7|, -RZ ;  /* 0x800000ff071a7221 */ /* 0x001fe40000010200 */
        /* <DEDUP_REMOVED lines=72> */
[----:B------:R-:W-:-:S03]  /*31c0*/  HFMA2.MMA R25, -RZ, RZ, 1.875, 0 ;  /* 0x3f800000ff197435 */ /* 0x000fc600000001ff */
[----:B------:R-:W0:Y:S02]  /*31d0*/  MUFU.SQRT R20, R23 ;  /* 0x0000001700147308 */ /* 0x000e240000002000 */
[----:B0-----:R-:W-:-:S04]  /*31e0*/  FADD.FTZ R20, R3, R20 ;  /* 0x0000001403147221 */ /* 0x001fc80000010000 */
[C---:B------:R-:W-:Y:S01]  /*31f0*/  FADD.FTZ.RZ R21, R20.reuse, 1 ;  /* 0x3f80000014157421 */ /* 0x040fe2000001c000 */
[----:B------:R-:W-:-:S04]  /*3200*/  ISETP.GE.U32.AND P0, PT, R20, 0x7f800000, PT ;  /* 0x7f8000001400780c */ /* 0x000fc80003f06070 */
[----:B------:R-:W-:-:S04]  /*3210*/  IADD3 R21, R21, -0x3f400000, RZ ;  /* 0xc0c0000015157810 */ /* 0x000fc80007ffe0ff */
[----:B------:R-:W-:-:S04]  /*3220*/  LOP3.LUT R21, R21, 0xff800000, RZ, 0xc0, !PT ;  /* 0xff80000015157812 */ /* 0x000fc800078ec0ff */
[----:B------:R-:W-:-:S05]  /*3230*/  IADD3 R22, -R21, 0x40800000, RZ ;  /* 0x4080000015167810 */ /* 0x000fca0007ffe1ff */
[----:B------:R-:W-:Y:S01]  /*3240*/  FFMA.FTZ R25, R22, 0.25, -R25 ;  /* 0x3e80000016197823 */ /* 0x000fe20000010819 */
[----:B------:R-:W-:Y:S02]  /*3250*/  IADD3 R22, R20, -R21, RZ ;  /* 0x8000001514167210 */ /* 0x000fe40007ffe0ff */
[----:B------:R-:W0:Y:S03]  /*3260*/  I2F R21, R21 ;  /* 0x0000001500157306 */ /* 0x000e260000201400 */
[----:B------:R-:W-:Y:S01]  /*3270*/  FADD.FTZ R22, R22, R25 ;  /* 0x0000001916167221 */ /* 0x000fe20000010000 */
[----:B------:R-:W-:-:S05]  /*3280*/  MOV R25, 0x3d39bf78 ;  /* 0x3d39bf7800197802 */ /* 0x000fca0000000f00 */
        /* <DEDUP_REMOVED lines=19> */
.L_x_7570:
        /* <DEDUP_REMOVED lines=10> */
.L_x_7572:
[----:B------:R-:W-:-:S04]  /*3460*/  FADD.FTZ R20, -R0, R5 ;  /* 0x0000000500147221 */ /* 0x000fc80000010100 */
[----:B------:R-:W-:Y:S02]  /*3470*/  FMUL.FTZ R20, R20, 0.5 ;  /* 0x3f00000014147820 */ /* 0x000fe40000410000 */
.L_x_7573:
[----:B------:R-:W-:Y:S05]  /*3480*/  BSYNC B1 ;  /* 0x0000000000017941 */ /* 0x000fea0003800000 */
.L_x_7571:
        /* <DEDUP_REMOVED lines=11> */
.L_x_7575:
[----:B------:R-:W-:-:S04]  /*3540*/  FADD.FTZ R21, R2, -R21 ;  /* 0x8000001502157221 */ /* 0x000fc80000010000 */
[----:B------:R-:W-:Y:S02]  /*3550*/  FMUL.FTZ R21, R21, 0.5 ;  /* 0x3f00000015157820 */ /* 0x000fe40000410000 */
.L_x_7576:
[----:B------:R-:W-:Y:S05]  /*3560*/  BSYNC B1 ;  /* 0x0000000000017941 */ /* 0x000fea0003800000 */
.L_x_7574:
[----:B------:R-:W-:Y:S01]  /*3570*/  FADD.FTZ R21, R21, R20 ;  /* 0x0000001415157221 */ /* 0x000fe20000010000 */
[----:B------:R-:W-:Y:S01]  /*3580*/  HFMA2.MMA R25, -RZ, RZ, 1.875, 0 ;  /* 0x3f800000ff197435 */ /* 0x000fe200000001ff */
        /* <DEDUP_REMOVED lines=33> */
.L_x_7569:
[----:B------:R0:W1:Y:S02]  /*37a0*/  MUFU.SQRT R32, R26 ;  /* 0x0000001a00207308 */ /* 0x0000640000002000 */
.L_x_7568:
[----:B------:R-:W-:Y:S05]  /*37b0*/  BSYNC B0 ;  /* 0x0000000000007941 */ /* 0x000fea0003800000 */
.L_x_7567:
        /* <DEDUP_REMOVED lines=35> */
.L_x_7580:
        /* <DEDUP_REMOVED lines=17> */
.L_x_7586:
[----:B------:R-:W-:-:S04]  /*3b00*/  FADD.FTZ R0, -R0, R5 ;  /* 0x0000000500007221 */ /* 0x000fc80000010100 */
[----:B------:R-:W-:Y:S02]  /*3b10*/  FMUL.FTZ R0, R0, 0.5 ;  /* 0x3f00000000007820 */ /* 0x000fe40000410000 */
.L_x_7587:
[----:B------:R-:W-:Y:S05]  /*3b20*/  BSYNC B4 ;  /* 0x0000000000047941 */ /* 0x000fea0003800000 */
.L_x_7585:
        /* <DEDUP_REMOVED lines=10> */
.L_x_7589:
[----:B------:R-:W-:-:S04]  /*3bd0*/  FADD.FTZ R2, -R3, R2 ;  /* 0x0000000203027221 */ /* 0x000fc80000010100 */
[----:B------:R-:W-:Y:S02]  /*3be0*/  FMUL.FTZ R3, R2, 0.5 ;  /* 0x3f00000002037820 */ /* 0x000fe40000410000 */
.L_x_7590:
[----:B------:R-:W-:Y:S05]  /*3bf0*/  BSYNC B4 ;  /* 0x0000000000047941 */ /* 0x000fea0003800000 */
.L_x_7588:
[----:B------:R-:W-:Y:S02]  /*3c00*/  FADD.FTZ R3, R3, R0 ;  /* 0x0000000003037221 */ /* 0x000fe40000010000 */
[----:B------:R-:W-:-:S04]  /*3c10*/  FADD.FTZ R28, R27, R28 ;  /* 0x0000001c1b1c7221 */ /* 0x000fc80000010000 */
[----:B------:R-:W-:-:S06]  /*3c20*/  FMUL.FTZ R28, R28, R3 ;  /* 0x000000031c1c7220 */ /* 0x000fcc0000410000 */
[----:B------:R-:W2:Y:S01]  /*3c30*/  MUFU.SQRT R28, R28 ;  /* 0x0000001c001c7308 */ /* 0x000ea20000002000 */
[----:B------:R-:W-:Y:S05]  /*3c40*/  BRA `(.L_x_7591) ;  /* 0x0000012000007947 */ /* 0x000fea0003800000 */
.L_x_7584:
[----:B------:R-:W-:-:S13]  /*3c50*/  FSETP.GT.FTZ.AND P0, PT, R27, 1, PT ;  /* 0x3f8000001b00780b */ /* 0x000fda0003f14000 */
[----:B------:R-:W-:Y:S02]  /*3c60*/  @P0 FMUL.FTZ R2, R0, R3 ;  /* 0x0000000300020220 */ /* 0x000fe40000410000 */
[C---:B------:R-:W-:Y:S02]  /*3c70*/  @!P0 FADD.FTZ R3, -R27.reuse, 1 ;  /* 0x3f8000001b038421 */ /* 0x040fe40000010100 */
        /* <DEDUP_REMOVED lines=9> */
.L_x_7583:
[----:B------:R-:W-:Y:S01]  /*3d10*/  FADD.FTZ R0, R28, 1 ;  /* 0x3f8000001c007421 */ /* 0x000fe20000010000 */
[----:B------:R-:W-:Y:S01]  /*3d20*/  MUFU.SQRT R3, R26 ;  /* 0x0000001a00037308 */ /* 0x000fe20000002000 */
[----:B------:R-:W-:-:S02]  /*3d30*/  MOV R27, 0x3f800000 ;  /* 0x3f800000001b7802 */ /* 0x000fc40000000f00 */
[----:B------:R-:W-:-:S06]  /*3d40*/  FMUL.FTZ R0, R0, 0.5 ;  /* 0x3f00000000007820 */ /* 0x000fcc0000410000 */
[----:B------:R-:W2:Y:S02]  /*3d50*/  MUFU.SQRT R0, R0 ;  /* 0x0000000000007308 */ /* 0x000ea40000002000 */
[----:B--2---:R-:W-:-:S06]  /*3d60*/  FMUL.FTZ R28, R3, R0 ;  /* 0x00000000031c7220 */ /* 0x004fcc0000410000 */
.L_x_7591:
[----:B------:R-:W-:Y:S05]  /*3d70*/  BSYNC B1 ;  /* 0x0000000000017941 */ /* 0x000fea0003800000 */
.L_x_7582:
[----:B------:R-:W-:Y:S05]  /*3d80*/  BRA `(.L_x_7592) ;  /* 0x0000002000007947 */ /* 0x000fea0003800000 */
.L_x_7579:
[----:B------:R-:W-:Y:S02]  /*3d90*/  FMUL.FTZ R28, R28, 16777216 ;  /* 0x4b8000001c1c7820 */ /* 0x000fe40000410000 */
[----:B------:R-:W-:Y:S02]  /*3da0*/  FMUL.FTZ R27, R27, 16777216 ;  /* 0x4b8000001b1b7820 */ /* 0x000fe40000410000 */
.L_x_7592:
[----:B------:R-:W-:Y:S05]  /*3db0*/  BSYNC B0 ;  /* 0x0000000000007941 */ /* 0x000fea0003800000 */
.L_x_7578:
        /* <DEDUP_REMOVED lines=16> */
[----:B01---5:R-:W-:Y:S05]  /*3ec0*/  CALL.REL.NOINC `($__internal_10_$__cuda_sm3x_div_rn_ftz_f32_slowpath) ;  /* 0x00028bc000007944 */ /* 0x023fea0003c00000 */
.L_x_7594:
[----:B------:R-:W-:Y:S05]  /*3ed0*/  BSYNC B4 ;  /* 0x0000000000047941 */ /* 0x000fea0003800000 */
.L_x_7593:
        /* <DEDUP_REMOVED lines=18> */
.L_x_7596:
[----:B------:R-:W-:Y:S02]  /*4000*/  ISETP.GE.AND P0, PT, R28, RZ, PT ;  /* 0x000000ff1c00720c */ /* 0x000fe40003f06270 */
[----:B------:R-:W-:-:S11]  /*4010*/  MOV R3, 0x3fd774eb ;  /* 0x3fd774eb00037802 */ /* 0x000fd60000000f00 */
[----:B------:R-:W-:-:S04]  /*4020*/  @P0 FFMA.FTZ R2, R3, 0.93318945169448852539, -R2 ;  /* 0x3f6ee58103020823 */ /* 0x000fc80000010802 */
[----:B------:R-:W-:Y:S02]  /*4030*/  @!P0 FFMA.FTZ R2, R3, 0.93318945169448852539, R2 ;  /* 0x3f6ee58103028823 */ /* 0x000fe40000010002 */
.L_x_7597:
[----:B------:R-:W-:Y:S05]  /*4040*/  BSYNC B0 ;  /* 0x0000000000007941 */ /* 0x000fea0003800000 */
.L_x_7595:
        /* <DEDUP_REMOVED lines=10> */
.L_x_7581:
[----:B------:R-:W-:Y:S05]  /*40f0*/  BSYNC B3 ;  /* 0x0000000000037941 */ /* 0x000fea0003800000 */
.L_x_7577:
[----:B------:R-:W-:Y:S02]  /*4100*/  LOP3.LUT R6, R3, 0x80000000, R6, 0xb8, !PT ;  /* 0x8000000003067812 */ /* 0x000fe400078eb806 */
[----:B-1----:R-:W-:Y:S01]  /*4110*/  LOP3.LUT R7, R32, 0x80000000, R7, 0xb8, !PT ;  /* 0x8000000020077812 */ /* 0x002fe200078eb807 */
[----:B------:R-:W-:Y:S05]  /*4120*/  BRA `(.L_x_7566) ;  /* 0x0000175000007947 */ /* 0x000fea0003800000 */
.L_x_7565:
        /* <DEDUP_REMOVED lines=30> */
.L_x_7603:
[----:B------:R-:W-:Y:S05]  /*4310*/  BSYNC B4 ;  /* 0x0000000000047941 */ /* 0x000fea0003800000 */
.L_x_7602:
        /* <DEDUP_REMOVED lines=18> */
.L_x_7605:
[----:B------:R-:W-:Y:S02]  /*4440*/  ISETP.GE.AND P0, PT, R27, RZ, PT ;  /* 0x000000ff1b00720c */ /* 0x000fe40003f06270 */
[----:B------:R-:W-:-:S11]  /*4450*/  MOV R3, 0x3fd774eb ;  /* 0x3fd774eb00037802 */ /* 0x000fd60000000f00 */
[----:B------:R-:W-:-:S04]  /*4460*/  @P0 FFMA.FTZ R2, R3, 0.93318945169448852539, -R2 ;  /* 0x3f6ee58103020823 */ /* 0x000fc80000010802 */
[----:B------:R-:W-:Y:S02]  /*4470*/  @!P0 FFMA.FTZ R2, R3, 0.93318945169448852539, R2 ;  /* 0x3f6ee58103028823 */ /* 0x000fe40000010002 */
.L_x_7606:
[----:B------:R-:W-:Y:S05]  /*4480*/  BSYNC B0 ;  /* 0x0000000000007941 */ /* 0x000fea0003800000 */
.L_x_7604:
        /* <DEDUP_REMOVED lines=13> */
.L_x_7601:
        /* <DEDUP_REMOVED lines=12> */
.L_x_7609:
[----:B------:R-:W-:Y:S05]  /*4620*/  BSYNC B4 ;  /* 0x0000000000047941 */ /* 0x000fea0003800000 */
.L_x_7608:
        /* <DEDUP_REMOVED lines=18> */
.L_x_7611:
[----:B------:R-:W-:Y:S02]  /*4750*/  ISETP.GE.AND P0, PT, R27, RZ, PT ;  /* 0x000000ff1b00720c */ /* 0x000fe40003f06270 */
[----:B------:R-:W-:-:S11]  /*4760*/  MOV R3, 0x3fd774eb ;  /* 0x3fd774eb00037802 */ /* 0x000fd60000000f00 */
[----:B------:R-:W-:-:S04]  /*4770*/  @P0 FFMA.FTZ R2, R3, 0.93318945169448852539, -R2 ;  /* 0x3f6ee58103020823 */ /* 0x000fc80000010802 */
[----:B------:R-:W-:Y:S02]  /*4780*/  @!P0 FFMA.FTZ R2, R3, 0.93318945169448852539, R2 ;  /* 0x3f6ee58103028823 */ /* 0x000fe40000010002 */
.L_x_7612:
[----:B------:R-:W-:Y:S05]  /*4790*/  BSYNC B0 ;  /* 0x0000000000007941 */ /* 0x000fea0003800000 */
.L_x_7610:
        /* <DEDUP_REMOVED lines=27> */
.L_x_7600:
        /* <DEDUP_REMOVED lines=32> */
[----:B-----5:R-:W-:Y:S05]  /*4b50*/  CALL.REL.NOINC `($__internal_10_$__cuda_sm3x_div_rn_ftz_f32_slowpath) ;  /* 0x00027f3000007944 */ /* 0x020fea0003c00000 */
[----:B0-----:R-:W-:Y:S02]  /*4b60*/  MOV R0, R2 ;  /* 0x0000000200007202 */ /* 0x001fe40000000f00 */
.L_x_7614:
[----:B------:R-:W-:Y:S05]  /*4b70*/  BSYNC B4 ;  /* 0x0000000000047941 */ /* 0x000fea0003800000 */
.L_x_7613:
        /* <DEDUP_REMOVED lines=18> */
.L_x_7616:
[----:B------:R-:W-:Y:S02]  /*4ca0*/  ISETP.GE.AND P0, PT, R27, RZ, PT ;  /* 0x000000ff1b00720c */ /* 0x000fe40003f06270 */
[----:B------:R-:W-:-:S11]  /*4cb0*/  MOV R3, 0x3fd774eb ;  /* 0x3fd774eb00037802 */ /* 0x000fd60000000f00 */
[----:B------:R-:W-:-:S04]  /*4cc0*/  @P0 FFMA.FTZ R0, R3, 0.93318945169448852539, -R0 ;  /* 0x3f6ee58103000823 */ /* 0x000fc80000010800 */
[----:B------:R-:W-:Y:S02]  /*4cd0*/  @!P0 FFMA.FTZ R0, R3, 0.93318945169448852539, R0 ;  /* 0x3f6ee58103008823 */ /* 0x000fe40000010000 */
.L_x_7617:
[----:B------:R-:W-:Y:S05]  /*4ce0*/  BSYNC B0 ;  /* 0x0000000000007941 */ /* 0x000fea0003800000 */
.L_x_7615:
        /* <DEDUP_REMOVED lines=11> */
.L_x_7599:
        /* <DEDUP_REMOVED lines=23> */
.L_x_7621:
[----:B------:R-:W-:Y:S05]  /*4f10*/  BSYNC B4 ;  /* 0x0000000000047941 */ /* 0x000fea0003800000 */
.L_x_7620:
[----:B------:R-:W-:Y:S01]  /*4f20*/  HFMA2.MMA R3, -RZ, RZ, 0.89990234375, 10328 ;  /* 0x3b33710bff037435 */ /* 0x000fe200000001ff */
[----:B0-----:R-:W-:Y:S01]  /*4f30*/  FMUL.FTZ R0, R2, R2 ;  /* 0x0000000202007220 */ /* 0x001fe20000410000 */
[----:B------:R-:W-:Y:S01]  /*4f40*/  @!P6 MOV R5, 0x3fd774eb ;  /* 0x3fd774eb0005e802 */ /* 0x000fe20000000f00 */
[----:B------:R-:W0:Y:S01]  /*4f50*/  MUFU.LG2 R28, R28 ;  /* 0x0000001c001c7308 */ /* 0x000e220000000c00 */
[C---:B------:R-:W-:Y:S01]  /*4f60*/  FSETP.NEU.FTZ.AND P0, PT, R26.reuse, R27, PT ;  /* 0x0000001b1a00720b */ /* 0x040fe20003f1d000 */
[----:B------:R-:W-:Y:S01]  /*4f70*/  FADD.FTZ R26, R26, R27 ;  /* 0x0000001b1a1a7221 */ /* 0x000fe20000010000 */
        /* <DEDUP_REMOVED lines=18> */
.L_x_7619:
        /* <DEDUP_REMOVED lines=12> */
.L_x_7623:
[----:B------:R-:W-:Y:S05]  /*5160*/  BSYNC B4 ;  /* 0x0000000000047941 */ /* 0x000fea0003800000 */
.L_x_7622:
[----:B------:R-:W-:Y:S01]  /*5170*/  HFMA2.MMA R3, -RZ, RZ, 0.89990234375, 10328 ;  /* 0x3b33710bff037435 */ /* 0x000fe200000001ff */
[----:B0-----:R-:W-:Y:S01]  /*5180*/  FMUL.FTZ R0, R2, R2 ;  /* 0x0000000202007220 */ /* 0x001fe20000410000 */
[----:B------:R-:W-:Y:S02]  /*5190*/  IMNMX R5, R26, R27, !PT ;  /* 0x0000001b1a057217 */ /* 0x000fe40007800200 */
[----:B------:R-:W-:Y:S02]  /*51a0*/  @!P6 MOV R21, 0x3fd774eb ;  /* 0x3fd774eb0015e802 */ /* 0x000fe40000000f00 */
[----:B------:R-:W-:Y:S02]  /*51b0*/  LOP3.LUT R20, R5, 0xfe000000, RZ, 0xc0, !PT ;  /* 0xfe00000005147812 */ /* 0x000fe400078ec0ff */
[----:B------:R-:W-:-:S02]  /*51c0*/  FSETP.NEU.FTZ.AND P1, PT, R31, RZ, PT ;  /* 0x000000ff1f00720b */ /* 0x000fc40003f3d000 */
        /* <DEDUP_REMOVED lines=8> */
[----:B------:R-:W-:-:S03]  /*5250*/  IMNMX R0, R26, R27, PT ;  /* 0x0000001b1a007217 */ /* 0x000fc60003800200 */
[----:B------:R-:W-:Y:S01]  /*5260*/  FFMA.FTZ R2, R3, R2, R2 ;  /* 0x0000000203027223 */ /* 0x000fe20000010002 */
[----:B------:R-:W-:Y:S02]  /*5270*/  IADD3 R3, -R20, 0x7e800000, RZ ;  /* 0x7e80000014037810 */ /* 0x000fe40007ffe1ff */
[----:B------:R-:W-:Y:S01]  /*5280*/  FSETP.NEU.FTZ.AND P0, PT, R0, RZ, PT ;  /* 0x000000ff0000720b */ /* 0x000fe20003f1d000 */
[----:B------:R-:W-:Y:S01]  /*5290*/  @!P6 FFMA.FTZ R2, R21, 0.93318945169448852539, -R2 ;  /* 0x3f6ee5811502e823 */ /* 0x000fe20000010802 */
[----:B------:R-:W-:Y:S01]  /*52a0*/  LOP3.LUT R20, R20, 0x800000, RZ, 0xfc, !PT ;  /* 0x0080000014147812 */ /* 0x000fe200078efcff */
[-C--:B------:R-:W-:Y:S02]  /*52b0*/  FMUL.FTZ R21, R0, R3.reuse ;  /* 0x0000000300157220 */ /* 0x080fe40000410000 */
[----:B------:R-:W-:Y:S02]  /*52c0*/  FMUL.FTZ R3, R5, R3 ;  /* 0x0000000305037220 */ /* 0x000fe40000410000 */
[----:B------:R-:W-:-:S04]  /*52d0*/  FMUL.FTZ R22, R21, R21 ;  /* 0x0000001515167220 */ /* 0x000fc80000410000 */
[----:B------:R-:W-:-:S04]  /*52e0*/  FFMA.FTZ R22, R3, R3, R22 ;  /* 0x0000000303167223 */ /* 0x000fc80000010016 */
[----:B------:R-:W0:Y:S02]  /*52f0*/  MUFU.SQRT R3, R22 ;  /* 0x0000001600037308 */ /* 0x000e240000002000 */
[----:B0-----:R-:W-:Y:S01]  /*5300*/  @P0 FMUL.FTZ R5, R20, R3 ;  /* 0x0000000314050220 */ /* 0x001fe20000410000 */
[----:B------:R-:W-:-:S04]  /*5310*/  FSETP.NEU.FTZ.AND P0, PT, R0, +INF , PT ;  /* 0x7f8000000000780b */ /* 0x000fc80003f1d000 */
[----:B------:R-:W-:Y:S02]  /*5320*/  FSEL R5, R5, +INF , P0 ;  /* 0x7f80000005057808 */ /* 0x000fe40000000000 */
        /* <DEDUP_REMOVED lines=10> */
.L_x_7618:
        /* <DEDUP_REMOVED lines=34> */
.L_x_7625:
[----:B------:R-:W-:Y:S05]  /*55f0*/  BSYNC B4 ;  /* 0x0000000000047941 */ /* 0x000fea0003800000 */
.L_x_7624:
[----:B------:R-:W-:Y:S01]  /*5600*/  HFMA2.MMA R3, -RZ, RZ, 0.89990234375, 10328 ;  /* 0x3b33710bff037435 */ /* 0x000fe200000001ff */
[----:B------:R-:W-:Y:S01]  /*5610*/  FMUL.FTZ R2, R0, R0 ;  /* 0x0000000000027220 */ /* 0x000fe20000410000 */
[----:B------:R-:W-:-:S02]  /*5620*/  @!P6 MOV R5, 0x3fd774eb ;  /* 0x3fd774eb0005e802 */ /* 0x000fc40000000f00 */
[C---:B------:R-:W-:Y:S01]  /*5630*/  FSETP.NEU.FTZ.AND P0, PT, R26.reuse, R27, PT ;  /* 0x0000001b1a00720b */ /* 0x040fe20003f1d000 */
[----:B------:R-:W-:Y:S01]  /*5640*/  FADD.FTZ R26, R26, R27 ;  /* 0x0000001b1a1a7221 */ /* 0x000fe20000010000 */
        /* <DEDUP_REMOVED lines=16> */
.L_x_7607:
[----:B------:R-:W-:Y:S05]  /*5750*/  BSYNC B3 ;  /* 0x0000000000037941 */ /* 0x000fea0003800000 */
.L_x_7598:
[----:B------:R-:W-:Y:S01]  /*5760*/  FADD.FTZ R0, R25, 0.69314718246459960938 ;  /* 0x3f31721819007421 */ /* 0x000fe20000010000 */
[----:B------:R-:W-:-:S04]  /*5770*/  LOP3.LUT R6, R3, 0x80000000, R6, 0xb8, !PT ;  /* 0x8000000003067812 */ /* 0x000fc800078eb806 */
[----:B------:R-:W-:Y:S01]  /*5780*/  LOP3.LUT R7, R0, 0x80000000, R7, 0xb8, !PT ;  /* 0x8000000000077812 */ /* 0x000fe200078eb807 */
[----:B------:R-:W-:Y:S05]  /*5790*/  BRA `(.L_x_7566) ;  /* 0x000000e000007947 */ /* 0x000fea0003800000 */
.L_x_7564:
[----:B------:R-:W-:-:S13]  /*57a0*/  FSETP.NEU.FTZ.AND P0, PT, R26, +INF , PT ;  /* 0x7f8000001a00780b */ /* 0x000fda0003f1d000 */
        /* <DEDUP_REMOVED lines=13> */
.L_x_7566:
[----:B------:R-:W-:Y:S05]  /*5880*/  BSYNC B2 ;  /* 0x0000000000027941 */ /* 0x000fea0003800000 */
.L_x_7563:
[----:B------:R-:W-:Y:S01]  /*5890*/  WARPSYNC 0xffffffff ;  /* 0xffffffff00007948 */ /* 0x000fe20003800000 */
[C---:B-----5:R-:W-:Y:S01]  /*58a0*/  FSETP.GTU.FTZ.AND P0, PT, |R9|.reuse, +INF , PT ;  /* 0x7f8000000900780b */ /* 0x060fe20003f1c200 */
        /* <DEDUP_REMOVED lines=107> */
.L_x_7633:
        /* <DEDUP_REMOVED lines=10> */
.L_x_7635:
[----:B------:R-:W-:-:S04]  /*6000*/  FADD.FTZ R20, -R0, R5 ;  /* 0x0000000500147221 */ /* 0x000fc80000010100 */
[----:B------:R-:W-:Y:S02]  /*6010*/  FMUL.FTZ R20, R20, 0.5 ;  /* 0x3f00000014147820 */ /* 0x000fe40000410000 */
.L_x_7636:
[----:B------:R-:W-:Y:S05]  /*6020*/  BSYNC B1 ;  /* 0x0000000000017941 */ /* 0x000fea0003800000 */
.L_x_7634:
        /* <DEDUP_REMOVED lines=11> */
.L_x_7638:
[----:B------:R-:W-:-:S04]  /*60e0*/  FADD.FTZ R21, R2, -R21 ;  /* 0x8000001502157221 */ /* 0x000fc80000010000 */
[----:B------:R-:W-:Y:S02]  /*60f0*/  FMUL.FTZ R21, R21, 0.5 ;  /* 0x3f00000015157820 */ /* 0x000fe40000410000 */
.L_x_7639:
[----:B------:R-:W-:Y:S05]  /*6100*/  BSYNC B1 ;  /* 0x0000000000017941 */ /* 0x000fea0003800000 */
.L_x_7637:
        /* <DEDUP_REMOVED lines=35> */
.L_x_7632:
[----:B------:R0:W1:Y:S02]  /*6340*/  MUFU.SQRT R32, R26 ;  /* 0x0000001a00207308 */ /* 0x0000640000002000 */
.L_x_7631:
[----:B------:R-:W-:Y:S05]  /*6350*/  BSYNC B0 ;  /* 0x0000000000007941 */ /* 0x000fea0003800000 */
.L_x_7630:
        /* <DEDUP_REMOVED lines=35> */
.L_x_7643:
        /* <DEDUP_REMOVED lines=17> */
.L_x_7649:
[----:B------:R-:W-:-:S04]  /*66a0*/  FADD.FTZ R0, -R0, R5 ;  /* 0x0000000500007221 */ /* 0x000fc80000010100 */
[----:B------:R-:W-:Y:S02]  /*66b0*/  FMUL.FTZ R0, R0, 0.5 ;  /* 0x3f00000000007820 */ /* 0x000fe40000410000 */
.L_x_7650:
[----:B------:R-:W-:Y:S05]  /*66c0*/  BSYNC B4 ;  /* 0x0000000000047941 */ /* 0x000fea0003800000 */
.L_x_7648:
        /* <DEDUP_REMOVED lines=10> */
.L_x_7652:
[----:B------:R-:W-:-:S04]  /*6770*/  FADD.FTZ R2, -R3, R2 ;  /* 0x0000000203027221 */ /* 0x000fc80000010100 */
[----:B------:R-:W-:Y:S02]  /*6780*/  FMUL.FTZ R3, R2, 0.5 ;  /* 0x3f00000002037820 */ /* 0x000fe40000410000 */
.L_x_7653:
[----:B------:R-:W-:Y:S05]  /*6790*/  BSYNC B4 ;  /* 0x0000000000047941 */ /* 0x000fea0003800000 */
.L_x_7651:
[----:B------:R-:W-:Y:S02]  /*67a0*/  FADD.FTZ R3, R3, R0 ;  /* 0x0000000003037221 */ /* 0x000fe40000010000 */
[----:B------:R-:W-:-:S04]  /*67b0*/  FADD.FTZ R28, R27, R28 ;  /* 0x0000001c1b1c7221 */ /* 0x000fc80000010000 */
[----:B------:R-:W-:-:S06]  /*67c0*/  FMUL.FTZ R28, R28, R3 ;  /* 0x000000031c1c7220 */ /* 0x000fcc0000410000 */
[----:B------:R-:W2:Y:S01]  /*67d0*/  MUFU.SQRT R28, R28 ;  /* 0x0000001c001c7308 */ /* 0x000ea20000002000 */
[----:B------:R-:W-:Y:S05]  /*67e0*/  BRA `(.L_x_7654) ;  /* 0x0000012000007947 */ /* 0x000fea0003800000 */
.L_x_7647:
        /* <DEDUP_REMOVED lines=12> */
.L_x_7646:
[----:B------:R-:W-:Y:S01]  /*68b0*/  FADD.FTZ R0, R28, 1 ;  /* 0x3f8000001c007421 */ /* 0x000fe20000010000 */
[----:B------:R-:W-:Y:S01]  /*68c0*/  MUFU.SQRT R3, R26 ;  /* 0x0000001a00037308 */ /* 0x000fe20000002000 */
[----:B------:R-:W-:-:S02]  /*68d0*/  MOV R27, 0x3f800000 ;  /* 0x3f800000001b7802 */ /* 0x000fc40000000f00 */
[----:B------:R-:W-:-:S06]  /*68e0*/  FMUL.FTZ R0, R0, 0.5 ;  /* 0x3f00000000007820 */ /* 0x000fcc0000410000 */
[----:B------:R-:W2:Y:S02]  /*68f0*/  MUFU.SQRT R0, R0 ;  /* 0x0000000000007308 */ /* 0x000ea40000002000 */
[----:B--2---:R-:W-:-:S06]  /*6900*/  FMUL.FTZ R28, R3, R0 ;  /* 0x00000000031c7220 */ /* 0x004fcc0000410000 */
.L_x_7654:
[----:B------:R-:W-:Y:S05]  /*6910*/  BSYNC B1 ;  /* 0x0000000000017941 */ /* 0x000fea0003800000 */
.L_x_7645:
[----:B------:R-:W-:Y:S05]  /*6920*/  BRA `(.L_x_7655) ;  /* 0x0000002000007947 */ /* 0x000fea0003800000 */
.L_x_7642:
[----:B------:R-:W-:Y:S02]  /*6930*/  FMUL.FTZ R28, R28, 16777216 ;  /* 0x4b8000001c1c7820 */ /* 0x000fe40000410000 */
[----:B------:R-:W-:Y:S02]  /*6940*/  FMUL.FTZ R27, R27, 16777216 ;  /* 0x4b8000001b1b7820 */ /* 0x000fe40000410000 */
.L_x_7655:
[----:B------:R-:W-:Y:S05]  /*6950*/  BSYNC B0 ;  /* 0x0000000000007941 */ /* 0x000fea0003800000 */
.L_x_7641:
        /* <DEDUP_REMOVED lines=16> */
[----:B01----:R-:W-:Y:S05]  /*6a60*/  CALL.REL.NOINC `($__internal_10_$__cuda_sm3x_div_rn_ftz_f32_slowpath) ;  /* 0x0002602000007944 */ /* 0x003fea0003c00000 */
.L_x_7657:
[----:B------:R-:W-:Y:S05]  /*6a70*/  BSYNC B4 ;  /* 0x0000000000047941 */ /* 0x000fea0003800000 */
.L_x_7656:
        /* <DEDUP_REMOVED lines=18> */
.L_x_7659:
[----:B------:R-:W-:Y:S02]  /*6ba0*/  ISETP.GE.AND P0, PT, R28, RZ, PT ;  /* 0x000000ff1c00720c */ /* 0x000fe40003f06270 */
[----:B------:R-:W-:-:S11]  /*6bb0*/  MOV R3, 0x3fd774eb ;  /* 0x3fd774eb00037802 */ /* 0x000fd60000000f00 */
[----:B------:R-:W-:-:S04]  /*6bc0*/  @P0 FFMA.FTZ R2, R3, 0.93318945169448852539, -R2 ;  /* 0x3f6ee58103020823 */ /* 0x000fc80000010802 */
[----:B------:R-:W-:Y:S02]  /*6bd0*/  @!P0 FFMA.FTZ R2, R3, 0.93318945169448852539, R2 ;  /* 0x3f6ee58103028823 */ /* 0x000fe40000010002 */
.L_x_7660:
[----:B------:R-:W-:Y:S05]  /*6be0*/  BSYNC B0 ;  /* 0x0000000000007941 */ /* 0x000fea0003800000 */
.L_x_7658:
        /* <DEDUP_REMOVED lines=10> */
.L_x_7644:
[----:B------:R-:W-:Y:S05]  /*6c90*/  BSYNC B3 ;  /* 0x0000000000037941 */ /* 0x000fea0003800000 */
.L_x_7640:
[----:B------:R-:W-:Y:S02]  /*6ca0*/  LOP3.LUT R8, R3, 0x80000000, R8, 0xb8, !PT ;  /* 0x8000000003087812 */ /* 0x000fe400078eb808 */
[----:B-1----:R-:W-:Y:S01]  /*6cb0*/  LOP3.LUT R9, R32, 0x80000000, R9, 0xb8, !PT ;  /* 0x8000000020097812 */ /* 0x002fe200078eb809 */
[----:B------:R-:W-:Y:S05]  /*6cc0*/  BRA `(.L_x_7629) ;  /* 0x0000175000007947 */ /* 0x000fea0003800000 */
.L_x_7628:
        /* <DEDUP_REMOVED lines=29> */
[----:B------:R-:W-:Y:S05]  /*6ea0*/  CALL.REL.NOINC `($__internal_10_$__cuda_sm3x_div_rn_ftz_f32_slowpath) ;  /* 0x00025be000007944 */ /* 0x000fea0003c00000 */
.L_x_7666:
[----:B------:R-:W-:Y:S05]  /*6eb0*/  BSYNC B4 ;  /* 0x0000000000047941 */ /* 0x000fea0003800000 */
.L_x_7665:
        /* <DEDUP_REMOVED lines=18> */
.L_x_7668:
[----:B------:R-:W-:Y:S02]  /*6fe0*/  ISETP.GE.AND P0, PT, R27, RZ, PT ;  /* 0x000000ff1b00720c */ /* 0x000fe40003f06270 */
[----:B------:R-:W-:-:S11]  /*6ff0*/  MOV R3, 0x3fd774eb ;  /* 0x3fd774eb00037802 */ /* 0x000fd60000000f00 */
[----:B------:R-:W-:-:S04]  /*7000*/  @P0 FFMA.FTZ R2, R3, 0.93318945169448852539, -R2 ;  /* 0x3f6ee58103020823 */ /* 0x000fc80000010802 */
[----:B------:R-:W-:Y:S02]  /*7010*/  @!P0 FFMA.FTZ R2, R3, 0.93318945169448852539, R2 ;  /* 0x3f6ee58103028823 */ /* 0x000fe40000010002 */
.L_x_7669:
[----:B------:R-:W-:Y:S05]  /*7020*/  BSYNC B0 ;  /* 0x0000000000007941 */ /* 0x000fea0003800000 */
.L_x_7667:
        /* <DEDUP_REMOVED lines=13> */
.L_x_7664:
        /* <DEDUP_REMOVED lines=12> */
.L_x_7672:
[----:B------:R-:W-:Y:S05]  /*71c0*/  BSYNC B4 ;  /* 0x0000000000047941 */ /* 0x000fea0003800000 */
.L_x_7671:
        /* <DEDUP_REMOVED lines=18> */
.L_x_7674:
[----:B------:R-:W-:Y:S02]  /*72f0*/  ISETP.GE.AND P0, PT, R27, RZ, PT ;  /* 0x000000ff1b00720c */ /* 0x000fe40003f06270 */
[----:B------:R-:W-:-:S11]  /*7300*/  MOV R3, 0x3fd774eb ;  /* 0x3fd774eb00037802 */ /* 0x000fd60000000f00 */
[----:B------:R-:W-:-:S04]  /*7310*/  @P0 FFMA.FTZ R2, R3, 0.93318945169448852539, -R2 ;  /* 0x3f6ee58103020823 */ /* 0x000fc80000010802 */
[----:B------:R-:W-:Y:S02]  /*7320*/  @!P0 FFMA.FTZ R2, R3, 0.93318945169448852539, R2 ;  /* 0x3f6ee58103028823 */ /* 0x000fe40000010002 */
.L_x_7675:
[----:B------:R-:W-:Y:S05]  /*7330*/  BSYNC B0 ;  /* 0x0000000000007941 */ /* 0x000fea0003800000 */
.L_x_7673:
        /* <DEDUP_REMOVED lines=27> */
.L_x_7663:
        /* <DEDUP_REMOVED lines=32> */
[----:B------:R-:W-:Y:S05]  /*76f0*/  CALL.REL.NOINC `($__internal_10_$__cuda_sm3x_div_rn_ftz_f32_slowpath) ;  /* 0x0002539000007944 */ /* 0x000fea0003c00000 */
[----:B0-----:R-:W-:Y:S02]  /*7700*/  MOV R0, R2 ;  /* 0x0000000200007202 */ /* 0x001fe40000000f00 */
.L_x_7677:
[----:B------:R-:W-:Y:S05]  /*7710*/  BSYNC B4 ;  /* 0x0000000000047941 */ /* 0x000fea0003800000 */
.L_x_7676:
        /* <DEDUP_REMOVED lines=18> */
.L_x_7679:
[----:B------:R-:W-:Y:S02]  /*7840*/  ISETP.GE.AND P0, PT, R27, RZ, PT ;  /* 0x000000ff1b00720c */ /* 0x000fe40003f06270 */
[----:B------:R-:W-:-:S11]  /*7850*/  MOV R3, 0x3fd774eb ;  /* 0x3fd774eb00037802 */ /* 0x000fd60000000f00 */
[----:B------:R-:W-:-:S04]  /*7860*/  @P0 FFMA.FTZ R0, R3, 0.93318945169448852539, -R0 ;  /* 0x3f6ee58103000823 */ /* 0x000fc80000010800 */
[----:B------:R-:W-:Y:S02]  /*7870*/  @!P0 FFMA.FTZ R0, R3, 0.93318945169448852539, R0 ;  /* 0x3f6ee58103008823 */ /* 0x000fe40000010000 */
.L_x_7680:
[----:B------:R-:W-:Y:S05]  /*7880*/  BSYNC B0 ;  /* 0x0000000000007941 */ /* 0x000fea0003800000 */
.L_x_7678:
        /* <DEDUP_REMOVED lines=11> */
.L_x_7662:
        /* <DEDUP_REMOVED lines=23> */
.L_x_7684:
[----:B------:R-:W-:Y:S05]  /*7ab0*/  BSYNC B4 ;  /* 0x0000000000047941 */ /* 0x000fea0003800000 */
.L_x_7683:
        /* <DEDUP_REMOVED lines=24> */
.L_x_7682:
        /* <DEDUP_REMOVED lines=12> */
.L_x_7686:
[----:B------:R-:W-:Y:S05]  /*7d00*/  BSYNC B4 ;  /* 0x0000000000047941 */ /* 0x000fea0003800000 */
.L_x_7685:
        /* <DEDUP_REMOVED lines=38> */
.L_x_7681:
        /* <DEDUP_REMOVED lines=34> */
.L_x_7688:
[----:B------:R-:W-:Y:S05]  /*8190*/  BSYNC B4 ;  /* 0x0000000000047941 */ /* 0x000fea0003800000 */
.L_x_7687:
        /* <DEDUP_REMOVED lines=21> */
.L_x_7670:
[----:B------:R-:W-:Y:S05]  /*82f0*/  BSYNC B3 ;  /* 0x0000000000037941 */ /* 0x000fea0003800000 */
.L_x_7661:
[----:B------:R-:W-:Y:S01]  /*8300*/  FADD.FTZ R0, R25, 0.69314718246459960938 ;  /* 0x3f31721819007421 */ /* 0x000fe20000010000 */
[----:B------:R-:W-:-:S04]  /*8310*/  LOP3.LUT R8, R3, 0x80000000, R8, 0xb8, !PT ;  /* 0x8000000003087812 */ /* 0x000fc800078eb808 */
[----:B------:R-:W-:Y:S01]  /*8320*/  LOP3.LUT R9, R0, 0x80000000, R9, 0xb8, !PT ;  /* 0x8000000000097812 */ /* 0x000fe200078eb809 */
[----:B------:R-:W-:Y:S05]  /*8330*/  BRA `(.L_x_7629) ;  /* 0x000000e000007947 */ /* 0x000fea0003800000 */
.L_x_7627:
        /* <DEDUP_REMOVED lines=14> */
.L_x_7629:
[----:B------:R-:W-:Y:S05]  /*8420*/  BSYNC B2 ;  /* 0x0000000000027941 */ /* 0x000fea0003800000 */
.L_x_7626:
        /* <DEDUP_REMOVED lines=109> */
.L_x_7696:
        /* <DEDUP_REMOVED lines=10> */
.L_x_7698:
[----:B------:R-:W-:-:S04]  /*8ba0*/  FADD.FTZ R20, -R0, R5 ;  /* 0x0000000500147221 */ /* 0x000fc80000010100 */
[----:B------:R-:W-:Y:S02]  /*8bb0*/  FMUL.FTZ R20, R20, 0.5 ;  /* 0x3f00000014147820 */ /* 0x000fe40000410000 */
.L_x_7699:
[----:B------:R-:W-:Y:S05]  /*8bc0*/  BSYNC B1 ;  /* 0x0000000000017941 */ /* 0x000fea0003800000 */
.L_x_7697:
        /* <DEDUP_REMOVED lines=11> */
.L_x_7701:
[----:B------:R-:W-:-:S04]  /*8c80*/  FADD.FTZ R21, R2, -R21 ;  /* 0x8000001502157221 */ /* 0x000fc80000010000 */
[----:B------:R-:W-:Y:S02]  /*8c90*/  FMUL.FTZ R21, R21, 0.5 ;  /* 0x3f00000015157820 */ /* 0x000fe40000410000 */
.L_x_7702:
[----:B------:R-:W-:Y:S05]  /*8ca0*/  BSYNC B1 ;  /* 0x0000000000017941 */ /* 0x000fea0003800000 */
.L_x_7700:
        /* <DEDUP_REMOVED lines=35> */
.L_x_7695:
[----:B------:R0:W1:Y:S02]  /*8ee0*/  MUFU.SQRT R32, R26 ;  /* 0x0000001a00207308 */ /* 0x0000640000002000 */
.L_x_7694:
[----:B------:R-:W-:Y:S05]  /*8ef0*/  BSYNC B0 ;  /* 0x0000000000007941 */ /* 0x000fea0003800000 */
.L_x_7693:
        /* <DEDUP_REMOVED lines=35> */
.L_x_7706:
        /* <DEDUP_REMOVED lines=17> */
.L_x_7712:
[----:B------:R-:W-:-:S04]  /*9240*/  FADD.FTZ R0, -R0, R5 ;  /* 0x0000000500007221 */ /* 0x000fc80000010100 */
[----:B------:R-:W-:Y:S02]  /*9250*/  FMUL.FTZ R0, R0, 0.5 ;  /* 0x3f00000000007820 */ /* 0x000fe40000410000 */
.L_x_7713:
[----:B------:R-:W-:Y:S05]  /*9260*/  BSYNC B4 ;  /* 0x0000000000047941 */ /* 0x000fea0003800000 */
.L_x_7711:
        /* <DEDUP_REMOVED lines=10> */
.L_x_7715:
[----:B------:R-:W-:-:S04]  /*9310*/  FADD.FTZ R2, -R3, R2 ;  /* 0x0000000203027221 */ /* 0x000fc80000010100 */
[----:B------:R-:W-:Y:S02]  /*9320*/  FMUL.FTZ R3, R2, 0.5 ;  /* 0x3f00000002037820 */ /* 0x000fe40000410000 */
.L_x_7716:
[----:B------:R-:W-:Y:S05]  /*9330*/  BSYNC B4 ;  /* 0x0000000000047941 */ /* 0x000fea0003800000 */
.L_x_7714:
[----:B------:R-:W-:Y:S02]  /*9340*/  FADD.FTZ R3, R3, R0 ;  /* 0x0000000003037221 */ /* 0x000fe40000010000 */
[----:B------:R-:W-:-:S04]  /*9350*/  FADD.FTZ R28, R27, R28 ;  /* 0x0000001c1b1c7221 */ /* 0x000fc80000010000 */
[----:B------:R-:W-:-:S06]  /*9360*/  FMUL.FTZ R28, R28, R3 ;  /* 0x000000031c1c7220 */ /* 0x000fcc0000410000 */
[----:B------:R-:W2:Y:S01]  /*9370*/  MUFU.SQRT R28, R28 ;  /* 0x0000001c001c7308 */ /* 0x000ea20000002000 */
[----:B------:R-:W-:Y:S05]  /*9380*/  BRA `(.L_x_7717) ;  /* 0x0000012000007947 */ /* 0x000fea0003800000 */
.L_x_7710:
        /* <DEDUP_REMOVED lines=12> */
.L_x_7709:
[----:B------:R-:W-:Y:S01]  /*9450*/  FADD.FTZ R0, R28, 1 ;  /* 0x3f8000001c007421 */ /* 0x000fe20000010000 */
[----:B------:R-:W-:Y:S01]  /*9460*/  MUFU.SQRT R3, R26 ;  /* 0x0000001a00037308 */ /* 0x000fe20000002000 */
[----:B------:R-:W-:-:S02]  /*9470*/  MOV R27, 0x3f800000 ;  /* 0x3f800000001b7802 */ /* 0x000fc40000000f00 */
[----:B------:R-:W-:-:S06]  /*9480*/  FMUL.FTZ R0, R0, 0.5 ;  /* 0x3f00000000007820 */ /* 0x000fcc0000410000 */
[----:B------:R-:W2:Y:S02]  /*9490*/  MUFU.SQRT R0, R0 ;  /* 0x0000000000007308 */ /* 0x000ea40000002000 */
[----:B--2---:R-:W-:-:S06]  /*94a0*/  FMUL.FTZ R28, R3, R0 ;  /* 0x00000000031c7220 */ /* 0x004fcc0000410000 */
.L_x_7717:
[----:B------:R-:W-:Y:S05]  /*94b0*/  BSYNC B1 ;  /* 0x0000000000017941 */ /* 0x000fea0003800000 */
.L_x_7708:
[----:B------:R-:W-:Y:S05]  /*94c0*/  BRA `(.L_x_7718) ;  /* 0x0000002000007947 */ /* 0x000fea0003800000 */
.L_x_7705:
[----:B------:R-:W-:Y:S02]  /*94d0*/  FMUL.FTZ R28, R28, 16777216 ;  /* 0x4b8000001c1c7820 */ /* 0x000fe40000410000 */
[----:B------:R-:W-:Y:S02]  /*94e0*/  FMUL.FTZ R27, R27, 16777216 ;  /* 0x4b8000001b1b7820 */ /* 0x000fe40000410000 */
.L_x_7718:
[----:B------:R-:W-:Y:S05]  /*94f0*/  BSYNC B0 ;  /* 0x0000000000007941 */ /* 0x000fea0003800000 */
.L_x_7704:
        /* <DEDUP_REMOVED lines=17> */
.L_x_7720:
[----:B------:R-:W-:Y:S05]  /*9610*/  BSYNC B4 ;  /* 0x0000000000047941 */ /* 0x000fea0003800000 */
.L_x_7719:
        /* <DEDUP_REMOVED lines=18> */
.L_x_7722:
[----:B------:R-:W-:Y:S02]  /*9740*/  ISETP.GE.AND P0, PT, R28, RZ, PT ;  /* 0x000000ff1c00720c */ /* 0x000fe40003f06270 */
[----:B------:R-:W-:-:S11]  /*9750*/  MOV R3, 0x3fd774eb ;  /* 0x3fd774eb00037802 */ /* 0x000fd60000000f00 */
[----:B------:R-:W-:-:S04]  /*9760*/  @P0 FFMA.FTZ R2, R3, 0.93318945169448852539, -R2 ;  /* 0x3f6ee58103020823 */ /* 0x000fc80000010802 */
[----:B------:R-:W-:Y:S02]  /*9770*/  @!P0 FFMA.FTZ R2, R3, 0.93318945169448852539, R2 ;  /* 0x3f6ee58103028823 */ /* 0x000fe40000010002 */
.L_x_7723:
[----:B------:R-:W-:Y:S05]  /*9780*/  BSYNC B0 ;  /* 0x0000000000007941 */ /* 0x000fea0003800000 */
.L_x_7721:
        /* <DEDUP_REMOVED lines=10> */
.L_x_7707:
[----:B------:R-:W-:Y:S05]  /*9830*/  BSYNC B3 ;  /* 0x0000000000037941 */ /* 0x000fea0003800000 */
.L_x_7703:
[----:B------:R-:W-:Y:S02]  /*9840*/  LOP3.LUT R10, R3, 0x80000000, R10, 0xb8, !PT ;  /* 0x80000000030a7812 */ /* 0x000fe400078eb80a */
[----:B-1----:R-:W-:Y:S01]  /*9850*/  LOP3.LUT R11, R32, 0x80000000, R11, 0xb8, !PT ;  /* 0x80000000200b7812 */ /* 0x002fe200078eb80b */
[----:B------:R-:W-:Y:S05]  /*9860*/  BRA `(.L_x_7692) ;  /* 0x0000175000007947 */ /* 0x000fea0003800000 */
.L_x_7691:
        /* <DEDUP_REMOVED lines=30> */
.L_x_7729:
[----:B------:R-:W-:Y:S05]  /*9a50*/  BSYNC B4 ;  /* 0x0000000000047941 */ /* 0x000fea0003800000 */
.L_x_7728:
        /* <DEDUP_REMOVED lines=18> */
.L_x_7731:
[----:B------:R-:W-:Y:S02]  /*9b80*/  ISETP.GE.AND P0, PT, R27, RZ, PT ;  /* 0x000000ff1b00720c */ /* 0x000fe40003f06270 */
[----:B------:R-:W-:-:S11]  /*9b90*/  MOV R3, 0x3fd774eb ;  /* 0x3fd774eb00037802 */ /* 0x000fd60000000f00 */
[----:B------:R-:W-:-:S04]  /*9ba0*/  @P0 FFMA.FTZ R2, R3, 0.93318945169448852539, -R2 ;  /* 0x3f6ee58103020823 */ /* 0x000fc80000010802 */
[----:B------:R-:W-:Y:S02]  /*9bb0*/  @!P0 FFMA.FTZ R2, R3, 0.93318945169448852539, R2 ;  /* 0x3f6ee58103028823 */ /* 0x000fe40000010002 */
.L_x_7732:
[----:B------:R-:W-:Y:S05]  /*9bc0*/  BSYNC B0 ;  /* 0x0000000000007941 */ /* 0x000fea0003800000 */
.L_x_7730:
        /* <DEDUP_REMOVED lines=13> */
.L_x_7727:
        /* <DEDUP_REMOVED lines=12> */
.L_x_7735:
[----:B------:R-:W-:Y:S05]  /*9d60*/  BSYNC B4 ;  /* 0x0000000000047941 */ /* 0x000fea0003800000 */
.L_x_7734:
        /* <DEDUP_REMOVED lines=18> */
.L_x_7737:
[----:B------:R-:W-:Y:S02]  /*9e90*/  ISETP.GE.AND P0, PT, R27, RZ, PT ;  /* 0x000000ff1b00720c */ /* 0x000fe40003f06270 */
[----:B------:R-:W-:-:S11]  /*9ea0*/  MOV R3, 0x3fd774eb ;  /* 0x3fd774eb00037802 */ /* 0x000fd60000000f00 */
[----:B------:R-:W-:-:S04]  /*9eb0*/  @P0 FFMA.FTZ R2, R3, 0.93318945169448852539, -R2 ;  /* 0x3f6ee58103020823 */ /* 0x000fc80000010802 */
[----:B------:R-:W-:Y:S02]  /*9ec0*/  @!P0 FFMA.FTZ R2, R3, 0.93318945169448852539, R2 ;  /* 0x3f6ee58103028823 */ /* 0x000fe40000010002 */
.L_x_7738:
[----:B------:R-:W-:Y:S05]  /*9ed0*/  BSYNC B0 ;  /* 0x0000000000007941 */ /* 0x000fea0003800000 */
.L_x_7736:
        /* <DEDUP_REMOVED lines=27> */
.L_x_7726:
        /* <DEDUP_REMOVED lines=34> */
.L_x_7740:
[----:B------:R-:W-:Y:S05]  /*a2b0*/  BSYNC B4 ;  /* 0x0000000000047941 */ /* 0x000fea0003800000 */
.L_x_7739:
        /* <DEDUP_REMOVED lines=18> */
.L_x_7742:
[----:B------:R-:W-:Y:S02]  /*a3e0*/  ISETP.GE.AND P0, PT, R27, RZ, PT ;  /* 0x000000ff1b00720c */ /* 0x000fe40003f06270 */
[----:B------:R-:W-:-:S11]  /*a3f0*/  MOV R3, 0x3fd774eb ;  /* 0x3fd774eb00037802 */ /* 0x000fd60000000f00 */
[----:B------:R-:W-:-:S04]  /*a400*/  @P0 FFMA.FTZ R0, R3, 0.93318945169448852539, -R0 ;  /* 0x3f6ee58103000823 */ /* 0x000fc80000010800 */
[----:B------:R-:W-:Y:S02]  /*a410*/  @!P0 FFMA.FTZ R0, R3, 0.93318945169448852539, R0 ;  /* 0x3f6ee58103008823 */ /* 0x000fe40000010000 */
.L_x_7743:
[----:B------:R-:W-:Y:S05]  /*a420*/  BSYNC B0 ;  /* 0x0000000000007941 */ /* 0x000fea0003800000 */
.L_x_7741:
        /* <DEDUP_REMOVED lines=11> */
.L_x_7725:
        /* <DEDUP_REMOVED lines=23> */
.L_x_7747:
[----:B------:R-:W-:Y:S05]  /*a650*/  BSYNC B4 ;  /* 0x0000000000047941 */ /* 0x000fea0003800000 */
.L_x_7746:
        /* <DEDUP_REMOVED lines=24> */
.L_x_7745:
        /* <DEDUP_REMOVED lines=12> */
.L_x_7749:
[----:B------:R-:W-:Y:S05]  /*a8a0*/  BSYNC B4 ;  /* 0x0000000000047941 */ /* 0x000fea0003800000 */
.L_x_7748:
        /* <DEDUP_REMOVED lines=38> */
.L_x_7744:
        /* <DEDUP_REMOVED lines=34> */
.L_x_7751:
[----:B------:R-:W-:Y:S05]  /*ad30*/  BSYNC B4 ;  /* 0x0000000000047941 */ /* 0x000fea0003800000 */
.L_x_7750:
        /* <DEDUP_REMOVED lines=21> */
.L_x_7733:
[----:B------:R-:W-:Y:S05]  /*ae90*/  BSYNC B3 ;  /* 0x0000000000037941 */ /* 0x000fea0003800000 */
.L_x_7724:
[----:B------:R-:W-:Y:S01]  /*aea0*/  FADD.FTZ R0, R25, 0.69314718246459960938 ;  /* 0x3f31721819007421 */ /* 0x000fe20000010000 */
[----:B------:R-:W-:-:S04]  /*aeb0*/  LOP3.LUT R10, R3, 0x80000000, R10, 0xb8, !PT ;  /* 0x80000000030a7812 */ /* 0x000fc800078eb80a */
[----:B------:R-:W-:Y:S01]  /*aec0*/  LOP3.LUT R11, R0, 0x80000000, R11, 0xb8, !PT ;  /* 0x80000000000b7812 */ /* 0x000fe200078eb80b */
[----:B------:R-:W-:Y:S05]  /*aed0*/  BRA `(.L_x_7692) ;  /* 0x000000e000007947 */ /* 0x000fea0003800000 */
.L_x_7690:
        /* <DEDUP_REMOVED lines=14> */
.L_x_7692:
[----:B------:R-:W-:Y:S05]  /*afc0*/  BSYNC B2 ;  /* 0x0000000000027941 */ /* 0x000fea0003800000 */
.L_x_7689:
        /* <DEDUP_REMOVED lines=109> */
.L_x_7759:
        /* <DEDUP_REMOVED lines=10> */
.L_x_7761:
[----:B------:R-:W-:-:S04]  /*b740*/  FADD.FTZ R20, -R0, R5 ;  /* 0x0000000500147221 */ /* 0x000fc80000010100 */
[----:B------:R-:W-:Y:S02]  /*b750*/  FMUL.FTZ R20, R20, 0.5 ;  /* 0x3f00000014147820 */ /* 0x000fe40000410000 */
.L_x_7762:
[----:B------:R-:W-:Y:S05]  /*b760*/  BSYNC B1 ;  /* 0x0000000000017941 */ /* 0x000fea0003800000 */
.L_x_7760:
        /* <DEDUP_REMOVED lines=11> */
.L_x_7764:
[----:B------:R-:W-:-:S04]  /*b820*/  FADD.FTZ R21, R2, -R21 ;  /* 0x8000001502157221 */ /* 0x000fc80000010000 */
[----:B------:R-:W-:Y:S02]  /*b830*/  FMUL.FTZ R21, R21, 0.5 ;  /* 0x3f00000015157820 */ /* 0x000fe40000410000 */
.L_x_7765:
[----:B------:R-:W-:Y:S05]  /*b840*/  BSYNC B1 ;  /* 0x0000000000017941 */ /* 0x000fea0003800000 */
.L_x_7763:
        /* <DEDUP_REMOVED lines=35> */
.L_x_7758:
[----:B------:R0:W1:Y:S02]  /*ba80*/  MUFU.SQRT R32, R26 ;  /* 0x0000001a00207308 */ /* 0x0000640000002000 */
.L_x_7757:
[----:B------:R-:W-:Y:S05]  /*ba90*/  BSYNC B0 ;  /* 0x0000000000007941 */ /* 0x000fea0003800000 */
.L_x_7756:
        /* <DEDUP_REMOVED lines=35> */
.L_x_7769:
        /* <DEDUP_REMOVED lines=17> */
.L_x_7775:
[----:B------:R-:W-:-:S04]  /*bde0*/  FADD.FTZ R0, -R0, R5 ;  /* 0x0000000500007221 */ /* 0x000fc80000010100 */
[----:B------:R-:W-:Y:S02]  /*bdf0*/  FMUL.FTZ R0, R0, 0.5 ;  /* 0x3f00000000007820 */ /* 0x000fe40000410000 */
.L_x_7776:
[----:B------:R-:W-:Y:S05]  /*be00*/  BSYNC B4 ;  /* 0x0000000000047941 */ /* 0x000fea0003800000 */
.L_x_7774:
        /* <DEDUP_REMOVED lines=10> */
.L_x_7778:
[----:B------:R-:W-:-:S04]  /*beb0*/  FADD.FTZ R2, -R3, R2 ;  /* 0x0000000203027221 */ /* 0x000fc80000010100 */
[----:B------:R-:W-:Y:S02]  /*bec0*/  FMUL.FTZ R3, R2, 0.5 ;  /* 0x3f00000002037820 */ /* 0x000fe40000410000 */
.L_x_7779:
[----:B------:R-:W-:Y:S05]  /*bed0*/  BSYNC B4 ;  /* 0x0000000000047941 */ /* 0x000fea0003800000 */
.L_x_7777:
[----:B------:R-:W-:Y:S02]  /*bee0*/  FADD.FTZ R3, R3, R0 ;  /* 0x0000000003037221 */ /* 0x000fe40000010000 */
[----:B------:R-:W-:-:S04]  /*bef0*/  FADD.FTZ R28, R27, R28 ;  /* 0x0000001c1b1c7221 */ /* 0x000fc80000010000 */
[----:B------:R-:W-:-:S06]  /*bf00*/  FMUL.FTZ R28, R28, R3 ;  /* 0x000000031c1c7220 */ /* 0x000fcc0000410000 */
[----:B------:R-:W2:Y:S01]  /*bf10*/  MUFU.SQRT R28, R28 ;  /* 0x0000001c001c7308 */ /* 0x000ea20000002000 */
[----:B------:R-:W-:Y:S05]  /*bf20*/  BRA `(.L_x_7780) ;  /* 0x0000012000007947 */ /* 0x000fea0003800000 */
.L_x_7773:
        /* <DEDUP_REMOVED lines=12> */
.L_x_7772:
[----:B------:R-:W-:Y:S01]  /*bff0*/  FADD.FTZ R0, R28, 1 ;  /* 0x3f8000001c007421 */ /* 0x000fe20000010000 */
[----:B------:R-:W-:Y:S01]  /*c000*/  MUFU.SQRT R3, R26 ;  /* 0x0000001a00037308 */ /* 0x000fe20000002000 */
[----:B------:R-:W-:-:S02]  /*c010*/  MOV R27, 0x3f800000 ;  /* 0x3f800000001b7802 */ /* 0x000fc40000000f00 */
[----:B------:R-:W-:-:S06]  /*c020*/  FMUL.FTZ R0, R0, 0.5 ;  /* 0x3f00000000007820 */ /* 0x000fcc0000410000 */
[----:B------:R-:W2:Y:S02]  /*c030*/  MUFU.SQRT R0, R0 ;  /* 0x0000000000007308 */ /* 0x000ea40000002000 */
[----:B--2---:R-:W-:-:S06]  /*c040*/  FMUL.FTZ R28, R3, R0 ;  /* 0x00000000031c7220 */ /* 0x004fcc0000410000 */
.L_x_7780:
[----:B------:R-:W-:Y:S05]  /*c050*/  BSYNC B1 ;  /* 0x0000000000017941 */ /* 0x000fea0003800000 */
.L_x_7771:
[----:B------:R-:W-:Y:S05]  /*c060*/  BRA `(.L_x_7781) ;  /* 0x0000002000007947 */ /* 0x000fea0003800000 */
.L_x_7768:
[----:B------:R-:W-:Y:S02]  /*c070*/  FMUL.FTZ R28, R28, 16777216 ;  /* 0x4b8000001c1c7820 */ /* 0x000fe40000410000 */
[----:B------:R-:W-:Y:S02]  /*c080*/  FMUL.FTZ R27, R27, 16777216 ;  /* 0x4b8000001b1b7820 */ /* 0x000fe40000410000 */
.L_x_7781:
[----:B------:R-:W-:Y:S05]  /*c090*/  BSYNC B0 ;  /* 0x0000000000007941 */ /* 0x000fea0003800000 */
.L_x_7767:
        /* <DEDUP_REMOVED lines=17> */
.L_x_7783:
[----:B------:R-:W-:Y:S05]  /*c1b0*/  BSYNC B4 ;  /* 0x0000000000047941 */ /* 0x000fea0003800000 */
.L_x_7782:
        /* <DEDUP_REMOVED lines=18> */
.L_x_7785:
[----:B------:R-:W-:Y:S02]  /*c2e0*/  ISETP.GE.AND P0, PT, R28, RZ, PT ;  /* 0x000000ff1c00720c */ /* 0x000fe40003f06270 */
[----:B------:R-:W-:-:S11]  /*c2f0*/  MOV R3, 0x3fd774eb ;  /* 0x3fd774eb00037802 */ /* 0x000fd60000000f00 */
[----:B------:R-:W-:-:S04]  /*c300*/  @P0 FFMA.FTZ R2, R3, 0.93318945169448852539, -R2 ;  /* 0x3f6ee58103020823 */ /* 0x000fc80000010802 */
[----:B------:R-:W-:Y:S02]  /*c310*/  @!P0 FFMA.FTZ R2, R3, 0.93318945169448852539, R2 ;  /* 0x3f6ee58103028823 */ /* 0x000fe40000010002 */
.L_x_7786:
[----:B------:R-:W-:Y:S05]  /*c320*/  BSYNC B0 ;  /* 0x0000000000007941 */ /* 0x000fea0003800000 */
.L_x_7784:
        /* <DEDUP_REMOVED lines=10> */
.L_x_7770:
[----:B------:R-:W-:Y:S05]  /*c3d0*/  BSYNC B3 ;  /* 0x0000000000037941 */ /* 0x000fea0003800000 */
.L_x_7766:
[----:B------:R-:W-:Y:S02]  /*c3e0*/  LOP3.LUT R12, R3, 0x80000000, R12, 0xb8, !PT ;  /* 0x80000000030c7812 */ /* 0x000fe400078eb80c */
[----:B-1----:R-:W-:Y:S01]  /*c3f0*/  LOP3.LUT R13, R32, 0x80000000, R13, 0xb8, !PT ;  /* 0x80000000200d7812 */ /* 0x002fe200078eb80d */
[----:B------:R-:W-:Y:S05]  /*c400*/  BRA `(.L_x_7755) ;  /* 0x0000175000007947 */ /* 0x000fea0003800000 */
.L_x_7754:
        /* <DEDUP_REMOVED lines=30> */
.L_x_7792:
[----:B------:R-:W-:Y:S05]  /*c5f0*/  BSYNC B4 ;  /* 0x0000000000047941 */ /* 0x000fea0003800000 */
.L_x_7791:
        /* <DEDUP_REMOVED lines=18> */
.L_x_7794:
[----:B------:R-:W-:Y:S02]  /*c720*/  ISETP.GE.AND P0, PT, R27, RZ, PT ;  /* 0x000000ff1b00720c */ /* 0x000fe40003f06270 */
[----:B------:R-:W-:-:S11]  /*c730*/  MOV R3, 0x3fd774eb ;  /* 0x3fd774eb00037802 */ /* 0x000fd60000000f00 */
[----:B------:R-:W-:-:S04]  /*c740*/  @P0 FFMA.FTZ R2, R3, 0.93318945169448852539, -R2 ;  /* 0x3f6ee58103020823 */ /* 0x000fc80000010802 */
[----:B------:R-:W-:Y:S02]  /*c750*/  @!P0 FFMA.FTZ R2, R3, 0.93318945169448852539, R2 ;  /* 0x3f6ee58103028823 */ /* 0x000fe40000010002 */
.L_x_7795:
[----:B------:R-:W-:Y:S05]  /*c760*/  BSYNC B0 ;  /* 0x0000000000007941 */ /* 0x000fea0003800000 */
.L_x_7793:
        /* <DEDUP_REMOVED lines=13> */
.L_x_7790:
        /* <DEDUP_REMOVED lines=12> */
.L_x_7798:
[----:B------:R-:W-:Y:S05]  /*c900*/  BSYNC B4 ;  /* 0x0000000000047941 */ /* 0x000fea0003800000 */
.L_x_7797:
        /* <DEDUP_REMOVED lines=18> */
.L_x_7800:
[----:B------:R-:W-:Y:S02]  /*ca30*/  ISETP.GE.AND P0, PT, R27, RZ, PT ;  /* 0x000000ff1b00720c */ /* 0x000fe40003f06270 */
[----:B------:R-:W-:-:S11]  /*ca40*/  MOV R3, 0x3fd774eb ;  /* 0x3fd774eb00037802 */ /* 0x000fd60000000f00 */
[----:B------:R-:W-:-:S04]  /*ca50*/  @P0 FFMA.FTZ R2, R3, 0.93318945169448852539, -R2 ;  /* 0x3f6ee58103020823 */ /* 0x000fc80000010802 */
[----:B------:R-:W-:Y:S02]  /*ca60*/  @!P0 FFMA.FTZ R2, R3, 0.93318945169448852539, R2 ;  /* 0x3f6ee58103028823 */ /* 0x000fe40000010002 */
.L_x_7801:
[----:B------:R-:W-:Y:S05]  /*ca70*/  BSYNC B0 ;  /* 0x0000000000007941 */ /* 0x000fea0003800000 */
.L_x_7799:
        /* <DEDUP_REMOVED lines=27> */
.L_x_7789:
        /* <DEDUP_REMOVED lines=34> */
.L_x_7803:
[----:B------:R-:W-:Y:S05]  /*ce50*/  BSYNC B4 ;  /* 0x0000000000047941 */ /* 0x000fea0003800000 */
.L_x_7802:
        /* <DEDUP_REMOVED lines=18> */
.L_x_7805:
[----:B------:R-:W-:Y:S02]  /*cf80*/  ISETP.GE.AND P0, PT, R27, RZ, PT ;  /* 0x000000ff1b00720c */ /* 0x000fe40003f06270 */
[----:B------:R-:W-:-:S11]  /*cf90*/  MOV R3, 0x3fd774eb ;  /* 0x3fd774eb00037802 */ /* 0x000fd60000000f00 */
[----:B------:R-:W-:-:S04]  /*cfa0*/  @P0 FFMA.FTZ R0, R3, 0.93318945169448852539, -R0 ;  /* 0x3f6ee58103000823 */ /* 0x000fc80000010800 */
[----:B------:R-:W-:Y:S02]  /*cfb0*/  @!P0 FFMA.FTZ R0, R3, 0.93318945169448852539, R0 ;  /* 0x3f6ee58103008823 */ /* 0x000fe40000010000 */
.L_x_7806:
[----:B------:R-:W-:Y:S05]  /*cfc0*/  BSYNC B0 ;  /* 0x0000000000007941 */ /* 0x000fea0003800000 */
.L_x_7804:
        /* <DEDUP_REMOVED lines=11> */
.L_x_7788:
        /* <DEDUP_REMOVED lines=23> */
.L_x_7810:
[----:B------:R-:W-:Y:S05]  /*d1f0*/  BSYNC B4 ;  /* 0x0000000000047941 */ /* 0x000fea0003800000 */
.L_x_7809:
        /* <DEDUP_REMOVED lines=24> */
.L_x_7808:
        /* <DEDUP_REMOVED lines=12> */
.L_x_7812:
[----:B------:R-:W-:Y:S05]  /*d440*/  BSYNC B4 ;  /* 0x0000000000047941 */ /* 0x000fea0003800000 */
.L_x_7811:
        /* <DEDUP_REMOVED lines=38> */
.L_x_7807:
        /* <DEDUP_REMOVED lines=34> */
.L_x_7814:
[----:B------:R-:W-:Y:S05]  /*d8d0*/  BSYNC B4 ;  /* 0x0000000000047941 */ /* 0x000fea0003800000 */
.L_x_7813:
        /* <DEDUP_REMOVED lines=21> */
.L_x_7796:
[----:B------:R-:W-:Y:S05]  /*da30*/  BSYNC B3 ;  /* 0x0000000000037941 */ /* 0x000fea0003800000 */
.L_x_7787:
[----:B------:R-:W-:Y:S01]  /*da40*/  FADD.FTZ R0, R25, 0.69314718246459960938 ;  /* 0x3f31721819007421 */ /* 0x000fe20000010000 */
[----:B------:R-:W-:-:S04]  /*da50*/  LOP3.LUT R12, R3, 0x80000000, R12, 0xb8, !PT ;  /* 0x80000000030c7812 */ /* 0x000fc800078eb80c */
[----:B------:R-:W-:Y:S01]  /*da60*/  LOP3.LUT R13, R0, 0x80000000, R13, 0xb8, !PT ;  /* 0x80000000000d7812 */ /* 0x000fe200078eb80d */
[----:B------:R-:W-:Y:S05]  /*da70*/  BRA `(.L_x_7755) ;  /* 0x000000e000007947 */ /* 0x000fea0003800000 */
.L_x_7753:
        /* <DEDUP_REMOVED lines=14> */
.L_x_7755:
[----:B------:R-:W-:Y:S05]  /*db60*/  BSYNC B2 ;  /* 0x0000000000027941 */ /* 0x000fea0003800000 */
.L_x_7752:
        /* <DEDUP_REMOVED lines=109> */
.L_x_7822:
        /* <DEDUP_REMOVED lines=10> */
.L_x_7824:
[----:B------:R-:W-:-:S04]  /*e2e0*/  FADD.FTZ R20, -R0, R5 ;  /* 0x0000000500147221 */ /* 0x000fc80000010100 */
[----:B------:R-:W-:Y:S02]  /*e2f0*/  FMUL.FTZ R20, R20, 0.5 ;  /* 0x3f00000014147820 */ /* 0x000fe40000410000 */
.L_x_7825:
[----:B------:R-:W-:Y:S05]  /*e300*/  BSYNC B1 ;  /* 0x0000000000017941 */ /* 0x000fea0003800000 */
.L_x_7823:
        /* <DEDUP_REMOVED lines=11> */
.L_x_7827:
[----:B------:R-:W-:-:S04]  /*e3c0*/  FADD.FTZ R21, R2, -R21 ;  /* 0x8000001502157221 */ /* 0x000fc80000010000 */
[----:B------:R-:W-:Y:S02]  /*e3d0*/  FMUL.FTZ R21, R21, 0.5 ;  /* 0x3f00000015157820 */ /* 0x000fe40000410000 */
.L_x_7828:
[----:B------:R-:W-:Y:S05]  /*e3e0*/  BSYNC B1 ;  /* 0x0000000000017941 */ /* 0x000fea0003800000 */
.L_x_7826:
        /* <DEDUP_REMOVED lines=35> */
.L_x_7821:
[----:B------:R0:W1:Y:S02]  /*e620*/  MUFU.SQRT R32, R26 ;  /* 0x0000001a00207308 */ /* 0x0000640000002000 */
.L_x_7820:
[----:B------:R-:W-:Y:S05]  /*e630*/  BSYNC B0 ;  /* 0x0000000000007941 */ /* 0x000fea0003800000 */
.L_x_7819:
        /* <DEDUP_REMOVED lines=35> */
.L_x_7832:
        /* <DEDUP_REMOVED lines=17> */
.L_x_7838:
[----:B------:R-:W-:-:S04]  /*e980*/  FADD.FTZ R0, -R0, R5 ;  /* 0x0000000500007221 */ /* 0x000fc80000010100 */
[----:B------:R-:W-:Y:S02]  /*e990*/  FMUL.FTZ R0, R0, 0.5 ;  /* 0x3f00000000007820 */ /* 0x000fe40000410000 */
.L_x_7839:
[----:B------:R-:W-:Y:S05]  /*e9a0*/  BSYNC B4 ;  /* 0x0000000000047941 */ /* 0x000fea0003800000 */
.L_x_7837:
        /* <DEDUP_REMOVED lines=10> */
.L_x_7841:
[----:B------:R-:W-:-:S04]  /*ea50*/  FADD.FTZ R2, -R3, R2 ;  /* 0x0000000203027221 */ /* 0x000fc80000010100 */
[----:B------:R-:W-:Y:S02]  /*ea60*/  FMUL.FTZ R3, R2, 0.5 ;  /* 0x3f00000002037820 */ /* 0x000fe40000410000 */
.L_x_7842:
[----:B------:R-:W-:Y:S05]  /*ea70*/  BSYNC B4 ;  /* 0x0000000000047941 */ /* 0x000fea0003800000 */
.L_x_7840:
[----:B------:R-:W-:Y:S02]  /*ea80*/  FADD.FTZ R3, R3, R0 ;  /* 0x0000000003037221 */ /* 0x000fe40000010000 */
[----:B------:R-:W-:-:S04]  /*ea90*/  FADD.FTZ R28, R27, R28 ;  /* 0x0000001c1b1c7221 */ /* 0x000fc80000010000 */
[----:B------:R-:W-:-:S06]  /*eaa0*/  FMUL.FTZ R28, R28, R3 ;  /* 0x000000031c1c7220 */ /* 0x000fcc0000410000 */
[----:B------:R-:W2:Y:S01]  /*eab0*/  MUFU.SQRT R28, R28 ;  /* 0x0000001c001c7308 */ /* 0x000ea20000002000 */
[----:B------:R-:W-:Y:S05]  /*eac0*/  BRA `(.L_x_7843) ;  /* 0x0000012000007947 */ /* 0x000fea0003800000 */
.L_x_7836:
        /* <DEDUP_REMOVED lines=12> */
.L_x_7835:
[----:B------:R-:W-:Y:S01]  /*eb90*/  FADD.FTZ R0, R28, 1 ;  /* 0x3f8000001c007421 */ /* 0x000fe20000010000 */
[----:B------:R-:W-:Y:S01]  /*eba0*/  MUFU.SQRT R3, R26 ;  /* 0x0000001a00037308 */ /* 0x000fe20000002000 */
[----:B------:R-:W-:-:S02]  /*ebb0*/  MOV R27, 0x3f800000 ;  /* 0x3f800000001b7802 */ /* 0x000fc40000000f00 */
[----:B------:R-:W-:-:S06]  /*ebc0*/  FMUL.FTZ R0, R0, 0.5 ;  /* 0x3f00000000007820 */ /* 0x000fcc0000410000 */
[----:B------:R-:W2:Y:S02]  /*ebd0*/  MUFU.SQRT R0, R0 ;  /* 0x0000000000007308 */ /* 0x000ea40000002000 */
[----:B--2---:R-:W-:-:S06]  /*ebe0*/  FMUL.FTZ R28, R3, R0 ;  /* 0x00000000031c7220 */ /* 0x004fcc0000410000 */
.L_x_7843:
[----:B------:R-:W-:Y:S05]  /*ebf0*/  BSYNC B1 ;  /* 0x0000000000017941 */ /* 0x000fea0003800000 */
.L_x_7834:
[----:B------:R-:W-:Y:S05]  /*ec00*/  BRA `(.L_x_7844) ;  /* 0x0000002000007947 */ /* 0x000fea0003800000 */
.L_x_7831:
[----:B------:R-:W-:Y:S02]  /*ec10*/  FMUL.FTZ R28, R28, 16777216 ;  /* 0x4b8000001c1c7820 */ /* 0x000fe40000410000 */
[----:B------:R-:W-:Y:S02]  /*ec20*/  FMUL.FTZ R27, R27, 16777216 ;  /* 0x4b8000001b1b7820 */ /* 0x000fe40000410000 */
.L_x_7844:
[----:B------:R-:W-:Y:S05]  /*ec30*/  BSYNC B0 ;  /* 0x0000000000007941 */ /* 0x000fea0003800000 */
.L_x_7830:
        /* <DEDUP_REMOVED lines=17> */
.L_x_7846:
[----:B------:R-:W-:Y:S05]  /*ed50*/  BSYNC B4 ;  /* 0x0000000000047941 */ /* 0x000fea0003800000 */
.L_x_7845:
        /* <DEDUP_REMOVED lines=18> */
.L_x_7848:
[----:B------:R-:W-:Y:S02]  /*ee80*/  ISETP.GE.AND P0, PT, R28, RZ, PT ;  /* 0x000000ff1c00720c */ /* 0x000fe40003f06270 */
[----:B------:R-:W-:-:S11]  /*ee90*/  MOV R3, 0x3fd774eb ;  /* 0x3fd774eb00037802 */ /* 0x000fd60000000f00 */
[----:B------:R-:W-:-:S04]  /*eea0*/  @P0 FFMA.FTZ R2, R3, 0.93318945169448852539, -R2 ;  /* 0x3f6ee58103020823 */ /* 0x000fc80000010802 */
[----:B------:R-:W-:Y:S02]  /*eeb0*/  @!P0 FFMA.FTZ R2, R3, 0.93318945169448852539, R2 ;  /* 0x3f6ee58103028823 */ /* 0x000fe40000010002 */
.L_x_7849:
[----:B------:R-:W-:Y:S05]  /*eec0*/  BSYNC B0 ;  /* 0x0000000000007941 */ /* 0x000fea0003800000 */
.L_x_7847:
        /* <DEDUP_REMOVED lines=10> */
.L_x_7833:
[----:B------:R-:W-:Y:S05]  /*ef70*/  BSYNC B3 ;  /* 0x0000000000037941 */ /* 0x000fea0003800000 */
.L_x_7829:
[----:B------:R-:W-:Y:S02]  /*ef80*/  LOP3.LUT R14, R3, 0x80000000, R14, 0xb8, !PT ;  /* 0x80000000030e7812 */ /* 0x000fe400078eb80e */
[----:B-1----:R-:W-:Y:S01]  /*ef90*/  LOP3.LUT R15, R32, 0x80000000, R15, 0xb8, !PT ;  /* 0x80000000200f7812 */ /* 0x002fe200078eb80f */
[----:B------:R-:W-:Y:S05]  /*efa0*/  BRA `(.L_x_7818) ;  /* 0x0000175000007947 */ /* 0x000fea0003800000 */
.L_x_7817:
        /* <DEDUP_REMOVED lines=30> */
.L_x_7855:
[----:B------:R-:W-:Y:S05]  /*f190*/  BSYNC B4 ;  /* 0x0000000000047941 */ /* 0x000fea0003800000 */
.L_x_7854:
        /* <DEDUP_REMOVED lines=18> */
.L_x_7857:
[----:B------:R-:W-:Y:S02]  /*f2c0*/  ISETP.GE.AND P0, PT, R27, RZ, PT ;  /* 0x000000ff1b00720c */ /* 0x000fe40003f06270 */
[----:B------:R-:W-:-:S11]  /*f2d0*/  MOV R3, 0x3fd774eb ;  /* 0x3fd774eb00037802 */ /* 0x000fd60000000f00 */
[----:B------:R-:W-:-:S04]  /*f2e0*/  @P0 FFMA.FTZ R2, R3, 0.93318945169448852539, -R2 ;  /* 0x3f6ee58103020823 */ /* 0x000fc80000010802 */
[----:B------:R-:W-:Y:S02]  /*f2f0*/  @!P0 FFMA.FTZ R2, R3, 0.93318945169448852539, R2 ;  /* 0x3f6ee58103028823 */ /* 0x000fe40000010002 */
.L_x_7858:
[----:B------:R-:W-:Y:S05]  /*f300*/  BSYNC B0 ;  /* 0x0000000000007941 */ /* 0x000fea0003800000 */
.L_x_7856:
        /* <DEDUP_REMOVED lines=13> */
.L_x_7853:
        /* <DEDUP_REMOVED lines=12> */
.L_x_7861:
[----:B------:R-:W-:Y:S05]  /*f4a0*/  BSYNC B4 ;  /* 0x0000000000047941 */ /* 0x000fea0003800000 */
.L_x_7860:
        /* <DEDUP_REMOVED lines=18> */
.L_x_7863:
[----:B------:R-:W-:Y:S02]  /*f5d0*/  ISETP.GE.AND P0, PT, R27, RZ, PT ;  /* 0x000000ff1b00720c */ /* 0x000fe40003f06270 */
[----:B------:R-:W-:-:S11]  /*f5e0*/  MOV R3, 0x3fd774eb ;  /* 0x3fd774eb00037802 */ /* 0x000fd60000000f00 */
[----:B------:R-:W-:-:S04]  /*f5f0*/  @P0 FFMA.FTZ R2, R3, 0.93318945169448852539, -R2 ;  /* 0x3f6ee58103020823 */ /* 0x000fc80000010802 */
[----:B------:R-:W-:Y:S02]  /*f600*/  @!P0 FFMA.FTZ R2, R3, 0.93318945169448852539, R2 ;  /* 0x3f6ee58103028823 */ /* 0x000fe40000010002 */
.L_x_7864:
[----:B------:R-:W-:Y:S05]  /*f610*/  BSYNC B0 ;  /* 0x0000000000007941 */ /* 0x000fea0003800000 */
.L_x_7862:
        /* <DEDUP_REMOVED lines=27> */
.L_x_7852:
        /* <DEDUP_REMOVED lines=34> */
.L_x_7866:
[----:B------:R-:W-:Y:S05]  /*f9f0*/  BSYNC B4 ;  /* 0x0000000000047941 */ /* 0x000fea0003800000 */
.L_x_7865:
        /* <DEDUP_REMOVED lines=18> */
.L_x_7868:
[----:B------:R-:W-:Y:S02]  /*fb20*/  ISETP.GE.AND P0, PT, R27, RZ, PT ;  /* 0x000000ff1b00720c */ /* 0x000fe40003f06270 */
[----:B------:R-:W-:-:S11]  /*fb30*/  MOV R3, 0x3fd774eb ;  /* 0x3fd774eb00037802 */ /* 0x000fd60000000f00 */
[----:B------:R-:W-:-:S04]  /*fb40*/  @P0 FFMA.FTZ R0, R3, 0.93318945169448852539, -R0 ;  /* 0x3f6ee58103000823 */ /* 0x000fc80000010800 */
[----:B------:R-:W-:Y:S02]  /*fb50*/  @!P0 FFMA.FTZ R0, R3, 0.93318945169448852539, R0 ;  /* 0x3f6ee58103008823 */ /* 0x000fe40000010000 */
.L_x_7869:
[----:B------:R-:W-:Y:S05]  /*fb60*/  BSYNC B0 ;  /* 0x0000000000007941 */ /* 0x000fea0003800000 */
.L_x_7867:
        /* <DEDUP_REMOVED lines=11> */
.L_x_7851:
        /* <DEDUP_REMOVED lines=23> */
.L_x_7873:
[----:B------:R-:W-:Y:S05]  /*fd90*/  BSYNC B4 ;  /* 0x0000000000047941 */ /* 0x000fea0003800000 */
.L_x_7872:
        /* <DEDUP_REMOVED lines=24> */
.L_x_7871:
        /* <DEDUP_REMOVED lines=12> */
.L_x_7875:
[----:B------:R-:W-:Y:S05]  /*ffe0*/  BSYNC B4 ;  /* 0x0000000000047941 */ /* 0x000fea0003800000 */
.L_x_7874:
        /* <DEDUP_REMOVED lines=38> */
.L_x_7870:
        /* <DEDUP_REMOVED lines=34> */
.L_x_7877:
[----:B------:R-:W-:Y:S05]  /*10470*/  BSYNC B4 ;  /* 0x0000000000047941 */ /* 0x000fea0003800000 */
.L_x_7876:
        /* <DEDUP_REMOVED lines=21> */
.L_x_7859:
[----:B------:R-:W-:Y:S05]  /*105d0*/  BSYNC B3 ;  /* 0x0000000000037941 */ /* 0x000fea0003800000 */
.L_x_7850:
[----:B------:R-:W-:Y:S01]  /*105e0*/  FADD.FTZ R0, R25, 0.69314718246459960938 ;  /* 0x3f31721819007421 */ /* 0x000fe20000010000 */
[----:B------:R-:W-:-:S04]  /*105f0*/  LOP3.LUT R14, R3, 0x80000000, R14, 0xb8, !PT ;  /* 0x80000000030e7812 */ /* 0x000fc800078eb80e */
[----:B------:R-:W-:Y:S01]  /*10600*/  LOP3.LUT R15, R0, 0x80000000, R15, 0xb8, !PT ;  /* 0x80000000000f7812 */ /* 0x000fe200078eb80f */
[----:B------:R-:W-:Y:S05]  /*10610*/  BRA `(.L_x_7818) ;  /* 0x000000e000007947 */ /* 0x000fea0003800000 */
.L_x_7816:
        /* <DEDUP_REMOVED lines=14> */
.L_x_7818:
[----:B------:R-:W-:Y:S05]  /*10700*/  BSYNC B2 ;  /* 0x0000000000027941 */ /* 0x000fea0003800000 */
.L_x_7815:
        /* <DEDUP_REMOVED lines=109> */
.L_x_7885:
        /* <DEDUP_REMOVED lines=10> */
.L_x_7887:
[----:B------:R-:W-:-:S04]  /*10e80*/  FADD.FTZ R20, -R0, R5 ;  /* 0x0000000500147221 */ /* 0x000fc80000010100 */
[----:B------:R-:W-:Y:S02]  /*10e90*/  FMUL.FTZ R20, R20, 0.5 ;  /* 0x3f00000014147820 */ /* 0x000fe40000410000 */
.L_x_7888:
[----:B------:R-:W-:Y:S05]  /*10ea0*/  BSYNC B1 ;  /* 0x0000000000017941 */ /* 0x000fea0003800000 */
.L_x_7886:
        /* <DEDUP_REMOVED lines=11> */
.L_x_7890:
[----:B------:R-:W-:-:S04]  /*10f60*/  FADD.FTZ R21, R2, -R21 ;  /* 0x8000001502157221 */ /* 0x000fc80000010000 */
[----:B------:R-:W-:Y:S02]  /*10f70*/  FMUL.FTZ R21, R21, 0.5 ;  /* 0x3f00000015157820 */ /* 0x000fe40000410000 */
.L_x_7891:
[----:B------:R-:W-:Y:S05]  /*10f80*/  BSYNC B1 ;  /* 0x0000000000017941 */ /* 0x000fea0003800000 */
.L_x_7889:
        /* <DEDUP_REMOVED lines=35> */
.L_x_7884:
[----:B------:R0:W1:Y:S02]  /*111c0*/  MUFU.SQRT R32, R26 ;  /* 0x0000001a00207308 */ /* 0x0000640000002000 */
.L_x_7883:
[----:B------:R-:W-:Y:S05]  /*111d0*/  BSYNC B0 ;  /* 0x0000000000007941 */ /* 0x000fea0003800000 */
.L_x_7882:
        /* <DEDUP_REMOVED lines=35> */
.L_x_7895:
        /* <DEDUP_REMOVED lines=17> */
.L_x_7901:
[----:B------:R-:W-:-:S04]  /*11520*/  FADD.FTZ R0, -R0, R5 ;  /* 0x0000000500007221 */ /* 0x000fc80000010100 */
[----:B------:R-:W-:Y:S02]  /*11530*/  FMUL.FTZ R0, R0, 0.5 ;  /* 0x3f00000000007820 */ /* 0x000fe40000410000 */
.L_x_7902:
[----:B------:R-:W-:Y:S05]  /*11540*/  BSYNC B4 ;  /* 0x0000000000047941 */ /* 0x000fea0003800000 */
.L_x_7900:
        /* <DEDUP_REMOVED lines=10> */
.L_x_7904:
[----:B------:R-:W-:-:S04]  /*115f0*/  FADD.FTZ R2, -R3, R2 ;  /* 0x0000000203027221 */ /* 0x000fc80000010100 */
[----:B------:R-:W-:Y:S02]  /*11600*/  FMUL.FTZ R3, R2, 0.5 ;  /* 0x3f00000002037820 */ /* 0x000fe40000410000 */
.L_x_7905:
[----:B------:R-:W-:Y:S05]  /*11610*/  BSYNC B4 ;  /* 0x0000000000047941 */ /* 0x000fea0003800000 */
.L_x_7903:
[----:B------:R-:W-:Y:S02]  /*11620*/  FADD.FTZ R3, R3, R0 ;  /* 0x0000000003037221 */ /* 0x000fe40000010000 */
[----:B------:R-:W-:-:S04]  /*11630*/  FADD.FTZ R28, R27, R28 ;  /* 0x0000001c1b1c7221 */ /* 0x000fc80000010000 */
[----:B------:R-:W-:-:S06]  /*11640*/  FMUL.FTZ R28, R28, R3 ;  /* 0x000000031c1c7220 */ /* 0x000fcc0000410000 */
[----:B------:R-:W2:Y:S01]  /*11650*/  MUFU.SQRT R28, R28 ;  /* 0x0000001c001c7308 */ /* 0x000ea20000002000 */
[----:B------:R-:W-:Y:S05]  /*11660*/  BRA `(.L_x_7906) ;  /* 0x0000012000007947 */ /* 0x000fea0003800000 */
.L_x_7899:
        /* <DEDUP_REMOVED lines=12> */
.L_x_7898:
[----:B------:R-:W-:Y:S01]  /*11730*/  FADD.FTZ R0, R28, 1 ;  /* 0x3f8000001c007421 */ /* 0x000fe20000010000 */
[----:B------:R-:W-:Y:S01]  /*11740*/  MUFU.SQRT R3, R26 ;  /* 0x0000001a00037308 */ /* 0x000fe20000002000 */
[----:B------:R-:W-:-:S02]  /*11750*/  MOV R27, 0x3f800000 ;  /* 0x3f800000001b7802 */ /* 0x000fc40000000f00 */
[----:B------:R-:W-:-:S06]  /*11760*/  FMUL.FTZ R0, R0, 0.5 ;  /* 0x3f00000000007820 */ /* 0x000fcc0000410000 */
[----:B------:R-:W2:Y:S02]  /*11770*/  MUFU.SQRT R0, R0 ;  /* 0x0000000000007308 */ /* 0x000ea40000002000 */
[----:B--2---:R-:W-:-:S06]  /*11780*/  FMUL.FTZ R28, R3, R0 ;  /* 0x00000000031c7220 */ /* 0x004fcc0000410000 */
.L_x_7906:
[----:B------:R-:W-:Y:S05]  /*11790*/  BSYNC B1 ;  /* 0x0000000000017941 */ /* 0x000fea0003800000 */
.L_x_7897:
[----:B------:R-:W-:Y:S05]  /*117a0*/  BRA `(.L_x_7907) ;  /* 0x0000002000007947 */ /* 0x000fea0003800000 */
.L_x_7894:
[----:B------:R-:W-:Y:S02]  /*117b0*/  FMUL.FTZ R28, R28, 16777216 ;  /* 0x4b8000001c1c7820 */ /* 0x000fe40000410000 */
[----:B------:R-:W-:Y:S02]  /*117c0*/  FMUL.FTZ R27, R27, 16777216 ;  /* 0x4b8000001b1b7820 */ /* 0x000fe40000410000 */
.L_x_7907:
[----:B------:R-:W-:Y:S05]  /*117d0*/  BSYNC B0 ;  /* 0x0000000000007941 */ /* 0x000fea0003800000 */
.L_x_7893:
        /* <DEDUP_REMOVED lines=17> */
.L_x_7909:
[----:B------:R-:W-:Y:S05]  /*118f0*/  BSYNC B4 ;  /* 0x0000000000047941 */ /* 0x000fea0003800000 */
.L_x_7908:
        /* <DEDUP_REMOVED lines=18> */
.L_x_7911:
[----:B------:R-:W-:Y:S02]  /*11a20*/  ISETP.GE.AND P0, PT, R28, RZ, PT ;  /* 0x000000ff1c00720c */ /* 0x000fe40003f06270 */
[----:B------:R-:W-:-:S11]  /*11a30*/  MOV R3, 0x3fd774eb ;  /* 0x3fd774eb00037802 */ /* 0x000fd60000000f00 */
[----:B------:R-:W-:-:S04]  /*11a40*/  @P0 FFMA.FTZ R2, R3, 0.93318945169448852539, -R2 ;  /* 0x3f6ee58103020823 */ /* 0x000fc80000010802 */
[----:B------:R-:W-:Y:S02]  /*11a50*/  @!P0 FFMA.FTZ R2, R3, 0.93318945169448852539, R2 ;  /* 0x3f6ee58103028823 */ /* 0x000fe40000010002 */
.L_x_7912:
[----:B------:R-:W-:Y:S05]  /*11a60*/  BSYNC B0 ;  /* 0x0000000000007941 */ /* 0x000fea0003800000 */
.L_x_7910:
        /* <DEDUP_REMOVED lines=10> */
.L_x_7896:
[----:B------:R-:W-:Y:S05]  /*11b10*/  BSYNC B3 ;  /* 0x0000000000037941 */ /* 0x000fea0003800000 */
.L_x_7892:
[----:B------:R-:W-:Y:S02]  /*11b20*/  LOP3.LUT R16, R3, 0x80000000, R16, 0xb8, !PT ;  /* 0x8000000003107812 */ /* 0x000fe400078eb810 */
[----:B-1----:R-:W-:Y:S01]  /*11b30*/  LOP3.LUT R17, R32, 0x80000000, R17, 0xb8, !PT ;  /* 0x8000000020117812 */ /* 0x002fe200078eb811 */
[----:B------:R-:W-:Y:S05]  /*11b40*/  BRA `(.L_x_7881) ;  /* 0x0000175000007947 */ /* 0x000fea0003800000 */
.L_x_7880:
        /* <DEDUP_REMOVED lines=30> */
.L_x_7918:
[----:B------:R-:W-:Y:S05]  /*11d30*/  BSYNC B4 ;  /* 0x0000000000047941 */ /* 0x000fea0003800000 */
.L_x_7917:
        /* <DEDUP_REMOVED lines=18> */
.L_x_7920:
[----:B------:R-:W-:Y:S02]  /*11e60*/  ISETP.GE.AND P0, PT, R27, RZ, PT ;  /* 0x000000ff1b00720c */ /* 0x000fe40003f06270 */
[----:B------:R-:W-:-:S11]  /*11e70*/  MOV R3, 0x3fd774eb ;  /* 0x3fd774eb00037802 */ /* 0x000fd60000000f00 */
[----:B------:R-:W-:-:S04]  /*11e80*/  @P0 FFMA.FTZ R2, R3, 0.93318945169448852539, -R2 ;  /* 0x3f6ee58103020823 */ /* 0x000fc80000010802 */
[----:B------:R-:W-:Y:S02]  /*11e90*/  @!P0 FFMA.FTZ R2, R3, 0.93318945169448852539, R2 ;  /* 0x3f6ee58103028823 */ /* 0x000fe40000010002 */
.L_x_7921:
[----:B------:R-:W-:Y:S05]  /*11ea0*/  BSYNC B0 ;  /* 0x0000000000007941 */ /* 0x000fea0003800000 */
.L_x_7919:
        /* <DEDUP_REMOVED lines=13> */
.L_x_7916:
        /* <DEDUP_REMOVED lines=12> */
.L_x_7924:
[----:B------:R-:W-:Y:S05]  /*12040*/  BSYNC B4 ;  /* 0x0000000000047941 */ /* 0x000fea0003800000 */
.L_x_7923:
        /* <DEDUP_REMOVED lines=18> */
.L_x_7926:
[----:B------:R-:W-:Y:S02]  /*12170*/  ISETP.GE.AND P0, PT, R27, RZ, PT ;  /* 0x000000ff1b00720c */ /* 0x000fe40003f06270 */
[----:B------:R-:W-:-:S11]  /*12180*/  MOV R3, 0x3fd774eb ;  /* 0x3fd774eb00037802 */ /* 0x000fd60000000f00 */
[----:B------:R-:W-:-:S04]  /*12190*/  @P0 FFMA.FTZ R2, R3, 0.93318945169448852539, -R2 ;  /* 0x3f6ee58103020823 */ /* 0x000fc80000010802 */
[----:B------:R-:W-:Y:S02]  /*121a0*/  @!P0 FFMA.FTZ R2, R3, 0.93318945169448852539, R2 ;  /* 0x3f6ee58103028823 */ /* 0x000fe40000010002 */
.L_x_7927:
[----:B------:R-:W-:Y:S05]  /*121b0*/  BSYNC B0 ;  /* 0x0000000000007941 */ /* 0x000fea0003800000 */
.L_x_7925:
        /* <DEDUP_REMOVED lines=27> */
.L_x_7915:
        /* <DEDUP_REMOVED lines=34> */
.L_x_7929:
[----:B------:R-:W-:Y:S05]  /*12590*/  BSYNC B4 ;  /* 0x0000000000047941 */ /* 0x000fea0003800000 */
.L_x_7928:
        /* <DEDUP_REMOVED lines=18> */
.L_x_7931:
[----:B------:R-:W-:Y:S02]  /*126c0*/  ISETP.GE.AND P0, PT, R27, RZ, PT ;  /* 0x000000ff1b00720c */ /* 0x000fe40003f06270 */
[----:B------:R-:W-:-:S11]  /*126d0*/  MOV R3, 0x3fd774eb ;  /* 0x3fd774eb00037802 */ /* 0x000fd60000000f00 */
[----:B------:R-:W-:-:S04]  /*126e0*/  @P0 FFMA.FTZ R0, R3, 0.93318945169448852539, -R0 ;  /* 0x3f6ee58103000823 */ /* 0x000fc80000010800 */
[----:B------:R-:W-:Y:S02]  /*126f0*/  @!P0 FFMA.FTZ R0, R3, 0.93318945169448852539, R0 ;  /* 0x3f6ee58103008823 */ /* 0x000fe40000010000 */
.L_x_7932:
[----:B------:R-:W-:Y:S05]  /*12700*/  BSYNC B0 ;  /* 0x0000000000007941 */ /* 0x000fea0003800000 */
.L_x_7930:
        /* <DEDUP_REMOVED lines=11> */
.L_x_7914:
        /* <DEDUP_REMOVED lines=23> */
.L_x_7936:
[----:B------:R-:W-:Y:S05]  /*12930*/  BSYNC B4 ;  /* 0x0000000000047941 */ /* 0x000fea0003800000 */
.L_x_7935:
        /* <DEDUP_REMOVED lines=24> */
.L_x_7934:
        /* <DEDUP_REMOVED lines=12> */
.L_x_7938:
[----:B------:R-:W-:Y:S05]  /*12b80*/  BSYNC B4 ;  /* 0x0000000000047941 */ /* 0x000fea0003800000 */
.L_x_7937:
        /* <DEDUP_REMOVED lines=38> */
.L_x_7933:
        /* <DEDUP_REMOVED lines=34> */
.L_x_7940:
[----:B------:R-:W-:Y:S05]  /*13010*/  BSYNC B4 ;  /* 0x0000000000047941 */ /* 0x000fea0003800000 */
.L_x_7939:
        /* <DEDUP_REMOVED lines=21> */
.L_x_7922:
[----:B------:R-:W-:Y:S05]  /*13170*/  BSYNC B3 ;  /* 0x0000000000037941 */ /* 0x000fea0003800000 */
.L_x_7913:
[----:B------:R-:W-:Y:S01]  /*13180*/  FADD.FTZ R0, R25, 0.69314718246459960938 ;  /* 0x3f31721819007421 */ /* 0x000fe20000010000 */
[----:B------:R-:W-:-:S04]  /*13190*/  LOP3.LUT R16, R3, 0x80000000, R16, 0xb8, !PT ;  /* 0x8000000003107812 */ /* 0x000fc800078eb810 */
[----:B------:R-:W-:Y:S01]  /*131a0*/  LOP3.LUT R17, R0, 0x80000000, R17, 0xb8, !PT ;  /* 0x8000000000117812 */ /* 0x000fe200078eb811 */
[----:B------:R-:W-:Y:S05]  /*131b0*/  BRA `(.L_x_7881) ;  /* 0x000000e000007947 */ /* 0x000fea0003800000 */
.L_x_7879:
        /* <DEDUP_REMOVED lines=14> */
.L_x_7881:
[----:B------:R-:W-:Y:S05]  /*132a0*/  BSYNC B2 ;  /* 0x0000000000027941 */ /* 0x000fea0003800000 */
.L_x_7878:
        /* <DEDUP_REMOVED lines=109> */
.L_x_7948:
        /* <DEDUP_REMOVED lines=10> */
.L_x_7950:
[----:B------:R-:W-:-:S04]  /*13a20*/  FADD.FTZ R20, -R0, R5 ;  /* 0x0000000500147221 */ /* 0x000fc80000010100 */
[----:B------:R-:W-:Y:S02]  /*13a30*/  FMUL.FTZ R20, R20, 0.5 ;  /* 0x3f00000014147820 */ /* 0x000fe40000410000 */
.L_x_7951:
[----:B------:R-:W-:Y:S05]  /*13a40*/  BSYNC B1 ;  /* 0x0000000000017941 */ /* 0x000fea0003800000 */
.L_x_7949:
        /* <DEDUP_REMOVED lines=11> */
.L_x_7953:
[----:B------:R-:W-:-:S04]  /*13b00*/  FADD.FTZ R21, R2, -R21 ;  /* 0x8000001502157221 */ /* 0x000fc80000010000 */
[----:B------:R-:W-:Y:S02]  /*13b10*/  FMUL.FTZ R21, R21, 0.5 ;  /* 0x3f00000015157820 */ /* 0x000fe40000410000 */
.L_x_7954:
[----:B------:R-:W-:Y:S05]  /*13b20*/  BSYNC B1 ;  /* 0x0000000000017941 */ /* 0x000fea0003800000 */
.L_x_7952:
        /* <DEDUP_REMOVED lines=35> */
.L_x_7947:
[----:B------:R0:W1:Y:S02]  /*13d60*/  MUFU.SQRT R32, R26 ;  /* 0x0000001a00207308 */ /* 0x0000640000002000 */
.L_x_7946:
[----:B------:R-:W-:Y:S05]  /*13d70*/  BSYNC B0 ;  /* 0x0000000000007941 */ /* 0x000fea0003800000 */
.L_x_7945:
        /* <DEDUP_REMOVED lines=35> */
.L_x_7958:
        /* <DEDUP_REMOVED lines=17> */
.L_x_7964:
[----:B------:R-:W-:-:S04]  /*140c0*/  FADD.FTZ R0, -R0, R5 ;  /* 0x0000000500007221 */ /* 0x000fc80000010100 */
[----:B------:R-:W-:Y:S02]  /*140d0*/  FMUL.FTZ R0, R0, 0.5 ;  /* 0x3f00000000007820 */ /* 0x000fe40000410000 */
.L_x_7965:
[----:B------:R-:W-:Y:S05]  /*140e0*/  BSYNC B4 ;  /* 0x0000000000047941 */ /* 0x000fea0003800000 */
.L_x_7963:
        /* <DEDUP_REMOVED lines=10> */
.L_x_7967:
[----:B------:R-:W-:-:S04]  /*14190*/  FADD.FTZ R2, -R3, R2 ;  /* 0x0000000203027221 */ /* 0x000fc80000010100 */
[----:B------:R-:W-:Y:S02]  /*141a0*/  FMUL.FTZ R3, R2, 0.5 ;  /* 0x3f00000002037820 */ /* 0x000fe40000410000 */
.L_x_7968:
[----:B------:R-:W-:Y:S05]  /*141b0*/  BSYNC B4 ;  /* 0x0000000000047941 */ /* 0x000fea0003800000 */
.L_x_7966:
[----:B------:R-:W-:Y:S02]  /*141c0*/  FADD.FTZ R3, R3, R0 ;  /* 0x0000000003037221 */ /* 0x000fe40000010000 */
[----:B------:R-:W-:-:S04]  /*141d0*/  FADD.FTZ R28, R27, R28 ;  /* 0x0000001c1b1c7221 */ /* 0x000fc80000010000 */
[----:B------:R-:W-:-:S06]  /*141e0*/  FMUL.FTZ R28, R28, R3 ;  /* 0x000000031c1c7220 */ /* 0x000fcc0000410000 */
[----:B------:R-:W2:Y:S01]  /*141f0*/  MUFU.SQRT R28, R28 ;  /* 0x0000001c001c7308 */ /* 0x000ea20000002000 */
[----:B------:R-:W-:Y:S05]  /*14200*/  BRA `(.L_x_7969) ;  /* 0x0000012000007947 */ /* 0x000fea0003800000 */
.L_x_7962:
        /* <DEDUP_REMOVED lines=12> */
.L_x_7961:
[----:B------:R-:W-:Y:S01]  /*142d0*/  FADD.FTZ R0, R28, 1 ;  /* 0x3f8000001c007421 */ /* 0x000fe20000010000 */
[----:B------:R-:W-:Y:S01]  /*142e0*/  MUFU.SQRT R3, R26 ;  /* 0x0000001a00037308 */ /* 0x000fe20000002000 */
[----:B------:R-:W-:-:S02]  /*142f0*/  MOV R27, 0x3f800000 ;  /* 0x3f800000001b7802 */ /* 0x000fc40000000f00 */
[----:B------:R-:W-:-:S06]  /*14300*/  FMUL.FTZ R0, R0, 0.5 ;  /* 0x3f00000000007820 */ /* 0x000fcc0000410000 */
[----:B------:R-:W2:Y:S02]  /*14310*/  MUFU.SQRT R0, R0 ;  /* 0x0000000000007308 */ /* 0x000ea40000002000 */
[----:B--2---:R-:W-:-:S06]  /*14320*/  FMUL.FTZ R28, R3, R0 ;  /* 0x00000000031c7220 */ /* 0x004fcc0000410000 */
.L_x_7969:
[----:B------:R-:W-:Y:S05]  /*14330*/  BSYNC B1 ;  /* 0x0000000000017941 */ /* 0x000fea0003800000 */
.L_x_7960:
[----:B------:R-:W-:Y:S05]  /*14340*/  BRA `(.L_x_7970) ;  /* 0x0000002000007947 */ /* 0x000fea0003800000 */
.L_x_7957:
[----:B------:R-:W-:Y:S02]  /*14350*/  FMUL.FTZ R28, R28, 16777216 ;  /* 0x4b8000001c1c7820 */ /* 0x000fe40000410000 */
[----:B------:R-:W-:Y:S02]  /*14360*/  FMUL.FTZ R27, R27, 16777216 ;  /* 0x4b8000001b1b7820 */ /* 0x000fe40000410000 */
.L_x_7970:
[----:B------:R-:W-:Y:S05]  /*14370*/  BSYNC B0 ;  /* 0x0000000000007941 */ /* 0x000fea0003800000 */
.L_x_7956:
        /* <DEDUP_REMOVED lines=17> */
.L_x_7972:
[----:B------:R-:W-:Y:S05]  /*14490*/  BSYNC B4 ;  /* 0x0000000000047941 */ /* 0x000fea0003800000 */
.L_x_7971:
        /* <DEDUP_REMOVED lines=18> */
.L_x_7974:
[----:B------:R-:W-:Y:S02]  /*145c0*/  ISETP.GE.AND P0, PT, R28, RZ, PT ;  /* 0x000000ff1c00720c */ /* 0x000fe40003f06270 */
[----:B------:R-:W-:-:S11]  /*145d0*/  MOV R3, 0x3fd774eb ;  /* 0x3fd774eb00037802 */ /* 0x000fd60000000f00 */
[----:B------:R-:W-:-:S04]  /*145e0*/  @P0 FFMA.FTZ R2, R3, 0.93318945169448852539, -R2 ;  /* 0x3f6ee58103020823 */ /* 0x000fc80000010802 */
[----:B------:R-:W-:Y:S02]  /*145f0*/  @!P0 FFMA.FTZ R2, R3, 0.93318945169448852539, R2 ;  /* 0x3f6ee58103028823 */ /* 0x000fe40000010002 */
.L_x_7975:
[----:B------:R-:W-:Y:S05]  /*14600*/  BSYNC B0 ;  /* 0x0000000000007941 */ /* 0x000fea0003800000 */
.L_x_7973:
        /* <DEDUP_REMOVED lines=10> */
.L_x_7959:
[----:B------:R-:W-:Y:S05]  /*146b0*/  BSYNC B3 ;  /* 0x0000000000037941 */ /* 0x000fea0003800000 */
.L_x_7955:
[----:B------:R-:W-:Y:S02]  /*146c0*/  LOP3.LUT R18, R3, 0x80000000, R18, 0xb8, !PT ;  /* 0x8000000003127812 */ /* 0x000fe400078eb812 */
[----:B-1----:R-:W-:Y:S01]  /*146d0*/  LOP3.LUT R19, R32, 0x80000000, R19, 0xb8, !PT ;  /* 0x8000000020137812 */ /* 0x002fe200078eb813 */
[----:B------:R-:W-:Y:S05]  /*146e0*/  BRA `(.L_x_7944) ;  /* 0x0000175000007947 */ /* 0x000fea0003800000 */
.L_x_7943:
        /* <DEDUP_REMOVED lines=30> */
.L_x_7981:
[----:B------:R-:W-:Y:S05]  /*148d0*/  BSYNC B4 ;  /* 0x0000000000047941 */ /* 0x000fea0003800000 */
.L_x_7980:
        /* <DEDUP_REMOVED lines=18> */
.L_x_7983:
[----:B------:R-:W-:Y:S02]  /*14a00*/  ISETP.GE.AND P0, PT, R27, RZ, PT ;  /* 0x000000ff1b00720c */ /* 0x000fe40003f06270 */
[----:B------:R-:W-:-:S11]  /*14a10*/  MOV R3, 0x3fd774eb ;  /* 0x3fd774eb00037802 */ /* 0x000fd60000000f00 */
[----:B------:R-:W-:-:S04]  /*14a20*/  @P0 FFMA.FTZ R2, R3, 0.93318945169448852539, -R2 ;  /* 0x3f6ee58103020823 */ /* 0x000fc80000010802 */
[----:B------:R-:W-:Y:S02]  /*14a30*/  @!P0 FFMA.FTZ R2, R3, 0.93318945169448852539, R2 ;  /* 0x3f6ee58103028823 */ /* 0x000fe40000010002 */
.L_x_7984:
[----:B------:R-:W-:Y:S05]  /*14a40*/  BSYNC B0 ;  /* 0x0000000000007941 */ /* 0x000fea0003800000 */
.L_x_7982:
        /* <DEDUP_REMOVED lines=13> */
.L_x_7979:
        /* <DEDUP_REMOVED lines=12> */
.L_x_7987:
[----:B------:R-:W-:Y:S05]  /*14be0*/  BSYNC B4 ;  /* 0x0000000000047941 */ /* 0x000fea0003800000 */
.L_x_7986:
        /* <DEDUP_REMOVED lines=18> */
.L_x_7989:
[----:B------:R-:W-:Y:S02]  /*14d10*/  ISETP.GE.AND P0, PT, R27, RZ, PT ;  /* 0x000000ff1b00720c */ /* 0x000fe40003f06270 */
[----:B------:R-:W-:-:S11]  /*14d20*/  MOV R3, 0x3fd774eb ;  /* 0x3fd774eb00037802 */ /* 0x000fd60000000f00 */
[----:B------:R-:W-:-:S04]  /*14d30*/  @P0 FFMA.FTZ R2, R3, 0.93318945169448852539, -R2 ;  /* 0x3f6ee58103020823 */ /* 0x000fc80000010802 */
[----:B------:R-:W-:Y:S02]  /*14d40*/  @!P0 FFMA.FTZ R2, R3, 0.93318945169448852539, R2 ;  /* 0x3f6ee58103028823 */ /* 0x000fe40000010002 */
.L_x_7990:
[----:B------:R-:W-:Y:S05]  /*14d50*/  BSYNC B0 ;  /* 0x0000000000007941 */ /* 0x000fea0003800000 */
.L_x_7988:
        /* <DEDUP_REMOVED lines=27> */
.L_x_7978:
        /* <DEDUP_REMOVED lines=34> */
.L_x_7992:
[----:B------:R-:W-:Y:S05]  /*15130*/  BSYNC B4 ;  /* 0x0000000000047941 */ /* 0x000fea0003800000 */
.L_x_7991:
        /* <DEDUP_REMOVED lines=18> */
.L_x_7994:
[----:B------:R-:W-:Y:S02]  /*15260*/  ISETP.GE.AND P0, PT, R27, RZ, PT ;  /* 0x000000ff1b00720c */ /* 0x000fe40003f06270 */
[----:B------:R-:W-:-:S11]  /*15270*/  MOV R3, 0x3fd774eb ;  /* 0x3fd774eb00037802 */ /* 0x000fd60000000f00 */
[----:B------:R-:W-:-:S04]  /*15280*/  @P0 FFMA.FTZ R0, R3, 0.93318945169448852539, -R0 ;  /* 0x3f6ee58103000823 */ /* 0x000fc80000010800 */
[----:B------:R-:W-:Y:S02]  /*15290*/  @!P0 FFMA.FTZ R0, R3, 0.93318945169448852539, R0 ;  /* 0x3f6ee58103008823 */ /* 0x000fe40000010000 */
.L_x_7995:
[----:B------:R-:W-:Y:S05]  /*152a0*/  BSYNC B0 ;  /* 0x0000000000007941 */ /* 0x000fea0003800000 */
.L_x_7993:
        /* <DEDUP_REMOVED lines=11> */
.L_x_7977:
        /* <DEDUP_REMOVED lines=23> */
.L_x_7999:
[----:B------:R-:W-:Y:S05]  /*154d0*/  BSYNC B4 ;  /* 0x0000000000047941 */ /* 0x000fea0003800000 */
.L_x_7998:
        /* <DEDUP_REMOVED lines=24> */
.L_x_7997:
        /* <DEDUP_REMOVED lines=12> */
.L_x_8001:
[----:B------:R-:W-:Y:S05]  /*15720*/  BSYNC B4 ;  /* 0x0000000000047941 */ /* 0x000fea0003800000 */
.L_x_8000:
        /* <DEDUP_REMOVED lines=38> */
.L_x_7996:
        /* <DEDUP_REMOVED lines=34> */
.L_x_8003:
[----:B------:R-:W-:Y:S05]  /*15bb0*/  BSYNC B4 ;  /* 0x0000000000047941 */ /* 0x000fea0003800000 */
.L_x_8002:
        /* <DEDUP_REMOVED lines=21> */
.L_x_7985:
[----:B------:R-:W-:Y:S05]  /*15d10*/  BSYNC B3 ;  /* 0x0000000000037941 */ /* 0x000fea0003800000 */
.L_x_7976:
[----:B------:R-:W-:Y:S01]  /*15d20*/  FADD.FTZ R0, R25, 0.69314718246459960938 ;  /* 0x3f31721819007421 */ /* 0x000fe20000010000 */
[----:B------:R-:W-:-:S04]  /*15d30*/  LOP3.LUT R18, R3, 0x80000000, R18, 0xb8, !PT ;  /* 0x8000000003127812 */ /* 0x000fc800078eb812 */
[----:B------:R-:W-:Y:S01]  /*15d40*/  LOP3.LUT R19, R0, 0x80000000, R19, 0xb8, !PT ;  /* 0x8000000000137812 */ /* 0x000fe200078eb813 */
[----:B------:R-:W-:Y:S05]  /*15d50*/  BRA `(.L_x_7944) ;  /* 0x000000e000007947 */ /* 0x000fea0003800000 */
.L_x_7942:
        /* <DEDUP_REMOVED lines=14> */
.L_x_7944:
[----:B------:R-:W-:Y:S05]  /*15e40*/  BSYNC B2 ;  /* 0x0000000000027941 */ /* 0x000fea0003800000 */
.L_x_7941:
[----:B------:R-:W-:Y:S01]  /*15e50*/  WARPSYNC 0xffffffff ;  /* 0xffffffff00007948 */ /* 0x000fe20003800000 */
[----:B------:R-:W-:Y:S01]  /*15e60*/  UMOV UR7, 0x8 ;  /* 0x0000000800077882 */ /* 0x000fe20000000000 */
[----:B------:R-:W-:Y:S01]  /*15e70*/  MOV R5, R29 ;  /* 0x0000001d00057202 */ /* 0x000fe20000000f00 */
[----:B------:R-:W-:Y:S02]  /*15e80*/  ULDC.64 UR4, c[0x0][0x168] ;  /* 0x00005a0000047ab9 */ /* 0x000fe40000000a00 */
[----:B------:R-:W-:-:S06]  /*15e90*/  UIMAD.WIDE.U32 UR4, UR6, UR7, UR4 ;  /* 0x00000007060472a5 */ /* 0x000fcc000f8e0004 */
[----:B------:R-:W-:Y:S02]  /*15ea0*/  MOV R2, UR4 ;  /* 0x0000000400027c02 */ /* 0x000fe40008000f00 */
[----:B------:R-:W-:-:S05]  /*15eb0*/  MOV R3, UR5 ;  /* 0x0000000500037c02 */ /* 0x000fca0008000f00 */
[----:B------:R-:W-:-:S05]  /*15ec0*/  IMAD.WIDE R24, R24, 0x10, R2 ;  /* 0x0000001018187825 */ /* 0x000fca00078e0202 */
[----:B------:R-:W-:Y:S04]  /*15ed0*/  STG.E.128 [R24.64], R4 ;  /* 0x0000000418007986 */ /* 0x000fe8000c101d08 */
[----:B------:R-:W-:Y:S04]  /*15ee0*/  STG.E.128 [R24.64+0x800], R8 ;  /* 0x0008000818007986 */ /* 0x000fe8000c101d08 */
[----:B------:R-:W-:Y:S04]  /*15ef0*/  STG.E.128 [R24.64+0x1000], R12 ;  /* 0x0010000c18007986 */ /* 0x000fe8000c101d08 */
[----:B------:R-:W-:Y:S01]  /*15f00*/  STG.E.128 [R24.64+0x1800], R16 ;  /* 0x0018001018007986 */ /* 0x000fe2000c101d08 */
[----:B------:R-:W-:Y:S05]  /*15f10*/  EXIT ;  /* 0x000000000000794d */ /* 0x000fea0003800000 */
.L_x_7499:
[----:B------:R-:W0:Y:S01]  /*15f20*/  S2R R4, SR_TID.X ;  /* 0x0000000000047919 */ /* 0x000e220000002100 */
[----:B------:R-:W-:Y:S01]  /*15f30*/  CS2R R14, SRZ ;  /* 0x00000000000e7805 */ /* 0x000fe2000001ff00 */
[----:B------:R-:W-:Y:S01]  /*15f40*/  CS2R R12, SRZ ;  /* 0x00000000000c7805 */ /* 0x000fe2000001ff00 */
[----:B------:R-:W-:Y:S01]  /*15f50*/  CS2R R18, SRZ ;  /* 0x0000000000127805 */ /* 0x000fe2000001ff00 */
[----:B------:R-:W-:Y:S01]  /*15f60*/  CS2R R16, SRZ ;  /* 0x0000000000107805 */ /* 0x000fe2000001ff00 */
[----:B0-----:R-:W-:-:S13]  /*15f70*/  ISETP.GE.AND P0, PT, R4, UR4, PT ;  /* 0x0000000404007c0c */ /* 0x001fda000bf06270 */
[C---:B------:R-:W-:Y:S02]  /*15f80*/  @!P0 IADD3 R8, R4.reuse, UR6, RZ ;  /* 0x0000000604088c10 */ /* 0x040fe4000fffe0ff */
[----:B------:R-:W-:Y:S02]  /*15f90*/  @!P0 IADD3 R4, R4, 0x80, RZ ;  /* 0x0000008004048810 */ /* 0x000fe40007ffe0ff */
[----:B------:R-:W-:Y:S02]  /*15fa0*/  @!P0 MOV R9, 0x8 ;  /* 0x0000000800098802 */ /* 0x000fe40000000f00 */
[----:B------:R-:W-:-:S03]  /*15fb0*/  ISETP.GE.AND P6, PT, R4, UR4, PT ;  /* 0x0000000404007c0c */ /* 0x000fc6000bfc6270 */
[----:B------:R-:W-:Y:S01]  /*15fc0*/  @!P0 IMAD.WIDE.U32 R8, R8, R9, c[0x0][0x170] ;  /* 0x00005c0008088625 */ /* 0x000fe200078e0009 */
[----:B------:R-:W-:Y:S01]  /*15fd0*/  CS2R R24, SRZ ;  /* 0x0000000000187805 */ /* 0x000fe2000001ff00 */
[----:B------:R-:W-:Y:S01]  /*15fe0*/  CS2R R26, SRZ ;  /* 0x00000000001a7805 */ /* 0x000fe2000001ff00 */
[----:B------:R-:W-:Y:S02]  /*15ff0*/  CS2R R6, SRZ ;  /* 0x0000000000067805 */ /* 0x000fe4000001ff00 */
[----:B------:R0:W5:Y:S05]  /*16000*/  @!P0 LDG.E.64 R12, [R8.64] ;  /* 0x00000008080c8981 */ /* 0x00016a000c1e1b00 */
[----:B------:R-:W-:-:S02]  /*16010*/  @!P6 IADD3 R10, R4, UR6, RZ ;  /* 0x00000006040aec10 */ /* 0x000fc4000fffe0ff */
[----:B------:R-:W-:Y:S02]  /*16020*/  @!P6 IADD3 R4, R4, 0x80, RZ ;  /* 0x000000800404e810 */ /* 0x000fe40007ffe0ff */
[----:B------:R-:W-:Y:S02]  /*16030*/  @!P6 MOV R11, 0x8 ;  /* 0x00000008000be802 */ /* 0x000fe40000000f00 */
[----:B------:R-:W-:-:S03]  /*16040*/  ISETP.GE.AND P5, PT, R4, UR4, PT ;  /* 0x0000000404007c0c */ /* 0x000fc6000bfa6270 */
[----:B------:R-:W-:-:S05]  /*16050*/  @!P6 IMAD.WIDE.U32 R10, R10, R11, c[0x0][0x170] ;  /* 0x00005c000a0ae625 */ /* 0x000fca00078e000b */
[----:B------:R1:W5:Y:S05]  /*16060*/  @!P6 LDG.E.64 R14, [R10.64] ;  /* 0x000000080a0ee981 */ /* 0x00036a000c1e1b00 */
[C---:B------:R-:W-:Y:S02]  /*16070*/  @!P5 IADD3 R20, R4.reuse, UR6, RZ ;  /* 0x000000060414dc10 */ /* 0x040fe4000fffe0ff */
[----:B------:R-:W-:Y:S02]  /*16080*/  @!P5 IADD3 R4, R4, 0x80, RZ ;  /* 0x000000800404d810 */ /* 0x000fe40007ffe0ff */
[----:B------:R-:W-:Y:S02]  /*16090*/  @!P5 MOV R21, 0x8 ;  /* 0x000000080015d802 */ /* 0x000fe40000000f00 */
[----:B------:R-:W-:-:S03]  /*160a0*/  ISETP.GE.AND P4, PT, R4, UR4, PT ;  /* 0x0000000404007c0c */ /* 0x000fc6000bf86270 */
[----:B------:R-:W-:Y:S01]  /*160b0*/  @!P5 IMAD.WIDE.U32 R20, R20, R21, c[0x0][0x170] ;  /* 0x00005c001414d625 */ /* 0x000fe200078e0015 */
[----:B0-----:R-:W-:-:S04]  /*160c0*/  CS2R R8, SRZ ;  /* 0x0000000000087805 */ /* 0x001fc8000001ff00 */
[----:B------:R0:W5:Y:S05]  /*160d0*/  @!P5 LDG.E.64 R16, [R20.64] ;  /* 0x000000081410d981 */ /* 0x00016a000c1e1b00 */
[C---:B------:R-:W-:Y:S02]  /*160e0*/  @!P4 IADD3 R22, R4.reuse, UR6, RZ ;  /* 0x000000060416cc10 */ /* 0x040fe4000fffe0ff */
[----:B------:R-:W-:Y:S02]  /*160f0*/  @!P4 IADD3 R4, R4, 0x80, RZ ;  /* 0x000000800404c810 */ /* 0x000fe40007ffe0ff */
[----:B------:R-:W-:Y:S02]  /*16100*/  @!P4 MOV R23, 0x8 ;  /* 0x000000080017c802 */ /* 0x000fe40000000f00 */
[----:B------:R-:W-:-:S03]  /*16110*/  ISETP.GE.AND P3, PT, R4, UR4, PT ;  /* 0x0000000404007c0c */ /* 0x000fc6000bf66270 */
[----:B------:R-:W-:-:S05]  /*16120*/  @!P4 IMAD.WIDE.U32 R22, R22, R23, c[0x0][0x170] ;  /* 0x00005c001616c625 */ /* 0x000fca00078e0017 */
[----:B------:R2:W5:Y:S05]  /*16130*/  @!P4 LDG.E.64 R18, [R22.64] ;  /* 0x000000081612c981 */ /* 0x00056a000c1e1b00 */
[C---:B------:R-:W-:Y:S02]  /*16140*/  @!P3 IADD3 R2, R4.reuse, UR6, RZ ;  /* 0x000000060402bc10 */ /* 0x040fe4000fffe0ff */
[----:B------:R-:W-:-:S04]  /*16150*/  @!P3 IADD3 R4, R4, 0x80, RZ ;  /* 0x000000800404b810 */ /* 0x000fc80007ffe0ff */
[----:B------:R-:W-:-:S13]  /*16160*/  ISETP.GE.AND P2, PT, R4, UR4, PT ;  /* 0x0000000404007c0c */ /* 0x000fda000bf46270 */
[C---:B------:R-:W-:Y:S02]  /*16170*/  @!P2 IADD3 R0, R4.reuse, UR6, RZ ;  /* 0x000000060400ac10 */ /* 0x040fe4000fffe0ff */
[----:B------:R-:W-:-:S04]  /*16180*/  @!P2 IADD3 R4, R4, 0x80, RZ ;  /* 0x000000800404a810 */ /* 0x000fc80007ffe0ff */
[----:B------:R-:W-:-:S13]  /*16190*/  ISETP.GE.AND P1, PT, R4, UR4, PT ;  /* 0x0000000404007c0c */ /* 0x000fda000bf26270 */
[C---:B------:R-:W-:Y:S02]  /*161a0*/  @!P1 IADD3 R3, R4.reuse, UR6, RZ ;  /* 0x0000000604039c10 */ /* 0x040fe4000fffe0ff */
[----:B------:R-:W-:-:S04]  /*161b0*/  @!P1 IADD3 R4, R4, 0x80, RZ ;  /* 0x0000008004049810 */ /* 0x000fc80007ffe0ff */
[----:B------:R-:W-:Y:S02]  /*161c0*/  ISETP.GE.AND P6, PT, R4, UR4, PT ;  /* 0x0000000404007c0c */ /* 0x000fe4000bfc6270 */
[----:B------:R-:W-:Y:S02]  /*161d0*/  @!P3 MOV R5, 0x8 ;  /* 0x000000080005b802 */ /* 0x000fe40000000f00 */
[----:B------:R-:W-:Y:S02]  /*161e0*/  @!P1 MOV R28, 0x8 ;  /* 0x00000008001c9802 */ /* 0x000fe40000000f00 */
[----:B-1----:R-:W-:-:S03]  /*161f0*/  @!P2 MOV R11, 0x8 ;  /* 0x00000008000ba802 */ /* 0x002fc60000000f00 */
[----:B--2---:R-:W-:-:S04]  /*16200*/  @!P1 IMAD.WIDE.U32 R22, R3, R28, c[0x0][0x170] ;  /* 0x00005c0003169625 */ /* 0x004fc800078e001c */
[----:B------:R-:W-:Y:S02]  /*16210*/  @!P6 IADD3 R10, R4, UR6, RZ ;  /* 0x00000006040aec10 */ /* 0x000fe4000fffe0ff */
[----:B------:R-:W-:Y:S01]  /*16220*/  @!P6 MOV R29, 0x8 ;  /* 0x00000008001de802 */ /* 0x000fe20000000f00 */
[----:B------:R-:W-:Y:S01]  /*16230*/  @!P3 IMAD.WIDE.U32 R4, R2, R5, c[0x0][0x170] ;  /* 0x00005c000204b625 */ /* 0x000fe200078e0005 */
[----:B------:R1:W5:Y:S03]  /*16240*/  @!P1 LDG.E.64 R6, [R22.64] ;  /* 0x0000000816069981 */ /* 0x000366000c1e1b00 */
[----:B0-----:R-:W-:Y:S01]  /*16250*/  @!P2 IMAD.WIDE.U32 R20, R0, R11, c[0x0][0x170] ;  /* 0x00005c000014a625 */ /* 0x001fe200078e000b */
[----:B------:R1:W5:Y:S03]  /*16260*/  @!P3 LDG.E.64 R24, [R4.64] ;  /* 0x000000080418b981 */ /* 0x000366000c1e1b00 */
[----:B------:R-:W-:Y:S01]  /*16270*/  @!P6 IMAD.WIDE.U32 R2, R10, R29, c[0x0][0x170] ;  /* 0x00005c000a02e625 */ /* 0x000fe200078e001d */
[----:B------:R1:W5:Y:S04]  /*16280*/  @!P2 LDG.E.64 R26, [R20.64] ;  /* 0x00000008141aa981 */ /* 0x000368000c1e1b00 */
[----:B------:R1:W5:Y:S01]  /*16290*/  @!P6 LDG.E.64 R8, [R2.64] ;  /* 0x000000080208e981 */ /* 0x000362000c1e1b00 */
[----:B------:R-:W-:Y:S01]  /*162a0*/  BSSY B2, `(.L_x_8004) ;  /* 0x00002d0000027945 */ /* 0x000fe20003800000 */
[----:B------:R-:W-:Y:S01]  /*162b0*/  CS2R R10, SRZ ;  /* 0x00000000000a7805 */ /* 0x000fe2000001ff00 */
[----:B------:R-:W-:Y:S05]  /*162c0*/  @P0 BRA `(.L_x_8005) ;  /* 0x00002cd000000947 */ /* 0x000fea0003800000 */
[----:B-----5:R-:W-:Y:S02]  /*162d0*/  FSETP.GTU.FTZ.AND P0, PT, |R13|, +INF , PT ;  /* 0x7f8000000d00780b */ /* 0x020fe40003f1c200 */
[----:B------:R-:W-:-:S04]  /*162e0*/  FSETP.GTU.FTZ.AND P1, PT, |R12|, +INF , PT ;  /* 0x7f8000000c00780b */ /* 0x000fc80003f3c200 */
[----:B------:R-:W-:-:S13]  /*162f0*/  PLOP3.LUT P0, PT, P0, P1, PT, 0xa8, 0x0 ;  /* 0x000000000000781c */ /* 0x000fda0000703570 */
[----:B------:R-:W-:Y:S05]  /*16300*/  @P0 BRA `(.L_x_8006) ;  /* 0x00002ba000000947 */ /* 0x000fea0003800000 */
[C---:B------:R-:W-:Y:S01]  /*16310*/  FSETP.GT.FTZ.AND P0, PT, |R13|.reuse, 8388608, PT ;  /* 0x4b0000000d00780b */ /* 0x040fe20003f14200 */
[----:B-1----:R-:W-:Y:S01]  /*16320*/  FADD.FTZ R3, |R13|, -RZ ;  /* 0x800000ff0d037221 */ /* 0x002fe20000010200 */
[C---:B------:R-:W-:Y:S01]  /*16330*/  FSETP.GT.FTZ.AND P1, PT, |R12|.reuse, 8388608, PT ;  /* 0x4b0000000c00780b */ /* 0x040fe20003f34200 */
[----:B------:R-:W-:-:S03]  /*16340*/  FADD.FTZ R0, |R12|, -RZ ;  /* 0x800000ff0c007221 */ /* 0x000fc60000010200 */
[----:B------:R-:W-:-:S13]  /*16350*/  PLOP3.LUT P0, PT, P0, P1, PT, 0xa8, 0x0 ;  /* 0x000000000000781c */ /* 0x000fda0000703570 */
[----:B------:R-:W-:Y:S05]  /*16360*/  @P0 BRA `(.L_x_8007) ;  /* 0x0000141000000947 */ /* 0x000fea0003800000 */
[----:B------:R-:W-:Y:S02]  /*16370*/  FSETP.NEU.FTZ.AND P1, PT, R13, RZ, PT ;  /* 0x000000ff0d00720b */ /* 0x000fe40003f3d000 */
[----:B------:R-:W-:Y:S02]  /*16380*/  FSETP.NEU.FTZ.AND P0, PT, R12, RZ, PT ;  /* 0x000000ff0c00720b */ /* 0x000fe40003f1d000 */
[----:B------:R-:W-:Y:S02]  /*16390*/  MOV R11, R13 ;  /* 0x0000000d000b7202 */ /* 0x000fe40000000f00 */
[----:B------:R-:W-:-:S09]  /*163a0*/  MOV R10, R12 ;  /* 0x0000000c000a7202 */ /* 0x000fd20000000f00 */
[----:B------:R-:W-:Y:S05]  /*163b0*/  @!P0 BRA !P1, `(.L_x_8005) ;  /* 0x00002be000008947 */ /* 0x000fea0004800000 */
[----:B------:R-:W-:Y:S02]  /*163c0*/  FSETP.GEU.FTZ.AND P0, PT, |R12|, 0.00021143197955098003149, PT ;  /* 0x395db3d70c00780b */ /* 0x000fe40003f1e200 */
[----:B------:R-:W-:Y:S02]  /*163d0*/  FSETP.GEU.FTZ.AND P1, PT, |R13|, 0.00021143197955098003149, PT ;  /* 0x395db3d70d00780b */ /* 0x000fe40003f3e200 */
[----:B------:R-:W-:Y:S02]  /*163e0*/  MOV R11, R13 ;  /* 0x0000000d000b7202 */ /* 0x000fe40000000f00 */
[----:B------:R-:W-:-:S09]  /*163f0*/  MOV R10, R12 ;  /* 0x0000000c000a7202 */ /* 0x000fd20000000f00 */
[----:B------:R-:W-:Y:S05]  /*16400*/  @!P0 BRA !P1, `(.L_x_8005) ;  /* 0x00002b9000008947 */ /* 0x000fea0004800000 */
[----:B------:R-:W-:Y:S01]  /*16410*/  FADD.FTZ R2, |R12|, 1 ;  /* 0x3f8000000c027421 */ /* 0x000fe20000010200 */
        /* <DEDUP_REMOVED lines=11> */
[----:B------:R-:W-:-:S03]  /*164d0*/  LOP3.LUT R21, R20, 0x800000, RZ, 0xfc, !PT ;  /* 0x0080000014157812 */ /* 0x000fc600078efcff */
[----:B------:R-:W-:Y:S02]  /*164e0*/  FFMA.FTZ R22, R5, R5, R22 ;  /* 0x0000000505167223 */ /* 0x000fe40000010016 */
[----:B------:R-:W-:-:S04]  /*164f0*/  FADD.FTZ R5, |R12|, -1 ;  /* 0xbf8000000c057421 */ /* 0x000fc80000010200 */
[----:B------:R-:W0:Y:S01]  /*16500*/  MUFU.SQRT R22, R22 ;  /* 0x0000001600167308 */ /* 0x000e220000002000 */
[----:B------:R-:W-:-:S05]  /*16510*/  FADD.FTZ R23, |R5|, -RZ ;  /* 0x800000ff05177221 */ /* 0x000fca0000010200 */
[CC--:B------:R-:W-:Y:S02]  /*16520*/  IMNMX R20, R10.reuse, R23.reuse, !PT ;  /* 0x000000170a147217 */ /* 0x0c0fe40007800200 */
[----:B------:R-:W-:-:S04]  /*16530*/  IMNMX R10, R10, R23, PT ;  /* 0x000000170a0a7217 */ /* 0x000fc80003800200 */
[----:B------:R-:W-:Y:S01]  /*16540*/  FSETP.NEU.FTZ.AND P1, PT, R10, RZ, PT ;  /* 0x000000ff0a00720b */ /* 0x000fe20003f3d000 */
[----:B0-----:R-:W-:Y:S01]  /*16550*/  @P0 FMUL.FTZ R4, R22, R21 ;  /* 0x0000001516040220 */ /* 0x001fe20000410000 */
[----:B------:R-:W-:Y:S02]  /*16560*/  LOP3.LUT R21, R20, 0xfe000000, RZ, 0xc0, !PT ;  /* 0xfe00000014157812 */ /* 0x000fe400078ec0ff */
[----:B------:R-:W-:Y:S02]  /*16570*/  FSETP.NEU.FTZ.AND P0, PT, R11, +INF , PT ;  /* 0x7f8000000b00780b */ /* 0x000fe40003f1d000 */
[C---:B------:R-:W-:Y:S02]  /*16580*/  IADD3 R23, -R21.reuse, 0x7e800000, RZ ;  /* 0x7e80000015177810 */ /* 0x040fe40007ffe1ff */
[----:B------:R-:W-:-:S03]  /*16590*/  LOP3.LUT R21, R21, 0x800000, RZ, 0xfc, !PT ;  /* 0x0080000015157812 */ /* 0x000fc600078efcff */
[-C--:B------:R-:W-:Y:S02]  /*165a0*/  FMUL.FTZ R11, R10, R23.reuse ;  /* 0x000000170a0b7220 */ /* 0x080fe40000410000 */
[----:B------:R-:W-:Y:S02]  /*165b0*/  FMUL.FTZ R23, R20, R23 ;  /* 0x0000001714177220 */ /* 0x000fe40000410000 */
[----:B------:R-:W-:Y:S01]  /*165c0*/  FMUL.FTZ R22, R11, R11 ;  /* 0x0000000b0b167220 */ /* 0x000fe20000410000 */
[----:B------:R-:W-:-:S03]  /*165d0*/  FSEL R11, R4, +INF , P0 ;  /* 0x7f800000040b7808 */ /* 0x000fc60000000000 */
[----:B------:R-:W-:-:S06]  /*165e0*/  FFMA.FTZ R22, R23, R23, R22 ;  /* 0x0000001717167223 */ /* 0x000fcc0000010016 */
[----:B------:R-:W0:Y:S02]  /*165f0*/  MUFU.SQRT R22, R22 ;  /* 0x0000001600167308 */ /* 0x000e240000002000 */
[----:B0-----:R-:W-:Y:S01]  /*16600*/  @P1 FMUL.FTZ R20, R22, R21 ;  /* 0x0000001516141220 */ /* 0x001fe20000410000 */
[----:B------:R-:W-:-:S04]  /*16610*/  FSETP.NEU.FTZ.AND P1, PT, R10, +INF , PT ;  /* 0x7f8000000a00780b */ /* 0x000fc80003f3d000 */
        /* <DEDUP_REMOVED lines=22> */
[----:B0-----:R-:W-:Y:S01]  /*16780*/  @!P0 FMUL.FTZ R4, R4, |R13| ;  /* 0x4000000d04048220 */ /* 0x001fe20000410000 */
[----:B------:R-:W-:Y:S05]  /*16790*/  @!P0 BRA `(.L_x_8009) ;  /* 0x0000061000008947 */ /* 0x000fea0003800000 */
[----:B------:R-:W-:Y:S01]  /*167a0*/  FMUL.FTZ R22, R2, R5 ;  /* 0x0000000502167220 */ /* 0x000fe20000410000 */
[----:B------:R-:W-:-:S05]  /*167b0*/  HFMA2.MMA R29, -RZ, RZ, 1.875, 0 ;  /* 0x3f800000ff1d7435 */ /* 0x000fca00000001ff */
        /* <DEDUP_REMOVED lines=20> */
[----:B------:R-:W-:-:S04]  /*16900*/  FMUL.FTZ R29, R4, R29 ;  /* 0x0000001d041d7220 */ /* 0x000fc80000410000 */
[----:B------:R-:W-:Y:S02]  /*16910*/  FFMA.FTZ R29, R4, R29, R4 ;  /* 0x0000001d041d7223 */ /* 0x000fe40000010004 */
[----:B0-----:R-:W-:-:S04]  /*16920*/  FMUL.FTZ R4, R23, 1.1920928955078125e-07 ;  /* 0x3400000017047820 */ /* 0x001fc80000410000 */
[----:B------:R-:W-:Y:S01]  /*16930*/  FFMA.FTZ R4, R4, 0.69314718246459960938, R29 ;  /* 0x3f31721804047823 */ /* 0x000fe2000001001d */
[----:B------:R-:W-:Y:S05]  /*16940*/  @!P0 BRA `(.L_x_8009) ;  /* 0x0000046000008947 */ /* 0x000fea0003800000 */
[----:B------:R-:W-:Y:S01]  /*16950*/  ISETP.GE.AND P0, PT, R20, -0x407fffff, PT ;  /* 0xbf8000011400780c */ /* 0x000fe20003f06270 */
[----:B------:R-:W-:-:S12]  /*16960*/  FADD.FTZ R22, R22, R5 ;  /* 0x0000000516167221 */ /* 0x000fd80000010000 */
[----:B------:R-:W-:-:S05]  /*16970*/  @P0 MOV R23, 0x7f800000 ;  /* 0x7f80000000170802 */ /* 0x000fca0000000f00 */
[C---:B------:R-:W-:Y:S01]  /*16980*/  @P0 FFMA.FTZ R4, R22.reuse, R23, +INF ;  /* 0x7f80000016040423 */ /* 0x040fe20000010017 */
[----:B------:R-:W-:-:S04]  /*16990*/  FSETP.NEU.FTZ.AND P0, PT, R22, RZ, PT ;  /* 0x000000ff1600720b */ /* 0x000fc80003f1d000 */
[----:B------:R-:W-:Y:S01]  /*169a0*/  FSEL R4, R4, -RZ, P0 ;  /* 0x800000ff04047208 */ /* 0x000fe20000000000 */
[----:B------:R-:W-:Y:S05]  /*169b0*/  BRA `(.L_x_8009) ;  /* 0x000003f000007947 */ /* 0x000fea0003800000 */
.L_x_8011:
        /* <DEDUP_REMOVED lines=10> */
.L_x_8013:
[----:B------:R-:W-:-:S04]  /*16a60*/  FADD.FTZ R4, -R2, R11 ;  /* 0x0000000b02047221 */ /* 0x000fc80000010100 */
[----:B------:R-:W-:Y:S02]  /*16a70*/  FMUL.FTZ R4, R4, 0.5 ;  /* 0x3f00000004047820 */ /* 0x000fe40000410000 */
.L_x_8014:
[----:B------:R-:W-:Y:S05]  /*16a80*/  BSYNC B1 ;  /* 0x0000000000017941 */ /* 0x000fea0003800000 */
.L_x_8012:
        /* <DEDUP_REMOVED lines=11> */
.L_x_8016:
[----:B------:R-:W-:-:S04]  /*16b40*/  FADD.FTZ R20, R10, -R23 ;  /* 0x800000170a147221 */ /* 0x000fc80000010000 */
[----:B------:R-:W-:Y:S02]  /*16b50*/  FMUL.FTZ R23, R20, 0.5 ;  /* 0x3f00000014177820 */ /* 0x000fe40000410000 */
.L_x_8017:
[----:B------:R-:W-:Y:S05]  /*16b60*/  BSYNC B1 ;  /* 0x0000000000017941 */ /* 0x000fea0003800000 */
.L_x_8015:
[----:B------:R-:W-:Y:S01]  /*16b70*/  FADD.FTZ R23, R23, R4 ;  /* 0x0000000417177221 */ /* 0x000fe20000010000 */
[----:B------:R-:W-:Y:S01]  /*16b80*/  HFMA2.MMA R29, -RZ, RZ, 1.875, 0 ;  /* 0x3f800000ff1d7435 */ /* 0x000fe200000001ff */
[----:B------:R-:W-:-:S04]  /*16b90*/  FADD.FTZ R4, R21, 1 ;  /* 0x3f80000015047421 */ /* 0x000fc80000010000 */
[----:B------:R-:W-:-:S06]  /*16ba0*/  FMUL.FTZ R4, R4, R23 ;  /* 0x0000001704047220 */ /* 0x000fcc0000410000 */
        /* <DEDUP_REMOVED lines=31> */
.L_x_8010:
[----:B------:R0:W1:Y:S02]  /*16da0*/  MUFU.SQRT R4, R3 ;  /* 0x0000000300047308 */ /* 0x0000640000002000 */
.L_x_8009:
[----:B------:R-:W-:Y:S05]  /*16db0*/  BSYNC B0 ;  /* 0x0000000000007941 */ /* 0x000fea0003800000 */
.L_x_8008:
[----:B------:R-:W-:Y:S01]  /*16dc0*/  FSETP.GEU.FTZ.AND P0, PT, |R12|, 4.336808689942017736e-19, PT ;  /* 0x210000000c00780b */ /* 0x000fe20003f1e200 */
[----:B------:R-:W-:Y:S01]  /*16dd0*/  BSSY B3, `(.L_x_8018) ;  /* 0x0000097000037945 */ /* 0x000fe20003800000 */
[----:B------:R-:W-:Y:S11]  /*16de0*/  BSSY B0, `(.L_x_8019) ;  /* 0x000005f000007945 */ /* 0x000ff60003800000 */
[----:B------:R-:W-:Y:S05]  /*16df0*/  @!P0 BRA `(.L_x_8020) ;  /* 0x000005b000008947 */ /* 0x000fea0003800000 */
[----:B------:R-:W2:Y:S02]  /*16e00*/  MUFU.RCP R23, R21 ;  /* 0x0000001500177308 */ /* 0x000ea40000001000 */
[----:B--2---:R-:W-:-:S05]  /*16e10*/  FMUL.FTZ R20, R23, |R12| ;  /* 0x4000000c17147220 */ /* 0x004fca0000410000 */
        /* <DEDUP_REMOVED lines=29> */
.L_x_8021:
[----:B------:R-:W-:Y:S01]  /*16ff0*/  FSETP.NEU.FTZ.AND P0, PT, |R12|, 1, PT ;  /* 0x3f8000000c00780b */ /* 0x000fe20003f1d200 */
        /* <DEDUP_REMOVED lines=16> */
.L_x_8027:
[----:B------:R-:W-:-:S04]  /*17100*/  FADD.FTZ R2, -R2, R11 ;  /* 0x0000000b02027221 */ /* 0x000fc80000010100 */
[----:B------:R-:W-:Y:S02]  /*17110*/  FMUL.FTZ R2, R2, 0.5 ;  /* 0x3f00000002027820 */ /* 0x000fe40000410000 */
.L_x_8028:
[----:B------:R-:W-:Y:S05]  /*17120*/  BSYNC B4 ;  /* 0x0000000000047941 */ /* 0x000fea0003800000 */
.L_x_8026:
        /* <DEDUP_REMOVED lines=10> */
.L_x_8030:
[----:B------:R-:W-:-:S04]  /*171d0*/  FADD.FTZ R5, -R5, R10 ;  /* 0x0000000a05057221 */ /* 0x000fc80000010100 */
[----:B------:R-:W-:Y:S02]  /*171e0*/  FMUL.FTZ R5, R5, 0.5 ;  /* 0x3f00000005057820 */ /* 0x000fe40000410000 */
.L_x_8031:
[----:B------:R-:W-:Y:S05]  /*171f0*/  BSYNC B4 ;  /* 0x0000000000047941 */ /* 0x000fea0003800000 */
.L_x_8029:
[----:B------:R-:W-:Y:S01]  /*17200*/  FADD.FTZ R2, R5, R2 ;  /* 0x0000000205027221 */ /* 0x000fe20000010000 */
[----:B------:R-:W-:Y:S01]  /*17210*/  MOV R10, R0 ;  /* 0x00000000000a7202 */ /* 0x000fe20000000f00 */
[----:B------:R-:W-:-:S04]  /*17220*/  FADD.FTZ R21, R21, |R12| ;  /* 0x4000000c15157221 */ /* 0x000fc80000010000 */
[----:B------:R-:W-:-:S04]  /*17230*/  FMUL.FTZ R2, R21, R2 ;  /* 0x0000000215027220 */ /* 0x000fc80000410000 */
[----:B------:R2:W3:Y:S01]  /*17240*/  MUFU.SQRT R11, R2 ;  /* 0x00000002000b7308 */ /* 0x0004e20000002000 */
[----:B------:R-:W-:Y:S05]  /*17250*/  BRA `(.L_x_8032) ;  /* 0x0000013000007947 */ /* 0x000fea0003800000 */
.L_x_8025:
[----:B------:R-:W-:-:S13]  /*17260*/  FSETP.GT.FTZ.AND P0, PT, |R12|, 1, PT ;  /* 0x3f8000000c00780b */ /* 0x000fda0003f14200 */
[----:B------:R-:W-:Y:S01]  /*17270*/  @P0 FMUL.FTZ R20, R2, R5 ;  /* 0x0000000502140220 */ /* 0x000fe20000410000 */
[----:B------:R-:W-:Y:S01]  /*17280*/  @!P0 MOV R10, R0 ;  /* 0x00000000000a8202 */ /* 0x000fe20000000f00 */
[----:B0-----:R-:W-:Y:S02]  /*17290*/  @!P0 FADD.FTZ R3, -R0, 1 ;  /* 0x3f80000000038421 */ /* 0x001fe40000010100 */
[----:B------:R-:W-:Y:S02]  /*172a0*/  @P0 FMUL.FTZ R10, |R12|, 2.81474976710656000000e+14 ;  /* 0x578000000c0a0820 */ /* 0x000fe40000410200 */
[----:B------:R-:W0:Y:S01]  /*172b0*/  @P0 MUFU.SQRT R20, R20 ;  /* 0x0000001400140308 */ /* 0x000e220000002000 */
[----:B------:R-:W-:Y:S02]  /*172c0*/  @!P0 FMUL.FTZ R5, R2, R3 ;  /* 0x0000000302058220 */ /* 0x000fe40000410000 */
[----:B------:R-:W-:-:S04]  /*172d0*/  @P0 FMUL.FTZ R3, |R13|, 2.81474976710656000000e+14 ;  /* 0x578000000d030820 */ /* 0x000fc80000410200 */
[----:B------:R-:W-:Y:S01]  /*172e0*/  @P0 FMUL.FTZ R3, R3, |R12| ;  /* 0x4000000c03030220 */ /* 0x000fe20000410000 */
[----:B------:R-:W-:Y:S08]  /*172f0*/  @!P0 MUFU.SQRT R11, R5 ;  /* 0x00000005000b8308 */ /* 0x000ff00000002000 */
[----:B0-----:R-:W0:Y:S02]  /*17300*/  @P0 MUFU.RCP R2, R20 ;  /* 0x0000001400020308 */ /* 0x001e240000001000 */
[----:B0-----:R-:W-:Y:S01]  /*17310*/  @P0 FMUL.FTZ R11, R3, R2 ;  /* 0x00000002030b0220 */ /* 0x001fe20000410000 */
[----:B------:R-:W-:Y:S05]  /*17320*/  BRA `(.L_x_8032) ;  /* 0x0000006000007947 */ /* 0x000fea0003800000 */
.L_x_8024:
[----:B------:R-:W-:Y:S01]  /*17330*/  FADD.FTZ R0, R21, 1 ;  /* 0x3f80000015007421 */ /* 0x000fe20000010000 */
[----:B0-----:R-:W-:Y:S01]  /*17340*/  MUFU.SQRT R3, R3 ;  /* 0x0000000300037308 */ /* 0x001fe20000002000 */
[----:B------:R-:W-:-:S02]  /*17350*/  HFMA2.MMA R10, -RZ, RZ, 1.875, 0 ;  /* 0x3f800000ff0a7435 */ /* 0x000fc400000001ff */
[----:B------:R-:W-:-:S06]  /*17360*/  FMUL.FTZ R0, R0, 0.5 ;  /* 0x3f00000000007820 */ /* 0x000fcc0000410000 */
[----:B------:R-:W0:Y:S02]  /*17370*/  MUFU.SQRT R0, R0 ;  /* 0x0000000000007308 */ /* 0x000e240000002000 */
[----:B0-----:R-:W-:-:S06]  /*17380*/  FMUL.FTZ R11, R3, R0 ;  /* 0x00000000030b7220 */ /* 0x001fcc0000410000 */
.L_x_8032:
[----:B------:R-:W-:Y:S05]  /*17390*/  BSYNC B1 ;  /* 0x0000000000017941 */ /* 0x000fea0003800000 */
.L_x_8023:
[----:B------:R-:W-:Y:S05]  /*173a0*/  BRA `(.L_x_8033) ;  /* 0x0000002000007947 */ /* 0x000fea0003800000 */
.L_x_8020:
[----:B------:R-:W-:Y:S02]  /*173b0*/  FMUL.FTZ R11, R21, 16777216 ;  /* 0x4b800000150b7820 */ /* 0x000fe40000410000 */
[----:B------:R-:W-:Y:S02]  /*173c0*/  FMUL.FTZ R10, |R12|, 16777216 ;  /* 0x4b8000000c0a7820 */ /* 0x000fe40000410200 */
.L_x_8033:
[----:B------:R-:W-:Y:S05]  /*173d0*/  BSYNC B0 ;  /* 0x0000000000007941 */ /* 0x000fea0003800000 */
.L_x_8019:
[C---:B------:R-:W-:Y:S01]  /*173e0*/  FADD.FTZ R0, |R10|.reuse, -RZ ;  /* 0x800000ff0a007221 */ /* 0x040fe20000010200 */
[----:B---3--:R-:W-:Y:S01]  /*173f0*/  FSETP.GT.FTZ.AND P6, PT, |R10|, |R11|, PT ;  /* 0x4000000b0a00720b */ /* 0x008fe20003fd4200 */
[----:B0-----:R-:W-:Y:S01]  /*17400*/  FADD.FTZ R3, |R11|, -RZ ;  /* 0x800000ff0b037221 */ /* 0x001fe20000010200 */
[----:B------:R-:W-:Y:S04]  /*17410*/  BSSY B4, `(.L_x_8034) ;  /* 0x000000e000047945 */ /* 0x000fe80003800000 */
[----:B------:R-:W-:-:S02]  /*17420*/  FSEL R21, R0, R3, P6 ;  /* 0x0000000300157208 */ /* 0x000fc40003000000 */
[----:B------:R-:W-:Y:S02]  /*17430*/  FSEL R22, R3, R0, P6 ;  /* 0x0000000003167208 */ /* 0x000fe40003000000 */
[----:B--2---:R-:W0:Y:S08]  /*17440*/  MUFU.RCP R2, R21 ;  /* 0x0000001500027308 */ /* 0x004e300000001000 */
        /* <DEDUP_REMOVED lines=9> */
[----:B-1----:R-:W-:Y:S05]  /*174e0*/  CALL.REL.NOINC `($__internal_10_$__cuda_sm3x_div_rn_ftz_f32_slowpath) ;  /* 0x000155a000007944 */ /* 0x002fea0003c00000 */
.L_x_8035:
[----:B------:R-:W-:Y:S05]  /*174f0*/  BSYNC B4 ;  /* 0x0000000000047941 */ /* 0x000fea0003800000 */
.L_x_8034:
        /* <DEDUP_REMOVED lines=18> */
.L_x_8037:
[----:B------:R-:W-:Y:S02]  /*17620*/  ISETP.GE.AND P0, PT, R11, RZ, PT ;  /* 0x000000ff0b00720c */ /* 0x000fe40003f06270 */
[----:B------:R-:W-:-:S11]  /*17630*/  MOV R3, 0x3fd774eb ;  /* 0x3fd774eb00037802 */ /* 0x000fd60000000f00 */
[----:B------:R-:W-:-:S04]  /*17640*/  @P0 FFMA.FTZ R2, R3, 0.93318945169448852539, -R2 ;  /* 0x3f6ee58103020823 */ /* 0x000fc80000010802 */
[----:B------:R-:W-:Y:S02]  /*17650*/  @!P0 FFMA.FTZ R2, R3, 0.93318945169448852539, R2 ;  /* 0x3f6ee58103028823 */ /* 0x000fe40000010002 */
.L_x_8038:
[----:B------:R-:W-:Y:S05]  /*17660*/  BSYNC B0 ;  /* 0x0000000000007941 */ /* 0x000fea0003800000 */
.L_x_8036:
[C---:B------:R-:W-:Y:S01]  /*17670*/  FSETP.GT.FTZ.AND P0, PT, |R10|.reuse, |R11|, PT ;  /* 0x4000000b0a00720b */ /* 0x040fe20003f14200 */
[C---:B------:R-:W-:Y:S01]  /*17680*/  FADD.FTZ R0, |R11|.reuse, -RZ ;  /* 0x800000ff0b007221 */ /* 0x040fe20000010200 */
[----:B------:R-:W-:Y:S01]  /*17690*/  ISETP.GE.AND P2, PT, R11, RZ, PT ;  /* 0x000000ff0b00720c */ /* 0x000fe20003f46270 */
[----:B------:R-:W-:-:S10]  /*176a0*/  FADD.FTZ R3, |R10|, |R11| ;  /* 0x4000000b0a037221 */ /* 0x000fd40000010200 */
[----:B------:R-:W-:Y:S01]  /*176b0*/  @P0 FADD.FTZ R0, |R10|, -RZ ;  /* 0x800000ff0a000221 */ /* 0x000fe20000010200 */
[----:B------:R-:W-:-:S04]  /*176c0*/  FSETP.NEU.FTZ.AND P0, PT, |R11|, |R10|, PT ;  /* 0x4000000a0b00720b */ /* 0x000fc80003f1d200 */
[----:B------:R-:W-:Y:S01]  /*176d0*/  FSETP.NEU.FTZ.AND P1, PT, R0, RZ, PT ;  /* 0x000000ff0000720b */ /* 0x000fe20003f3d000 */
[----:B------:R-:W-:-:S10]  /*176e0*/  HFMA2.MMA R0, -RZ, RZ, 2.04296875, -15.78125 ;  /* 0x4016cbe4ff007435 */ /* 0x000fd400000001ff */
[----:B------:R-:W-:Y:S02]  /*176f0*/  @!P0 FSEL R2, R0, 0.78539818525314331055, !P2 ;  /* 0x3f490fdb00028808 */ /* 0x000fe40005000000 */
[----:B------:R-:W-:Y:S02]  /*17700*/  @!P1 FSEL R2, RZ, 3.1415927410125732422, P2 ;  /* 0x40490fdbff029808 */ /* 0x000fe40001000000 */
[----:B------:R-:W-:Y:S02]  /*17710*/  FSETP.GTU.FTZ.AND P0, PT, |R3|, +INF , PT ;  /* 0x7f8000000300780b */ /* 0x000fe40003f1c200 */
[----:B------:R-:W-:-:S04]  /*17720*/  LOP3.LUT R2, R2, 0x80000000, R10, 0xb8, !PT ;  /* 0x8000000002027812 */ /* 0x000fc800078eb80a */
[----:B------:R-:W-:Y:S02]  /*17730*/  FSEL R3, R3, R2, P0 ;  /* 0x0000000203037208 */ /* 0x000fe40000000000 */
.L_x_8022:
[----:B------:R-:W-:Y:S05]  /*17740*/  BSYNC B3 ;  /* 0x0000000000037941 */ /* 0x000fea0003800000 */
.L_x_8018:
[----:B------:R-:W-:Y:S02]  /*17750*/  LOP3.LUT R10, R3, 0x80000000, R12, 0xb8, !PT ;  /* 0x80000000030a7812 */ /* 0x000fe400078eb80c */
[----:B-1----:R-:W-:Y:S01]  /*17760*/  LOP3.LUT R11, R4, 0x80000000, R13, 0xb8, !PT ;  /* 0x80000000040b7812 */ /* 0x002fe200078eb80d */
[----:B------:R-:W-:Y:S05]  /*17770*/  BRA `(.L_x_8005) ;  /* 0x0000182000007947 */ /* 0x000fea0003800000 */
.L_x_8007:
        /* <DEDUP_REMOVED lines=29> */
[----:B------:R-:W-:Y:S05]  /*17950*/  CALL.REL.NOINC `($__internal_10_$__cuda_sm3x_div_rn_ftz_f32_slowpath) ;  /* 0x0001513000007944 */ /* 0x000fea0003c00000 */
.L_x_8044:
[----:B------:R-:W-:Y:S05]  /*17960*/  BSYNC B4 ;  /* 0x0000000000047941 */ /* 0x000fea0003800000 */
.L_x_8043:
        /* <DEDUP_REMOVED lines=13> */
[----:B------:R-:W-:-:S05]  /*17a40*/  FADD.FTZ R3, -R13, -RZ ;  /* 0x800000ff0d037221 */ /* 0x000fca0000010100 */
[----:B------:R-:W-:-:S13]  /*17a50*/  ISETP.GT.AND P0, PT, R3, -0x1, PT ;  /* 0xffffffff0300780c */ /* 0x000fda0003f04270 */
[----:B------:R-:W-:Y:S05]  /*17a60*/  @P0 BRA `(.L_x_8047) ;  /* 0x0000008000000947 */ /* 0x000fea0003800000 */
[----:B------:R-:W-:-:S05]  /*17a70*/  MOV R5, 0x3fd774eb ;  /* 0x3fd774eb00057802 */ /* 0x000fca0000000f00 */
[----:B------:R-:W-:Y:S01]  /*17a80*/  FFMA.FTZ R2, R5, 1.8663789033889770508, -R2 ;  /* 0x3feee58105027823 */ /* 0x000fe20000010802 */
[----:B------:R-:W-:Y:S05]  /*17a90*/  BRA `(.L_x_8047) ;  /* 0x0000005000007947 */ /* 0x000fea0003800000 */
.L_x_8046:
[----:B------:R-:W-:Y:S01]  /*17aa0*/  FADD.FTZ R3, -R13, -RZ ;  /* 0x800000ff0d037221 */ /* 0x000fe20000010100 */
[----:B------:R-:W-:-:S04]  /*17ab0*/  MOV R5, 0x3fd774eb ;  /* 0x3fd774eb00057802 */ /* 0x000fc80000000f00 */
[----:B------:R-:W-:-:S13]  /*17ac0*/  ISETP.GE.AND P0, PT, R3, RZ, PT ;  /* 0x000000ff0300720c */ /* 0x000fda0003f06270 */
[----:B------:R-:W-:-:S04]  /*17ad0*/  @P0 FFMA.FTZ R2, R5, 0.93318945169448852539, -R2 ;  /* 0x3f6ee58105020823 */ /* 0x000fc80000010802 */
[----:B------:R-:W-:Y:S02]  /*17ae0*/  @!P0 FFMA.FTZ R2, R5, 0.93318945169448852539, R2 ;  /* 0x3f6ee58105028823 */ /* 0x000fe40000010002 */
.L_x_8047:
[----:B------:R-:W-:Y:S05]  /*17af0*/  BSYNC B0 ;  /* 0x0000000000007941 */ /* 0x000fea0003800000 */
.L_x_8045:
[----:B------:R-:W-:Y:S01]  /*17b00*/  FADD.FTZ R0, -R12, -RZ ;  /* 0x800000ff0c007221 */ /* 0x000fe20000010100 */
[----:B------:R-:W-:Y:S01]  /*17b10*/  FSETP.NEU.FTZ.AND P1, PT, R10, RZ, PT ;  /* 0x000000ff0a00720b */ /* 0x000fe20003f3d000 */
[----:B------:R-:W-:Y:S01]  /*17b20*/  HFMA2.MMA R5, -RZ, RZ, 2.04296875, -15.78125 ;  /* 0x4016cbe4ff057435 */ /* 0x000fe200000001ff */
[----:B------:R-:W0:Y:S01]  /*17b30*/  MUFU.LG2 R4, R4 ;  /* 0x0000000400047308 */ /* 0x000e220000000c00 */
[C---:B------:R-:W-:Y:S02]  /*17b40*/  ISETP.GE.AND P2, PT, R3.reuse, RZ, PT ;  /* 0x000000ff0300720c */ /* 0x040fe40003f46270 */
[C---:B------:R-:W-:Y:S01]  /*17b50*/  FSETP.NEU.FTZ.AND P0, PT, |R3|.reuse, |R0|, PT ;  /* 0x400000000300720b */ /* 0x040fe20003f1d200 */
[----:B------:R-:W-:-:S12]  /*17b60*/  FADD.FTZ R3, |R3|, |R0| ;  /* 0x4000000003037221 */ /* 0x000fd80000010200 */
[----:B------:R-:W-:Y:S01]  /*17b70*/  @!P0 FSEL R2, R5, 0.78539818525314331055, !P2 ;  /* 0x3f490fdb05028808 */ /* 0x000fe20005000000 */
[----:B0-----:R-:W-:Y:S01]  /*17b80*/  FMUL.FTZ.D2 R11, R4, 0.69314718246459960938 ;  /* 0x3f317218040b7820 */ /* 0x001fe20000310000 */
[----:B------:R-:W-:Y:S02]  /*17b90*/  @!P1 FSEL R2, RZ, 3.1415927410125732422, P2 ;  /* 0x40490fdbff029808 */ /* 0x000fe40001000000 */
[----:B------:R-:W-:Y:S02]  /*17ba0*/  FSETP.GTU.FTZ.AND P0, PT, |R3|, +INF , PT ;  /* 0x7f8000000300780b */ /* 0x000fe40003f1c200 */
[----:B------:R-:W-:-:S04]  /*17bb0*/  LOP3.LUT R2, R2, 0x80000000, R0, 0xb8, !PT ;  /* 0x8000000002027812 */ /* 0x000fc800078eb800 */
[----:B------:R-:W-:Y:S01]  /*17bc0*/  FSEL R3, R3, R2, P0 ;  /* 0x0000000203037208 */ /* 0x000fe20000000000 */
[----:B------:R-:W-:Y:S05]  /*17bd0*/  BRA `(.L_x_8048) ;  /* 0x0000128000007947 */ /* 0x000fea0003800000 */
.L_x_8042:
        /* <DEDUP_REMOVED lines=12> */
.L_x_8050:
[----:B------:R-:W-:Y:S05]  /*17ca0*/  BSYNC B4 ;  /* 0x0000000000047941 */ /* 0x000fea0003800000 */
.L_x_8049:
        /* <DEDUP_REMOVED lines=19> */
.L_x_8052:
[----:B------:R-:W-:Y:S01]  /*17de0*/  FADD.FTZ R0, -R13, -RZ ;  /* 0x800000ff0d007221 */ /* 0x000fe20000010100 */
[----:B------:R-:W-:-:S04]  /*17df0*/  MOV R3, 0x3fd774eb ;  /* 0x3fd774eb00037802 */ /* 0x000fc80000000f00 */
[----:B------:R-:W-:-:S13]  /*17e00*/  ISETP.GE.AND P0, PT, R0, RZ, PT ;  /* 0x000000ff0000720c */ /* 0x000fda0003f06270 */
[----:B------:R-:W-:-:S04]  /*17e10*/  @P0 FFMA.FTZ R2, R3, 0.93318945169448852539, -R2 ;  /* 0x3f6ee58103020823 */ /* 0x000fc80000010802 */
[----:B------:R-:W-:Y:S02]  /*17e20*/  @!P0 FFMA.FTZ R2, R3, 0.93318945169448852539, R2 ;  /* 0x3f6ee58103028823 */ /* 0x000fe40000010002 */
.L_x_8053:
[----:B------:R-:W-:Y:S05]  /*17e30*/  BSYNC B0 ;  /* 0x0000000000007941 */ /* 0x000fea0003800000 */
.L_x_8051:
[----:B------:R-:W-:Y:S01]  /*17e40*/  FADD.FTZ R21, -R12, -RZ ;  /* 0x800000ff0c157221 */ /* 0x000fe20000010100 */
[----:B------:R-:W-:Y:S01]  /*17e50*/  FSETP.NEU.FTZ.AND P2, PT, R10, RZ, PT ;  /* 0x000000ff0a00720b */ /* 0x000fe20003f5d000 */
[C---:B------:R-:W-:Y:S02]  /*17e60*/  FADD.FTZ R20, |R0|.reuse, -RZ ;  /* 0x800000ff00147221 */ /* 0x040fe40000010200 */
[----:B------:R-:W-:Y:S01]  /*17e70*/  FADD.FTZ R3, |R21|, -RZ ;  /* 0x800000ff15037221 */ /* 0x000fe20000010200 */
[----:B------:R-:W-:-:S04]  /*17e80*/  FSETP.NEU.FTZ.AND P1, PT, |R0|, |R21|, PT ;  /* 0x400000150000720b */ /* 0x000fc80003f3d200 */
        /* <DEDUP_REMOVED lines=25> */
.L_x_8041:
        /* <DEDUP_REMOVED lines=32> */
[----:B------:R-:W-:Y:S05]  /*18220*/  CALL.REL.NOINC `($__internal_10_$__cuda_sm3x_div_rn_ftz_f32_slowpath) ;  /* 0x0001486000007944 */ /* 0x000fea0003c00000 */
[----:B0-----:R-:W-:Y:S02]  /*18230*/  MOV R0, R2 ;  /* 0x0000000200007202 */ /* 0x001fe40000000f00 */
.L_x_8055:
[----:B------:R-:W-:Y:S05]  /*18240*/  BSYNC B4 ;  /* 0x0000000000047941 */ /* 0x000fea0003800000 */
.L_x_8054:
        /* <DEDUP_REMOVED lines=19> */
.L_x_8057:
[----:B------:R-:W-:Y:S01]  /*18380*/  FADD.FTZ R2, -R13, -RZ ;  /* 0x800000ff0d027221 */ /* 0x000fe20000010100 */
[----:B------:R-:W-:-:S04]  /*18390*/  MOV R3, 0x3fd774eb ;  /* 0x3fd774eb00037802 */ /* 0x000fc80000000f00 */
[----:B------:R-:W-:-:S13]  /*183a0*/  ISETP.GE.AND P0, PT, R2, RZ, PT ;  /* 0x000000ff0200720c */ /* 0x000fda0003f06270 */
[----:B------:R-:W-:-:S04]  /*183b0*/  @P0 FFMA.FTZ R0, R3, 0.93318945169448852539, -R0 ;  /* 0x3f6ee58103000823 */ /* 0x000fc80000010800 */
[----:B------:R-:W-:Y:S02]  /*183c0*/  @!P0 FFMA.FTZ R0, R3, 0.93318945169448852539, R0 ;  /* 0x3f6ee58103008823 */ /* 0x000fe40000010000 */
.L_x_8058:
[----:B------:R-:W-:Y:S05]  /*183d0*/  BSYNC B0 ;  /* 0x0000000000007941 */ /* 0x000fea0003800000 */
.L_x_8056:
[----:B------:R-:W-:Y:S01]  /*183e0*/  FADD.FTZ R3, -R12, -RZ ;  /* 0x800000ff0c037221 */ /* 0x000fe20000010100 */
[----:B------:R-:W-:Y:S01]  /*183f0*/  FSETP.NEU.FTZ.AND P2, PT, R10, RZ, PT ;  /* 0x000000ff0a00720b */ /* 0x000fe20003f5d000 */
[----:B------:R-:W-:Y:S01]  /*18400*/  HFMA2.MMA R4, -RZ, RZ, 2.04296875, -15.78125 ;  /* 0x4016cbe4ff047435 */ /* 0x000fe200000001ff */
[C---:B------:R-:W-:Y:S01]  /*18410*/  ISETP.GE.AND P0, PT, R2.reuse, RZ, PT ;  /* 0x000000ff0200720c */ /* 0x040fe20003f06270 */
[C---:B------:R-:W-:Y:S01]  /*18420*/  FADD.FTZ R5, |R2|.reuse, |R3| ;  /* 0x4000000302057221 */ /* 0x040fe20000010200 */
[----:B------:R-:W-:-:S13]  /*18430*/  FSETP.NEU.FTZ.AND P1, PT, |R2|, |R3|, PT ;  /* 0x400000030200720b */ /* 0x000fda0003f3d200 */
[----:B------:R-:W-:Y:S02]  /*18440*/  @!P1 FSEL R0, R4, 0.78539818525314331055, !P0 ;  /* 0x3f490fdb04009808 */ /* 0x000fe40004000000 */
[----:B------:R-:W-:Y:S02]  /*18450*/  @!P2 FSEL R0, RZ, 3.1415927410125732422, P0 ;  /* 0x40490fdbff00a808 */ /* 0x000fe40000000000 */
[----:B------:R-:W-:Y:S02]  /*18460*/  FSETP.GTU.FTZ.AND P0, PT, |R5|, +INF , PT ;  /* 0x7f8000000500780b */ /* 0x000fe40003f1c200 */
[----:B------:R-:W-:-:S04]  /*18470*/  LOP3.LUT R0, R0, 0x80000000, R3, 0xb8, !PT ;  /* 0x8000000000007812 */ /* 0x000fc800078eb803 */
[----:B------:R-:W-:Y:S01]  /*18480*/  FSEL R3, R5, R0, P0 ;  /* 0x0000000005037208 */ /* 0x000fe20000000000 */
[----:B------:R-:W-:Y:S05]  /*18490*/  BRA `(.L_x_8048) ;  /* 0x000009c000007947 */ /* 0x000fea0003800000 */
.L_x_8040:
        /* <DEDUP_REMOVED lines=23> */
.L_x_8062:
[----:B------:R-:W-:Y:S05]  /*18610*/  BSYNC B4 ;  /* 0x0000000000047941 */ /* 0x000fea0003800000 */
.L_x_8061:
[----:B------:R-:W-:Y:S01]  /*18620*/  HFMA2.MMA R3, -RZ, RZ, 0.89990234375, 10328 ;  /* 0x3b33710bff037435 */ /* 0x000fe200000001ff */
[----:B0-----:R-:W-:Y:S01]  /*18630*/  FMUL.FTZ R0, R2, R2 ;  /* 0x0000000202007220 */ /* 0x001fe20000410000 */
[----:B------:R-:W-:Y:S01]  /*18640*/  @!P6 MOV R5, 0x3fd774eb ;  /* 0x3fd774eb0005e802 */ /* 0x000fe20000000f00 */
[----:B------:R-:W0:Y:S01]  /*18650*/  MUFU.LG2 R4, R4 ;  /* 0x0000000400047308 */ /* 0x000e220000000c00 */
[----:B------:R-:W-:Y:S02]  /*18660*/  FSETP.NEU.FTZ.AND P0, PT, |R13|, |R12|, PT ;  /* 0x4000000c0d00720b */ /* 0x000fe40003f1d200 */
        /* <DEDUP_REMOVED lines=10> */
[----:B------:R-:W-:Y:S02]  /*18710*/  FADD.FTZ R0, |R12|, |R13| ;  /* 0x4000000d0c007221 */ /* 0x000fe40000010200 */
        /* <DEDUP_REMOVED lines=8> */
.L_x_8060:
        /* <DEDUP_REMOVED lines=12> */
.L_x_8064:
[----:B------:R-:W-:Y:S05]  /*18860*/  BSYNC B4 ;  /* 0x0000000000047941 */ /* 0x000fea0003800000 */
.L_x_8063:
[----:B------:R-:W-:Y:S01]  /*18870*/  FADD.FTZ R3, |R12|, -RZ ;  /* 0x800000ff0c037221 */ /* 0x000fe20000010200 */
[----:B------:R-:W-:Y:S01]  /*18880*/  HFMA2.MMA R5, -RZ, RZ, 0.89990234375, 10328 ;  /* 0x3b33710bff057435 */ /* 0x000fe200000001ff */
[----:B------:R-:W-:Y:S01]  /*18890*/  FADD.FTZ R4, |R13|, -RZ ;  /* 0x800000ff0d047221 */ /* 0x000fe20000010200 */
[----:B------:R-:W-:-:S04]  /*188a0*/  FSETP.NEU.FTZ.AND P1, PT, R10, RZ, PT ;  /* 0x000000ff0a00720b */ /* 0x000fc80003f3d000 */
[CC--:B------:R-:W-:Y:S02]  /*188b0*/  IMNMX R0, R4.reuse, R3.reuse, !PT ;  /* 0x0000000304007217 */ /* 0x0c0fe40007800200 */
[----:B------:R-:W-:Y:S01]  /*188c0*/  IMNMX R3, R4, R3, PT ;  /* 0x0000000304037217 */ /* 0x000fe20003800200 */
[----:B0-----:R-:W-:Y:S01]  /*188d0*/  FMUL.FTZ R4, R2, R2 ;  /* 0x0000000202047220 */ /* 0x001fe20000410000 */
[----:B------:R-:W-:Y:S02]  /*188e0*/  LOP3.LUT R11, R0, 0xfe000000, RZ, 0xc0, !PT ;  /* 0xfe000000000b7812 */ /* 0x000fe400078ec0ff */
[----:B------:R-:W-:Y:S01]  /*188f0*/  FSETP.NEU.FTZ.AND P0, PT, R3, RZ, PT ;  /* 0x000000ff0300720b */ /* 0x000fe20003f1d000 */
[C---:B------:R-:W-:Y:S01]  /*18900*/  FFMA.FTZ R5, R4.reuse, R5, -0.015681877732276916504 ;  /* 0xbc80774804057423 */ /* 0x040fe20000010005 */
[C---:B------:R-:W-:Y:S02]  /*18910*/  IADD3 R20, -R11.reuse, 0x7e800000, RZ ;  /* 0x7e8000000b147810 */ /* 0x040fe40007ffe1ff */
[----:B------:R-:W-:Y:S01]  /*18920*/  LOP3.LUT R11, R11, 0x800000, RZ, 0xfc, !PT ;  /* 0x008000000b0b7812 */ /* 0x000fe200078efcff */
[----:B------:R-:W-:-:S02]  /*18930*/  FFMA.FTZ R5, R4, R5, 0.042200751602649688721 ;  /* 0x3d2cdab204057423 */ /* 0x000fc40000010005 */
[-C--:B------:R-:W-:Y:S02]  /*18940*/  FMUL.FTZ R21, R3, R20.reuse ;  /* 0x0000001403157220 */ /* 0x080fe40000410000 */
[----:B------:R-:W-:Y:S02]  /*18950*/  FMUL.FTZ R20, R0, R20 ;  /* 0x0000001400147220 */ /* 0x000fe40000410000 */
[----:B------:R-:W-:Y:S02]  /*18960*/  FMUL.FTZ R21, R21, R21 ;  /* 0x0000001515157220 */ /* 0x000fe40000410000 */
[----:B------:R-:W-:Y:S02]  /*18970*/  FFMA.FTZ R5, R4, R5, -0.074792981147766113281 ;  /* 0xbd992d1004057423 */ /* 0x000fe40000010005 */
[----:B------:R-:W-:Y:S02]  /*18980*/  FFMA.FTZ R21, R20, R20, R21 ;  /* 0x0000001414157223 */ /* 0x000fe40000010015 */
[----:B------:R-:W-:-:S02]  /*18990*/  FFMA.FTZ R5, R4, R5, 0.10640415549278259277 ;  /* 0x3dd9ea6c04057423 */ /* 0x000fc40000010005 */
[----:B------:R-:W0:Y:S02]  /*189a0*/  MUFU.SQRT R20, R21 ;  /* 0x0000001500147308 */ /* 0x000e240000002000 */
[----:B------:R-:W-:-:S04]  /*189b0*/  FFMA.FTZ R5, R4, R5, -0.14207722246646881104 ;  /* 0xbe117cb104057423 */ /* 0x000fc80000010005 */
[----:B------:R-:W-:-:S04]  /*189c0*/  FFMA.FTZ R5, R4, R5, 0.19993925094604492188 ;  /* 0x3e4cbce004057423 */ /* 0x000fc80000010005 */
[----:B------:R-:W-:-:S04]  /*189d0*/  FFMA.FTZ R5, R4, R5, -0.33333197236061096191 ;  /* 0xbeaaaa7d04057423 */ /* 0x000fc80000010005 */
[----:B------:R-:W-:Y:S02]  /*189e0*/  FMUL.FTZ R5, R4, R5 ;  /* 0x0000000504057220 */ /* 0x000fe40000410000 */
[----:B0-----:R-:W-:Y:S01]  /*189f0*/  @P0 FMUL.FTZ R0, R11, R20 ;  /* 0x000000140b000220 */ /* 0x001fe20000410000 */
[----:B------:R-:W-:Y:S01]  /*18a00*/  FSETP.NEU.FTZ.AND P0, PT, R3, +INF , PT ;  /* 0x7f8000000300780b */ /* 0x000fe20003f1d000 */
[----:B------:R-:W-:Y:S01]  /*18a10*/  FFMA.FTZ R2, R5, R2, R2 ;  /* 0x0000000205027223 */ /* 0x000fe20000010002 */
[----:B------:R-:W-:Y:S01]  /*18a20*/  @!P6 MOV R3, 0x3fd774eb ;  /* 0x3fd774eb0003e802 */ /* 0x000fe20000000f00 */
[----:B------:R-:W-:Y:S01]  /*18a30*/  FADD.FTZ R4, |R12|, |R13| ;  /* 0x4000000d0c047221 */ /* 0x000fe20000010200 */
[----:B------:R-:W-:Y:S02]  /*18a40*/  FSEL R0, R0, +INF , P0 ;  /* 0x7f80000000007808 */ /* 0x000fe40000000000 */
[----:B------:R-:W-:Y:S01]  /*18a50*/  FSETP.NEU.FTZ.AND P0, PT, |R13|, |R12|, PT ;  /* 0x4000000c0d00720b */ /* 0x000fe20003f1d200 */
        /* <DEDUP_REMOVED lines=9> */
.L_x_8059:
        /* <DEDUP_REMOVED lines=9> */
[----:B------:R-:W-:Y:S02]  /*18b80*/  IADD3 R3, -R4, 0x7e800000, RZ ;  /* 0x7e80000004037810 */ /* 0x000fe40007ffe1ff */
[----:B------:R-:W-:-:S03]  /*18b90*/  FSETP.NEU.FTZ.AND P1, PT, R0, +INF , PT ;  /* 0x7f8000000000780b */ /* 0x000fc60003f3d000 */
[-C--:B------:R-:W-:Y:S02]  /*18ba0*/  FMUL.FTZ R5, R0, R3.reuse ;  /* 0x0000000300057220 */ /* 0x080fe40000410000 */
[----:B------:R-:W-:Y:S02]  /*18bb0*/  FMUL.FTZ R3, R2, R3 ;  /* 0x0000000302037220 */ /* 0x000fe40000410000 */
[----:B------:R-:W-:Y:S02]  /*18bc0*/  FMUL.FTZ R20, R5, R5 ;  /* 0x0000000505147220 */ /* 0x000fe40000410000 */
[----:B------:R-:W0:Y:S02]  /*18bd0*/  MUFU.RCP R5, R10 ;  /* 0x0000000a00057308 */ /* 0x000e240000001000 */
[----:B------:R-:W-:Y:S01]  /*18be0*/  FFMA.FTZ R20, R3, R3, R20 ;  /* 0x0000000303147223 */ /* 0x000fe20000010014 */
[----:B------:R-:W-:-:S05]  /*18bf0*/  LOP3.LUT R3, R4, 0x800000, RZ, 0xfc, !PT ;  /* 0x0080000004037812 */ /* 0x000fca00078efcff */
[----:B------:R-:W1:Y:S01]  /*18c00*/  MUFU.SQRT R20, R20 ;  /* 0x0000001400147308 */ /* 0x000e620000002000 */
[----:B0-----:R-:W-:-:S04]  /*18c10*/  FFMA R0, -R10, R5, 1 ;  /* 0x3f8000000a007423 */ /* 0x001fc80000000105 */
[----:B------:R-:W-:Y:S02]  /*18c20*/  FFMA R5, R5, R0, R5 ;  /* 0x0000000005057223 */ /* 0x000fe40000000005 */
[----:B-1----:R-:W-:Y:S01]  /*18c30*/  @P0 FMUL.FTZ R2, R20, R3 ;  /* 0x0000000314020220 */ /* 0x002fe20000410000 */
[----:B------:R-:W0:Y:S01]  /*18c40*/  FCHK P0, R22, R10 ;  /* 0x0000000a16007302 */ /* 0x000e220000000000 */
[----:B------:R-:W-:-:S03]  /*18c50*/  FFMA R3, R22, R5, RZ ;  /* 0x0000000516037223 */ /* 0x000fc600000000ff */
[----:B------:R-:W-:Y:S01]  /*18c60*/  FSEL R4, R2, +INF , P1 ;  /* 0x7f80000002047808 */ /* 0x000fe20000800000 */
[----:B------:R-:W-:-:S04]  /*18c70*/  FFMA R2, -R10, R3, R22 ;  /* 0x000000030a027223 */ /* 0x000fc80000000116 */
[----:B------:R-:W-:Y:S01]  /*18c80*/  FFMA R2, R5, R2, R3 ;  /* 0x0000000205027223 */ /* 0x000fe20000000003 */
[----:B------:R-:W1:Y:S01]  /*18c90*/  MUFU.LG2 R4, R4 ;  /* 0x0000000400047308 */ /* 0x000e620000000c00 */
[----:B0-----:R-:W-:Y:S05]  /*18ca0*/  @!P0 BRA `(.L_x_8066) ;  /* 0x0000003000008947 */ /* 0x001fea0003800000 */
[----:B------:R-:W-:Y:S02]  /*18cb0*/  MOV R3, R10 ;  /* 0x0000000a00037202 */ /* 0x000fe40000000f00 */
[----:B------:R-:W-:Y:S02]  /*18cc0*/  MOV R0, 0x18ce0 ;  /* 0x00018ce000007802 */ /* 0x000fe40000000f00 */
[----:B-1----:R-:W-:Y:S05]  /*18cd0*/  CALL.REL.NOINC `($__internal_10_$__cuda_sm3x_div_rn_ftz_f32_slowpath) ;  /* 0x00013db000007944 */ /* 0x002fea0003c00000 */
.L_x_8066:
[----:B------:R-:W-:Y:S05]  /*18ce0*/  BSYNC B4 ;  /* 0x0000000000047941 */ /* 0x000fea0003800000 */
.L_x_8065:
[----:B------:R-:W-:Y:S01]  /*18cf0*/  HFMA2.MMA R3, -RZ, RZ, 0.89990234375, 10328 ;  /* 0x3b33710bff037435 */ /* 0x000fe200000001ff */
[----:B0-----:R-:W-:Y:S01]  /*18d00*/  FMUL.FTZ R0, R2, R2 ;  /* 0x0000000202007220 */ /* 0x001fe20000410000 */
[----:B------:R-:W-:Y:S01]  /*18d10*/  @!P6 MOV R5, 0x3fd774eb ;  /* 0x3fd774eb0005e802 */ /* 0x000fe20000000f00 */
[----:B------:R-:W-:Y:S01]  /*18d20*/  HFMA2.MMA R11, -RZ, RZ, 1.875, 0 ;  /* 0x3f800000ff0b7435 */ /* 0x000fe200000001ff */
[----:B------:R-:W-:Y:S02]  /*18d30*/  FSETP.NEU.FTZ.AND P0, PT, |R13|, |R12|, PT ;  /* 0x4000000c0d00720b */ /* 0x000fe40003f1d200 */
[----:B------:R-:W-:-:S04]  /*18d40*/  FSETP.NEU.FTZ.AND P1, PT, R10, RZ, PT ;  /* 0x000000ff0a00720b */ /* 0x000fc80003f3d000 */
[----:B------:R-:W-:-:S03]  /*18d50*/  FFMA.FTZ R3, R0, R3, -0.015681877732276916504 ;  /* 0xbc80774800037423 */ /* 0x000fc60000010003 */
[----:B-1----:R-:W-:Y:S02]  /*18d60*/  FFMA.FTZ R11, R4, 0.69314718246459960938, R11 ;  /* 0x3f317218040b7823 */ /* 0x002fe4000001000b */
[----:B------:R-:W-:-:S04]  /*18d70*/  FFMA.FTZ R3, R0, R3, 0.042200751602649688721 ;  /* 0x3d2cdab200037423 */ /* 0x000fc80000010003 */
[----:B------:R-:W-:-:S04]  /*18d80*/  FFMA.FTZ R3, R0, R3, -0.074792981147766113281 ;  /* 0xbd992d1000037423 */ /* 0x000fc80000010003 */
        /* <DEDUP_REMOVED lines=12> */
[----:B------:R-:W-:Y:S02]  /*18e50*/  FSEL R3, R0, R3, P0 ;  /* 0x0000000300037208 */ /* 0x000fe40000000000 */
.L_x_8048:
[----:B------:R-:W-:Y:S05]  /*18e60*/  BSYNC B3 ;  /* 0x0000000000037941 */ /* 0x000fea0003800000 */
.L_x_8039:
[----:B------:R-:W-:Y:S01]  /*18e70*/  FADD.FTZ R0, R11, 0.69314718246459960938 ;  /* 0x3f3172180b007421 */ /* 0x000fe20000010000 */
[----:B------:R-:W-:-:S04]  /*18e80*/  LOP3.LUT R10, R3, 0x80000000, R12, 0xb8, !PT ;  /* 0x80000000030a7812 */ /* 0x000fc800078eb80c */
[----:B------:R-:W-:Y:S01]  /*18e90*/  LOP3.LUT R11, R0, 0x80000000, R13, 0xb8, !PT ;  /* 0x80000000000b7812 */ /* 0x000fe200078eb80d */
[----:B------:R-:W-:Y:S05]  /*18ea0*/  BRA `(.L_x_8005) ;  /* 0x000000f000007947 */ /* 0x000fea0003800000 */
.L_x_8006:
[----:B------:R-:W-:-:S13]  /*18eb0*/  FSETP.NEU.FTZ.AND P0, PT, |R13|, +INF , PT ;  /* 0x7f8000000d00780b */ /* 0x000fda0003f1d200 */
[----:B------:R-:W-:Y:S01]  /*18ec0*/  @!P0 FADD.FTZ R10, R12, R12 ;  /* 0x0000000c0c0a8221 */ /* 0x000fe20000010000 */
[----:B------:R-:W-:Y:S01]  /*18ed0*/  @!P0 MOV R11, R13 ;  /* 0x0000000d000b8202 */ /* 0x000fe20000000f00 */
[----:B------:R-:W-:Y:S05]  /*18ee0*/  @!P0 BRA `(.L_x_8005) ;  /* 0x000000b000008947 */ /* 0x000fea0003800000 */
[----:B------:R-:W-:-:S13]  /*18ef0*/  FSETP.NEU.FTZ.AND P0, PT, |R12|, +INF , PT ;  /* 0x7f8000000c00780b */ /* 0x000fda0003f1d200 */
[----:B------:R-:W-:Y:S01]  /*18f00*/  @!P0 FADD.FTZ R10, R13, R13 ;  /* 0x0000000d0d0a8221 */ /* 0x000fe20000010000 */
[----:B------:R-:W-:Y:S01]  /*18f10*/  @!P0 MOV R11, R12 ;  /* 0x0000000c000b8202 */ /* 0x000fe20000000f00 */
[----:B------:R-:W-:Y:S05]  /*18f20*/  @!P0 BRA `(.L_x_8005) ;  /* 0x0000007000008947 */ /* 0x000fea0003800000 */
[----:B------:R-:W-:-:S13]  /*18f30*/  FSETP.NEU.FTZ.AND P0, PT, R12, RZ, PT ;  /* 0x000000ff0c00720b */ /* 0x000fda0003f1d000 */
[----:B------:R-:W-:Y:S02]  /*18f40*/  @P0 FADD.FTZ R10, RZ, R13 ;  /* 0x0000000dff0a0221 */ /* 0x000fe40000010000 */
[----:B-1----:R-:W-:-:S04]  /*18f50*/  @P0 FADD.FTZ R3, RZ, R12 ;  /* 0x0000000cff030221 */ /* 0x002fc80000010000 */
[----:B------:R-:W-:-:S05]  /*18f60*/  @P0 FADD.FTZ R10, R10, R3 ;  /* 0x000000030a0a0221 */ /* 0x000fca0000010000 */
[----:B------:R-:W-:Y:S01]  /*18f70*/  @P0 MOV R11, R10 ;  /* 0x0000000a000b0202 */ /* 0x000fe20000000f00 */
[----:B------:R-:W-:Y:S01]  /*18f80*/  @!P0 FADD.FTZ R11, R13, R13 ;  /* 0x0000000d0d0b8221 */ /* 0x000fe20000010000 */
[----:B------:R-:W-:Y:S02]  /*18f90*/  @!P0 MOV R10, R12 ;  /* 0x0000000c000a8202 */ /* 0x000fe40000000f00 */
.L_x_8005:
[----:B------:R-:W-:Y:S05]  /*18fa0*/  BSYNC B2 ;  /* 0x0000000000027941 */ /* 0x000fea0003800000 */
.L_x_8004:
[----:B------:R-:W-:Y:S01]  /*18fb0*/  WARPSYNC 0xffffffff ;  /* 0xffffffff00007948 */ /* 0x000fe20003800000 */
[----:B------:R-:W0:Y:S01]  /*18fc0*/  S2R R0, SR_TID.X ;  /* 0x0000000000007919 */ /* 0x000e220000002100 */
[----:B------:R-:W-:Y:S01]  /*18fd0*/  BSSY B2, `(.L_x_8067) ;  /* 0x00002d3000027945 */ /* 0x000fe20003800000 */
[----:B-----5:R-:W-:Y:S01]  /*18fe0*/  CS2R R12, SRZ ;  /* 0x00000000000c7805 */ /* 0x020fe2000001ff00 */
[----:B0-----:R-:W-:-:S04]  /*18ff0*/  IADD3 R0, R0, 0x80, RZ ;  /* 0x0000008000007810 */ /* 0x001fc80007ffe0ff */
[----:B------:R-:W-:-:S13]  /*19000*/  ISETP.GE.AND P0, PT, R0, UR4, PT ;  /* 0x0000000400007c0c */ /* 0x000fda000bf06270 */
[----:B------:R-:W-:Y:S05]  /*19010*/  @P0 BRA `(.L_x_8068) ;  /* 0x00002ce000000947 */ /* 0x000fea0003800000 */
[----:B------:R-:W-:Y:S02]  /*19020*/  FSETP.GTU.FTZ.AND P0, PT, |R15|, +INF , PT ;  /* 0x7f8000000f00780b */ /* 0x000fe40003f1c200 */
        /* <DEDUP_REMOVED lines=33> */
[----:B------:R-:W-:-:S04]  /*19240*/  FADD.FTZ R5, |R14|, -1 ;  /* 0xbf8000000e057421 */ /* 0x000fc80000010200 */
[----:B------:R-:W0:Y:S01]  /*19250*/  MUFU.SQRT R20, R20 ;  /* 0x0000001400147308 */ /* 0x000e220000002000 */
[----:B------:R-:W-:Y:S02]  /*19260*/  FADD.FTZ R12, |R5|, -RZ ;  /* 0x800000ff050c7221 */ /* 0x000fe40000010200 */
[----:B0-----:R-:W-:-:S03]  /*19270*/  @P0 FMUL.FTZ R2, R20, R21 ;  /* 0x0000001514020220 */ /* 0x001fc60000410000 */
[CC--:B------:R-:W-:Y:S02]  /*19280*/  IMNMX R21, R13.reuse, R12.reuse, !PT ;  /* 0x0000000c0d157217 */ /* 0x0c0fe40007800200 */
[----:B------:R-:W-:Y:S02]  /*19290*/  IMNMX R12, R13, R12, PT ;  /* 0x0000000c0d0c7217 */ /* 0x000fe40003800200 */
[----:B------:R-:W-:Y:S02]  /*192a0*/  LOP3.LUT R13, R21, 0xfe000000, RZ, 0xc0, !PT ;  /* 0xfe000000150d7812 */ /* 0x000fe400078ec0ff */
[----:B------:R-:W-:Y:S02]  /*192b0*/  FSETP.NEU.FTZ.AND P0, PT, R4, +INF , PT ;  /* 0x7f8000000400780b */ /* 0x000fe40003f1d000 */
[----:B------:R-:W-:Y:S02]  /*192c0*/  IADD3 R23, -R13, 0x7e800000, RZ ;  /* 0x7e8000000d177810 */ /* 0x000fe40007ffe1ff */
[----:B------:R-:W-:-:S02]  /*192d0*/  FSETP.NEU.FTZ.AND P1, PT, R12, RZ, PT ;  /* 0x000000ff0c00720b */ /* 0x000fc40003f3d000 */
[----:B------:R-:W-:Y:S01]  /*192e0*/  LOP3.LUT R13, R13, 0x800000, RZ, 0xfc, !PT ;  /* 0x008000000d0d7812 */ /* 0x000fe200078efcff */
        /* <DEDUP_REMOVED lines=66> */
.L_x_8074:
        /* <DEDUP_REMOVED lines=10> */
.L_x_8076:
[----:B------:R-:W-:-:S04]  /*197b0*/  FADD.FTZ R4, -R0, R13 ;  /* 0x0000000d00047221 */ /* 0x000fc80000010100 */
[----:B------:R-:W-:Y:S02]  /*197c0*/  FMUL.FTZ R4, R4, 0.5 ;  /* 0x3f00000004047820 */ /* 0x000fe40000410000 */
.L_x_8077:
[----:B------:R-:W-:Y:S05]  /*197d0*/  BSYNC B1 ;  /* 0x0000000000017941 */ /* 0x000fea0003800000 */
.L_x_8075:
        /* <DEDUP_REMOVED lines=11> */
.L_x_8079:
[----:B------:R-:W-:-:S04]  /*19890*/  FADD.FTZ R12, R2, -R23 ;  /* 0x80000017020c7221 */ /* 0x000fc80000010000 */
[----:B------:R-:W-:Y:S02]  /*198a0*/  FMUL.FTZ R23, R12, 0.5 ;  /* 0x3f0000000c177820 */ /* 0x000fe40000410000 */
.L_x_8080:
[----:B------:R-:W-:Y:S05]  /*198b0*/  BSYNC B1 ;  /* 0x0000000000017941 */ /* 0x000fea0003800000 */
.L_x_8078:
        /* <DEDUP_REMOVED lines=35> */
.L_x_8073:
[----:B------:R0:W1:Y:S02]  /*19af0*/  MUFU.SQRT R4, R3 ;  /* 0x0000000300047308 */ /* 0x0000640000002000 */
.L_x_8072:
[----:B------:R-:W-:Y:S05]  /*19b00*/  BSYNC B0 ;  /* 0x0000000000007941 */ /* 0x000fea0003800000 */
.L_x_8071:
        /* <DEDUP_REMOVED lines=35> */
.L_x_8084:
        /* <DEDUP_REMOVED lines=17> */
.L_x_8090:
[----:B------:R-:W-:-:S04]  /*19e50*/  FADD.FTZ R0, -R0, R13 ;  /* 0x0000000d00007221 */ /* 0x000fc80000010100 */
[----:B------:R-:W-:Y:S02]  /*19e60*/  FMUL.FTZ R0, R0, 0.5 ;  /* 0x3f00000000007820 */ /* 0x000fe40000410000 */
.L_x_8091:
[----:B------:R-:W-:Y:S05]  /*19e70*/  BSYNC B4 ;  /* 0x0000000000047941 */ /* 0x000fea0003800000 */
.L_x_8089:
        /* <DEDUP_REMOVED lines=10> */
.L_x_8093:
[----:B------:R-:W-:-:S04]  /*19f20*/  FADD.FTZ R2, -R5, R2 ;  /* 0x0000000205027221 */ /* 0x000fc80000010100 */
[----:B0-----:R-:W-:Y:S02]  /*19f30*/  FMUL.FTZ R3, R2, 0.5 ;  /* 0x3f00000002037820 */ /* 0x001fe40000410000 */
.L_x_8094:
[----:B------:R-:W-:Y:S05]  /*19f40*/  BSYNC B4 ;  /* 0x0000000000047941 */ /* 0x000fea0003800000 */
.L_x_8092:
[----:B------:R-:W-:Y:S01]  /*19f50*/  FADD.FTZ R0, R3, R0 ;  /* 0x0000000003007221 */ /* 0x000fe20000010000 */
[----:B------:R-:W-:Y:S01]  /*19f60*/  MOV R12, R22 ;  /* 0x00000016000c7202 */ /* 0x000fe20000000f00 */
[----:B------:R-:W-:-:S04]  /*19f70*/  FADD.FTZ R21, R21, |R14| ;  /* 0x4000000e15157221 */ /* 0x000fc80000010000 */
[----:B------:R-:W-:-:S04]  /*19f80*/  FMUL.FTZ R0, R21, R0 ;  /* 0x0000000015007220 */ /* 0x000fc80000410000 */
[----:B------:R0:W2:Y:S01]  /*19f90*/  MUFU.SQRT R13, R0 ;  /* 0x00000000000d7308 */ /* 0x0000a20000002000 */
[----:B------:R-:W-:Y:S05]  /*19fa0*/  BRA `(.L_x_8095) ;  /* 0x0000013000007947 */ /* 0x000fea0003800000 */
.L_x_8088:
        /* <DEDUP_REMOVED lines=13> */
.L_x_8087:
[----:B------:R-:W-:Y:S01]  /*1a080*/  FADD.FTZ R0, R21, 1 ;  /* 0x3f80000015007421 */ /* 0x000fe20000010000 */
[----:B0-----:R-:W-:Y:S01]  /*1a090*/  MUFU.SQRT R3, R3 ;  /* 0x0000000300037308 */ /* 0x001fe20000002000 */
[----:B------:R-:W-:-:S02]  /*1a0a0*/  HFMA2.MMA R12, -RZ, RZ, 1.875, 0 ;  /* 0x3f800000ff0c7435 */ /* 0x000fc400000001ff */
[----:B------:R-:W-:-:S06]  /*1a0b0*/  FMUL.FTZ R0, R0, 0.5 ;  /* 0x3f00000000007820 */ /* 0x000fcc0000410000 */
[----:B------:R-:W0:Y:S02]  /*1a0c0*/  MUFU.SQRT R0, R0 ;  /* 0x0000000000007308 */ /* 0x000e240000002000 */
[----:B0-----:R-:W-:-:S06]  /*1a0d0*/  FMUL.FTZ R13, R3, R0 ;  /* 0x00000000030d7220 */ /* 0x001fcc0000410000 */
.L_x_8095:
[----:B------:R-:W-:Y:S05]  /*1a0e0*/  BSYNC B1 ;  /* 0x0000000000017941 */ /* 0x000fea0003800000 */
.L_x_8086:
[----:B------:R-:W-:Y:S05]  /*1a0f0*/  BRA `(.L_x_8096) ;  /* 0x0000002000007947 */ /* 0x000fea0003800000 */
.L_x_8083:
[----:B------:R-:W-:Y:S02]  /*1a100*/  FMUL.FTZ R13, R21, 16777216 ;  /* 0x4b800000150d7820 */ /* 0x000fe40000410000 */
[----:B------:R-:W-:Y:S02]  /*1a110*/  FMUL.FTZ R12, |R14|, 16777216 ;  /* 0x4b8000000e0c7820 */ /* 0x000fe40000410200 */
.L_x_8096:
[----:B------:R-:W-:Y:S05]  /*1a120*/  BSYNC B0 ;  /* 0x0000000000007941 */ /* 0x000fea0003800000 */
.L_x_8082:
        /* <DEDUP_REMOVED lines=17> */
.L_x_8098:
[----:B------:R-:W-:Y:S05]  /*1a240*/  BSYNC B4 ;  /* 0x0000000000047941 */ /* 0x000fea0003800000 */
.L_x_8097:
        /* <DEDUP_REMOVED lines=18> */
.L_x_8100:
[----:B------:R-:W-:Y:S02]  /*1a370*/  ISETP.GE.AND P0, PT, R13, RZ, PT ;  /* 0x000000ff0d00720c */ /* 0x000fe40003f06270 */
[----:B------:R-:W-:-:S11]  /*1a380*/  MOV R3, 0x3fd774eb ;  /* 0x3fd774eb00037802 */ /* 0x000fd60000000f00 */
[----:B------:R-:W-:-:S04]  /*1a390*/  @P0 FFMA.FTZ R2, R3, 0.93318945169448852539, -R2 ;  /* 0x3f6ee58103020823 */ /* 0x000fc80000010802 */
[----:B------:R-:W-:Y:S02]  /*1a3a0*/  @!P0 FFMA.FTZ R2, R3, 0.93318945169448852539, R2 ;  /* 0x3f6ee58103028823 */ /* 0x000fe40000010002 */
.L_x_8101:
[----:B------:R-:W-:Y:S05]  /*1a3b0*/  BSYNC B0 ;  /* 0x0000000000007941 */ /* 0x000fea0003800000 */
.L_x_8099:
        /* <DEDUP_REMOVED lines=13> */
.L_x_8085:
[----:B------:R-:W-:Y:S05]  /*1a490*/  BSYNC B3 ;  /* 0x0000000000037941 */ /* 0x000fea0003800000 */
.L_x_8081:
[----:B------:R-:W-:Y:S02]  /*1a4a0*/  LOP3.LUT R12, R3, 0x80000000, R14, 0xb8, !PT ;  /* 0x80000000030c7812 */ /* 0x000fe400078eb80e */
[----:B-1----:R-:W-:Y:S01]  /*1a4b0*/  LOP3.LUT R13, R4, 0x80000000, R15, 0xb8, !PT ;  /* 0x80000000040d7812 */ /* 0x002fe200078eb80f */
[----:B------:R-:W-:Y:S05]  /*1a4c0*/  BRA `(.L_x_8068) ;  /* 0x0000183000007947 */ /* 0x000fea0003800000 */
.L_x_8070:
        /* <DEDUP_REMOVED lines=30> */
.L_x_8107:
[----:B------:R-:W-:Y:S05]  /*1a6b0*/  BSYNC B4 ;  /* 0x0000000000047941 */ /* 0x000fea0003800000 */
.L_x_8106:
        /* <DEDUP_REMOVED lines=19> */
.L_x_8109:
[----:B------:R-:W-:Y:S01]  /*1a7f0*/  FADD.FTZ R3, -R15, -RZ ;  /* 0x800000ff0f037221 */ /* 0x000fe20000010100 */
[----:B------:R-:W-:-:S04]  /*1a800*/  MOV R5, 0x3fd774eb ;  /* 0x3fd774eb00057802 */ /* 0x000fc80000000f00 */
[----:B------:R-:W-:-:S13]  /*1a810*/  ISETP.GE.AND P0, PT, R3, RZ, PT ;  /* 0x000000ff0300720c */ /* 0x000fda0003f06270 */
[----:B------:R-:W-:-:S04]  /*1a820*/  @P0 FFMA.FTZ R2, R5, 0.93318945169448852539, -R2 ;  /* 0x3f6ee58105020823 */ /* 0x000fc80000010802 */
[----:B------:R-:W-:Y:S02]  /*1a830*/  @!P0 FFMA.FTZ R2, R5, 0.93318945169448852539, R2 ;  /* 0x3f6ee58105028823 */ /* 0x000fe40000010002 */
.L_x_8110:
[----:B------:R-:W-:Y:S05]  /*1a840*/  BSYNC B0 ;  /* 0x0000000000007941 */ /* 0x000fea0003800000 */
.L_x_8108:
        /* <DEDUP_REMOVED lines=14> */
.L_x_8105:
        /* <DEDUP_REMOVED lines=12> */
.L_x_8113:
[----:B------:R-:W-:Y:S05]  /*1a9f0*/  BSYNC B4 ;  /* 0x0000000000047941 */ /* 0x000fea0003800000 */
.L_x_8112:
        /* <DEDUP_REMOVED lines=19> */
.L_x_8115:
[----:B------:R-:W-:Y:S01]  /*1ab30*/  FADD.FTZ R0, -R15, -RZ ;  /* 0x800000ff0f007221 */ /* 0x000fe20000010100 */
[----:B------:R-:W-:-:S04]  /*1ab40*/  MOV R3, 0x3fd774eb ;  /* 0x3fd774eb00037802 */ /* 0x000fc80000000f00 */
[----:B------:R-:W-:-:S13]  /*1ab50*/  ISETP.GE.AND P0, PT, R0, RZ, PT ;  /* 0x000000ff0000720c */ /* 0x000fda0003f06270 */
[----:B------:R-:W-:-:S04]  /*1ab60*/  @P0 FFMA.FTZ R2, R3, 0.93318945169448852539, -R2 ;  /* 0x3f6ee58103020823 */ /* 0x000fc80000010802 */
[----:B------:R-:W-:Y:S02]  /*1ab70*/  @!P0 FFMA.FTZ R2, R3, 0.93318945169448852539, R2 ;  /* 0x3f6ee58103028823 */ /* 0x000fe40000010002 */
.L_x_8116:
[----:B------:R-:W-:Y:S05]  /*1ab80*/  BSYNC B0 ;  /* 0x0000000000007941 */ /* 0x000fea0003800000 */
.L_x_8114:
        /* <DEDUP_REMOVED lines=30> */
.L_x_8104:
        /* <DEDUP_REMOVED lines=34> */
.L_x_8118:
[----:B------:R-:W-:Y:S05]  /*1af90*/  BSYNC B4 ;  /* 0x0000000000047941 */ /* 0x000fea0003800000 */
.L_x_8117:
        /* <DEDUP_REMOVED lines=19> */
.L_x_8120:
[----:B------:R-:W-:Y:S01]  /*1b0d0*/  FADD.FTZ R2, -R15, -RZ ;  /* 0x800000ff0f027221 */ /* 0x000fe20000010100 */
[----:B------:R-:W-:-:S04]  /*1b0e0*/  MOV R3, 0x3fd774eb ;  /* 0x3fd774eb00037802 */ /* 0x000fc80000000f00 */
[----:B------:R-:W-:-:S13]  /*1b0f0*/  ISETP.GE.AND P0, PT, R2, RZ, PT ;  /* 0x000000ff0200720c */ /* 0x000fda0003f06270 */
[----:B------:R-:W-:-:S04]  /*1b100*/  @P0 FFMA.FTZ R0, R3, 0.93318945169448852539, -R0 ;  /* 0x3f6ee58103000823 */ /* 0x000fc80000010800 */
[----:B------:R-:W-:Y:S02]  /*1b110*/  @!P0 FFMA.FTZ R0, R3, 0.93318945169448852539, R0 ;  /* 0x3f6ee58103008823 */ /* 0x000fe40000010000 */
.L_x_8121:
[----:B------:R-:W-:Y:S05]  /*1b120*/  BSYNC B0 ;  /* 0x0000000000007941 */ /* 0x000fea0003800000 */
.L_x_8119:
        /* <DEDUP_REMOVED lines=12> */
.L_x_8103:
        /* <DEDUP_REMOVED lines=23> */
.L_x_8125:
[----:B------:R-:W-:Y:S05]  /*1b360*/  BSYNC B4 ;  /* 0x0000000000047941 */ /* 0x000fea0003800000 */
.L_x_8124:
        /* <DEDUP_REMOVED lines=24> */
.L_x_8123:
        /* <DEDUP_REMOVED lines=12> */
.L_x_8127:
[----:B------:R-:W-:Y:S05]  /*1b5b0*/  BSYNC B4 ;  /* 0x0000000000047941 */ /* 0x000fea0003800000 */
.L_x_8126:
        /* <DEDUP_REMOVED lines=40> */
.L_x_8122:
        /* <DEDUP_REMOVED lines=34> */
.L_x_8129:
[----:B------:R-:W-:Y:S05]  /*1ba60*/  BSYNC B4 ;  /* 0x0000000000047941 */ /* 0x000fea0003800000 */
.L_x_8128:
[----:B------:R-:W-:Y:S01]  /*1ba70*/  HFMA2.MMA R3, -RZ, RZ, 0.89990234375, 10328 ;  /* 0x3b33710bff037435 */ /* 0x000fe200000001ff */
[----:B------:R-:W-:Y:S01]  /*1ba80*/  FMUL.FTZ R2, R0, R0 ;  /* 0x0000000000027220 */ /* 0x000fe20000410000 */
[----:B------:R-:W-:Y:S02]  /*1ba90*/  @!P6 MOV R5, 0x3fd774eb ;  /* 0x3fd774eb0005e802 */ /* 0x000fe40000000f00 */
[----:B------:R-:W-:Y:S02]  /*1baa0*/  FSETP.NEU.FTZ.AND P0, PT, |R15|, |R14|, PT ;  /* 0x4000000e0f00720b */ /* 0x000fe40003f1d200 */
        /* <DEDUP_REMOVED lines=17> */
.L_x_8111:
[----:B------:R-:W-:Y:S05]  /*1bbc0*/  BSYNC B3 ;  /* 0x0000000000037941 */ /* 0x000fea0003800000 */
.L_x_8102:
[----:B------:R-:W-:Y:S01]  /*1bbd0*/  FADD.FTZ R0, R13, 0.69314718246459960938 ;  /* 0x3f3172180d007421 */ /* 0x000fe20000010000 */
[----:B------:R-:W-:-:S04]  /*1bbe0*/  LOP3.LUT R12, R3, 0x80000000, R14, 0xb8, !PT ;  /* 0x80000000030c7812 */ /* 0x000fc800078eb80e */
[----:B------:R-:W-:Y:S01]  /*1bbf0*/  LOP3.LUT R13, R0, 0x80000000, R15, 0xb8, !PT ;  /* 0x80000000000d7812 */ /* 0x000fe200078eb80f */
[----:B------:R-:W-:Y:S05]  /*1bc00*/  BRA `(.L_x_8068) ;  /* 0x000000f000007947 */ /* 0x000fea0003800000 */
.L_x_8069:
        /* <DEDUP_REMOVED lines=15> */
.L_x_8068:
[----:B------:R-:W-:Y:S05]  /*1bd00*/  BSYNC B2 ;  /* 0x0000000000027941 */ /* 0x000fea0003800000 */
.L_x_8067:
[----:B------:R-:W-:Y:S01]  /*1bd10*/  WARPSYNC 0xffffffff ;  /* 0xffffffff00007948 */ /* 0x000fe20003800000 */
[----:B------:R-:W0:Y:S01]  /*1bd20*/  S2R R0, SR_TID.X ;  /* 0x0000000000007919 */ /* 0x000e220000002100 */
[----:B------:R-:W-:Y:S01]  /*1bd30*/  BSSY B2, `(.L_x_8130) ;  /* 0x00002c7000027945 */ /* 0x000fe20003800000 */
[----:B------:R-:W-:Y:S01]  /*1bd40*/  CS2R R14, SRZ ;  /* 0x00000000000e7805 */ /* 0x000fe2000001ff00 */
        /* <DEDUP_REMOVED lines=8> */
[----:B------:R-:W-:Y:S01]  /*1bdd0*/  FADD.FTZ R29, |R17|, -RZ ;  /* 0x800000ff111d7221 */ /* 0x000fe20000010200 */
[C---:B------:R-:W-:Y:S01]  /*1bde0*/  FSETP.GT.FTZ.AND P1, PT, |R16|.reuse, 8388608, PT ;  /* 0x4b0000001000780b */ /* 0x040fe20003f34200 */
[----:B-1----:R-:W-:-:S03]  /*1bdf0*/  FADD.FTZ R4, |R16|, -RZ ;  /* 0x800000ff10047221 */ /* 0x002fc60000010200 */
        /* <DEDUP_REMOVED lines=40> */
[----:B------:R-:W-:Y:S01]  /*1c080*/  FFMA.FTZ R22, R22, R22, R5 ;  /* 0x0000001616167223 */ /* 0x000fe20000010005 */
[----:B------:R-:W-:-:S05]  /*1c090*/  FSEL R5, R2, +INF , P0 ;  /* 0x7f80000002057808 */ /* 0x000fca0000000000 */
        /* <DEDUP_REMOVED lines=61> */
.L_x_8137:
        /* <DEDUP_REMOVED lines=10> */
.L_x_8139:
[----:B------:R-:W-:-:S04]  /*1c510*/  FADD.FTZ R14, -R0, R5 ;  /* 0x00000005000e7221 */ /* 0x000fc80000010100 */
[----:B------:R-:W-:Y:S02]  /*1c520*/  FMUL.FTZ R14, R14, 0.5 ;  /* 0x3f0000000e0e7820 */ /* 0x000fe40000410000 */
.L_x_8140:
[----:B------:R-:W-:Y:S05]  /*1c530*/  BSYNC B1 ;  /* 0x0000000000017941 */ /* 0x000fea0003800000 */
.L_x_8138:
        /* <DEDUP_REMOVED lines=11> */
.L_x_8142:
[----:B------:R-:W-:-:S04]  /*1c5f0*/  FADD.FTZ R20, R2, -R21 ;  /* 0x8000001502147221 */ /* 0x000fc80000010000 */
[----:B------:R-:W-:Y:S02]  /*1c600*/  FMUL.FTZ R21, R20, 0.5 ;  /* 0x3f00000014157820 */ /* 0x000fe40000410000 */
.L_x_8143:
[----:B------:R-:W-:Y:S05]  /*1c610*/  BSYNC B1 ;  /* 0x0000000000017941 */ /* 0x000fea0003800000 */
.L_x_8141:
        /* <DEDUP_REMOVED lines=35> */
.L_x_8136:
[----:B------:R0:W1:Y:S02]  /*1c850*/  MUFU.SQRT R28, R29 ;  /* 0x0000001d001c7308 */ /* 0x0000640000002000 */
.L_x_8135:
[----:B------:R-:W-:Y:S05]  /*1c860*/  BSYNC B0 ;  /* 0x0000000000007941 */ /* 0x000fea0003800000 */
.L_x_8134:
        /* <DEDUP_REMOVED lines=9> */
[----:B------:R-:W-:Y:S01]  /*1c900*/  HFMA2.MMA R3, -RZ, RZ, 1.75, 0 ;  /* 0x3f000000ff037435 */ /* 0x000fe200000001ff */
[C---:B------:R-:W-:Y:S01]  /*1c910*/  FADD.FTZ R0, |R14|.reuse, -RZ ;  /* 0x800000ff0e007221 */ /* 0x040fe20000010200 */
[C---:B------:R-:W-:Y:S01]  /*1c920*/  FSETP.GT.FTZ.AND P0, PT, |R14|.reuse, 0.56000000238418579102, PT ;  /* 0x3f0f5c290e00780b */ /* 0x040fe20003f14200 */
[----:B------:R-:W-:Y:S01]  /*1c930*/  HFMA2.MMA R5, -RZ, RZ, 1.9599609375, 20144 ;  /* 0x3fd774ebff057435 */ /* 0x000fe200000001ff */
        /* <DEDUP_REMOVED lines=22> */
.L_x_8147:
        /* <DEDUP_REMOVED lines=17> */
.L_x_8153:
[----:B------:R-:W-:-:S04]  /*1cbb0*/  FADD.FTZ R0, -R0, R5 ;  /* 0x0000000500007221 */ /* 0x000fc80000010100 */
[----:B------:R-:W-:Y:S02]  /*1cbc0*/  FMUL.FTZ R0, R0, 0.5 ;  /* 0x3f00000000007820 */ /* 0x000fe40000410000 */
.L_x_8154:
[----:B------:R-:W-:Y:S05]  /*1cbd0*/  BSYNC B4 ;  /* 0x0000000000047941 */ /* 0x000fea0003800000 */
.L_x_8152:
        /* <DEDUP_REMOVED lines=10> */
.L_x_8156:
[----:B------:R-:W-:-:S04]  /*1cc80*/  FADD.FTZ R2, -R3, R2 ;  /* 0x0000000203027221 */ /* 0x000fc80000010100 */
[----:B------:R-:W-:Y:S02]  /*1cc90*/  FMUL.FTZ R3, R2, 0.5 ;  /* 0x3f00000002037820 */ /* 0x000fe40000410000 */
.L_x_8157:
[----:B------:R-:W-:Y:S05]  /*1cca0*/  BSYNC B4 ;  /* 0x0000000000047941 */ /* 0x000fea0003800000 */
.L_x_8155:
[----:B------:R-:W-:Y:S02]  /*1ccb0*/  FADD.FTZ R0, R3, R0 ;  /* 0x0000000003007221 */ /* 0x000fe40000010000 */
[----:B------:R-:W-:-:S04]  /*1ccc0*/  FADD.FTZ R15, R15, |R16| ;  /* 0x400000100f0f7221 */ /* 0x000fc80000010000 */
[----:B------:R-:W-:-:S04]  /*1ccd0*/  FMUL.FTZ R0, R15, R0 ;  /* 0x000000000f007220 */ /* 0x000fc80000410000 */
[----:B------:R2:W3:Y:S01]  /*1cce0*/  MUFU.SQRT R14, R0 ;  /* 0x00000000000e7308 */ /* 0x0004e20000002000 */
[----:B------:R-:W-:Y:S05]  /*1ccf0*/  BRA `(.L_x_8158) ;  /* 0x0000012000007947 */ /* 0x000fea0003800000 */
.L_x_8151:
[----:B------:R-:W-:-:S13]  /*1cd00*/  FSETP.GT.FTZ.AND P0, PT, |R16|, 1, PT ;  /* 0x3f8000001000780b */ /* 0x000fda0003f14200 */
[----:B------:R-:W-:Y:S02]  /*1cd10*/  @P0 FMUL.FTZ R5, R0, R3 ;  /* 0x0000000300050220 */ /* 0x000fe40000410000 */
[----:B------:R-:W-:Y:S02]  /*1cd20*/  @!P0 FADD.FTZ R3, -R4, 1 ;  /* 0x3f80000004038421 */ /* 0x000fe40000010100 */
[----:B------:R-:W-:Y:S02]  /*1cd30*/  @P0 FMUL.FTZ R4, |R16|, 2.81474976710656000000e+14 ;  /* 0x5780000010040820 */ /* 0x000fe40000410200 */
[----:B------:R-:W2:Y:S01]  /*1cd40*/  @P0 MUFU.SQRT R5, R5 ;  /* 0x0000000500050308 */ /* 0x000ea20000002000 */
[----:B------:R-:W-:Y:S02]  /*1cd50*/  @!P0 FMUL.FTZ R2, R0, R3 ;  /* 0x0000000300028220 */ /* 0x000fe40000410000 */
[----:B------:R-:W-:-:S04]  /*1cd60*/  @P0 FMUL.FTZ R3, |R17|, 2.81474976710656000000e+14 ;  /* 0x5780000011030820 */ /* 0x000fc80000410200 */
[----:B------:R-:W-:Y:S01]  /*1cd70*/  @P0 FMUL.FTZ R3, R3, |R16| ;  /* 0x4000001003030220 */ /* 0x000fe20000410000 */
[----:B------:R-:W-:Y:S08]  /*1cd80*/  @!P0 MUFU.SQRT R14, R2 ;  /* 0x00000002000e8308 */ /* 0x000ff00000002000 */
[----:B--2---:R-:W2:Y:S02]  /*1cd90*/  @P0 MUFU.RCP R0, R5 ;  /* 0x0000000500000308 */ /* 0x004ea40000001000 */
[----:B--2---:R-:W-:Y:S01]  /*1cda0*/  @P0 FMUL.FTZ R14, R3, R0 ;  /* 0x00000000030e0220 */ /* 0x004fe20000410000 */
[----:B------:R-:W-:Y:S05]  /*1cdb0*/  BRA `(.L_x_8158) ;  /* 0x0000006000007947 */ /* 0x000fea0003800000 */
.L_x_8150:
[----:B------:R-:W-:Y:S01]  /*1cdc0*/  FADD.FTZ R0, R15, 1 ;  /* 0x3f8000000f007421 */ /* 0x000fe20000010000 */
[----:B0-----:R-:W-:Y:S01]  /*1cdd0*/  MUFU.SQRT R29, R29 ;  /* 0x0000001d001d7308 */ /* 0x001fe20000002000 */
[----:B------:R-:W-:-:S02]  /*1cde0*/  MOV R4, 0x3f800000 ;  /* 0x3f80000000047802 */ /* 0x000fc40000000f00 */
[----:B------:R-:W-:-:S06]  /*1cdf0*/  FMUL.FTZ R0, R0, 0.5 ;  /* 0x3f00000000007820 */ /* 0x000fcc0000410000 */
[----:B------:R-:W0:Y:S02]  /*1ce00*/  MUFU.SQRT R0, R0 ;  /* 0x0000000000007308 */ /* 0x000e240000002000 */
[----:B0-----:R-:W-:-:S06]  /*1ce10*/  FMUL.FTZ R14, R29, R0 ;  /* 0x000000001d0e7220 */ /* 0x001fcc0000410000 */
.L_x_8158:
[----:B------:R-:W-:Y:S05]  /*1ce20*/  BSYNC B1 ;  /* 0x0000000000017941 */ /* 0x000fea0003800000 */
.L_x_8149:
[----:B------:R-:W-:Y:S05]  /*1ce30*/  BRA `(.L_x_8159) ;  /* 0x0000002000007947 */ /* 0x000fea0003800000 */
.L_x_8146:
[----:B------:R-:W-:Y:S02]  /*1ce40*/  FMUL.FTZ R14, R15, 16777216 ;  /* 0x4b8000000f0e7820 */ /* 0x000fe40000410000 */
[----:B------:R-:W-:Y:S02]  /*1ce50*/  FMUL.FTZ R4, |R16|, 16777216 ;  /* 0x4b80000010047820 */ /* 0x000fe40000410200 */
.L_x_8159:
[----:B------:R-:W-:Y:S05]  /*1ce60*/  BSYNC B0 ;  /* 0x0000000000007941 */ /* 0x000fea0003800000 */
.L_x_8145:
        /* <DEDUP_REMOVED lines=17> */
.L_x_8161:
[----:B------:R-:W-:Y:S05]  /*1cf80*/  BSYNC B4 ;  /* 0x0000000000047941 */ /* 0x000fea0003800000 */
.L_x_8160:
        /* <DEDUP_REMOVED lines=18> */
.L_x_8163:
[----:B------:R-:W-:Y:S02]  /*1d0b0*/  ISETP.GE.AND P0, PT, R14, RZ, PT ;  /* 0x000000ff0e00720c */ /* 0x000fe40003f06270 */
[----:B------:R-:W-:-:S11]  /*1d0c0*/  MOV R3, 0x3fd774eb ;  /* 0x3fd774eb00037802 */ /* 0x000fd60000000f00 */
[----:B------:R-:W-:-:S04]  /*1d0d0*/  @P0 FFMA.FTZ R2, R3, 0.93318945169448852539, -R2 ;  /* 0x3f6ee58103020823 */ /* 0x000fc80000010802 */
[----:B------:R-:W-:Y:S02]  /*1d0e0*/  @!P0 FFMA.FTZ R2, R3, 0.93318945169448852539, R2 ;  /* 0x3f6ee58103028823 */ /* 0x000fe40000010002 */
.L_x_8164:
[----:B------:R-:W-:Y:S05]  /*1d0f0*/  BSYNC B0 ;  /* 0x0000000000007941 */ /* 0x000fea0003800000 */
.L_x_8162:
[----:B------:R-:W-:Y:S01]  /*1d100*/  FSETP.GT.FTZ.AND P0, PT, |R4|, |R14|, PT ;  /* 0x4000000e0400720b */ /* 0x000fe20003f14200 */
        /* <DEDUP_REMOVED lines=12> */
.L_x_8148:
[----:B------:R-:W-:Y:S05]  /*1d1d0*/  BSYNC B3 ;  /* 0x0000000000037941 */ /* 0x000fea0003800000 */
.L_x_8144:
[----:B------:R-:W-:Y:S02]  /*1d1e0*/  LOP3.LUT R14, R3, 0x80000000, R16, 0xb8, !PT ;  /* 0x80000000030e7812 */ /* 0x000fe400078eb810 */
[----:B-1----:R-:W-:Y:S01]  /*1d1f0*/  LOP3.LUT R15, R28, 0x80000000, R17, 0xb8, !PT ;  /* 0x800000001c0f7812 */ /* 0x002fe200078eb811 */
[----:B------:R-:W-:Y:S05]  /*1d200*/  BRA `(.L_x_8131) ;  /* 0x0000179000007947 */ /* 0x000fea0003800000 */
.L_x_8133:
        /* <DEDUP_REMOVED lines=30> */
.L_x_8170:
[----:B------:R-:W-:Y:S05]  /*1d3f0*/  BSYNC B4 ;  /* 0x0000000000047941 */ /* 0x000fea0003800000 */
.L_x_8169:
        /* <DEDUP_REMOVED lines=18> */
.L_x_8172:
[----:B------:R-:W-:Y:S02]  /*1d520*/  ISETP.GE.AND P0, PT, R29, RZ, PT ;  /* 0x000000ff1d00720c */ /* 0x000fe40003f06270 */
[----:B------:R-:W-:-:S11]  /*1d530*/  MOV R3, 0x3fd774eb ;  /* 0x3fd774eb00037802 */ /* 0x000fd60000000f00 */
[----:B------:R-:W-:-:S04]  /*1d540*/  @P0 FFMA.FTZ R2, R3, 0.93318945169448852539, -R2 ;  /* 0x3f6ee58103020823 */ /* 0x000fc80000010802 */
[----:B------:R-:W-:Y:S02]  /*1d550*/  @!P0 FFMA.FTZ R2, R3, 0.93318945169448852539, R2 ;  /* 0x3f6ee58103028823 */ /* 0x000fe40000010002 */
.L_x_8173:
[----:B------:R-:W-:Y:S05]  /*1d560*/  BSYNC B0 ;  /* 0x0000000000007941 */ /* 0x000fea0003800000 */
.L_x_8171:
[C---:B------:R-:W-:Y:S01]  /*1d570*/  FSETP.NEU.FTZ.AND P0, PT, |R29|.reuse, |R14|, PT ;  /* 0x4000000e1d00720b */ /* 0x040fe20003f1d200 */
[----:B------:R-:W-:Y:S01]  /*1d580*/  HFMA2.MMA R0, -RZ, RZ, 2.04296875, -15.78125 ;  /* 0x4016cbe4ff007435 */ /* 0x000fe200000001ff */
[----:B------:R-:W-:Y:S01]  /*1d590*/  FSETP.NEU.FTZ.AND P1, PT, R28, RZ, PT ;  /* 0x000000ff1c00720b */ /* 0x000fe20003f3d000 */
[----:B------:R-:W0:Y:S01]  /*1d5a0*/  MUFU.LG2 R4, R4 ;  /* 0x0000000400047308 */ /* 0x000e220000000c00 */
[C---:B------:R-:W-:Y:S01]  /*1d5b0*/  ISETP.GE.AND P2, PT, R29.reuse, RZ, PT ;  /* 0x000000ff1d00720c */ /* 0x040fe20003f46270 */
[----:B------:R-:W-:Y:S02]  /*1d5c0*/  FADD.FTZ R3, |R29|, |R14| ;  /* 0x4000000e1d037221 */ /* 0x000fe40000010200 */
[----:B------:R-:W-:-:S06]  /*1d5d0*/  FADD.FTZ R5, -R16, -RZ ;  /* 0x800000ff10057221 */ /* 0x000fcc0000010100 */
[----:B------:R-:W-:Y:S02]  /*1d5e0*/  @!P0 FSEL R2, R0, 0.78539818525314331055, !P2 ;  /* 0x3f490fdb00028808 */ /* 0x000fe40005000000 */
[----:B------:R-:W-:Y:S02]  /*1d5f0*/  @!P1 FSEL R2, RZ, 3.1415927410125732422, P2 ;  /* 0x40490fdbff029808 */ /* 0x000fe40001000000 */
[----:B------:R-:W-:Y:S02]  /*1d600*/  FSETP.GTU.FTZ.AND P0, PT, |R3|, +INF , PT ;  /* 0x7f8000000300780b */ /* 0x000fe40003f1c200 */
[----:B------:R-:W-:Y:S01]  /*1d610*/  LOP3.LUT R2, R2, 0x80000000, R5, 0xb8, !PT ;  /* 0x8000000002027812 */ /* 0x000fe200078eb805 */
[----:B0-----:R-:W-:-:S03]  /*1d620*/  FMUL.FTZ.D2 R14, R4, 0.69314718246459960938 ;  /* 0x3f317218040e7820 */ /* 0x001fc60000310000 */
[----:B------:R-:W-:Y:S01]  /*1d630*/  FSEL R3, R3, R2, P0 ;  /* 0x0000000203037208 */ /* 0x000fe20000000000 */
[----:B------:R-:W-:Y:S05]  /*1d640*/  BRA `(.L_x_8174) ;  /* 0x0000121000007947 */ /* 0x000fea0003800000 */
.L_x_8168:
        /* <DEDUP_REMOVED lines=12> */
.L_x_8176:
[----:B------:R-:W-:Y:S05]  /*1d710*/  BSYNC B4 ;  /* 0x0000000000047941 */ /* 0x000fea0003800000 */
.L_x_8175:
        /* <DEDUP_REMOVED lines=18> */
.L_x_8178:
[----:B------:R-:W-:Y:S02]  /*1d840*/  ISETP.GE.AND P0, PT, R29, RZ, PT ;  /* 0x000000ff1d00720c */ /* 0x000fe40003f06270 */
[----:B------:R-:W-:-:S11]  /*1d850*/  MOV R3, 0x3fd774eb ;  /* 0x3fd774eb00037802 */ /* 0x000fd60000000f00 */
[----:B------:R-:W-:-:S04]  /*1d860*/  @P0 FFMA.FTZ R2, R3, 0.93318945169448852539, -R2 ;  /* 0x3f6ee58103020823 */ /* 0x000fc80000010802 */
[----:B------:R-:W-:Y:S02]  /*1d870*/  @!P0 FFMA.FTZ R2, R3, 0.93318945169448852539, R2 ;  /* 0x3f6ee58103028823 */ /* 0x000fe40000010002 */
.L_x_8179:
[----:B------:R-:W-:Y:S05]  /*1d880*/  BSYNC B0 ;  /* 0x0000000000007941 */ /* 0x000fea0003800000 */
.L_x_8177:
        /* <DEDUP_REMOVED lines=20> */
[----:B------:R-:W-:Y:S01]  /*1d9d0*/  @!P1 FSEL R2, R3, 0.78539818525314331055, !P0 ;  /* 0x3f490fdb03029808 */ /* 0x000fe20004000000 */
[----:B------:R-:W-:Y:S01]  /*1d9e0*/  FADD.FTZ R3, -R16, -RZ ;  /* 0x800000ff10037221 */ /* 0x000fe20000010100 */
[----:B------:R-:W-:Y:S02]  /*1d9f0*/  @!P2 FSEL R2, RZ, 3.1415927410125732422, P0 ;  /* 0x40490fdbff02a808 */ /* 0x000fe40000000000 */
[----:B------:R-:W-:Y:S02]  /*1da00*/  FSETP.GTU.FTZ.AND P0, PT, |R29|, +INF , PT ;  /* 0x7f8000001d00780b */ /* 0x000fe40003f1c200 */
[----:B------:R-:W-:-:S04]  /*1da10*/  LOP3.LUT R2, R2, 0x80000000, R3, 0xb8, !PT ;  /* 0x8000000002027812 */ /* 0x000fc800078eb803 */
[----:B------:R-:W-:Y:S01]  /*1da20*/  FSEL R3, R29, R2, P0 ;  /* 0x000000021d037208 */ /* 0x000fe20000000000 */
[----:B0-----:R-:W-:Y:S01]  /*1da30*/  FMUL.FTZ R14, R0, 0.69314718246459960938 ;  /* 0x3f317218000e7820 */ /* 0x001fe20000410000 */
[----:B------:R-:W-:Y:S05]  /*1da40*/  BRA `(.L_x_8174) ;  /* 0x00000e1000007947 */ /* 0x000fea0003800000 */
.L_x_8167:
        /* <DEDUP_REMOVED lines=34> */
.L_x_8181:
[----:B------:R-:W-:Y:S05]  /*1dc70*/  BSYNC B4 ;  /* 0x0000000000047941 */ /* 0x000fea0003800000 */
.L_x_8180:
        /* <DEDUP_REMOVED lines=18> */
.L_x_8183:
[----:B------:R-:W-:Y:S02]  /*1dda0*/  ISETP.GE.AND P0, PT, R29, RZ, PT ;  /* 0x000000ff1d00720c */ /* 0x000fe40003f06270 */
[----:B------:R-:W-:-:S11]  /*1ddb0*/  MOV R3, 0x3fd774eb ;  /* 0x3fd774eb00037802 */ /* 0x000fd60000000f00 */
[----:B------:R-:W-:-:S04]  /*1ddc0*/  @P0 FFMA.FTZ R0, R3, 0.93318945169448852539, -R0 ;  /* 0x3f6ee58103000823 */ /* 0x000fc80000010800 */
[----:B------:R-:W-:Y:S02]  /*1ddd0*/  @!P0 FFMA.FTZ R0, R3, 0.93318945169448852539, R0 ;  /* 0x3f6ee58103008823 */ /* 0x000fe40000010000 */
.L_x_8184:
[----:B------:R-:W-:Y:S05]  /*1dde0*/  BSYNC B0 ;  /* 0x0000000000007941 */ /* 0x000fea0003800000 */
.L_x_8182:
[----:B------:R-:W-:Y:S01]  /*1ddf0*/  FADD.FTZ R2, -R16, -RZ ;  /* 0x800000ff10027221 */ /* 0x000fe20000010100 */
[----:B------:R-:W-:Y:S01]  /*1de00*/  FSETP.NEU.FTZ.AND P2, PT, R28, RZ, PT ;  /* 0x000000ff1c00720b */ /* 0x000fe20003f5d000 */
[----:B------:R-:W-:Y:S01]  /*1de10*/  HFMA2.MMA R3, -RZ, RZ, 2.04296875, -15.78125 ;  /* 0x4016cbe4ff037435 */ /* 0x000fe200000001ff */
[C---:B------:R-:W-:Y:S02]  /*1de20*/  ISETP.GE.AND P1, PT, R29.reuse, RZ, PT ;  /* 0x000000ff1d00720c */ /* 0x040fe40003f26270 */
[----:B------:R-:W-:-:S13]  /*1de30*/  FSETP.NEU.FTZ.AND P0, PT, |R29|, |R2|, PT ;  /* 0x400000021d00720b */ /* 0x000fda0003f1d200 */
[----:B------:R-:W-:Y:S01]  /*1de40*/  @!P0 FSEL R0, R3, 0.78539818525314331055, !P1 ;  /* 0x3f490fdb03008808 */ /* 0x000fe20004800000 */
[----:B------:R-:W-:Y:S01]  /*1de50*/  FADD.FTZ R3, |R29|, |R2| ;  /* 0x400000021d037221 */ /* 0x000fe20000010200 */
[----:B------:R-:W-:-:S04]  /*1de60*/  @!P2 FSEL R0, RZ, 3.1415927410125732422, P1 ;  /* 0x40490fdbff00a808 */ /* 0x000fc80000800000 */
[----:B------:R-:W-:Y:S02]  /*1de70*/  FSETP.GTU.FTZ.AND P0, PT, |R3|, +INF , PT ;  /* 0x7f8000000300780b */ /* 0x000fe40003f1c200 */
[----:B------:R-:W-:-:S04]  /*1de80*/  LOP3.LUT R0, R0, 0x80000000, R2, 0xb8, !PT ;  /* 0x8000000000007812 */ /* 0x000fc800078eb802 */
[----:B------:R-:W-:Y:S01]  /*1de90*/  FSEL R3, R3, R0, P0 ;  /* 0x0000000003037208 */ /* 0x000fe20000000000 */
[----:B------:R-:W-:Y:S05]  /*1dea0*/  BRA `(.L_x_8174) ;  /* 0x000009b000007947 */ /* 0x000fea0003800000 */
.L_x_8166:
        /* <DEDUP_REMOVED lines=23> */
.L_x_8188:
[----:B------:R-:W-:Y:S05]  /*1e020*/  BSYNC B4 ;  /* 0x0000000000047941 */ /* 0x000fea0003800000 */
.L_x_8187:
        /* <DEDUP_REMOVED lines=24> */
.L_x_8186:
        /* <DEDUP_REMOVED lines=12> */
.L_x_8190:
[----:B------:R-:W-:Y:S05]  /*1e270*/  BSYNC B4 ;  /* 0x0000000000047941 */ /* 0x000fea0003800000 */
.L_x_8189:
        /* <DEDUP_REMOVED lines=10> */
[C---:B------:R-:W-:Y:S02]  /*1e320*/  FFMA.FTZ R4, R3.reuse, R4, -0.015681877732276916504 ;  /* 0xbc80774803047423 */ /* 0x040fe40000010004 */
[----:B------:R-:W-:Y:S02]  /*1e330*/  FMUL.FTZ R14, R0, R14 ;  /* 0x0000000e000e7220 */ /* 0x000fe40000410000 */
[----:B------:R-:W-:Y:S02]  /*1e340*/  FMUL.FTZ R21, R20, R20 ;  /* 0x0000001414157220 */ /* 0x000fe40000410000 */
[----:B------:R-:W-:-:S02]  /*1e350*/  FFMA.FTZ R4, R3, R4, 0.042200751602649688721 ;  /* 0x3d2cdab203047423 */ /* 0x000fc40000010004 */
        /* <DEDUP_REMOVED lines=24> */
.L_x_8185:
        /* <DEDUP_REMOVED lines=34> */
.L_x_8192:
[----:B------:R-:W-:Y:S05]  /*1e700*/  BSYNC B4 ;  /* 0x0000000000047941 */ /* 0x000fea0003800000 */
.L_x_8191:
        /* <DEDUP_REMOVED lines=21> */
.L_x_8174:
[----:B------:R-:W-:Y:S05]  /*1e860*/  BSYNC B3 ;  /* 0x0000000000037941 */ /* 0x000fea0003800000 */
.L_x_8165:
[----:B------:R-:W-:Y:S01]  /*1e870*/  FADD.FTZ R0, R14, 0.69314718246459960938 ;  /* 0x3f3172180e007421 */ /* 0x000fe20000010000 */
[----:B------:R-:W-:-:S04]  /*1e880*/  LOP3.LUT R14, R3, 0x80000000, R16, 0xb8, !PT ;  /* 0x80000000030e7812 */ /* 0x000fc800078eb810 */
[----:B------:R-:W-:Y:S01]  /*1e890*/  LOP3.LUT R15, R0, 0x80000000, R17, 0xb8, !PT ;  /* 0x80000000000f7812 */ /* 0x000fe200078eb811 */
[----:B------:R-:W-:Y:S05]  /*1e8a0*/  BRA `(.L_x_8131) ;  /* 0x000000f000007947 */ /* 0x000fea0003800000 */
.L_x_8132:
        /* <DEDUP_REMOVED lines=15> */
.L_x_8131:
[----:B------:R-:W-:Y:S05]  /*1e9a0*/  BSYNC B2 ;  /* 0x0000000000027941 */ /* 0x000fea0003800000 */
.L_x_8130:
[----:B------:R-:W-:Y:S01]  /*1e9b0*/  WARPSYNC 0xffffffff ;  /* 0xffffffff00007948 */ /* 0x000fe20003800000 */
[----:B------:R-:W2:Y:S01]  /*1e9c0*/  S2R R0, SR_TID.X ;  /* 0x0000000000007919 */ /* 0x000ea20000002100 */
[----:B------:R-:W-:Y:S01]  /*1e9d0*/  BSSY B2, `(.L_x_8193) ;  /* 0x00002c0000027945 */ /* 0x000fe20003800000 */
[----:B------:R-:W-:Y:S01]  /*1e9e0*/  CS2R R16, SRZ ;  /* 0x0000000000107805 */ /* 0x000fe2000001ff00 */
[----:B--2---:R-:W-:-:S04]  /*1e9f0*/  IADD3 R0, R0, 0x180, RZ ;  /* 0x0000018000007810 */ /* 0x004fc80007ffe0ff */
[----:B------:R-:W-:-:S13]  /*1ea00*/  ISETP.GE.AND P0, PT, R0, UR4, PT ;  /* 0x0000000400007c0c */ /* 0x000fda000bf06270 */
[----:B------:R-:W-:Y:S05]  /*1ea10*/  @P0 BRA `(.L_x_8194) ;  /* 0x00002bb000000947 */ /* 0x000fea0003800000 */
[----:B------:R-:W-:Y:S02]  /*1ea20*/  FSETP.GTU.FTZ.AND P0, PT, |R19|, +INF , PT ;  /* 0x7f8000001300780b */ /* 0x000fe40003f1c200 */
[----:B------:R-:W-:-:S04]  /*1ea30*/  FSETP.GTU.FTZ.AND P1, PT, |R18|, +INF , PT ;  /* 0x7f8000001200780b */ /* 0x000fc80003f3c200 */
[----:B------:R-:W-:-:S13]  /*1ea40*/  PLOP3.LUT P0, PT, P0, P1, PT, 0xa8, 0x0 ;  /* 0x000000000000781c */ /* 0x000fda0000703570 */
[----:B------:R-:W-:Y:S05]  /*1ea50*/  @P0 BRA `(.L_x_8195) ;  /* 0x00002a8000000947 */ /* 0x000fea0003800000 */
[C---:B------:R-:W-:Y:S01]  /*1ea60*/  FSETP.GT.FTZ.AND P0, PT, |R19|.reuse, 8388608, PT ;  /* 0x4b0000001300780b */ /* 0x040fe20003f14200 */
[----:B0-----:R-:W-:Y:S01]  /*1ea70*/  FADD.FTZ R29, |R19|, -RZ ;  /* 0x800000ff131d7221 */ /* 0x001fe20000010200 */
        /* <DEDUP_REMOVED lines=104> */
.L_x_8200:
        /* <DEDUP_REMOVED lines=10> */
.L_x_8202:
[----:B------:R-:W-:-:S04]  /*1f1a0*/  FADD.FTZ R2, -R0, R5 ;  /* 0x0000000500027221 */ /* 0x000fc80000010100 */
[----:B------:R-:W-:Y:S02]  /*1f1b0*/  FMUL.FTZ R2, R2, 0.5 ;  /* 0x3f00000002027820 */ /* 0x000fe40000410000 */
.L_x_8203:
[----:B------:R-:W-:Y:S05]  /*1f1c0*/  BSYNC B1 ;  /* 0x0000000000017941 */ /* 0x000fea0003800000 */
.L_x_8201:
        /* <DEDUP_REMOVED lines=11> */
.L_x_8205:
[----:B------:R-:W-:-:S04]  /*1f280*/  FADD.FTZ R20, R16, -R21 ;  /* 0x8000001510147221 */ /* 0x000fc80000010000 */
[----:B------:R-:W-:Y:S02]  /*1f290*/  FMUL.FTZ R21, R20, 0.5 ;  /* 0x3f00000014157820 */ /* 0x000fe40000410000 */
.L_x_8206:
[----:B------:R-:W-:Y:S05]  /*1f2a0*/  BSYNC B1 ;  /* 0x0000000000017941 */ /* 0x000fea0003800000 */
.L_x_8204:
        /* <DEDUP_REMOVED lines=35> */
.L_x_8199:
[----:B------:R0:W1:Y:S02]  /*1f4e0*/  MUFU.SQRT R28, R29 ;  /* 0x0000001d001c7308 */ /* 0x0000640000002000 */
.L_x_8198:
[----:B------:R-:W-:Y:S05]  /*1f4f0*/  BSYNC B0 ;  /* 0x0000000000007941 */ /* 0x000fea0003800000 */
.L_x_8197:
        /* <DEDUP_REMOVED lines=35> */
.L_x_8210:
        /* <DEDUP_REMOVED lines=17> */
.L_x_8216:
[----:B------:R-:W-:-:S04]  /*1f840*/  FADD.FTZ R0, -R0, R5 ;  /* 0x0000000500007221 */ /* 0x000fc80000010100 */
[----:B------:R-:W-:Y:S02]  /*1f850*/  FMUL.FTZ R0, R0, 0.5 ;  /* 0x3f00000000007820 */ /* 0x000fe40000410000 */
.L_x_8217:
[----:B------:R-:W-:Y:S05]  /*1f860*/  BSYNC B4 ;  /* 0x0000000000047941 */ /* 0x000fea0003800000 */
.L_x_8215:
        /* <DEDUP_REMOVED lines=10> */
.L_x_8219:
[----:B------:R-:W-:-:S04]  /*1f910*/  FADD.FTZ R3, -R3, R16 ;  /* 0x0000001003037221 */ /* 0x000fc80000010100 */
[----:B------:R-:W-:Y:S02]  /*1f920*/  FMUL.FTZ R3, R3, 0.5 ;  /* 0x3f00000003037820 */ /* 0x000fe40000410000 */
.L_x_8220:
[----:B------:R-:W-:Y:S05]  /*1f930*/  BSYNC B4 ;  /* 0x0000000000047941 */ /* 0x000fea0003800000 */
.L_x_8218:
[----:B------:R-:W-:Y:S02]  /*1f940*/  FADD.FTZ R0, R3, R0 ;  /* 0x0000000003007221 */ /* 0x000fe40000010000 */
[----:B------:R-:W-:-:S04]  /*1f950*/  FADD.FTZ R17, R17, |R18| ;  /* 0x4000001211117221 */ /* 0x000fc80000010000 */
[----:B------:R-:W-:-:S04]  /*1f960*/  FMUL.FTZ R0, R17, R0 ;  /* 0x0000000011007220 */ /* 0x000fc80000410000 */
[----:B------:R2:W3:Y:S01]  /*1f970*/  MUFU.SQRT R16, R0 ;  /* 0x0000000000107308 */ /* 0x0004e20000002000 */
[----:B------:R-:W-:Y:S05]  /*1f980*/  BRA `(.L_x_8221) ;  /* 0x0000012000007947 */ /* 0x000fea0003800000 */
.L_x_8214:
[----:B------:R-:W-:-:S13]  /*1f990*/  FSETP.GT.FTZ.AND P0, PT, |R18|, 1, PT ;  /* 0x3f8000001200780b */ /* 0x000fda0003f14200 */
[----:B------:R-:W-:Y:S02]  /*1f9a0*/  @P0 FMUL.FTZ R5, R0, R3 ;  /* 0x0000000300050220 */ /* 0x000fe40000410000 */
[----:B------:R-:W-:Y:S02]  /*1f9b0*/  @!P0 FADD.FTZ R3, -R4, 1 ;  /* 0x3f80000004038421 */ /* 0x000fe40000010100 */
[----:B------:R-:W2:Y:S01]  /*1f9c0*/  @P0 MUFU.SQRT R2, R5 ;  /* 0x0000000500020308 */ /* 0x000ea20000002000 */
[----:B------:R-:W-:Y:S02]  /*1f9d0*/  @P0 FMUL.FTZ R4, |R18|, 2.81474976710656000000e+14 ;  /* 0x5780000012040820 */ /* 0x000fe40000410200 */
[----:B------:R-:W-:Y:S02]  /*1f9e0*/  @!P0 FMUL.FTZ R0, R0, R3 ;  /* 0x0000000300008220 */ /* 0x000fe40000410000 */
[----:B------:R-:W-:-:S03]  /*1f9f0*/  @P0 FMUL.FTZ R3, |R19|, 2.81474976710656000000e+14 ;  /* 0x5780000013030820 */ /* 0x000fc60000410200 */
[----:B------:R-:W-:Y:S01]  /*1fa00*/  @!P0 MUFU.SQRT R16, R0 ;  /* 0x0000000000108308 */ /* 0x000fe20000002000 */
[----:B------:R-:W-:-:S07]  /*1fa10*/  @P0 FMUL.FTZ R3, R3, |R18| ;  /* 0x4000001203030220 */ /* 0x000fce0000410000 */
[----:B--2---:R-:W2:Y:S02]  /*1fa20*/  @P0 MUFU.RCP R2, R2 ;  /* 0x0000000200020308 */ /* 0x004ea40000001000 */
[----:B--2---:R-:W-:Y:S01]  /*1fa30*/  @P0 FMUL.FTZ R16, R3, R2 ;  /* 0x0000000203100220 */ /* 0x004fe20000410000 */
[----:B------:R-:W-:Y:S05]  /*1fa40*/  BRA `(.L_x_8221) ;  /* 0x0000006000007947 */ /* 0x000fea0003800000 */
.L_x_8213:
[----:B------:R-:W-:Y:S01]  /*1fa50*/  FADD.FTZ R0, R17, 1 ;  /* 0x3f80000011007421 */ /* 0x000fe20000010000 */
[----:B------:R-:W-:Y:S01]  /*1fa60*/  MUFU.SQRT R16, R29 ;  /* 0x0000001d00107308 */ /* 0x000fe20000002000 */
[----:B------:R-:W-:Y:S02]  /*1fa70*/  MOV R4, 0x3f800000 ;  /* 0x3f80000000047802 */ /* 0x000fe40000000f00 */
[----:B------:R-:W-:-:S05]  /*1fa80*/  FMUL.FTZ R0, R0, 0.5 ;  /* 0x3f00000000007820 */ /* 0x000fca0000410000 */
[----:B------:R-:W2:Y:S02]  /*1fa90*/  MUFU.SQRT R3, R0 ;  /* 0x0000000000037308 */ /* 0x000ea40000002000 */
[----:B--2---:R-:W-:-:S06]  /*1faa0*/  FMUL.FTZ R16, R16, R3 ;  /* 0x0000000310107220 */ /* 0x004fcc0000410000 */
.L_x_8221:
[----:B------:R-:W-:Y:S05]  /*1fab0*/  BSYNC B1 ;  /* 0x0000000000017941 */ /* 0x000fea0003800000 */
.L_x_8212:
[----:B------:R-:W-:Y:S05]  /*1fac0*/  BRA `(.L_x_8222) ;  /* 0x0000002000007947 */ /* 0x000fea0003800000 */
.L_x_8209:
[----:B------:R-:W-:Y:S02]  /*1fad0*/  FMUL.FTZ R16, R17, 16777216 ;  /* 0x4b80000011107820 */ /* 0x000fe40000410000 */
[----:B------:R-:W-:Y:S02]  /*1fae0*/  FMUL.FTZ R4, |R18|, 16777216 ;  /* 0x4b80000012047820 */ /* 0x000fe40000410200 */
.L_x_8222:
[----:B------:R-:W-:Y:S05]  /*1faf0*/  BSYNC B0 ;  /* 0x0000000000007941 */ /* 0x000fea0003800000 */
.L_x_8208:
        /* <DEDUP_REMOVED lines=17> */
.L_x_8224:
[----:B------:R-:W-:Y:S05]  /*1fc10*/  BSYNC B4 ;  /* 0x0000000000047941 */ /* 0x000fea0003800000 */
.L_x_8223:
        /* <DEDUP_REMOVED lines=18> */
.L_x_8226:
[----:B------:R-:W-:Y:S02]  /*1fd40*/  ISETP.GE.AND P0, PT, R16, RZ, PT ;  /* 0x000000ff1000720c */ /* 0x000fe40003f06270 */
[----:B------:R-:W-:-:S11]  /*1fd50*/  MOV R3, 0x3fd774eb ;  /* 0x3fd774eb00037802 */ /* 0x000fd60000000f00 */
[----:B------:R-:W-:-:S04]  /*1fd60*/  @P0 FFMA.FTZ R2, R3, 0.93318945169448852539, -R2 ;  /* 0x3f6ee58103020823 */ /* 0x000fc80000010802 */
[----:B------:R-:W-:Y:S02]  /*1fd70*/  @!P0 FFMA.FTZ R2, R3, 0.93318945169448852539, R2 ;  /* 0x3f6ee58103028823 */ /* 0x000fe40000010002 */
.L_x_8227:
[----:B------:R-:W-:Y:S05]  /*1fd80*/  BSYNC B0 ;  /* 0x0000000000007941 */ /* 0x000fea0003800000 */
.L_x_8225:
[----:B------:R-:W-:Y:S01]  /*1fd90*/  FSETP.NEU.FTZ.AND P0, PT, |R16|, |R4|, PT ;  /* 0x400000041000720b */ /* 0x000fe20003f1d200 */
[----:B------:R-:W-:Y:S01]  /*1fda0*/  HFMA2.MMA R0, -RZ, RZ, 2.04296875, -15.78125 ;  /* 0x4016cbe4ff007435 */ /* 0x000fe200000001ff */
[----:B------:R-:W-:Y:S01]  /*1fdb0*/  FSETP.NEU.FTZ.AND P1, PT, R17, RZ, PT ;  /* 0x000000ff1100720b */ /* 0x000fe20003f3d000 */
[----:B------:R-:W-:Y:S01]  /*1fdc0*/  FADD.FTZ R5, |R4|, |R16| ;  /* 0x4000001004057221 */ /* 0x000fe20000010200 */
[----:B------:R-:W-:-:S09]  /*1fdd0*/  ISETP.GE.AND P2, PT, R16, RZ, PT ;  /* 0x000000ff1000720c */ /* 0x000fd20003f46270 */
[----:B------:R-:W-:Y:S02]  /*1fde0*/  @!P0 FSEL R2, R0, 0.78539818525314331055, !P2 ;  /* 0x3f490fdb00028808 */ /* 0x000fe40005000000 */
[----:B------:R-:W-:Y:S02]  /*1fdf0*/  @!P1 FSEL R2, RZ, 3.1415927410125732422, P2 ;  /* 0x40490fdbff029808 */ /* 0x000fe40001000000 */
[----:B------:R-:W-:Y:S02]  /*1fe00*/  FSETP.GTU.FTZ.AND P0, PT, |R5|, +INF , PT ;  /* 0x7f8000000500780b */ /* 0x000fe40003f1c200 */
[----:B------:R-:W-:-:S04]  /*1fe10*/  LOP3.LUT R2, R2, 0x80000000, R4, 0xb8, !PT ;  /* 0x8000000002027812 */ /* 0x000fc800078eb804 */
[----:B------:R-:W-:Y:S02]  /*1fe20*/  FSEL R5, R5, R2, P0 ;  /* 0x0000000205057208 */ /* 0x000fe40000000000 */
.L_x_8211:
[----:B------:R-:W-:Y:S05]  /*1fe30*/  BSYNC B3 ;  /* 0x0000000000037941 */ /* 0x000fea0003800000 */
.L_x_8207:
[----:B------:R-:W-:Y:S02]  /*1fe40*/  LOP3.LUT R16, R5, 0x80000000, R18, 0xb8, !PT ;  /* 0x8000000005107812 */ /* 0x000fe400078eb812 */
[----:B-1----:R-:W-:Y:S01]  /*1fe50*/  LOP3.LUT R17, R28, 0x80000000, R19, 0xb8, !PT ;  /* 0x800000001c117812 */ /* 0x002fe200078eb813 */
[----:B------:R-:W-:Y:S05]  /*1fe60*/  BRA `(.L_x_8194) ;  /* 0x0000176000007947 */ /* 0x000fea0003800000 */
.L_x_8196:
        /* <DEDUP_REMOVED lines=30> */
.L_x_8233:
[----:B------:R-:W-:Y:S05]  /*20050*/  BSYNC B4 ;  /* 0x0000000000047941 */ /* 0x000fea0003800000 */
.L_x_8232:
        /* <DEDUP_REMOVED lines=18> */
.L_x_8235:
[----:B------:R-:W-:Y:S02]  /*20180*/  ISETP.GE.AND P0, PT, R29, RZ, PT ;  /* 0x000000ff1d00720c */ /* 0x000fe40003f06270 */
[----:B------:R-:W-:-:S11]  /*20190*/  MOV R3, 0x3fd774eb ;  /* 0x3fd774eb00037802 */ /* 0x000fd60000000f00 */
[----:B------:R-:W-:-:S04]  /*201a0*/  @P0 FFMA.FTZ R2, R3, 0.93318945169448852539, -R2 ;  /* 0x3f6ee58103020823 */ /* 0x000fc80000010802 */
[----:B------:R-:W-:Y:S02]  /*201b0*/  @!P0 FFMA.FTZ R2, R3, 0.93318945169448852539, R2 ;  /* 0x3f6ee58103028823 */ /* 0x000fe40000010002 */
.L_x_8236:
[----:B------:R-:W-:Y:S05]  /*201c0*/  BSYNC B0 ;  /* 0x0000000000007941 */ /* 0x000fea0003800000 */
.L_x_8234:
        /* <DEDUP_REMOVED lines=13> */
.L_x_8231:
        /* <DEDUP_REMOVED lines=12> */
.L_x_8239:
[----:B------:R-:W-:Y:S05]  /*20360*/  BSYNC B4 ;  /* 0x0000000000047941 */ /* 0x000fea0003800000 */
.L_x_8238:
        /* <DEDUP_REMOVED lines=18> */
.L_x_8241:
[----:B------:R-:W-:Y:S02]  /*20490*/  ISETP.GE.AND P0, PT, R29, RZ, PT ;  /* 0x000000ff1d00720c */ /* 0x000fe40003f06270 */
[----:B------:R-:W-:-:S11]  /*204a0*/  MOV R3, 0x3fd774eb ;  /* 0x3fd774eb00037802 */ /* 0x000fd60000000f00 */
[----:B------:R-:W-:-:S04]  /*204b0*/  @P0 FFMA.FTZ R2, R3, 0.93318945169448852539, -R2 ;  /* 0x3f6ee58103020823 */ /* 0x000fc80000010802 */
[----:B------:R-:W-:Y:S02]  /*204c0*/  @!P0 FFMA.FTZ R2, R3, 0.93318945169448852539, R2 ;  /* 0x3f6ee58103028823 */ /* 0x000fe40000010002 */
.L_x_8242:
[----:B------:R-:W-:Y:S05]  /*204d0*/  BSYNC B0 ;  /* 0x0000000000007941 */ /* 0x000fea0003800000 */
.L_x_8240:
        /* <DEDUP_REMOVED lines=27> */
.L_x_8230:
        /* <DEDUP_REMOVED lines=34> */
.L_x_8244:
[----:B------:R-:W-:Y:S05]  /*208b0*/  BSYNC B4 ;  /* 0x0000000000047941 */ /* 0x000fea0003800000 */
.L_x_8243:
        /* <DEDUP_REMOVED lines=18> */
.L_x_8246:
[----:B------:R-:W-:Y:S02]  /*209e0*/  ISETP.GE.AND P0, PT, R29, RZ, PT ;  /* 0x000000ff1d00720c */ /* 0x000fe40003f06270 */
[----:B------:R-:W-:-:S11]  /*209f0*/  MOV R3, 0x3fd774eb ;  /* 0x3fd774eb00037802 */ /* 0x000fd60000000f00 */
[----:B------:R-:W-:-:S04]  /*20a00*/  @P0 FFMA.FTZ R0, R3, 0.93318945169448852539, -R0 ;  /* 0x3f6ee58103000823 */ /* 0x000fc80000010800 */
[----:B------:R-:W-:Y:S02]  /*20a10*/  @!P0 FFMA.FTZ R0, R3, 0.93318945169448852539, R0 ;  /* 0x3f6ee58103008823 */ /* 0x000fe40000010000 */
.L_x_8247:
[----:B------:R-:W-:Y:S05]  /*20a20*/  BSYNC B0 ;  /* 0x0000000000007941 */ /* 0x000fea0003800000 */
.L_x_8245:
        /* <DEDUP_REMOVED lines=11> */
.L_x_8229:
        /* <DEDUP_REMOVED lines=23> */
.L_x_8251:
[----:B------:R-:W-:Y:S05]  /*20c50*/  BSYNC B4 ;  /* 0x0000000000047941 */ /* 0x000fea0003800000 */
.L_x_8250:
        /* <DEDUP_REMOVED lines=24> */
.L_x_8249:
        /* <DEDUP_REMOVED lines=12> */
.L_x_8253:
[----:B------:R-:W-:Y:S05]  /*20ea0*/  BSYNC B4 ;  /* 0x0000000000047941 */ /* 0x000fea0003800000 */
.L_x_8252:
        /* <DEDUP_REMOVED lines=9> */
[-C--:B------:R-:W-:Y:S02]  /*20f40*/  FMUL.FTZ R20, R29, R17.reuse ;  /* 0x000000111d147220 */ /* 0x080fe40000410000 */
[C---:B------:R-:W-:Y:S02]  /*20f50*/  FFMA.FTZ R4, R3.reuse, R4, -0.015681877732276916504 ;  /* 0xbc80774803047423 */ /* 0x040fe40000010004 */
        /* <DEDUP_REMOVED lines=27> */
.L_x_8248:
        /* <DEDUP_REMOVED lines=34> */
.L_x_8255:
[----:B------:R-:W-:Y:S05]  /*21330*/  BSYNC B4 ;  /* 0x0000000000047941 */ /* 0x000fea0003800000 */
.L_x_8254:
        /* <DEDUP_REMOVED lines=21> */
.L_x_8237:
[----:B------:R-:W-:Y:S05]  /*21490*/  BSYNC B3 ;  /* 0x0000000000037941 */ /* 0x000fea0003800000 */
.L_x_8228:
[----:B------:R-:W-:Y:S01]  /*214a0*/  FADD.FTZ R0, R17, 0.69314718246459960938 ;  /* 0x3f31721811007421 */ /* 0x000fe20000010000 */
[----:B------:R-:W-:-:S04]  /*214b0*/  LOP3.LUT R16, R3, 0x80000000, R18, 0xb8, !PT ;  /* 0x8000000003107812 */ /* 0x000fc800078eb812 */
[----:B------:R-:W-:Y:S01]  /*214c0*/  LOP3.LUT R17, R0, 0x80000000, R19, 0xb8, !PT ;  /* 0x8000000000117812 */ /* 0x000fe200078eb813 */
[----:B------:R-:W-:Y:S05]  /*214d0*/  BRA `(.L_x_8194) ;  /* 0x000000f000007947 */ /* 0x000fea0003800000 */
.L_x_8195:
        /* <DEDUP_REMOVED lines=15> */
.L_x_8194:
[----:B------:R-:W-:Y:S05]  /*215d0*/  BSYNC B2 ;  /* 0x0000000000027941 */ /* 0x000fea0003800000 */
.L_x_8193:
[----:B------:R-:W-:Y:S01]  /*215e0*/  WARPSYNC 0xffffffff ;  /* 0xffffffff00007948 */ /* 0x000fe20003800000 */
[----:B------:R-:W2:Y:S01]  /*215f0*/  S2R R0, SR_TID.X ;  /* 0x0000000000007919 */ /* 0x000ea20000002100 */
[----:B------:R-:W-:Y:S01]  /*21600*/  BSSY B2, `(.L_x_8256) ;  /* 0x00002c0000027945 */ /* 0x000fe20003800000 */
[----:B------:R-:W-:Y:S01]  /*21610*/  CS2R R18, SRZ ;  /* 0x0000000000127805 */ /* 0x000fe2000001ff00 */
[----:B--2---:R-:W-:-:S04]  /*21620*/  IADD3 R0, R0, 0x200, RZ ;  /* 0x0000020000007810 */ /* 0x004fc80007ffe0ff */
[----:B------:R-:W-:-:S13]  /*21630*/  ISETP.GE.AND P0, PT, R0, UR4, PT ;  /* 0x0000000400007c0c */ /* 0x000fda000bf06270 */
[----:B------:R-:W-:Y:S05]  /*21640*/  @P0 BRA `(.L_x_8257) ;  /* 0x00002bb000000947 */ /* 0x000fea0003800000 */
[----:B------:R-:W-:Y:S01]  /*21650*/  FSETP.GTU.FTZ.AND P0, PT, |R25|, +INF , PT ;  /* 0x7f8000001900780b */ /* 0x000fe20003f1c200 */
[C---:B-1----:R-:W-:Y:S01]  /*21660*/  FADD.FTZ R4, |R24|.reuse, -RZ ;  /* 0x800000ff18047221 */ /* 0x042fe20000010200 */
        /* <DEDUP_REMOVED lines=108> */
.L_x_8263:
        /* <DEDUP_REMOVED lines=10> */
.L_x_8265:
[----:B------:R-:W-:-:S04]  /*21dd0*/  FADD.FTZ R2, -R0, R5 ;  /* 0x0000000500027221 */ /* 0x000fc80000010100 */
[----:B------:R-:W-:Y:S02]  /*21de0*/  FMUL.FTZ R2, R2, 0.5 ;  /* 0x3f00000002027820 */ /* 0x000fe40000410000 */
.L_x_8266:
[----:B------:R-:W-:Y:S05]  /*21df0*/  BSYNC B1 ;  /* 0x0000000000017941 */ /* 0x000fea0003800000 */
.L_x_8264:
        /* <DEDUP_REMOVED lines=11> */
.L_x_8268:
[----:B------:R-:W-:-:S04]  /*21eb0*/  FADD.FTZ R20, R18, -R21 ;  /* 0x8000001512147221 */ /* 0x000fc80000010000 */
[----:B------:R-:W-:Y:S02]  /*21ec0*/  FMUL.FTZ R21, R20, 0.5 ;  /* 0x3f00000014157820 */ /* 0x000fe40000410000 */
.L_x_8269:
[----:B------:R-:W-:Y:S05]  /*21ed0*/  BSYNC B1 ;  /* 0x0000000000017941 */ /* 0x000fea0003800000 */
.L_x_8267:
        /* <DEDUP_REMOVED lines=35> */
.L_x_8262:
[----:B------:R0:W1:Y:S02]  /*22110*/  MUFU.SQRT R28, R29 ;  /* 0x0000001d001c7308 */ /* 0x0000640000002000 */
.L_x_8261:
[----:B------:R-:W-:Y:S05]  /*22120*/  BSYNC B0 ;  /* 0x0000000000007941 */ /* 0x000fea0003800000 */
.L_x_8260:
        /* <DEDUP_REMOVED lines=35> */
.L_x_8273:
        /* <DEDUP_REMOVED lines=17> */
.L_x_8279:
[----:B------:R-:W-:-:S04]  /*22470*/  FADD.FTZ R0, -R0, R5 ;  /* 0x0000000500007221 */ /* 0x000fc80000010100 */
[----:B------:R-:W-:Y:S02]  /*22480*/  FMUL.FTZ R0, R0, 0.5 ;  /* 0x3f00000000007820 */ /* 0x000fe40000410000 */
.L_x_8280:
[----:B------:R-:W-:Y:S05]  /*22490*/  BSYNC B4 ;  /* 0x0000000000047941 */ /* 0x000fea0003800000 */
.L_x_8278:
        /* <DEDUP_REMOVED lines=10> */
.L_x_8282:
[----:B------:R-:W-:-:S04]  /*22540*/  FADD.FTZ R3, -R3, R18 ;  /* 0x0000001203037221 */ /* 0x000fc80000010100 */
[----:B------:R-:W-:Y:S02]  /*22550*/  FMUL.FTZ R3, R3, 0.5 ;  /* 0x3f00000003037820 */ /* 0x000fe40000410000 */
.L_x_8283:
[----:B------:R-:W-:Y:S05]  /*22560*/  BSYNC B4 ;  /* 0x0000000000047941 */ /* 0x000fea0003800000 */
.L_x_8281:
[----:B------:R-:W-:Y:S02]  /*22570*/  FADD.FTZ R0, R3, R0 ;  /* 0x0000000003007221 */ /* 0x000fe40000010000 */
[----:B------:R-:W-:-:S04]  /*22580*/  FADD.FTZ R19, R4, R19 ;  /* 0x0000001304137221 */ /* 0x000fc80000010000 */
[----:B------:R-:W-:-:S06]  /*22590*/  FMUL.FTZ R19, R19, R0 ;  /* 0x0000000013137220 */ /* 0x000fcc0000410000 */
[----:B------:R-:W2:Y:S01]  /*225a0*/  MUFU.SQRT R19, R19 ;  /* 0x0000001300137308 */ /* 0x000ea20000002000 */
[----:B------:R-:W-:Y:S05]  /*225b0*/  BRA `(.L_x_8284) ;  /* 0x0000012000007947 */ /* 0x000fea0003800000 */
.L_x_8277:
        /* <DEDUP_REMOVED lines=12> */
.L_x_8276:
[----:B------:R-:W-:Y:S01]  /*22680*/  FADD.FTZ R0, R19, 1 ;  /* 0x3f80000013007421 */ /* 0x000fe20000010000 */
[----:B0-----:R-:W-:Y:S01]  /*22690*/  MUFU.SQRT R29, R29 ;  /* 0x0000001d001d7308 */ /* 0x001fe20000002000 */
[----:B------:R-:W-:Y:S02]  /*226a0*/  MOV R4, 0x3f800000 ;  /* 0x3f80000000047802 */ /* 0x000fe40000000f00 */
[----:B------:R-:W-:-:S06]  /*226b0*/  FMUL.FTZ R0, R0, 0.5 ;  /* 0x3f00000000007820 */ /* 0x000fcc0000410000 */
[----:B------:R-:W0:Y:S02]  /*226c0*/  MUFU.SQRT R0, R0 ;  /* 0x0000000000007308 */ /* 0x000e240000002000 */
[----:B0-----:R-:W-:-:S06]  /*226d0*/  FMUL.FTZ R19, R29, R0 ;  /* 0x000000001d137220 */ /* 0x001fcc0000410000 */
.L_x_8284:
[----:B------:R-:W-:Y:S05]  /*226e0*/  BSYNC B1 ;  /* 0x0000000000017941 */ /* 0x000fea0003800000 */
.L_x_8275:
[----:B------:R-:W-:Y:S05]  /*226f0*/  BRA `(.L_x_8285) ;  /* 0x0000002000007947 */ /* 0x000fea0003800000 */
.L_x_8272:
[----:B------:R-:W-:Y:S02]  /*22700*/  FMUL.FTZ R19, R19, 16777216 ;  /* 0x4b80000013137820 */ /* 0x000fe40000410000 */
[----:B------:R-:W-:Y:S02]  /*22710*/  FMUL.FTZ R4, R4, 16777216 ;  /* 0x4b80000004047820 */ /* 0x000fe40000410000 */
.L_x_8285:
[----:B------:R-:W-:Y:S05]  /*22720*/  BSYNC B0 ;  /* 0x0000000000007941 */ /* 0x000fea0003800000 */
.L_x_8271:
        /* <DEDUP_REMOVED lines=17> */
.L_x_8287:
[----:B------:R-:W-:Y:S05]  /*22840*/  BSYNC B4 ;  /* 0x0000000000047941 */ /* 0x000fea0003800000 */
.L_x_8286:
        /* <DEDUP_REMOVED lines=18> */
.L_x_8289:
[----:B------:R-:W-:Y:S02]  /*22970*/  ISETP.GE.AND P0, PT, R19, RZ, PT ;  /* 0x000000ff1300720c */ /* 0x000fe40003f06270 */
[----:B------:R-:W-:-:S11]  /*22980*/  MOV R3, 0x3fd774eb ;  /* 0x3fd774eb00037802 */ /* 0x000fd60000000f00 */
[----:B------:R-:W-:-:S04]  /*22990*/  @P0 FFMA.FTZ R2, R3, 0.93318945169448852539, -R2 ;  /* 0x3f6ee58103020823 */ /* 0x000fc80000010802 */
[----:B------:R-:W-:Y:S02]  /*229a0*/  @!P0 FFMA.FTZ R2, R3, 0.93318945169448852539, R2 ;  /* 0x3f6ee58103028823 */ /* 0x000fe40000010002 */
.L_x_8290:
[----:B------:R-:W-:Y:S05]  /*229b0*/  BSYNC B0 ;  /* 0x0000000000007941 */ /* 0x000fea0003800000 */
.L_x_8288:
        /* <DEDUP_REMOVED lines=10> */
.L_x_8274:
[----:B------:R-:W-:Y:S05]  /*22a60*/  BSYNC B3 ;  /* 0x0000000000037941 */ /* 0x000fea0003800000 */
.L_x_8270:
[----:B------:R-:W-:Y:S02]  /*22a70*/  LOP3.LUT R18, R5, 0x80000000, R24, 0xb8, !PT ;  /* 0x8000000005127812 */ /* 0x000fe400078eb818 */
[----:B-1----:R-:W-:Y:S01]  /*22a80*/  LOP3.LUT R19, R28, 0x80000000, R25, 0xb8, !PT ;  /* 0x800000001c137812 */ /* 0x002fe200078eb819 */
[----:B------:R-:W-:Y:S05]  /*22a90*/  BRA `(.L_x_8257) ;  /* 0x0000176000007947 */ /* 0x000fea0003800000 */
.L_x_8259:
        /* <DEDUP_REMOVED lines=30> */
.L_x_8296:
[----:B------:R-:W-:Y:S05]  /*22c80*/  BSYNC B4 ;  /* 0x0000000000047941 */ /* 0x000fea0003800000 */
.L_x_8295:
        /* <DEDUP_REMOVED lines=18> */
.L_x_8298:
[----:B------:R-:W-:Y:S02]  /*22db0*/  ISETP.GE.AND P0, PT, R29, RZ, PT ;  /* 0x000000ff1d00720c */ /* 0x000fe40003f06270 */
[----:B------:R-:W-:-:S11]  /*22dc0*/  MOV R3, 0x3fd774eb ;  /* 0x3fd774eb00037802 */ /* 0x000fd60000000f00 */
[----:B------:R-:W-:-:S04]  /*22dd0*/  @P0 FFMA.FTZ R2, R3, 0.93318945169448852539, -R2 ;  /* 0x3f6ee58103020823 */ /* 0x000fc80000010802 */
[----:B------:R-:W-:Y:S02]  /*22de0*/  @!P0 FFMA.FTZ R2, R3, 0.93318945169448852539, R2 ;  /* 0x3f6ee58103028823 */ /* 0x000fe40000010002 */
.L_x_8299:
[----:B------:R-:W-:Y:S05]  /*22df0*/  BSYNC B0 ;  /* 0x0000000000007941 */ /* 0x000fea0003800000 */
.L_x_8297:
        /* <DEDUP_REMOVED lines=13> */
.L_x_8294:
        /* <DEDUP_REMOVED lines=12> */
.L_x_8302:
[----:B------:R-:W-:Y:S05]  /*22f90*/  BSYNC B4 ;  /* 0x0000000000047941 */ /* 0x000fea0003800000 */
.L_x_8301:
        /* <DEDUP_REMOVED lines=18> */
.L_x_8304:
[----:B------:R-:W-:Y:S02]  /*230c0*/  ISETP.GE.AND P0, PT, R29, RZ, PT ;  /* 0x000000ff1d00720c */ /* 0x000fe40003f06270 */
[----:B------:R-:W-:-:S11]  /*230d0*/  MOV R3, 0x3fd774eb ;  /* 0x3fd774eb00037802 */ /* 0x000fd60000000f00 */
[----:B------:R-:W-:-:S04]  /*230e0*/  @P0 FFMA.FTZ R2, R3, 0.93318945169448852539, -R2 ;  /* 0x3f6ee58103020823 */ /* 0x000fc80000010802 */
[----:B------:R-:W-:Y:S02]  /*230f0*/  @!P0 FFMA.FTZ R2, R3, 0.93318945169448852539, R2 ;  /* 0x3f6ee58103028823 */ /* 0x000fe40000010002 */
.L_x_8305:
[----:B------:R-:W-:Y:S05]  /*23100*/  BSYNC B0 ;  /* 0x0000000000007941 */ /* 0x000fea0003800000 */
.L_x_8303:
        /* <DEDUP_REMOVED lines=27> */
.L_x_8293:
        /* <DEDUP_REMOVED lines=34> */
.L_x_8307:
[----:B------:R-:W-:Y:S05]  /*234e0*/  BSYNC B4 ;  /* 0x0000000000047941 */ /* 0x000fea0003800000 */
.L_x_8306:
        /* <DEDUP_REMOVED lines=18> */
.L_x_8309:
[----:B------:R-:W-:Y:S02]  /*23610*/  ISETP.GE.AND P0, PT, R29, RZ, PT ;  /* 0x000000ff1d00720c */ /* 0x000fe40003f06270 */
[----:B------:R-:W-:-:S11]  /*23620*/  MOV R3, 0x3fd774eb ;  /* 0x3fd774eb00037802 */ /* 0x000fd60000000f00 */
[----:B------:R-:W-:-:S04]  /*23630*/  @P0 FFMA.FTZ R0, R3, 0.93318945169448852539, -R0 ;  /* 0x3f6ee58103000823 */ /* 0x000fc80000010800 */
[----:B------:R-:W-:Y:S02]  /*23640*/  @!P0 FFMA.FTZ R0, R3, 0.93318945169448852539, R0 ;  /* 0x3f6ee58103008823 */ /* 0x000fe40000010000 */
.L_x_8310:
[----:B------:R-:W-:Y:S05]  /*23650*/  BSYNC B0 ;  /* 0x0000000000007941 */ /* 0x000fea0003800000 */
.L_x_8308:
        /* <DEDUP_REMOVED lines=11> */
.L_x_8292:
        /* <DEDUP_REMOVED lines=23> */
.L_x_8314:
[----:B------:R-:W-:Y:S05]  /*23880*/  BSYNC B4 ;  /* 0x0000000000047941 */ /* 0x000fea0003800000 */
.L_x_8313:
        /* <DEDUP_REMOVED lines=24> */
.L_x_8312:
        /* <DEDUP_REMOVED lines=12> */
.L_x_8316:
[----:B------:R-:W-:Y:S05]  /*23ad0*/  BSYNC B4 ;  /* 0x0000000000047941 */ /* 0x000fea0003800000 */
.L_x_8315:
[CC--:B------:R-:W-:Y:S01]  /*23ae0*/  IMNMX R0, R29.reuse, R4.reuse, !PT ;  /* 0x000000041d007217 */ /* 0x0c0fe20007800200 */
[----:B------:R-:W-:Y:S01]  /*23af0*/  HFMA2.MMA R28, -RZ, RZ, 0.89990234375, 10328 ;  /* 0x3b33710bff1c7435 */ /* 0x000fe200000001ff */
[----:B------:R-:W-:Y:S01]  /*23b00*/  IMNMX R29, R29, R4, PT ;  /* 0x000000041d1d7217 */ /* 0x000fe20003800200 */
[----:B0-----:R-:W-:Y:S01]  /*23b10*/  FMUL.FTZ R3, R2, R2 ;  /* 0x0000000202037220 */ /* 0x001fe20000410000 */
[----:B------:R-:W-:Y:S02]  /*23b20*/  LOP3.LUT R5, R0, 0xfe000000, RZ, 0xc0, !PT ;  /* 0xfe00000000057812 */ /* 0x000fe400078ec0ff */
[----:B------:R-:W-:Y:S02]  /*23b30*/  FSETP.NEU.FTZ.AND P0, PT, R29, RZ, PT ;  /* 0x000000ff1d00720b */ /* 0x000fe40003f1d000 */
[----:B------:R-:W-:-:S02]  /*23b40*/  IADD3 R19, -R5, 0x7e800000, RZ ;  /* 0x7e80000005137810 */ /* 0x000fc40007ffe1ff */
[----:B------:R-:W-:Y:S02]  /*23b50*/  LOP3.LUT R5, R5, 0x800000, RZ, 0xfc, !PT ;  /* 0x0080000005057812 */ /* 0x000fe400078efcff */
[----:B------:R-:W-:Y:S01]  /*23b60*/  FSETP.NEU.FTZ.AND P1, PT, R18, RZ, PT ;  /* 0x000000ff1200720b */ /* 0x000fe20003f3d000 */
[-C--:B------:R-:W-:Y:S02]  /*23b70*/  FMUL.FTZ R20, R29, R19.reuse ;  /* 0x000000131d147220 */ /* 0x080fe40000410000 */
[----:B------:R-:W-:Y:S02]  /*23b80*/  FMUL.FTZ R19, R0, R19 ;  /* 0x0000001300137220 */ /* 0x000fe40000410000 */
[----:B------:R-:W-:Y:S02]  /*23b90*/  FMUL.FTZ R22, R20, R20 ;  /* 0x0000001414167220 */ /* 0x000fe40000410000 */
[----:B------:R-:W-:Y:S02]  /*23ba0*/  FFMA.FTZ R20, R3, R28, -0.015681877732276916504 ;  /* 0xbc80774803147423 */ /* 0x000fe4000001001c */
[----:B------:R-:W-:-:S02]  /*23bb0*/  FFMA.FTZ R22, R19, R19, R22 ;  /* 0x0000001313167223 */ /* 0x000fc40000010016 */
[----:B------:R-:W-:-:S04]  /*23bc0*/  FFMA.FTZ R20, R3, R20, 0.042200751602649688721 ;  /* 0x3d2cdab203147423 */ /* 0x000fc80000010014 */
[C---:B------:R-:W-:Y:S01]  /*23bd0*/  FFMA.FTZ R20, R3.reuse, R20, -0.074792981147766113281 ;  /* 0xbd992d1003147423 */ /* 0x040fe20000010014 */
[----:B------:R-:W0:Y:S03]  /*23be0*/  MUFU.SQRT R22, R22 ;  /* 0x0000001600167308 */ /* 0x000e260000002000 */
        /* <DEDUP_REMOVED lines=21> */
.L_x_8311:
        /* <DEDUP_REMOVED lines=13> */
[----:B------:R-:W-:Y:S01]  /*23e10*/  FMUL.FTZ R20, R19, R19 ;  /* 0x0000001313147220 */ /* 0x000fe20000410000 */
[----:B------:R-:W-:-:S03]  /*23e20*/  HFMA2.MMA R19, -RZ, RZ, 1.875, 0 ;  /* 0x3f800000ff137435 */ /* 0x000fc600000001ff */
        /* <DEDUP_REMOVED lines=19> */
.L_x_8318:
[----:B------:R-:W-:Y:S05]  /*23f60*/  BSYNC B4 ;  /* 0x0000000000047941 */ /* 0x000fea0003800000 */
.L_x_8317:
[----:B------:R-:W-:Y:S01]  /*23f70*/  HFMA2.MMA R3, -RZ, RZ, 0.89990234375, 10328 ;  /* 0x3b33710bff037435 */ /* 0x000fe200000001ff */
[----:B------:R-:W-:Y:S01]  /*23f80*/  FMUL.FTZ R2, R0, R0 ;  /* 0x0000000000027220 */ /* 0x000fe20000410000 */
[----:B------:R-:W-:Y:S02]  /*23f90*/  @!P6 MOV R5, 0x3fd774eb ;  /* 0x3fd774eb0005e802 */ /* 0x000fe40000000f00 */
[----:B------:R-:W-:Y:S01]  /*23fa0*/  FSETP.NEU.FTZ.AND P0, PT, |R25|, R4, PT ;  /* 0x000000041900720b */ /* 0x000fe20003f1d200 */
[----:B------:R-:W-:Y:S01]  /*23fb0*/  FADD.FTZ R4, R4, |R25| ;  /* 0x4000001904047221 */ /* 0x000fe20000010000 */
        /* <DEDUP_REMOVED lines=16> */
.L_x_8300:
[----:B------:R-:W-:Y:S05]  /*240c0*/  BSYNC B3 ;  /* 0x0000000000037941 */ /* 0x000fea0003800000 */
.L_x_8291:
[----:B------:R-:W-:Y:S01]  /*240d0*/  FADD.FTZ R0, R19, 0.69314718246459960938 ;  /* 0x3f31721813007421 */ /* 0x000fe20000010000 */
[----:B------:R-:W-:-:S04]  /*240e0*/  LOP3.LUT R18, R3, 0x80000000, R24, 0xb8, !PT ;  /* 0x8000000003127812 */ /* 0x000fc800078eb818 */
[----:B------:R-:W-:Y:S01]  /*240f0*/  LOP3.LUT R19, R0, 0x80000000, R25, 0xb8, !PT ;  /* 0x8000000000137812 */ /* 0x000fe200078eb819 */
[----:B------:R-:W-:Y:S05]  /*24100*/  BRA `(.L_x_8257) ;  /* 0x000000f000007947 */ /* 0x000fea0003800000 */
.L_x_8258:
        /* <DEDUP_REMOVED lines=15> */
.L_x_8257:
[----:B------:R-:W-:Y:S05]  /*24200*/  BSYNC B2 ;  /* 0x0000000000027941 */ /* 0x000fea0003800000 */
.L_x_8256:
        /* <DEDUP_REMOVED lines=117> */
.L_x_8326:
        /* <DEDUP_REMOVED lines=10> */
.L_x_8328:
[----:B------:R-:W-:-:S04]  /*24a00*/  FADD.FTZ R2, -R0, R5 ;  /* 0x0000000500027221 */ /* 0x000fc80000010100 */
[----:B------:R-:W-:Y:S02]  /*24a10*/  FMUL.FTZ R2, R2, 0.5 ;  /* 0x3f00000002027820 */ /* 0x000fe40000410000 */
.L_x_8329:
[----:B------:R-:W-:Y:S05]  /*24a20*/  BSYNC B1 ;  /* 0x0000000000017941 */ /* 0x000fea0003800000 */
.L_x_8327:
        /* <DEDUP_REMOVED lines=11> */
.L_x_8331:
[----:B------:R-:W-:-:S04]  /*24ae0*/  FADD.FTZ R21, R20, -R21 ;  /* 0x8000001514157221 */ /* 0x000fc80000010000 */
[----:B------:R-:W-:Y:S02]  /*24af0*/  FMUL.FTZ R21, R21, 0.5 ;  /* 0x3f00000015157820 */ /* 0x000fe40000410000 */
.L_x_8332:
[----:B------:R-:W-:Y:S05]  /*24b00*/  BSYNC B1 ;  /* 0x0000000000017941 */ /* 0x000fea0003800000 */
.L_x_8330:
        /* <DEDUP_REMOVED lines=35> */
.L_x_8325:
[----:B------:R0:W1:Y:S02]  /*24d40*/  MUFU.SQRT R28, R29 ;  /* 0x0000001d001c7308 */ /* 0x0000640000002000 */
.L_x_8324:
[----:B------:R-:W-:Y:S05]  /*24d50*/  BSYNC B0 ;  /* 0x0000000000007941 */ /* 0x000fea0003800000 */
.L_x_8323:
        /* <DEDUP_REMOVED lines=35> */
.L_x_8336:
        /* <DEDUP_REMOVED lines=17> */
.L_x_8342:
[----:B------:R-:W-:-:S04]  /*250a0*/  FADD.FTZ R0, -R0, R5 ;  /* 0x0000000500007221 */ /* 0x000fc80000010100 */
[----:B------:R-:W-:Y:S02]  /*250b0*/  FMUL.FTZ R0, R0, 0.5 ;  /* 0x3f00000000007820 */ /* 0x000fe40000410000 */
.L_x_8343:
[----:B------:R-:W-:Y:S05]  /*250c0*/  BSYNC B4 ;  /* 0x0000000000047941 */ /* 0x000fea0003800000 */
.L_x_8341:
        /* <DEDUP_REMOVED lines=10> */
.L_x_8345:
[----:B------:R-:W-:-:S04]  /*25170*/  FADD.FTZ R3, -R3, R20 ;  /* 0x0000001403037221 */ /* 0x000fc80000010100 */
[----:B------:R-:W-:Y:S02]  /*25180*/  FMUL.FTZ R3, R3, 0.5 ;  /* 0x3f00000003037820 */ /* 0x000fe40000410000 */
.L_x_8346:
[----:B------:R-:W-:Y:S05]  /*25190*/  BSYNC B4 ;  /* 0x0000000000047941 */ /* 0x000fea0003800000 */
.L_x_8344:
[----:B------:R-:W-:Y:S02]  /*251a0*/  FADD.FTZ R0, R3, R0 ;  /* 0x0000000003007221 */ /* 0x000fe40000010000 */
[----:B------:R-:W-:-:S04]  /*251b0*/  FADD.FTZ R25, R4, R25 ;  /* 0x0000001904197221 */ /* 0x000fc80000010000 */
[----:B------:R-:W-:-:S06]  /*251c0*/  FMUL.FTZ R25, R25, R0 ;  /* 0x0000000019197220 */ /* 0x000fcc0000410000 */
[----:B------:R-:W2:Y:S01]  /*251d0*/  MUFU.SQRT R25, R25 ;  /* 0x0000001900197308 */ /* 0x000ea20000002000 */
[----:B------:R-:W-:Y:S05]  /*251e0*/  BRA `(.L_x_8347) ;  /* 0x0000012000007947 */ /* 0x000fea0003800000 */
.L_x_8340:
        /* <DEDUP_REMOVED lines=12> */
.L_x_8339:
[----:B------:R-:W-:Y:S01]  /*252b0*/  FADD.FTZ R0, R25, 1 ;  /* 0x3f80000019007421 */ /* 0x000fe20000010000 */
[----:B0-----:R-:W-:Y:S01]  /*252c0*/  MUFU.SQRT R29, R29 ;  /* 0x0000001d001d7308 */ /* 0x001fe20000002000 */
[----:B------:R-:W-:Y:S02]  /*252d0*/  MOV R4, 0x3f800000 ;  /* 0x3f80000000047802 */ /* 0x000fe40000000f00 */
[----:B------:R-:W-:-:S06]  /*252e0*/  FMUL.FTZ R0, R0, 0.5 ;  /* 0x3f00000000007820 */ /* 0x000fcc0000410000 */
[----:B------:R-:W0:Y:S02]  /*252f0*/  MUFU.SQRT R0, R0 ;  /* 0x0000000000007308 */ /* 0x000e240000002000 */
[----:B0-----:R-:W-:-:S06]  /*25300*/  FMUL.FTZ R25, R29, R0 ;  /* 0x000000001d197220 */ /* 0x001fcc0000410000 */
.L_x_8347:
[----:B------:R-:W-:Y:S05]  /*25310*/  BSYNC B1 ;  /* 0x0000000000017941 */ /* 0x000fea0003800000 */
.L_x_8338:
[----:B------:R-:W-:Y:S05]  /*25320*/  BRA `(.L_x_8348) ;  /* 0x0000002000007947 */ /* 0x000fea0003800000 */
.L_x_8335:
[----:B------:R-:W-:Y:S02]  /*25330*/  FMUL.FTZ R25, R25, 16777216 ;  /* 0x4b80000019197820 */ /* 0x000fe40000410000 */
[----:B------:R-:W-:Y:S02]  /*25340*/  FMUL.FTZ R4, R4, 16777216 ;  /* 0x4b80000004047820 */ /* 0x000fe40000410000 */
.L_x_8348:
[----:B------:R-:W-:Y:S05]  /*25350*/  BSYNC B0 ;  /* 0x0000000000007941 */ /* 0x000fea0003800000 */
.L_x_8334:
        /* <DEDUP_REMOVED lines=17> */
.L_x_8350:
[----:B------:R-:W-:Y:S05]  /*25470*/  BSYNC B4 ;  /* 0x0000000000047941 */ /* 0x000fea0003800000 */
.L_x_8349:
        /* <DEDUP_REMOVED lines=18> */
.L_x_8352:
[----:B------:R-:W-:Y:S02]  /*255a0*/  ISETP.GE.AND P0, PT, R25, RZ, PT ;  /* 0x000000ff1900720c */ /* 0x000fe40003f06270 */
[----:B------:R-:W-:-:S11]  /*255b0*/  MOV R3, 0x3fd774eb ;  /* 0x3fd774eb00037802 */ /* 0x000fd60000000f00 */
[----:B------:R-:W-:-:S04]  /*255c0*/  @P0 FFMA.FTZ R2, R3, 0.93318945169448852539, -R2 ;  /* 0x3f6ee58103020823 */ /* 0x000fc80000010802 */
[----:B------:R-:W-:Y:S02]  /*255d0*/  @!P0 FFMA.FTZ R2, R3, 0.93318945169448852539, R2 ;  /* 0x3f6ee58103028823 */ /* 0x000fe40000010002 */
.L_x_8353:
[----:B------:R-:W-:Y:S05]  /*255e0*/  BSYNC B0 ;  /* 0x0000000000007941 */ /* 0x000fea0003800000 */
.L_x_8351:
        /* <DEDUP_REMOVED lines=10> */
.L_x_8337:
[----:B------:R-:W-:Y:S05]  /*25690*/  BSYNC B3 ;  /* 0x0000000000037941 */ /* 0x000fea0003800000 */
.L_x_8333:
[----:B------:R-:W-:Y:S02]  /*256a0*/  LOP3.LUT R24, R5, 0x80000000, R26, 0xb8, !PT ;  /* 0x8000000005187812 */ /* 0x000fe400078eb81a */
[----:B-1----:R-:W-:Y:S01]  /*256b0*/  LOP3.LUT R25, R28, 0x80000000, R27, 0xb8, !PT ;  /* 0x800000001c197812 */ /* 0x002fe200078eb81b */
[----:B------:R-:W-:Y:S05]  /*256c0*/  BRA `(.L_x_8320) ;  /* 0x0000176000007947 */ /* 0x000fea0003800000 */
.L_x_8322:
        /* <DEDUP_REMOVED lines=30> */
.L_x_8359:
[----:B------:R-:W-:Y:S05]  /*258b0*/  BSYNC B4 ;  /* 0x0000000000047941 */ /* 0x000fea0003800000 */
.L_x_8358:
        /* <DEDUP_REMOVED lines=18> */
.L_x_8361:
[----:B------:R-:W-:Y:S02]  /*259e0*/  ISETP.GE.AND P0, PT, R29, RZ, PT ;  /* 0x000000ff1d00720c */ /* 0x000fe40003f06270 */
[----:B------:R-:W-:-:S11]  /*259f0*/  MOV R3, 0x3fd774eb ;  /* 0x3fd774eb00037802 */ /* 0x000fd60000000f00 */
[----:B------:R-:W-:-:S04]  /*25a00*/  @P0 FFMA.FTZ R2, R3, 0.93318945169448852539, -R2 ;  /* 0x3f6ee58103020823 */ /* 0x000fc80000010802 */
[----:B------:R-:W-:Y:S02]  /*25a10*/  @!P0 FFMA.FTZ R2, R3, 0.93318945169448852539, R2 ;  /* 0x3f6ee58103028823 */ /* 0x000fe40000010002 */
.L_x_8362:
[----:B------:R-:W-:Y:S05]  /*25a20*/  BSYNC B0 ;  /* 0x0000000000007941 */ /* 0x000fea0003800000 */
.L_x_8360:
        /* <DEDUP_REMOVED lines=13> */
.L_x_8357:
        /* <DEDUP_REMOVED lines=12> */
.L_x_8365:
[----:B------:R-:W-:Y:S05]  /*25bc0*/  BSYNC B4 ;  /* 0x0000000000047941 */ /* 0x000fea0003800000 */
.L_x_8364:
        /* <DEDUP_REMOVED lines=18> */
.L_x_8367:
[----:B------:R-:W-:Y:S02]  /*25cf0*/  ISETP.GE.AND P0, PT, R29, RZ, PT ;  /* 0x000000ff1d00720c */ /* 0x000fe40003f06270 */
[----:B------:R-:W-:-:S11]  /*25d00*/  MOV R3, 0x3fd774eb ;  /* 0x3fd774eb00037802 */ /* 0x000fd60000000f00 */
[----:B------:R-:W-:-:S04]  /*25d10*/  @P0 FFMA.FTZ R2, R3, 0.93318945169448852539, -R2 ;  /* 0x3f6ee58103020823 */ /* 0x000fc80000010802 */
[----:B------:R-:W-:Y:S02]  /*25d20*/  @!P0 FFMA.FTZ R2, R3, 0.93318945169448852539, R2 ;  /* 0x3f6ee58103028823 */ /* 0x000fe40000010002 */
.L_x_8368:
[----:B------:R-:W-:Y:S05]  /*25d30*/  BSYNC B0 ;  /* 0x0000000000007941 */ /* 0x000fea0003800000 */
.L_x_8366:
        /* <DEDUP_REMOVED lines=27> */
.L_x_8356:
        /* <DEDUP_REMOVED lines=34> */
.L_x_8370:
[----:B------:R-:W-:Y:S05]  /*26110*/  BSYNC B4 ;  /* 0x0000000000047941 */ /* 0x000fea0003800000 */
.L_x_8369:
        /* <DEDUP_REMOVED lines=18> */
.L_x_8372:
[----:B------:R-:W-:Y:S02]  /*26240*/  ISETP.GE.AND P0, PT, R29, RZ, PT ;  /* 0x000000ff1d00720c */ /* 0x000fe40003f06270 */
[----:B------:R-:W-:-:S11]  /*26250*/  MOV R3, 0x3fd774eb ;  /* 0x3fd774eb00037802 */ /* 0x000fd60000000f00 */
[----:B------:R-:W-:-:S04]  /*26260*/  @P0 FFMA.FTZ R0, R3, 0.93318945169448852539, -R0 ;  /* 0x3f6ee58103000823 */ /* 0x000fc80000010800 */
[----:B------:R-:W-:Y:S02]  /*26270*/  @!P0 FFMA.FTZ R0, R3, 0.93318945169448852539, R0 ;  /* 0x3f6ee58103008823 */ /* 0x000fe40000010000 */
.L_x_8373:
[----:B------:R-:W-:Y:S05]  /*26280*/  BSYNC B0 ;  /* 0x0000000000007941 */ /* 0x000fea0003800000 */
.L_x_8371:
        /* <DEDUP_REMOVED lines=11> */
.L_x_8355:
        /* <DEDUP_REMOVED lines=23> */
.L_x_8377:
[----:B------:R-:W-:Y:S05]  /*264b0*/  BSYNC B4 ;  /* 0x0000000000047941 */ /* 0x000fea0003800000 */
.L_x_8376:
        /* <DEDUP_REMOVED lines=24> */
.L_x_8375:
        /* <DEDUP_REMOVED lines=12> */
.L_x_8379:
[----:B------:R-:W-:Y:S05]  /*26700*/  BSYNC B4 ;  /* 0x0000000000047941 */ /* 0x000fea0003800000 */
.L_x_8378:
        /* <DEDUP_REMOVED lines=11> */
[----:B------:R-:W-:Y:S02]  /*267c0*/  FFMA.FTZ R20, R3, R28, -0.015681877732276916504 ;  /* 0xbc80774803147423 */ /* 0x000fe4000001001c */
        /* <DEDUP_REMOVED lines=26> */
.L_x_8374:
        /* <DEDUP_REMOVED lines=34> */
.L_x_8381:
[----:B------:R-:W-:Y:S05]  /*26b90*/  BSYNC B4 ;  /* 0x0000000000047941 */ /* 0x000fea0003800000 */
.L_x_8380:
        /* <DEDUP_REMOVED lines=21> */
.L_x_8363:
[----:B------:R-:W-:Y:S05]  /*26cf0*/  BSYNC B3 ;  /* 0x0000000000037941 */ /* 0x000fea0003800000 */
.L_x_8354:
[----:B------:R-:W-:Y:S01]  /*26d00*/  FADD.FTZ R0, R25, 0.69314718246459960938 ;  /* 0x3f31721819007421 */ /* 0x000fe20000010000 */
[----:B------:R-:W-:-:S04]  /*26d10*/  LOP3.LUT R24, R3, 0x80000000, R26, 0xb8, !PT ;  /* 0x8000000003187812 */ /* 0x000fc800078eb81a */
[----:B------:R-:W-:Y:S01]  /*26d20*/  LOP3.LUT R25, R0, 0x80000000, R27, 0xb8, !PT ;  /* 0x8000000000197812 */ /* 0x000fe200078eb81b */
[----:B------:R-:W-:Y:S05]  /*26d30*/  BRA `(.L_x_8320) ;  /* 0x000000f000007947 */ /* 0x000fea0003800000 */
.L_x_8321:
        /* <DEDUP_REMOVED lines=15> */
.L_x_8320:
[----:B------:R-:W-:Y:S05]  /*26e30*/  BSYNC B2 ;  /* 0x0000000000027941 */ /* 0x000fea0003800000 */
.L_x_8319:
[----:B------:R-:W-:Y:S01]  /*26e40*/  WARPSYNC 0xffffffff ;  /* 0xffffffff00007948 */ /* 0x000fe20003800000 */
[----:B------:R-:W2:Y:S01]  /*26e50*/  S2R R0, SR_TID.X ;  /* 0x0000000000007919 */ /* 0x000ea20000002100 */
[----:B------:R-:W-:Y:S01]  /*26e60*/  BSSY B2, `(.L_x_8382) ;  /* 0x00002c1000027945 */ /* 0x000fe20003800000 */
[----:B------:R-:W-:Y:S01]  /*26e70*/  HFMA2.MMA R27, -RZ, RZ, 0, 0 ;  /* 0x00000000ff1b7435 */ /* 0x000fe200000001ff */
[----:B0-----:R-:W-:Y:S01]  /*26e80*/  CS2R R28, SRZ ;  /* 0x00000000001c7805 */ /* 0x001fe2000001ff00 */
        /* <DEDUP_REMOVED lines=113> */
.L_x_8389:
        /* <DEDUP_REMOVED lines=10> */
.L_x_8391:
[----:B------:R-:W-:-:S04]  /*27640*/  FADD.FTZ R20, -R0, R5 ;  /* 0x0000000500147221 */ /* 0x000fc80000010100 */
[----:B------:R-:W-:Y:S02]  /*27650*/  FMUL.FTZ R20, R20, 0.5 ;  /* 0x3f00000014147820 */ /* 0x000fe40000410000 */
.L_x_8392:
[----:B------:R-:W-:Y:S05]  /*27660*/  BSYNC B1 ;  /* 0x0000000000017941 */ /* 0x000fea0003800000 */
.L_x_8390:
        /* <DEDUP_REMOVED lines=11> */
.L_x_8394:
[----:B------:R-:W-:-:S04]  /*27720*/  FADD.FTZ R21, R2, -R21 ;  /* 0x8000001502157221 */ /* 0x000fc80000010000 */
[----:B------:R-:W-:Y:S02]  /*27730*/  FMUL.FTZ R21, R21, 0.5 ;  /* 0x3f00000015157820 */ /* 0x000fe40000410000 */
.L_x_8395:
[----:B------:R-:W-:Y:S05]  /*27740*/  BSYNC B1 ;  /* 0x0000000000017941 */ /* 0x000fea0003800000 */
.L_x_8393:
        /* <DEDUP_REMOVED lines=35> */
.L_x_8388:
[----:B------:R0:W1:Y:S02]  /*27980*/  MUFU.SQRT R26, R31 ;  /* 0x0000001f001a7308 */ /* 0x0000640000002000 */
.L_x_8387:
[----:B------:R-:W-:Y:S05]  /*27990*/  BSYNC B0 ;  /* 0x0000000000007941 */ /* 0x000fea0003800000 */
.L_x_8386:
        /* <DEDUP_REMOVED lines=35> */
.L_x_8399:
        /* <DEDUP_REMOVED lines=17> */
.L_x_8405:
[----:B------:R-:W-:-:S04]  /*27ce0*/  FADD.FTZ R0, -R0, R5 ;  /* 0x0000000500007221 */ /* 0x000fc80000010100 */
[----:B------:R-:W-:Y:S02]  /*27cf0*/  FMUL.FTZ R0, R0, 0.5 ;  /* 0x3f00000000007820 */ /* 0x000fe40000410000 */
.L_x_8406:
[----:B------:R-:W-:Y:S05]  /*27d00*/  BSYNC B4 ;  /* 0x0000000000047941 */ /* 0x000fea0003800000 */
.L_x_8404:
        /* <DEDUP_REMOVED lines=10> */
.L_x_8408:
[----:B------:R-:W-:-:S04]  /*27db0*/  FADD.FTZ R2, -R3, R2 ;  /* 0x0000000203027221 */ /* 0x000fc80000010100 */
[----:B------:R-:W-:Y:S02]  /*27dc0*/  FMUL.FTZ R3, R2, 0.5 ;  /* 0x3f00000002037820 */ /* 0x000fe40000410000 */
.L_x_8409:
[----:B------:R-:W-:Y:S05]  /*27dd0*/  BSYNC B4 ;  /* 0x0000000000047941 */ /* 0x000fea0003800000 */
.L_x_8407:
[----:B------:R-:W-:Y:S02]  /*27de0*/  FADD.FTZ R0, R3, R0 ;  /* 0x0000000003007221 */ /* 0x000fe40000010000 */
[----:B------:R-:W-:-:S04]  /*27df0*/  FADD.FTZ R29, R4, R29 ;  /* 0x0000001d041d7221 */ /* 0x000fc80000010000 */
[----:B------:R-:W-:-:S06]  /*27e00*/  FMUL.FTZ R29, R29, R0 ;  /* 0x000000001d1d7220 */ /* 0x000fcc0000410000 */
[----:B------:R-:W2:Y:S01]  /*27e10*/  MUFU.SQRT R29, R29 ;  /* 0x0000001d001d7308 */ /* 0x000ea20000002000 */
[----:B------:R-:W-:Y:S05]  /*27e20*/  BRA `(.L_x_8410) ;  /* 0x0000012000007947 */ /* 0x000fea0003800000 */
.L_x_8403:
        /* <DEDUP_REMOVED lines=12> */
.L_x_8402:
[----:B------:R-:W-:Y:S01]  /*27ef0*/  FADD.FTZ R0, R29, 1 ;  /* 0x3f8000001d007421 */ /* 0x000fe20000010000 */
[----:B0-----:R-:W-:Y:S01]  /*27f00*/  MUFU.SQRT R31, R31 ;  /* 0x0000001f001f7308 */ /* 0x001fe20000002000 */
[----:B------:R-:W-:Y:S02]  /*27f10*/  MOV R4, 0x3f800000 ;  /* 0x3f80000000047802 */ /* 0x000fe40000000f00 */
[----:B------:R-:W-:-:S06]  /*27f20*/  FMUL.FTZ R0, R0, 0.5 ;  /* 0x3f00000000007820 */ /* 0x000fcc0000410000 */
[----:B------:R-:W0:Y:S02]  /*27f30*/  MUFU.SQRT R0, R0 ;  /* 0x0000000000007308 */ /* 0x000e240000002000 */
[----:B0-----:R-:W-:-:S06]  /*27f40*/  FMUL.FTZ R29, R31, R0 ;  /* 0x000000001f1d7220 */ /* 0x001fcc0000410000 */
.L_x_8410:
[----:B------:R-:W-:Y:S05]  /*27f50*/  BSYNC B1 ;  /* 0x0000000000017941 */ /* 0x000fea0003800000 */
.L_x_8401:
[----:B------:R-:W-:Y:S05]  /*27f60*/  BRA `(.L_x_8411) ;  /* 0x0000002000007947 */ /* 0x000fea0003800000 */
.L_x_8398:
[----:B------:R-:W-:Y:S02]  /*27f70*/  FMUL.FTZ R29, R29, 16777216 ;  /* 0x4b8000001d1d7820 */ /* 0x000fe40000410000 */
[----:B------:R-:W-:Y:S02]  /*27f80*/  FMUL.FTZ R4, R4, 16777216 ;  /* 0x4b80000004047820 */ /* 0x000fe40000410000 */
.L_x_8411:
[----:B------:R-:W-:Y:S05]  /*27f90*/  BSYNC B0 ;  /* 0x0000000000007941 */ /* 0x000fea0003800000 */
.L_x_8397:
        /* <DEDUP_REMOVED lines=17> */
.L_x_8413:
[----:B------:R-:W-:Y:S05]  /*280b0*/  BSYNC B4 ;  /* 0x0000000000047941 */ /* 0x000fea0003800000 */
.L_x_8412:
        /* <DEDUP_REMOVED lines=18> */
.L_x_8415:
[----:B------:R-:W-:Y:S02]  /*281e0*/  ISETP.GE.AND P0, PT, R29, RZ, PT ;  /* 0x000000ff1d00720c */ /* 0x000fe40003f06270 */
[----:B------:R-:W-:-:S11]  /*281f0*/  MOV R3, 0x3fd774eb ;  /* 0x3fd774eb00037802 */ /* 0x000fd60000000f00 */
[----:B------:R-:W-:-:S04]  /*28200*/  @P0 FFMA.FTZ R2, R3, 0.93318945169448852539, -R2 ;  /* 0x3f6ee58103020823 */ /* 0x000fc80000010802 */
[----:B------:R-:W-:Y:S02]  /*28210*/  @!P0 FFMA.FTZ R2, R3, 0.93318945169448852539, R2 ;  /* 0x3f6ee58103028823 */ /* 0x000fe40000010002 */
.L_x_8416:
[----:B------:R-:W-:Y:S05]  /*28220*/  BSYNC B0 ;  /* 0x0000000000007941 */ /* 0x000fea0003800000 */
.L_x_8414:
        /* <DEDUP_REMOVED lines=10> */
.L_x_8400:
[----:B------:R-:W-:Y:S05]  /*282d0*/  BSYNC B3 ;  /* 0x0000000000037941 */ /* 0x000fea0003800000 */
.L_x_8396:
[----:B------:R-:W-:Y:S02]  /*282e0*/  LOP3.LUT R28, R3, 0x80000000, R6, 0xb8, !PT ;  /* 0x80000000031c7812 */ /* 0x000fe400078eb806 */
[----:B-1----:R-:W-:Y:S01]  /*282f0*/  LOP3.LUT R29, R26, 0x80000000, R7, 0xb8, !PT ;  /* 0x800000001a1d7812 */ /* 0x002fe200078eb807 */
[----:B------:R-:W-:Y:S05]  /*28300*/  BRA `(.L_x_8383) ;  /* 0x0000176000007947 */ /* 0x000fea0003800000 */
.L_x_8385:
        /* <DEDUP_REMOVED lines=30> */
.L_x_8422:
[----:B------:R-:W-:Y:S05]  /*284f0*/  BSYNC B4 ;  /* 0x0000000000047941 */ /* 0x000fea0003800000 */
.L_x_8421:
        /* <DEDUP_REMOVED lines=18> */
.L_x_8424:
[----:B------:R-:W-:Y:S02]  /*28620*/  ISETP.GE.AND P0, PT, R31, RZ, PT ;  /* 0x000000ff1f00720c */ /* 0x000fe40003f06270 */
[----:B------:R-:W-:-:S11]  /*28630*/  MOV R3, 0x3fd774eb ;  /* 0x3fd774eb00037802 */ /* 0x000fd60000000f00 */
[----:B------:R-:W-:-:S04]  /*28640*/  @P0 FFMA.FTZ R2, R3, 0.93318945169448852539, -R2 ;  /* 0x3f6ee58103020823 */ /* 0x000fc80000010802 */
[----:B------:R-:W-:Y:S02]  /*28650*/  @!P0 FFMA.FTZ R2, R3, 0.93318945169448852539, R2 ;  /* 0x3f6ee58103028823 */ /* 0x000fe40000010002 */
.L_x_8425:
[----:B------:R-:W-:Y:S05]  /*28660*/  BSYNC B0 ;  /* 0x0000000000007941 */ /* 0x000fea0003800000 */
.L_x_8423:
        /* <DEDUP_REMOVED lines=13> */
.L_x_8420:
        /* <DEDUP_REMOVED lines=12> */
.L_x_8428:
[----:B------:R-:W-:Y:S05]  /*28800*/  BSYNC B4 ;  /* 0x0000000000047941 */ /* 0x000fea0003800000 */
.L_x_8427:
        /* <DEDUP_REMOVED lines=18> */
.L_x_8430:
[----:B------:R-:W-:Y:S02]  /*28930*/  ISETP.GE.AND P0, PT, R31, RZ, PT ;  /* 0x000000ff1f00720c */ /* 0x000fe40003f06270 */
[----:B------:R-:W-:-:S11]  /*28940*/  MOV R3, 0x3fd774eb ;  /* 0x3fd774eb00037802 */ /* 0x000fd60000000f00 */
[----:B------:R-:W-:-:S04]  /*28950*/  @P0 FFMA.FTZ R2, R3, 0.93318945169448852539, -R2 ;  /* 0x3f6ee58103020823 */ /* 0x000fc80000010802 */
[----:B------:R-:W-:Y:S02]  /*28960*/  @!P0 FFMA.FTZ R2, R3, 0.93318945169448852539, R2 ;  /* 0x3f6ee58103028823 */ /* 0x000fe40000010002 */
.L_x_8431:
[----:B------:R-:W-:Y:S05]  /*28970*/  BSYNC B0 ;  /* 0x0000000000007941 */ /* 0x000fea0003800000 */
.L_x_8429:
        /* <DEDUP_REMOVED lines=27> */
.L_x_8419:
        /* <DEDUP_REMOVED lines=34> */
.L_x_8433:
[----:B------:R-:W-:Y:S05]  /*28d50*/  BSYNC B4 ;  /* 0x0000000000047941 */ /* 0x000fea0003800000 */
.L_x_8432:
        /* <DEDUP_REMOVED lines=18> */
.L_x_8435:
[----:B------:R-:W-:Y:S02]  /*28e80*/  ISETP.GE.AND P0, PT, R31, RZ, PT ;  /* 0x000000ff1f00720c */ /* 0x000fe40003f06270 */
[----:B------:R-:W-:-:S11]  /*28e90*/  MOV R3, 0x3fd774eb ;  /* 0x3fd774eb00037802 */ /* 0x000fd60000000f00 */
[----:B------:R-:W-:-:S04]  /*28ea0*/  @P0 FFMA.FTZ R0, R3, 0.93318945169448852539, -R0 ;  /* 0x3f6ee58103000823 */ /* 0x000fc80000010800 */
[----:B------:R-:W-:Y:S02]  /*28eb0*/  @!P0 FFMA.FTZ R0, R3, 0.93318945169448852539, R0 ;  /* 0x3f6ee58103008823 */ /* 0x000fe40000010000 */
.L_x_8436:
[----:B------:R-:W-:Y:S05]  /*28ec0*/  BSYNC B0 ;  /* 0x0000000000007941 */ /* 0x000fea0003800000 */
.L_x_8434:
        /* <DEDUP_REMOVED lines=11> */
.L_x_8418:
        /* <DEDUP_REMOVED lines=23> */
.L_x_8440:
[----:B------:R-:W-:Y:S05]  /*290f0*/  BSYNC B4 ;  /* 0x0000000000047941 */ /* 0x000fea0003800000 */
.L_x_8439:
        /* <DEDUP_REMOVED lines=24> */
.L_x_8438:
        /* <DEDUP_REMOVED lines=12> */
.L_x_8442:
[----:B------:R-:W-:Y:S05]  /*29340*/  BSYNC B4 ;  /* 0x0000000000047941 */ /* 0x000fea0003800000 */
.L_x_8441:
[----:B------:R-:W-:Y:S01]  /*29350*/  HFMA2.MMA R0, -RZ, RZ, 0.89990234375, 10328 ;  /* 0x3b33710bff007435 */ /* 0x000fe200000001ff */
[----:B0-----:R-:W-:Y:S01]  /*29360*/  FMUL.FTZ R3, R2, R2 ;  /* 0x0000000202037220 */ /* 0x001fe20000410000 */
[----:B------:R-:W-:-:S08]  /*29370*/  FSETP.NEU.FTZ.AND P1, PT, R26, RZ, PT ;  /* 0x000000ff1a00720b */ /* 0x000fd00003f3d000 */
[----:B------:R-:W-:-:S04]  /*29380*/  FFMA.FTZ R0, R3, R0, -0.015681877732276916504 ;  /* 0xbc80774803007423 */ /* 0x000fc80000010000 */
[----:B------:R-:W-:-:S04]  /*29390*/  FFMA.FTZ R0, R3, R0, 0.042200751602649688721 ;  /* 0x3d2cdab203007423 */ /* 0x000fc80000010000 */
[----:B------:R-:W-:-:S04]  /*293a0*/  FFMA.FTZ R0, R3, R0, -0.074792981147766113281 ;  /* 0xbd992d1003007423 */ /* 0x000fc80000010000 */
[----:B------:R-:W-:-:S04]  /*293b0*/  FFMA.FTZ R0, R3, R0, 0.10640415549278259277 ;  /* 0x3dd9ea6c03007423 */ /* 0x000fc80000010000 */
[----:B------:R-:W-:Y:S01]  /*293c0*/  FFMA.FTZ R20, R3, R0, -0.14207722246646881104 ;  /* 0xbe117cb103147423 */ /* 0x000fe20000010000 */
[CC--:B------:R-:W-:Y:S02]  /*293d0*/  IMNMX R0, R31.reuse, R4.reuse, !PT ;  /* 0x000000041f007217 */ /* 0x0c0fe40007800200 */
[----:B------:R-:W-:Y:S01]  /*293e0*/  IMNMX R31, R31, R4, PT ;  /* 0x000000041f1f7217 */ /* 0x000fe20003800200 */
[----:B------:R-:W-:Y:S01]  /*293f0*/  FFMA.FTZ R20, R3, R20, 0.19993925094604492188 ;  /* 0x3e4cbce003147423 */ /* 0x000fe20000010014 */
[----:B------:R-:W-:Y:S02]  /*29400*/  LOP3.LUT R5, R0, 0xfe000000, RZ, 0xc0, !PT ;  /* 0xfe00000000057812 */ /* 0x000fe400078ec0ff */
[----:B------:R-:W-:Y:S01]  /*29410*/  FSETP.NEU.FTZ.AND P0, PT, R31, RZ, PT ;  /* 0x000000ff1f00720b */ /* 0x000fe20003f1d000 */
[----:B------:R-:W-:Y:S01]  /*29420*/  FFMA.FTZ R20, R3, R20, -0.33333197236061096191 ;  /* 0xbeaaaa7d03147423 */ /* 0x000fe20000010014 */
[C---:B------:R-:W-:Y:S02]  /*29430*/  IADD3 R21, -R5.reuse, 0x7e800000, RZ ;  /* 0x7e80000005157810 */ /* 0x040fe40007ffe1ff */
[----:B------:R-:W-:Y:S01]  /*29440*/  LOP3.LUT R5, R5, 0x800000, RZ, 0xfc, !PT ;  /* 0x0080000005057812 */ /* 0x000fe200078efcff */
[----:B------:R-:W-:-:S02]  /*29450*/  FMUL.FTZ R3, R3, R20 ;  /* 0x0000001403037220 */ /* 0x000fc40000410000 */
[-C--:B------:R-:W-:Y:S02]  /*29460*/  FMUL.FTZ R20, R31, R21.reuse ;  /* 0x000000151f147220 */ /* 0x080fe40000410000 */
[----:B------:R-:W-:Y:S02]  /*29470*/  FMUL.FTZ R21, R0, R21 ;  /* 0x0000001500157220 */ /* 0x000fe40000410000 */
[----:B------:R-:W-:Y:S02]  /*29480*/  FMUL.FTZ R20, R20, R20 ;  /* 0x0000001414147220 */ /* 0x000fe40000410000 */
[----:B------:R-:W-:Y:S01]  /*29490*/  FFMA.FTZ R2, R3, R2, R2 ;  /* 0x0000000203027223 */ /* 0x000fe20000010002 */
[----:B------:R-:W-:Y:S01]  /*294a0*/  @!P6 MOV R3, 0x3fd774eb ;  /* 0x3fd774eb0003e802 */ /* 0x000fe20000000f00 */
[----:B------:R-:W-:-:S04]  /*294b0*/  FFMA.FTZ R20, R21, R21, R20 ;  /* 0x0000001515147223 */ /* 0x000fc80000010014 */
[----:B------:R-:W-:Y:S02]  /*294c0*/  @!P6 FFMA.FTZ R2, R3, 0.93318945169448852539, -R2 ;  /* 0x3f6ee5810302e823 */ /* 0x000fe40000010802 */
[----:B------:R-:W0:Y:S02]  /*294d0*/  MUFU.SQRT R20, R20 ;  /* 0x0000001400147308 */ /* 0x000e240000002000 */
[----:B0-----:R-:W-:Y:S01]  /*294e0*/  @P0 FMUL.FTZ R0, R5, R20 ;  /* 0x0000001405000220 */ /* 0x001fe20000410000 */
[----:B------:R-:W-:-:S04]  /*294f0*/  FSETP.NEU.FTZ.AND P0, PT, R31, +INF , PT ;  /* 0x7f8000001f00780b */ /* 0x000fc80003f1d000 */
[----:B------:R-:W-:Y:S02]  /*29500*/  FSEL R0, R0, +INF , P0 ;  /* 0x7f80000000007808 */ /* 0x000fe40000000000 */
        /* <DEDUP_REMOVED lines=10> */
.L_x_8437:
        /* <DEDUP_REMOVED lines=34> */
.L_x_8444:
[----:B------:R-:W-:Y:S05]  /*297d0*/  BSYNC B4 ;  /* 0x0000000000047941 */ /* 0x000fea0003800000 */
.L_x_8443:
        /* <DEDUP_REMOVED lines=21> */
.L_x_8426:
[----:B------:R-:W-:Y:S05]  /*29930*/  BSYNC B3 ;  /* 0x0000000000037941 */ /* 0x000fea0003800000 */
.L_x_8417:
[----:B------:R-:W-:Y:S01]  /*29940*/  FADD.FTZ R0, R29, 0.69314718246459960938 ;  /* 0x3f3172181d007421 */ /* 0x000fe20000010000 */
[----:B------:R-:W-:-:S04]  /*29950*/  LOP3.LUT R28, R3, 0x80000000, R6, 0xb8, !PT ;  /* 0x80000000031c7812 */ /* 0x000fc800078eb806 */
[----:B------:R-:W-:Y:S01]  /*29960*/  LOP3.LUT R29, R0, 0x80000000, R7, 0xb8, !PT ;  /* 0x80000000001d7812 */ /* 0x000fe200078eb807 */
[----:B------:R-:W-:Y:S05]  /*29970*/  BRA `(.L_x_8383) ;  /* 0x000000f000007947 */ /* 0x000fea0003800000 */
.L_x_8384:
        /* <DEDUP_REMOVED lines=15> */
.L_x_8383:
[----:B------:R-:W-:Y:S05]  /*29a70*/  BSYNC B2 ;  /* 0x0000000000027941 */ /* 0x000fea0003800000 */
.L_x_8382:
[----:B------:R-:W-:Y:S01]  /*29a80*/  WARPSYNC 0xffffffff ;  /* 0xffffffff00007948 */ /* 0x000fe20003800000 */
[----:B------:R-:W2:Y:S01]  /*29a90*/  S2R R0, SR_TID.X ;  /* 0x0000000000007919 */ /* 0x000ea20000002100 */
[----:B------:R-:W-:Y:S01]  /*29aa0*/  BSSY B2, `(.L_x_8445) ;  /* 0x00002c0000027945 */ /* 0x000fe20003800000 */
[----:B------:R-:W-:Y:S01]  /*29ab0*/  HFMA2.MMA R26, -RZ, RZ, 0, 0 ;  /* 0x00000000ff1a7435 */ /* 0x000fe200000001ff */
        /* <DEDUP_REMOVED lines=37> */
[----:B------:R-:W-:-:S04]  /*29d10*/  FADD.FTZ R3, R4, -1 ;  /* 0xbf80000004037421 */ /* 0x000fc80000010000 */
[----:B------:R-:W1:Y:S01]  /*29d20*/  MUFU.SQRT R22, R22 ;  /* 0x0000001600167308 */ /* 0x000e620000002000 */
[----:B------:R-:W-:-:S05]  /*29d30*/  FADD.FTZ R23, |R3|, -RZ ;  /* 0x800000ff03177221 */ /* 0x000fca0000010200 */
[CC--:B------:R-:W-:Y:S02]  /*29d40*/  IMNMX R20, R6.reuse, R23.reuse, !PT ;  /* 0x0000001706147217 */ /* 0x0c0fe40007800200 */
[----:B------:R-:W-:-:S04]  /*29d50*/  IMNMX R6, R6, R23, PT ;  /* 0x0000001706067217 */ /* 0x000fc80003800200 */
[----:B------:R-:W-:Y:S01]  /*29d60*/  FSETP.NEU.FTZ.AND P1, PT, R6, RZ, PT ;  /* 0x000000ff0600720b */ /* 0x000fe20003f3d000 */
[----:B-1----:R-:W-:Y:S01]  /*29d70*/  @P0 FMUL.FTZ R2, R22, R21 ;  /* 0x0000001516020220 */ /* 0x002fe20000410000 */
        /* <DEDUP_REMOVED lines=9> */
[----:B------:R-:W1:Y:S02]  /*29e10*/  MUFU.SQRT R22, R22 ;  /* 0x0000001600167308 */ /* 0x000e640000002000 */
[----:B-1----:R-:W-:Y:S01]  /*29e20*/  @P1 FMUL.FTZ R20, R22, R21 ;  /* 0x0000001516141220 */ /* 0x002fe20000410000 */
[----:B------:R-:W-:-:S04]  /*29e30*/  FSETP.NEU.FTZ.AND P1, PT, R6, +INF , PT ;  /* 0x7f8000000600780b */ /* 0x000fc80003f3d000 */
[----:B------:R-:W-:-:S05]  /*29e40*/  FSEL R20, R20, +INF , P1 ;  /* 0x7f80000014147808 */ /* 0x000fca0000800000 */
[----:B------:R-:W-:-:S04]  /*29e50*/  FADD.FTZ R2, R5, R20 ;  /* 0x0000001405027221 */ /* 0x000fc80000010000 */
[----:B------:R-:W-:-:S05]  /*29e60*/  FMUL.FTZ R2, R2, 0.5 ;  /* 0x3f00000002027820 */ /* 0x000fca0000410000 */
[----:B------:R-:W-:-:S04]  /*29e70*/  FMNMX.NAN R27, R2, 1, !PT ;  /* 0x3f800000021b7809 */ /* 0x000fc80007820000 */
[----:B------:R-:W-:-:S13]  /*29e80*/  FSETP.GEU.FTZ.AND P0, PT, R27, 10, PT ;  /* 0x412000001b00780b */ /* 0x000fda0003f1e000 */
[----:B------:R-:W-:-:S06]  /*29e90*/  @P0 FFMA.FTZ R2, R27, R27, -1 ;  /* 0xbf8000001b020423 */ /* 0x000fcc000001001b */
[----:B------:R-:W1:Y:S02]  /*29ea0*/  @P0 MUFU.SQRT R2, R2 ;  /* 0x0000000200020308 */ /* 0x000e640000002000 */
[----:B-1----:R-:W-:-:S06]  /*29eb0*/  @P0 FADD.FTZ R21, R27, R2 ;  /* 0x000000021b150221 */ /* 0x002fcc0000010000 */
[----:B------:R-:W1:Y:S02]  /*29ec0*/  @P0 MUFU.LG2 R21, R21 ;  /* 0x0000001500150308 */ /* 0x000e640000000c00 */
[----:B-1----:R-:W-:Y:S01]  /*29ed0*/  @P0 FMUL.FTZ R6, R21, 0.69314718246459960938 ;  /* 0x3f31721815060820 */ /* 0x002fe20000410000 */
        /* <DEDUP_REMOVED lines=10> */
[----:B------:R-:W1:Y:S08]  /*29f80*/  @!P0 MUFU.SQRT R21, R21 ;  /* 0x0000001500158308 */ /* 0x000e700000002000 */
[----:B-1----:R-:W1:Y:S02]  /*29f90*/  @!P0 MUFU.RCP R6, R21 ;  /* 0x0000001500068308 */ /* 0x002e640000001000 */
[----:B-1----:R-:W-:Y:S01]  /*29fa0*/  @!P0 FMUL.FTZ R6, R6, |R9| ;  /* 0x4000000906068220 */ /* 0x002fe20000410000 */
[----:B------:R-:W-:Y:S05]  /*29fb0*/  @!P0 BRA `(.L_x_8450) ;  /* 0x0000060000008947 */ /* 0x000fea0003800000 */
[----:B------:R-:W-:Y:S01]  /*29fc0*/  FMUL.FTZ R6, R0, R3 ;  /* 0x0000000300067220 */ /* 0x000fe20000410000 */
[----:B------:R-:W-:-:S03]  /*29fd0*/  HFMA2.MMA R23, -RZ, RZ, 1.875, 0 ;  /* 0x3f800000ff177435 */ /* 0x000fc600000001ff */
[----:B------:R-:W1:Y:S02]  /*29fe0*/  MUFU.SQRT R2, R6 ;  /* 0x0000000600027308 */ /* 0x000e640000002000 */
[----:B-1----:R-:W-:-:S04]  /*29ff0*/  FADD.FTZ R2, R3, R2 ;  /* 0x0000000203027221 */ /* 0x002fc80000010000 */
[C---:B------:R-:W-:Y:S01]  /*2a000*/  FADD.FTZ.RZ R21, R2.reuse, 1 ;  /* 0x3f80000002157421 */ /* 0x040fe2000001c000 */
[----:B------:R-:W-:-:S04]  /*2a010*/  ISETP.GE.U32.AND P0, PT, R2, 0x7f800000, PT ;  /* 0x7f8000000200780c */ /* 0x000fc80003f06070 */
[----:B------:R-:W-:-:S04]  /*2a020*/  IADD3 R21, R21, -0x3f400000, RZ ;  /* 0xc0c0000015157810 */ /* 0x000fc80007ffe0ff */
[----:B------:R-:W-:-:S04]  /*2a030*/  LOP3.LUT R21, R21, 0xff800000, RZ, 0xc0, !PT ;  /* 0xff80000015157812 */ /* 0x000fc800078ec0ff */
[----:B------:R-:W-:-:S05]  /*2a040*/  IADD3 R22, -R21, 0x40800000, RZ ;  /* 0x4080000015167810 */ /* 0x000fca0007ffe1ff */
[----:B------:R-:W-:Y:S01]  /*2a050*/  FFMA.FTZ R23, R22, 0.25, -R23 ;  /* 0x3e80000016177823 */ /* 0x000fe20000010817 */
[----:B------:R-:W-:Y:S02]  /*2a060*/  IADD3 R22, R2, -R21, RZ ;  /* 0x8000001502167210 */ /* 0x000fe40007ffe0ff */
[----:B------:R-:W1:Y:S03]  /*2a070*/  I2F R21, R21 ;  /* 0x0000001500157306 */ /* 0x000e660000201400 */
[----:B------:R-:W-:Y:S01]  /*2a080*/  FADD.FTZ R22, R22, R23 ;  /* 0x0000001716167221 */ /* 0x000fe20000010000 */
[----:B------:R-:W-:-:S05]  /*2a090*/  MOV R23, 0x3d39bf78 ;  /* 0x3d39bf7800177802 */ /* 0x000fca0000000f00 */
[----:B------:R-:W-:-:S04]  /*2a0a0*/  FFMA.FTZ R23, R22, -R23, 0.10546888411045074463 ;  /* 0x3dd8001216177423 */ /* 0x000fc80000010817 */
[C---:B------:R-:W-:Y:S02]  /*2a0b0*/  FFMA.FTZ R23, R22.reuse, R23, -0.13229703903198242188 ;  /* 0xbe0778e016177423 */ /* 0x040fe40000010017 */
[----:B-1----:R-:W-:Y:S02]  /*2a0c0*/  FMUL.FTZ R6, R21, 1.1920928955078125e-07 ;  /* 0x3400000015067820 */ /* 0x002fe40000410000 */
        /* <DEDUP_REMOVED lines=16> */
.L_x_8452:
[----:B------:R-:W-:Y:S01]  /*2a1d0*/  FSETP.GEU.FTZ.AND P0, PT, R0, RZ, PT ;  /* 0x000000ff0000720b */ /* 0x000fe20003f1e000 */
[----:B------:R-:W-:-:S12]  /*2a1e0*/  BSSY B1, `(.L_x_8453) ;  /* 0x000000b000017945 */ /* 0x000fd80003800000 */
[----:B------:R-:W-:Y:S05]  /*2a1f0*/  @!P0 BRA `(.L_x_8454) ;  /* 0x0000007000008947 */ /* 0x000fea0003800000 */
[----:B------:R-:W-:-:S13]  /*2a200*/  FSETP.NEU.FTZ.AND P0, PT, R0, RZ, PT ;  /* 0x000000ff0000720b */ /* 0x000fda0003f1d000 */
[----:B------:R-:W-:Y:S02]  /*2a210*/  @P0 FADD.FTZ R6, R0, R5 ;  /* 0x0000000500060221 */ /* 0x000fe40000010000 */
[C---:B------:R-:W-:Y:S02]  /*2a220*/  @P0 FMUL.FTZ R2, R9.reuse, R9 ;  /* 0x0000000909020220 */ /* 0x040fe40000410000 */
[----:B------:R-:W1:Y:S02]  /*2a230*/  @P0 MUFU.RCP R21, R6 ;  /* 0x0000000600150308 */ /* 0x000e640000001000 */
[----:B-1----:R-:W-:Y:S02]  /*2a240*/  @P0 FMUL.FTZ.D2 R2, R2, R21 ;  /* 0x0000001502020220 */ /* 0x002fe40000310000 */
[----:B------:R-:W-:Y:S01]  /*2a250*/  @!P0 FMUL.FTZ R2, |R9|, 0.5 ;  /* 0x3f00000009028820 */ /* 0x000fe20000410200 */
[----:B------:R-:W-:Y:S05]  /*2a260*/  BRA `(.L_x_8455) ;  /* 0x0000002000007947 */ /* 0x000fea0003800000 */
.L_x_8454:
[----:B------:R-:W-:-:S04]  /*2a270*/  FADD.FTZ R2, -R0, R5 ;  /* 0x0000000500027221 */ /* 0x000fc80000010100 */
[----:B------:R-:W-:Y:S02]  /*2a280*/  FMUL.FTZ R2, R2, 0.5 ;  /* 0x3f00000002027820 */ /* 0x000fe40000410000 */
.L_x_8455:
[----:B------:R-:W-:Y:S05]  /*2a290*/  BSYNC B1 ;  /* 0x0000000000017941 */ /* 0x000fea0003800000 */
.L_x_8453:
[----:B------:R-:W-:Y:S01]  /*2a2a0*/  FADD.FTZ R21, -R4, 1 ;  /* 0x3f80000004157421 */ /* 0x000fe20000010100 */
[----:B------:R-:W-:Y:S04]  /*2a2b0*/  BSSY B1, `(.L_x_8456) ;  /* 0x000000c000017945 */ /* 0x000fe80003800000 */
[----:B------:R-:W-:-:S13]  /*2a2c0*/  FSETP.GEU.FTZ.AND P0, PT, R21, RZ, PT ;  /* 0x000000ff1500720b */ /* 0x000fda0003f1e000 */
[----:B------:R-:W-:Y:S05]  /*2a2d0*/  @!P0 BRA `(.L_x_8457) ;  /* 0x0000007000008947 */ /* 0x000fea0003800000 */
[----:B------:R-:W-:-:S13]  /*2a2e0*/  FSETP.NEU.FTZ.AND P0, PT, R21, RZ, PT ;  /* 0x000000ff1500720b */ /* 0x000fda0003f1d000 */
[----:B------:R-:W-:Y:S02]  /*2a2f0*/  @P0 FADD.FTZ R6, R20, R21 ;  /* 0x0000001514060221 */ /* 0x000fe40000010000 */
[----:B------:R-:W-:-:S04]  /*2a300*/  @P0 FMUL.FTZ R21, R9, R9 ;  /* 0x0000000909150220 */ /* 0x000fc80000410000 */
[----:B------:R-:W1:Y:S02]  /*2a310*/  @P0 MUFU.RCP R6, R6 ;  /* 0x0000000600060308 */ /* 0x000e640000001000 */
[----:B-1----:R-:W-:Y:S02]  /*2a320*/  @P0 FMUL.FTZ.D2 R21, R21, R6 ;  /* 0x0000000615150220 */ /* 0x002fe40000310000 */
[----:B------:R-:W-:Y:S01]  /*2a330*/  @!P0 FMUL.FTZ R21, |R9|, 0.5 ;  /* 0x3f00000009158820 */ /* 0x000fe20000410200 */
[----:B------:R-:W-:Y:S05]  /*2a340*/  BRA `(.L_x_8458) ;  /* 0x0000002000007947 */ /* 0x000fea0003800000 */
.L_x_8457:
[----:B------:R-:W-:-:S04]  /*2a350*/  FADD.FTZ R6, R20, -R21 ;  /* 0x8000001514067221 */ /* 0x000fc80000010000 */
[----:B------:R-:W-:Y:S02]  /*2a360*/  FMUL.FTZ R21, R6, 0.5 ;  /* 0x3f00000006157820 */ /* 0x000fe40000410000 */
.L_x_8458:
[----:B------:R-:W-:Y:S05]  /*2a370*/  BSYNC B1 ;  /* 0x0000000000017941 */ /* 0x000fea0003800000 */
.L_x_8456:
[----:B------:R-:W-:Y:S01]  /*2a380*/  FADD.FTZ R21, R21, R2 ;  /* 0x0000000215157221 */ /* 0x000fe20000010000 */
[----:B------:R-:W-:Y:S01]  /*2a390*/  HFMA2.MMA R23, -RZ, RZ, 1.875, 0 ;  /* 0x3f800000ff177435 */ /* 0x000fe200000001ff */
[----:B------:R-:W-:-:S04]  /*2a3a0*/  FADD.FTZ R2, R27, 1 ;  /* 0x3f8000001b027421 */ /* 0x000fc80000010000 */
[----:B------:R-:W-:-:S04]  /*2a3b0*/  FMUL.FTZ R6, R2, R21 ;  /* 0x0000001502067220 */ /* 0x000fc80000410000 */
        /* <DEDUP_REMOVED lines=31> */
.L_x_8451:
[----:B------:R1:W2:Y:S02]  /*2a5b0*/  MUFU.SQRT R6, R7 ;  /* 0x0000000700067308 */ /* 0x0002a40000002000 */
.L_x_8450:
[----:B------:R-:W-:Y:S05]  /*2a5c0*/  BSYNC B0 ;  /* 0x0000000000007941 */ /* 0x000fea0003800000 */
.L_x_8449:
[----:B------:R-:W-:Y:S01]  /*2a5d0*/  FSETP.GEU.FTZ.AND P0, PT, R4, 4.336808689942017736e-19, PT ;  /* 0x210000000400780b */ /* 0x000fe20003f1e000 */
[----:B------:R-:W-:Y:S01]  /*2a5e0*/  BSSY B3, `(.L_x_8459) ;  /* 0x0000092000037945 */ /* 0x000fe20003800000 */
[----:B------:R-:W-:Y:S11]  /*2a5f0*/  BSSY B0, `(.L_x_8460) ;  /* 0x000005d000007945 */ /* 0x000ff60003800000 */
[----:B------:R-:W-:Y:S05]  /*2a600*/  @!P0 BRA `(.L_x_8461) ;  /* 0x0000059000008947 */ /* 0x000fea0003800000 */
[----:B------:R-:W3:Y:S02]  /*2a610*/  MUFU.RCP R21, R27 ;  /* 0x0000001b00157308 */ /* 0x000ee40000001000 */
[----:B---3--:R-:W-:-:S05]  /*2a620*/  FMUL.FTZ R2, R4, R21 ;  /* 0x0000001504027220 */ /* 0x008fca0000410000 */
        /* <DEDUP_REMOVED lines=8> */
[----:B------:R-:W3:Y:S02]  /*2a6b0*/  MUFU.RSQ R4, R3 ;  /* 0x0000000300047308 */ /* 0x000ee40000001400 */
[----:B---3--:R-:W-:Y:S01]  /*2a6c0*/  FMUL.FTZ R5, R3, R4 ;  /* 0x0000000403057220 */ /* 0x008fe20000410000 */
        /* <DEDUP_REMOVED lines=19> */
.L_x_8462:
        /* <DEDUP_REMOVED lines=13> */
[----:B------:R-:W3:Y:S02]  /*2a8d0*/  @P0 MUFU.RCP R5, R5 ;  /* 0x0000000500050308 */ /* 0x000ee40000001000 */
[----:B---3--:R-:W-:Y:S02]  /*2a8e0*/  @P0 FMUL.FTZ.D2 R0, R0, R5 ;  /* 0x0000000500000220 */ /* 0x008fe40000310000 */
[----:B------:R-:W-:Y:S01]  /*2a8f0*/  @!P0 FMUL.FTZ R0, |R9|, 0.5 ;  /* 0x3f00000009008820 */ /* 0x000fe20000410200 */
[----:B------:R-:W-:Y:S05]  /*2a900*/  BRA `(.L_x_8469) ;  /* 0x0000002000007947 */ /* 0x000fea0003800000 */
.L_x_8468:
[----:B------:R-:W-:-:S04]  /*2a910*/  FADD.FTZ R0, -R0, R5 ;  /* 0x0000000500007221 */ /* 0x000fc80000010100 */
[----:B------:R-:W-:Y:S02]  /*2a920*/  FMUL.FTZ R0, R0, 0.5 ;  /* 0x3f00000000007820 */ /* 0x000fe40000410000 */
.L_x_8469:
[----:B------:R-:W-:Y:S05]  /*2a930*/  BSYNC B4 ;  /* 0x0000000000047941 */ /* 0x000fea0003800000 */
.L_x_8467:
        /* <DEDUP_REMOVED lines=10> */
.L_x_8471:
[----:B------:R-:W-:-:S04]  /*2a9e0*/  FADD.FTZ R3, -R3, R20 ;  /* 0x0000001403037221 */ /* 0x000fc80000010100 */
[----:B------:R-:W-:Y:S02]  /*2a9f0*/  FMUL.FTZ R3, R3, 0.5 ;  /* 0x3f00000003037820 */ /* 0x000fe40000410000 */
.L_x_8472:
[----:B------:R-:W-:Y:S05]  /*2aa00*/  BSYNC B4 ;  /* 0x0000000000047941 */ /* 0x000fea0003800000 */
.L_x_8470:
[----:B------:R-:W-:Y:S02]  /*2aa10*/  FADD.FTZ R0, R3, R0 ;  /* 0x0000000003007221 */ /* 0x000fe40000010000 */
[----:B------:R-:W-:-:S04]  /*2aa20*/  FADD.FTZ R27, R4, R27 ;  /* 0x0000001b041b7221 */ /* 0x000fc80000010000 */
[----:B------:R-:W-:-:S06]  /*2aa30*/  FMUL.FTZ R27, R27, R0 ;  /* 0x000000001b1b7220 */ /* 0x000fcc0000410000 */
[----:B------:R-:W3:Y:S01]  /*2aa40*/  MUFU.SQRT R27, R27 ;  /* 0x0000001b001b7308 */ /* 0x000ee20000002000 */
[----:B------:R-:W-:Y:S05]  /*2aa50*/  BRA `(.L_x_8473) ;  /* 0x0000012000007947 */ /* 0x000fea0003800000 */
.L_x_8466:
[----:B------:R-:W-:-:S13]  /*2aa60*/  FSETP.GT.FTZ.AND P0, PT, R4, 1, PT ;  /* 0x3f8000000400780b */ /* 0x000fda0003f14000 */
[----:B------:R-:W-:Y:S02]  /*2aa70*/  @P0 FMUL.FTZ R5, R0, R3 ;  /* 0x0000000300050220 */ /* 0x000fe40000410000 */
[----:B------:R-:W-:-:S04]  /*2aa80*/  @!P0 FADD.FTZ R3, -R4, 1 ;  /* 0x3f80000004038421 */ /* 0x000fc80000010100 */
[----:B------:R-:W3:Y:S01]  /*2aa90*/  @P0 MUFU.SQRT R5, R5 ;  /* 0x0000000500050308 */ /* 0x000ee20000002000 */
[----:B------:R-:W-:Y:S02]  /*2aaa0*/  @!P0 FMUL.FTZ R2, R0, R3 ;  /* 0x0000000300028220 */ /* 0x000fe40000410000 */
[----:B------:R-:W-:-:S04]  /*2aab0*/  @P0 FMUL.FTZ R3, |R9|, 2.81474976710656000000e+14 ;  /* 0x5780000009030820 */ /* 0x000fc80000410200 */
[----:B------:R-:W-:Y:S01]  /*2aac0*/  @P0 FMUL.FTZ R3, R4, R3 ;  /* 0x0000000304030220 */ /* 0x000fe20000410000 */
[----:B------:R-:W-:Y:S01]  /*2aad0*/  @!P0 MUFU.SQRT R27, R2 ;  /* 0x00000002001b8308 */ /* 0x000fe20000002000 */
[----:B------:R-:W-:-:S07]  /*2aae0*/  @P0 FMUL.FTZ R4, R4, 2.81474976710656000000e+14 ;  /* 0x5780000004040820 */ /* 0x000fce0000410000 */
[----:B---3--:R-:W3:Y:S02]  /*2aaf0*/  @P0 MUFU.RCP R0, R5 ;  /* 0x0000000500000308 */ /* 0x008ee40000001000 */
[----:B---3--:R-:W-:Y:S01]  /*2ab00*/  @P0 FMUL.FTZ R27, R3, R0 ;  /* 0x00000000031b0220 */ /* 0x008fe20000410000 */
[----:B------:R-:W-:Y:S05]  /*2ab10*/  BRA `(.L_x_8473) ;  /* 0x0000006000007947 */ /* 0x000fea0003800000 */
.L_x_8465:
[----:B------:R-:W-:Y:S01]  /*2ab20*/  FADD.FTZ R0, R27, 1 ;  /* 0x3f8000001b007421 */ /* 0x000fe20000010000 */
[----:B-1----:R-:W-:Y:S01]  /*2ab30*/  MUFU.SQRT R7, R7 ;  /* 0x0000000700077308 */ /* 0x002fe20000002000 */
[----:B------:R-:W-:Y:S02]  /*2ab40*/  MOV R4, 0x3f800000 ;  /* 0x3f80000000047802 */ /* 0x000fe40000000f00 */
[----:B------:R-:W-:-:S06]  /*2ab50*/  FMUL.FTZ R0, R0, 0.5 ;  /* 0x3f00000000007820 */ /* 0x000fcc0000410000 */
[----:B------:R-:W1:Y:S02]  /*2ab60*/  MUFU.SQRT R0, R0 ;  /* 0x0000000000007308 */ /* 0x000e640000002000 */
[----:B-1----:R-:W-:-:S06]  /*2ab70*/  FMUL.FTZ R27, R7, R0 ;  /* 0x00000000071b7220 */ /* 0x002fcc0000410000 */
.L_x_8473:
[----:B------:R-:W-:Y:S05]  /*2ab80*/  BSYNC B1 ;  /* 0x0000000000017941 */ /* 0x000fea0003800000 */
.L_x_8464:
[----:B------:R-:W-:Y:S05]  /*2ab90*/  BRA `(.L_x_8474) ;  /* 0x0000002000007947 */ /* 0x000fea0003800000 */
.L_x_8461:
[----:B------:R-:W-:Y:S02]  /*2aba0*/  FMUL.FTZ R27, R27, 16777216 ;  /* 0x4b8000001b1b7820 */ /* 0x000fe40000410000 */
[----:B------:R-:W-:Y:S02]  /*2abb0*/  FMUL.FTZ R4, R4, 16777216 ;  /* 0x4b80000004047820 */ /* 0x000fe40000410000 */
.L_x_8474:
[----:B------:R-:W-:Y:S05]  /*2abc0*/  BSYNC B0 ;  /* 0x0000000000007941 */ /* 0x000fea0003800000 */
.L_x_8460:
[C---:B------:R-:W-:Y:S01]  /*2abd0*/  FADD.FTZ R0, |R4|.reuse, -RZ ;  /* 0x800000ff04007221 */ /* 0x040fe20000010200 */
[----:B---3--:R-:W-:Y:S01]  /*2abe0*/  FSETP.GT.FTZ.AND P6, PT, |R4|, |R27|, PT ;  /* 0x4000001b0400720b */ /* 0x008fe20003fd4200 */
[----:B------:R-:W-:Y:S01]  /*2abf0*/  FADD.FTZ R3, |R27|, -RZ ;  /* 0x800000ff1b037221 */ /* 0x000fe20000010200 */
[----:B------:R-:W-:Y:S04]  /*2ac00*/  BSSY B4, `(.L_x_8475) ;  /* 0x000000e000047945 */ /* 0x000fe80003800000 */
[----:B-1----:R-:W-:-:S02]  /*2ac10*/  FSEL R7, R0, R3, P6 ;  /* 0x0000000300077208 */ /* 0x002fc40003000000 */
[----:B------:R-:W-:Y:S02]  /*2ac20*/  FSEL R22, R3, R0, P6 ;  /* 0x0000000003167208 */ /* 0x000fe40003000000 */
[----:B------:R-:W1:Y:S08]  /*2ac30*/  MUFU.RCP R2, R7 ;  /* 0x0000000700027308 */ /* 0x000e700000001000 */
[----:B------:R-:W3:Y:S01]  /*2ac40*/  FCHK P0, R22, R7 ;  /* 0x0000000716007302 */ /* 0x000ee20000000000 */
[----:B-1----:R-:W-:-:S04]  /*2ac50*/  FFMA R5, -R7, R2, 1 ;  /* 0x3f80000007057423 */ /* 0x002fc80000000102 */
[----:B------:R-:W-:-:S04]  /*2ac60*/  FFMA R5, R2, R5, R2 ;  /* 0x0000000502057223 */ /* 0x000fc80000000002 */
[----:B------:R-:W-:-:S04]  /*2ac70*/  FFMA R0, R22, R5, RZ ;  /* 0x0000000516007223 */ /* 0x000fc800000000ff */
[----:B------:R-:W-:-:S04]  /*2ac80*/  FFMA R2, -R7, R0, R22 ;  /* 0x0000000007027223 */ /* 0x000fc80000000116 */
[----:B------:R-:W-:Y:S01]  /*2ac90*/  FFMA R2, R5, R2, R0 ;  /* 0x0000000205027223 */ /* 0x000fe20000000000 */
[----:B---3--:R-:W-:Y:S05]  /*2aca0*/  @!P0 BRA `(.L_x_8476) ;  /* 0x0000003000008947 */ /* 0x008fea0003800000 */
[----:B------:R-:W-:Y:S02]  /*2acb0*/  MOV R3, R7 ;  /* 0x0000000700037202 */ /* 0x000fe40000000f00 */
[----:B------:R-:W-:Y:S02]  /*2acc0*/  MOV R0, 0x2ace0 ;  /* 0x0002ace000007802 */ /* 0x000fe40000000f00 */
[----:B0-2---:R-:W-:Y:S05]  /*2acd0*/  CALL.REL.NOINC `($__internal_10_$__cuda_sm3x_div_rn_ftz_f32_slowpath) ;  /* 0x00001db000007944 */ /* 0x005fea0003c00000 */
.L_x_8476:
[----:B------:R-:W-:Y:S05]  /*2ace0*/  BSYNC B4 ;  /* 0x0000000000047941 */ /* 0x000fea0003800000 */
.L_x_8475:
        /* <DEDUP_REMOVED lines=18> */
.L_x_8478:
[----:B------:R-:W-:Y:S02]  /*2ae10*/  ISETP.GE.AND P0, PT, R27, RZ, PT ;  /* 0x000000ff1b00720c */ /* 0x000fe40003f06270 */
[----:B------:R-:W-:-:S11]  /*2ae20*/  MOV R3, 0x3fd774eb ;  /* 0x3fd774eb00037802 */ /* 0x000fd60000000f00 */
[----:B------:R-:W-:-:S04]  /*2ae30*/  @P0 FFMA.FTZ R2, R3, 0.93318945169448852539, -R2 ;  /* 0x3f6ee58103020823 */ /* 0x000fc80000010802 */
[----:B------:R-:W-:Y:S02]  /*2ae40*/  @!P0 FFMA.FTZ R2, R3, 0.93318945169448852539, R2 ;  /* 0x3f6ee58103028823 */ /* 0x000fe40000010002 */
.L_x_8479:
[----:B------:R-:W-:Y:S05]  /*2ae50*/  BSYNC B0 ;  /* 0x0000000000007941 */ /* 0x000fea0003800000 */
.L_x_8477:
        /* <DEDUP_REMOVED lines=10> */
.L_x_8463:
[----:B------:R-:W-:Y:S05]  /*2af00*/  BSYNC B3 ;  /* 0x0000000000037941 */ /* 0x000fea0003800000 */
.L_x_8459:
[----:B------:R-:W-:Y:S02]  /*2af10*/  LOP3.LUT R26, R5, 0x80000000, R8, 0xb8, !PT ;  /* 0x80000000051a7812 */ /* 0x000fe400078eb808 */
[----:B--2---:R-:W-:Y:S01]  /*2af20*/  LOP3.LUT R27, R6, 0x80000000, R9, 0xb8, !PT ;  /* 0x80000000061b7812 */ /* 0x004fe200078eb809 */
[----:B------:R-:W-:Y:S05]  /*2af30*/  BRA `(.L_x_8446) ;  /* 0x0000176000007947 */ /* 0x000fea0003800000 */
.L_x_8448:
        /* <DEDUP_REMOVED lines=29> */
[----:B0-----:R-:W-:Y:S05]  /*2b110*/  CALL.REL.NOINC `($__internal_10_$__cuda_sm3x_div_rn_ftz_f32_slowpath) ;  /* 0x0000197000007944 */ /* 0x001fea0003c00000 */
.L_x_8485:
[----:B------:R-:W-:Y:S05]  /*2b120*/  BSYNC B4 ;  /* 0x0000000000047941 */ /* 0x000fea0003800000 */
.L_x_8484:
        /* <DEDUP_REMOVED lines=18> */
.L_x_8487:
[----:B------:R-:W-:Y:S02]  /*2b250*/  ISETP.GE.AND P0, PT, R27, RZ, PT ;  /* 0x000000ff1b00720c */ /* 0x000fe40003f06270 */
[----:B------:R-:W-:-:S11]  /*2b260*/  MOV R3, 0x3fd774eb ;  /* 0x3fd774eb00037802 */ /* 0x000fd60000000f00 */
[----:B------:R-:W-:-:S04]  /*2b270*/  @P0 FFMA.FTZ R2, R3, 0.93318945169448852539, -R2 ;  /* 0x3f6ee58103020823 */ /* 0x000fc80000010802 */
[----:B------:R-:W-:Y:S02]  /*2b280*/  @!P0 FFMA.FTZ R2, R3, 0.93318945169448852539, R2 ;  /* 0x3f6ee58103028823 */ /* 0x000fe40000010002 */
.L_x_8488:
[----:B------:R-:W-:Y:S05]  /*2b290*/  BSYNC B0 ;  /* 0x0000000000007941 */ /* 0x000fea0003800000 */
.L_x_8486:
        /* <DEDUP_REMOVED lines=13> */
.L_x_8483:
        /* <DEDUP_REMOVED lines=11> */
[----:B0-----:R-:W-:Y:S05]  /*2b420*/  CALL.REL.NOINC `($__internal_10_$__cuda_sm3x_div_rn_ftz_f32_slowpath) ;  /* 0x0000166000007944 */ /* 0x001fea0003c00000 */
.L_x_8491:
[----:B------:R-:W-:Y:S05]  /*2b430*/  BSYNC B4 ;  /* 0x0000000000047941 */ /* 0x000fea0003800000 */
.L_x_8490:
        /* <DEDUP_REMOVED lines=18> */
.L_x_8493:
[----:B------:R-:W-:Y:S02]  /*2b560*/  ISETP.GE.AND P0, PT, R27, RZ, PT ;  /* 0x000000ff1b00720c */ /* 0x000fe40003f06270 */
[----:B------:R-:W-:-:S11]  /*2b570*/  MOV R3, 0x3fd774eb ;  /* 0x3fd774eb00037802 */ /* 0x000fd60000000f00 */
[----:B------:R-:W-:-:S04]  /*2b580*/  @P0 FFMA.FTZ R2, R3, 0.93318945169448852539, -R2 ;  /* 0x3f6ee58103020823 */ /* 0x000fc80000010802 */
[----:B------:R-:W-:Y:S02]  /*2b590*/  @!P0 FFMA.FTZ R2, R3, 0.93318945169448852539, R2 ;  /* 0x3f6ee58103028823 */ /* 0x000fe40000010002 */
.L_x_8494:
[----:B------:R-:W-:Y:S05]  /*2b5a0*/  BSYNC B0 ;  /* 0x0000000000007941 */ /* 0x000fea0003800000 */
.L_x_8492:
        /* <DEDUP_REMOVED lines=27> */
.L_x_8482:
        /* <DEDUP_REMOVED lines=32> */
[----:B0-----:R-:W-:Y:S05]  /*2b960*/  CALL.REL.NOINC `($__internal_10_$__cuda_sm3x_div_rn_ftz_f32_slowpath) ;  /* 0x0000112000007944 */ /* 0x001fea0003c00000 */
[----:B0-----:R-:W-:Y:S02]  /*2b970*/  MOV R0, R2 ;  /* 0x0000000200007202 */ /* 0x001fe40000000f00 */
.L_x_8496:
[----:B------:R-:W-:Y:S05]  /*2b980*/  BSYNC B4 ;  /* 0x0000000000047941 */ /* 0x000fea0003800000 */
.L_x_8495:
        /* <DEDUP_REMOVED lines=18> */
.L_x_8498:
[----:B------:R-:W-:Y:S02]  /*2bab0*/  ISETP.GE.AND P0, PT, R27, RZ, PT ;  /* 0x000000ff1b00720c */ /* 0x000fe40003f06270 */
[----:B------:R-:W-:-:S11]  /*2bac0*/  MOV R3, 0x3fd774eb ;  /* 0x3fd774eb00037802 */ /* 0x000fd60000000f00 */
[----:B------:R-:W-:-:S04]  /*2bad0*/  @P0 FFMA.FTZ R0, R3, 0.93318945169448852539, -R0 ;  /* 0x3f6ee58103000823 */ /* 0x000fc80000010800 */
[----:B------:R-:W-:Y:S02]  /*2bae0*/  @!P0 FFMA.FTZ R0, R3, 0.93318945169448852539, R0 ;  /* 0x3f6ee58103008823 */ /* 0x000fe40000010000 */
.L_x_8499:
[----:B------:R-:W-:Y:S05]  /*2baf0*/  BSYNC B0 ;  /* 0x0000000000007941 */ /* 0x000fea0003800000 */
.L_x_8497:
        /* <DEDUP_REMOVED lines=11> */
.L_x_8481:
        /* <DEDUP_REMOVED lines=23> */
.L_x_8503:
[----:B------:R-:W-:Y:S05]  /*2bd20*/  BSYNC B4 ;  /* 0x0000000000047941 */ /* 0x000fea0003800000 */
.L_x_8502:
        /* <DEDUP_REMOVED lines=24> */
.L_x_8501:
        /* <DEDUP_REMOVED lines=12> */
.L_x_8505:
[----:B------:R-:W-:Y:S05]  /*2bf70*/  BSYNC B4 ;  /* 0x0000000000047941 */ /* 0x000fea0003800000 */
.L_x_8504:
        /* <DEDUP_REMOVED lines=38> */
.L_x_8500:
        /* <DEDUP_REMOVED lines=34> */
.L_x_8507:
[----:B------:R-:W-:Y:S05]  /*2c400*/  BSYNC B4 ;  /* 0x0000000000047941 */ /* 0x000fea0003800000 */
.L_x_8506:
        /* <DEDUP_REMOVED lines=21> */
.L_x_8489:
[----:B------:R-:W-:Y:S05]  /*2c560*/  BSYNC B3 ;  /* 0x0000000000037941 */ /* 0x000fea0003800000 */
.L_x_8480:
[----:B------:R-:W-:Y:S01]  /*2c570*/  FADD.FTZ R0, R7, 0.69314718246459960938 ;  /* 0x3f31721807007421 */ /* 0x000fe20000010000 */
[----:B------:R-:W-:-:S04]  /*2c580*/  LOP3.LUT R26, R3, 0x80000000, R8, 0xb8, !PT ;  /* 0x80000000031a7812 */ /* 0x000fc800078eb808 */
[----:B------:R-:W-:Y:S01]  /*2c590*/  LOP3.LUT R27, R0, 0x80000000, R9, 0xb8, !PT ;  /* 0x80000000001b7812 */ /* 0x000fe200078eb809 */
[----:B------:R-:W-:Y:S05]  /*2c5a0*/  BRA `(.L_x_8446) ;  /* 0x000000f000007947 */ /* 0x000fea0003800000 */
.L_x_8447:
        /* <DEDUP_REMOVED lines=15> */
.L_x_8446:
[----:B------:R-:W-:Y:S05]  /*2c6a0*/  BSYNC B2 ;  /* 0x0000000000027941 */ /* 0x000fea0003800000 */
.L_x_8445:
[----:B------:R-:W-:Y:S01]  /*2c6b0*/  WARPSYNC 0xffffffff ;  /* 0xffffffff00007948 */ /* 0x000fe20003800000 */
[----:B------:R-:W2:Y:S01]  /*2c6c0*/  S2R R0, SR_TID.X ;  /* 0x0000000000007919 */ /* 0x000ea20000002100 */
[----:B------:R-:W-:Y:S01]  /*2c6d0*/  BSSY B0, `(.L_x_8508) ;  /* 0x0000033000007945 */ /* 0x000fe20003800000 */
[----:B------:R-:W-:Y:S01]  /*2c6e0*/  BSSY B1, `(.L_x_8509) ;  /* 0x000002b000017945 */ /* 0x000fe20003800000 */
[----:B--2---:R-:W-:-:S13]  /*2c6f0*/  ISETP.GE.AND P0, PT, R0, UR4, PT ;  /* 0x0000000400007c0c */ /* 0x004fda000bf06270 */
[C---:B-1----:R-:W-:Y:S02]  /*2c700*/  @!P0 IADD3 R2, R0.reuse, UR6, RZ ;  /* 0x0000000600028c10 */ /* 0x042fe4000fffe0ff */
[----:B------:R-:W-:Y:S02]  /*2c710*/  @!P0 MOV R3, 0x8 ;  /* 0x0000000800038802 */ /* 0x000fe40000000f00 */
[----:B------:R-:W-:-:S03]  /*2c720*/  @!P0 IADD3 R0, R0, 0x80, RZ ;  /* 0x0000008000008810 */ /* 0x000fc60007ffe0ff */
[----:B------:R-:W-:-:S05]  /*2c730*/  @!P0 IMAD.WIDE.U32 R2, R2, R3, c[0x0][0x168] ;  /* 0x00005a0002028625 */ /* 0x000fca00078e0003 */
[----:B------:R1:W-:Y:S01]  /*2c740*/  @!P0 STG.E.64 [R2.64], R10 ;  /* 0x0000000a02008986 */ /* 0x0003e2000c101b08 */
[----:B------:R-:W-:-:S13]  /*2c750*/  ISETP.GE.AND P0, PT, R0, UR4, PT ;  /* 0x0000000400007c0c */ /* 0x000fda000bf06270 */
[----:B------:R-:W-:Y:S05]  /*2c760*/  @P0 BRA `(.L_x_8510) ;  /* 0x000000c000000947 */ /* 0x000fea0003800000 */
[----:B-1----:R-:W-:Y:S01]  /*2c770*/  HFMA2.MMA R3, -RZ, RZ, 0, 4.76837158203125e-07 ;  /* 0x00000008ff037435 */ /* 0x002fe200000001ff */
[C---:B------:R-:W-:Y:S02]  /*2c780*/  IADD3 R2, R0.reuse, UR6, RZ ;  /* 0x0000000600027c10 */ /* 0x040fe4000fffe0ff */
[----:B------:R-:W-:-:S04]  /*2c790*/  IADD3 R0, R0, 0x80, RZ ;  /* 0x0000008000007810 */ /* 0x000fc80007ffe0ff */
[----:B------:R-:W-:-:S03]  /*2c7a0*/  ISETP.GE.AND P0, PT, R0, UR4, PT ;  /* 0x0000000400007c0c */ /* 0x000fc6000bf06270 */
[----:B------:R-:W-:-:S05]  /*2c7b0*/  IMAD.WIDE.U32 R2, R2, R3, c[0x0][0x168] ;  /* 0x00005a0002027625 */ /* 0x000fca00078e0003 */
[----:B------:R1:W-:Y:S05]  /*2c7c0*/  STG.E.64 [R2.64], R12 ;  /* 0x0000000c02007986 */ /* 0x0003ea000c101b08 */
[----:B------:R-:W-:Y:S05]  /*2c7d0*/  @P0 BRA `(.L_x_8511) ;  /* 0x000000c000000947 */ /* 0x000fea0003800000 */
[C---:B-1----:R-:W-:Y:S02]  /*2c7e0*/  IADD3 R2, R0.reuse, UR6, RZ ;  /* 0x0000000600027c10 */ /* 0x042fe4000fffe0ff */
[----:B------:R-:W-:Y:S02]  /*2c7f0*/  MOV R3, 0x8 ;  /* 0x0000000800037802 */ /* 0x000fe40000000f00 */
[----:B------:R-:W-:-:S03]  /*2c800*/  IADD3 R0, R0, 0x80, RZ ;  /* 0x0000008000007810 */ /* 0x000fc60007ffe0ff */
[----:B------:R-:W-:-:S05]  /*2c810*/  IMAD.WIDE.U32 R2, R2, R3, c[0x0][0x168] ;  /* 0x00005a0002027625 */ /* 0x000fca00078e0003 */
[----:B------:R1:W-:Y:S02]  /*2c820*/  STG.E.64 [R2.64], R14 ;  /* 0x0000000e02007986 */ /* 0x0003e4000c101b08 */
.L_x_8510:
[----:B-1----:R-:W-:-:S13]  /*2c830*/  ISETP.GE.AND P0, PT, R0, UR4, PT ;  /* 0x0000000400007c0c */ /* 0x002fda000bf06270 */
[----:B------:R-:W-:Y:S05]  /*2c840*/  @P0 BRA `(.L_x_8512) ;  /* 0x000000c000000947 */ /* 0x000fea0003800000 */
[C---:B------:R-:W-:Y:S02]  /*2c850*/  IADD3 R2, R0.reuse, UR6, RZ ;  /* 0x0000000600027c10 */ /* 0x040fe4000fffe0ff */
[----:B------:R-:W-:Y:S02]  /*2c860*/  MOV R3, 0x8 ;  /* 0x0000000800037802 */ /* 0x000fe40000000f00 */
[----:B------:R-:W-:-:S03]  /*2c870*/  IADD3 R0, R0, 0x80, RZ ;  /* 0x0000008000007810 */ /* 0x000fc60007ffe0ff */
[----:B------:R-:W-:-:S05]  /*2c880*/  IMAD.WIDE.U32 R2, R2, R3, c[0x0][0x168] ;  /* 0x00005a0002027625 */ /* 0x000fca00078e0003 */
[----:B------:R1:W-:Y:S02]  /*2c890*/  STG.E.64 [R2.64], R16 ;  /* 0x0000001002007986 */ /* 0x0003e4000c101b08 */
.L_x_8511:
[----:B------:R-:W-:-:S13]  /*2c8a0*/  ISETP.GE.AND P0, PT, R0, UR4, PT ;  /* 0x0000000400007c0c */ /* 0x000fda000bf06270 */
[----:B------:R-:W-:Y:S05]  /*2c8b0*/  @P0 BRA `(.L_x_8513) ;  /* 0x000000d000000947 */ /* 0x000fea0003800000 */
[----:B-1----:R-:W-:Y:S01]  /*2c8c0*/  HFMA2.MMA R3, -RZ, RZ, 0, 4.76837158203125e-07 ;  /* 0x00000008ff037435 */ /* 0x002fe200000001ff */
[C---:B------:R-:W-:Y:S02]  /*2c8d0*/  IADD3 R2, R0.reuse, UR6, RZ ;  /* 0x0000000600027c10 */ /* 0x040fe4000fffe0ff */
[----:B------:R-:W-:-:S07]  /*2c8e0*/  IADD3 R0, R0, 0x80, RZ ;  /* 0x0000008000007810 */ /* 0x000fce0007ffe0ff */
[----:B------:R-:W-:-:S05]  /*2c8f0*/  IMAD.WIDE.U32 R2, R2, R3, c[0x0][0x168] ;  /* 0x00005a0002027625 */ /* 0x000fca00078e0003 */
[----:B------:R1:W-:Y:S02]  /*2c900*/  STG.E.64 [R2.64], R18 ;  /* 0x0000001202007986 */ /* 0x0003e4000c101b08 */
.L_x_8512:
[----:B------:R-:W-:-:S13]  /*2c910*/  ISETP.GE.AND P0, PT, R0, UR4, PT ;  /* 0x0000000400007c0c */ /* 0x000fda000bf06270 */
[----:B------:R-:W-:Y:S01]  /*2c920*/  @P0 BREAK B1 ;  /* 0x0000000000010942 */ /* 0x000fe20003800000 */
[----:B------:R-:W-:Y:S05]  /*2c930*/  @P0 BRA `(.L_x_8514) ;  /* 0x000000c000000947 */ /* 0x000fea0003800000 */
[C---:B-1----:R-:W-:Y:S02]  /*2c940*/  IADD3 R2, R0.reuse, UR6, RZ ;  /* 0x0000000600027c10 */ /* 0x042fe4000fffe0ff */
[----:B------:R-:W-:Y:S02]  /*2c950*/  MOV R3, 0x8 ;  /* 0x0000000800037802 */ /* 0x000fe40000000f00 */
[----:B------:R-:W-:-:S03]  /*2c960*/  IADD3 R0, R0, 0x80, RZ ;  /* 0x0000008000007810 */ /* 0x000fc60007ffe0ff */
[----:B------:R-:W-:-:S05]  /*2c970*/  IMAD.WIDE.U32 R2, R2, R3, c[0x0][0x168] ;  /* 0x00005a0002027625 */ /* 0x000fca00078e0003 */
[----:B------:R1:W-:Y:S02]  /*2c980*/  STG.E.64 [R2.64], R24 ;  /* 0x0000001802007986 */ /* 0x0003e4000c101b08 */
.L_x_8513:
[----:B------:R-:W-:Y:S05]  /*2c990*/  BSYNC B1 ;  /* 0x0000000000017941 */ /* 0x000fea0003800000 */
.L_x_8509:
[----:B------:R-:W-:-:S13]  /*2c9a0*/  ISETP.GE.AND P0, PT, R0, UR4, PT ;  /* 0x0000000400007c0c */ /* 0x000fda000bf06270 */
[C---:B-1----:R-:W-:Y:S02]  /*2c9b0*/  @!P0 IADD3 R2, R0.reuse, UR6, RZ ;  /* 0x0000000600028c10 */ /* 0x042fe4000fffe0ff */
[----:B------:R-:W-:Y:S02]  /*2c9c0*/  @!P0 MOV R3, 0x8 ;  /* 0x0000000800038802 */ /* 0x000fe40000000f00 */
[----:B------:R-:W-:-:S03]  /*2c9d0*/  @!P0 IADD3 R0, R0, 0x80, RZ ;  /* 0x0000008000008810 */ /* 0x000fc60007ffe0ff */
[----:B------:R-:W-:-:S05]  /*2c9e0*/  @!P0 IMAD.WIDE.U32 R2, R2, R3, c[0x0][0x168] ;  /* 0x00005a0002028625 */ /* 0x000fca00078e0003 */
[----:B------:R1:W-:Y:S02]  /*2c9f0*/  @!P0 STG.E.64 [R2.64], R28 ;  /* 0x0000001c02008986 */ /* 0x0003e4000c101b08 */
.L_x_8514:
[----:B------:R-:W-:Y:S05]  /*2ca00*/  BSYNC B0 ;  /* 0x0000000000007941 */ /* 0x000fea0003800000 */
.L_x_8508:
[----:B------:R-:W-:Y:S01]  /*2ca10*/  WARPSYNC 0xffffffff ;  /* 0xffffffff00007948 */ /* 0x000fe20003800000 */
[----:B------:R-:W-:-:S13]  /*2ca20*/  ISETP.GE.AND P0, PT, R0, UR4, PT ;  /* 0x0000000400007c0c */ /* 0x000fda000bf06270 */
[----:B------:R-:W-:Y:S05]  /*2ca30*/  @P0 EXIT ;  /* 0x000000000000094d */ /* 0x000fea0003800000 */
[----:B-1----:R-:W-:Y:S01]  /*2ca40*/  HFMA2.MMA R3, -RZ, RZ, 0, 4.76837158203125e-07 ;  /* 0x00000008ff037435 */ /* 0x002fe200000001ff */
[----:B------:R-:W-:-:S09]  /*2ca50*/  IADD3 R2, R0, UR6, RZ ;  /* 0x0000000600027c10 */ /* 0x000fd2000fffe0ff */
[----:B------:R-:W-:-:S05]  /*2ca60*/  IMAD.WIDE.U32 R2, R2, R3, c[0x0][0x168] ;  /* 0x00005a0002027625 */ /* 0x000fca00078e0003 */
[----:B------:R-:W-:Y:S01]  /*2ca70*/  STG.E.64 [R2.64], R26 ;  /* 0x0000001a02007986 */ /* 0x000fe2000c101b08 */
[----:B------:R-:W-:Y:S05]  /*2ca80*/  EXIT ;  /* 0x000000000000794d */ /* 0x000fea0003800000 */
        .weak           $__internal_10_$__cuda_sm3x_div_rn_ftz_f32_slowpath
        .type           $__internal_10_$__cuda_sm3x_div_rn_ftz_f32_slowpath,@function
        .size           $__internal_10_$__cuda_sm3x_div_rn_ftz_f32_slowpath,(.L_x_16337 - $__internal_10_$__cuda_sm3x_div_rn_ftz_f32_slowpath)
$__internal_10_$__cuda_sm3x_div_rn_ftz_f32_slowpath:
[----:B------:R-:W-:Y:S01]  /*2ca90*/  SHF.R.U32.HI R2, RZ, 0x17, R3 ;  /* 0x00000017ff027819 */ /* 0x000fe20000011603 */
[----:B------:R-:W-:Y:S01]  /*2caa0*/  BSSY B0, `(.L_x_8515) ;  /* 0x0000047000007945 */ /* 0x000fe20003800000 */
[----:B------:R-:W-:Y:S02]  /*2cab0*/  BSSY B1, `(.L_x_8516) ;  /* 0x000001e000017945 */ /* 0x000fe40003800000 */
[----:B------:R-:W-:-:S04]  /*2cac0*/  LOP3.LUT R2, R2, 0xff, RZ, 0xc0, !PT ;  /* 0x000000ff02027812 */ /* 0x000fc800078ec0ff */
[----:B------:R-:W-:-:S04]  /*2cad0*/  IADD3 R5, R2, -0x1, RZ ;  /* 0xffffffff02057810 */ /* 0x000fc80007ffe0ff */
[----:B------:R-:W-:Y:S02]  /*2cae0*/  ISETP.GT.U32.AND P0, PT, R5, 0xfd, PT ;  /* 0x000000fd0500780c */ /* 0x000fe40003f04070 */
[----:B------:R-:W-:-:S04]  /*2caf0*/  SHF.R.U32.HI R5, RZ, 0x17, R22 ;  /* 0x00000017ff057819 */ /* 0x000fc80000011616 */
[----:B------:R-:W-:-:S04]  /*2cb00*/  LOP3.LUT R5, R5, 0xff, RZ, 0xc0, !PT ;  /* 0x000000ff05057812 */ /* 0x000fc800078ec0ff */
        /* <DEDUP_REMOVED lines=24> */
.L_x_8517:
[----:B------:R-:W-:Y:S05]  /*2cc90*/  BSYNC B1 ;  /* 0x0000000000017941 */ /* 0x000fea0003800000 */
.L_x_8516:
[----:B------:R-:W-:Y:S01]  /*2cca0*/  IADD3 R2, R2, -0x7f, RZ ;  /* 0xffffff8102027810 */ /* 0x000fe20007ffe0ff */
[----:B------:R-:W-:Y:S01]  /*2ccb0*/  BSSY B1, `(.L_x_8522) ;  /* 0x000001b000017945 */ /* 0x000fe20003800000 */
[----:B------:R-:W-:-:S03]  /*2ccc0*/  IADD3 R5, R5, -0x7f, RZ ;  /* 0xffffff8105057810 */ /* 0x000fc60007ffe0ff */
[----:B------:R-:W-:Y:S02]  /*2ccd0*/  IMAD R30, R2, -0x800000, R3 ;  /* 0xff800000021e7824 */ /* 0x000fe400078e0203 */
        /* <DEDUP_REMOVED lines=9> */
[----:B------:R-:W-:Y:S01]  /*2cd70*/  FFMA.FTZ R3, R20, R3, R23 ;  /* 0x0000000314037223 */ /* 0x000fe20000010017 */
[----:B------:R-:W-:-:S04]  /*2cd80*/  IADD3 R20, R5, -R2, RZ ;  /* 0x8000000205147210 */ /* 0x000fc80007ffe0ff */
[----:B------:R-:W-:-:S04]  /*2cd90*/  SHF.R.U32.HI R5, RZ, 0x17, R3 ;  /* 0x00000017ff057819 */ /* 0x000fc80000011603 */
[----:B------:R-:W-:-:S04]  /*2cda0*/  LOP3.LUT R5, R5, 0xff, RZ, 0xc0, !PT ;  /* 0x000000ff05057812 */ /* 0x000fc800078ec0ff */
[----:B------:R-:W-:-:S04]  /*2cdb0*/  IADD3 R2, R5, R20, RZ ;  /* 0x0000001405027210 */ /* 0x000fc80007ffe0ff */
[----:B------:R-:W-:-:S04]  /*2cdc0*/  IADD3 R5, R2, -0x1, RZ ;  /* 0xffffffff02057810 */ /* 0x000fc80007ffe0ff */
[----:B------:R-:W-:-:S13]  /*2cdd0*/  ISETP.GE.U32.AND P0, PT, R5, 0xfe, PT ;  /* 0x000000fe0500780c */ /* 0x000fda0003f06070 */
[----:B------:R-:W-:Y:S05]  /*2cde0*/  @!P0 BRA `(.L_x_8523) ;  /* 0x0000006000008947 */ /* 0x000fea0003800000 */
[----:B------:R-:W-:-:S13]  /*2cdf0*/  ISETP.GT.AND P0, PT, R2, 0xfe, PT ;  /* 0x000000fe0200780c */ /* 0x000fda0003f04270 */
[----:B------:R-:W-:Y:S02]  /*2ce00*/  @!P0 ISETP.GE.AND P1, PT, R2, 0x1, PT ;  /* 0x000000010200880c */ /* 0x000fe40003f26270 */
[----:B------:R-:W-:-:S04]  /*2ce10*/  LOP3.LUT R2, R3, 0x80000000, RZ, 0xc0, !PT ;  /* 0x8000000003027812 */ /* 0x000fc800078ec0ff */
[C---:B------:R-:W-:Y:S02]  /*2ce20*/  @!P0 SEL R3, R2.reuse, R3, !P1 ;  /* 0x0000000302038207 */ /* 0x040fe40004800000 */
[----:B------:R-:W-:Y:S01]  /*2ce30*/  @P0 LOP3.LUT R3, R2, 0x7f800000, RZ, 0xfc, !PT ;  /* 0x7f80000002030812 */ /* 0x000fe200078efcff */
[----:B------:R-:W-:Y:S05]  /*2ce40*/  BRA `(.L_x_8524) ;  /* 0x0000001000007947 */ /* 0x000fea0003800000 */
.L_x_8523:
[----:B------:R-:W-:Y:S02]  /*2ce50*/  LEA R3, R20, R3, 0x17 ;  /* 0x0000000314037211 */ /* 0x000fe400078eb8ff */
.L_x_8524:
[----:B------:R-:W-:Y:S05]  /*2ce60*/  BSYNC B1 ;  /* 0x0000000000017941 */ /* 0x000fea0003800000 */
.L_x_8522:
[----:B------:R-:W-:Y:S01]  /*2ce70*/  MOV R2, R3 ;  /* 0x0000000300027202 */ /* 0x000fe20000000f00 */
[----:B------:R-:W-:Y:S05]  /*2ce80*/  BRA `(.L_x_8525) ;  /* 0x0000008000007947 */ /* 0x000fea0003800000 */
.L_x_8521:
[----:B------:R-:W-:-:S04]  /*2ce90*/  LOP3.LUT R22, R3, 0x80000000, R22, 0x48, !PT ;  /* 0x8000000003167812 */ /* 0x000fc800078e4816 */
[----:B------:R-:W-:Y:S01]  /*2cea0*/  LOP3.LUT R2, R22, 0x7f800000, RZ, 0xfc, !PT ;  /* 0x7f80000016027812 */ /* 0x000fe200078efcff */
[----:B------:R-:W-:Y:S05]  /*2ceb0*/  BRA `(.L_x_8525) ;  /* 0x0000005000007947 */ /* 0x000fea0003800000 */
.L_x_8520:
[----:B------:R-:W-:Y:S01]  /*2cec0*/  LOP3.LUT R2, R3, 0x80000000, R22, 0x48, !PT ;  /* 0x8000000003027812 */ /* 0x000fe200078e4816 */
[----:B------:R-:W-:Y:S05]  /*2ced0*/  BRA `(.L_x_8525) ;  /* 0x0000003000007947 */ /* 0x000fea0003800000 */
.L_x_8519:
[----:B------:R-:W0:Y:S01]  /*2cee0*/  MUFU.RSQ R2, -QNAN ;  /* 0xffc0000000027908 */ /* 0x000e220000001400 */
[----:B------:R-:W-:Y:S05]  /*2cef0*/  BRA `(.L_x_8525) ;  /* 0x0000001000007947 */ /* 0x000fea0003800000 */
.L_x_8518:
[----:B------:R-:W-:Y:S02]  /*2cf00*/  FADD.FTZ R2, R22, R3 ;  /* 0x0000000316027221 */ /* 0x000fe40000010000 */
.L_x_8525:
[----:B------:R-:W-:Y:S05]  /*2cf10*/  BSYNC B0 ;  /* 0x0000000000007941 */ /* 0x000fea0003800000 */
.L_x_8515:
[----:B------:R-:W-:Y:S01]  /*2cf20*/  HFMA2.MMA R21, -RZ, RZ, 0, 0 ;  /* 0x00000000ff157435 */ /* 0x000fe200000001ff */
[----:B------:R-:W-:-:S05]  /*2cf30*/  MOV R20, R0 ;  /* 0x0000000000147202 */ /* 0x000fca0000000f00 */
[----:B------:R-:W-:Y:S05]  /*2cf40*/  RET.REL.NODEC R20 `(_ZN2at6native29vectorized_elementwise_kernelILi2EZZZNS0_16asin_kernel_cudaERNS_18TensorIteratorBaseEENKUlvE_clEvENKUlvE0_clEvEUlN3c107complexIfEEE_St5arrayIPcLm2EEEEviT0_T1_) ;  /* 0xfffd30b014007950 */ /* 0x000fea0003c3ffff */
.L_x_8526:
        /* <DEDUP_REMOVED lines=11> */
.L_x_16337:


//--------------------- .text._ZN2at6native29vectorized_elementwise_kernelILi4EZZZNS0_16asin_kernel_cudaERNS_18TensorIteratorBaseEENKUlvE_clEvENKUlvE0_clEvEUlN3c107complexIfEEE_St5arrayIPcLm2EEEEviT0_T1_ --------------------------
	.section	.text._ZN2at6native29vectorized_elementwise_kernelILi4EZZZNS0_16asin_kernel_cudaERNS_18TensorIteratorBaseEENKUlvE_clEvENKUlvE0_clEvEUlN3c107complexIfEEE_St5arrayIPcLm2EEEEviT0_T1_,"ax",@progbits
	.sectioninfo	@"SHI_REGISTERS=37"
	.align	128
        .global         _ZN2at6native29vectorized_elementwise_kernelILi4EZZZNS0_16asin_kernel_cudaERNS_18TensorIteratorBaseEENKUlvE_clEvENKUlvE0_clEvEUlN3c107complexIfEEE_St5arrayIPcLm2EEEEviT0_T1_
        .type           _ZN2at6native29vectorized_elementwise_kernelILi4EZZZNS0_16asin_kernel_cudaERNS_18TensorIteratorBaseEENKUlvE_clEvENKUlvE0_clEvEUlN3c107complexIfEEE_St5arrayIPcLm2EEEEviT0_T1_,@function
        .size           _ZN2at6native29vectorized_elementwise_kernelILi4EZZZNS0_16asin_kernel_cudaERNS_18TensorIteratorBaseEENKUlvE_clEvENKUlvE0_clEvEUlN3c107complexIfEEE_St5arrayIPcLm2EEEEviT0_T1_,(.L_x_16338 - _ZN2at6native29vectorized_elementwise_kernelILi4EZZZNS0_16asin_kernel_cudaERNS_18TensorIteratorBaseEENKUlvE_clEvENKUlvE0_clEvEUlN3c107complexIfEEE_St5arrayIPcLm2EEEEviT0_T1_)
        .other          _ZN2at6native29vectorized_elementwise_kernelILi4EZZZNS0_16asin_kernel_cudaERNS_18TensorIteratorBaseEENKUlvE_clEvENKUlvE0_clEvEUlN3c107complexIfEEE_St5arrayIPcLm2EEEEviT0_T1_,@"STO_CUDA_ENTRY STV_DEFAULT"
_ZN2at6native29vectorized_elementwise_kernelILi4EZZZNS0_16asin_kernel_cudaERNS_18TensorIteratorBaseEENKUlvE_clEvENKUlvE0_clEvEUlN3c107complexIfEEE_St5arrayIPcLm2EEEEviT0_T1_:
.text._ZN2at6native29vectorized_elementwise_kernelILi4EZZZNS0_16asin_kernel_cudaERNS_18TensorIteratorBaseEENKUlvE_clEvENKUlvE0_clEvEUlN3c107complexIfEEE_St5arrayIPcLm2EEEEviT0_T1_:
        /* <DEDUP_REMOVED lines=130> */
.L_x_8535:
        /* <DEDUP_REMOVED lines=10> */
.L_x_8537:
[----:B------:R-:W-:-:S04]  /*08c0*/  FADD.FTZ R20, -R0, R5 ;  /* 0x0000000500147221 */ /* 0x000fc80000010100 */
[----:B------:R-:W-:Y:S02]  /*08d0*/  FMUL.FTZ R20, R20, 0.5 ;  /* 0x3f00000014147820 */ /* 0x000fe40000410000 */
.L_x_8538:
[----:B------:R-:W-:Y:S05]  /*08e0*/  BSYNC B1 ;  /* 0x0000000000017941 */ /* 0x000fea0003800000 */
.L_x_8536:
        /* <DEDUP_REMOVED lines=11> */
.L_x_8540:
[----:B------:R-:W-:-:S04]  /*09a0*/  FADD.FTZ R21, R2, -R21 ;  /* 0x8000001502157221 */ /* 0x000fc80000010000 */
[----:B------:R-:W-:Y:S02]  /*09b0*/  FMUL.FTZ R21, R21, 0.5 ;  /* 0x3f00000015157820 */ /* 0x000fe40000410000 */
.L_x_8541:
[----:B------:R-:W-:Y:S05]  /*09c0*/  BSYNC B1 ;  /* 0x0000000000017941 */ /* 0x000fea0003800000 */
.L_x_8539:
        /* <DEDUP_REMOVED lines=35> */
.L_x_8534:
[----:B------:R0:W1:Y:S02]  /*0c00*/  MUFU.SQRT R28, R26 ;  /* 0x0000001a001c7308 */ /* 0x0000640000002000 */
.L_x_8533:
[----:B------:R-:W-:Y:S05]  /*0c10*/  BSYNC B0 ;  /* 0x0000000000007941 */ /* 0x000fea0003800000 */
.L_x_8532:
        /* <DEDUP_REMOVED lines=35> */
.L_x_8545:
        /* <DEDUP_REMOVED lines=17> */
.L_x_8551:
[----:B------:R-:W-:-:S04]  /*0f60*/  FADD.FTZ R0, -R0, R5 ;  /* 0x0000000500007221 */ /* 0x000fc80000010100 */
[----:B------:R-:W-:Y:S02]  /*0f70*/  FMUL.FTZ R0, R0, 0.5 ;  /* 0x3f00000000007820 */ /* 0x000fe40000410000 */
.L_x_8552:
[----:B------:R-:W-:Y:S05]  /*0f80*/  BSYNC B4 ;  /* 0x0000000000047941 */ /* 0x000fea0003800000 */
.L_x_8550:
        /* <DEDUP_REMOVED lines=10> */
.L_x_8554:
[----:B------:R-:W-:-:S04]  /*1030*/  FADD.FTZ R2, -R3, R2 ;  /* 0x0000000203027221 */ /* 0x000fc80000010100 */
[----:B------:R-:W-:Y:S02]  /*1040*/  FMUL.FTZ R3, R2, 0.5 ;  /* 0x3f00000002037820 */ /* 0x000fe40000410000 */
.L_x_8555:
[----:B------:R-:W-:Y:S05]  /*1050*/  BSYNC B4 ;  /* 0x0000000000047941 */ /* 0x000fea0003800000 */
.L_x_8553:
[----:B------:R-:W-:Y:S02]  /*1060*/  FADD.FTZ R3, R3, R0 ;  /* 0x0000000003037221 */ /* 0x000fe40000010000 */
[----:B------:R-:W-:-:S04]  /*1070*/  FADD.FTZ R34, R25, R34 ;  /* 0x0000002219227221 */ /* 0x000fc80000010000 */
[----:B------:R-:W-:-:S06]  /*1080*/  FMUL.FTZ R34, R34, R3 ;  /* 0x0000000322227220 */ /* 0x000fcc0000410000 */
[----:B------:R-:W2:Y:S01]  /*1090*/  MUFU.SQRT R34, R34 ;  /* 0x0000002200227308 */ /* 0x000ea20000002000 */
[----:B------:R-:W-:Y:S05]  /*10a0*/  BRA `(.L_x_8556) ;  /* 0x0000012000007947 */ /* 0x000fea0003800000 */
.L_x_8549:
        /* <DEDUP_REMOVED lines=12> */
.L_x_8548:
[----:B------:R-:W-:Y:S01]  /*1170*/  FADD.FTZ R0, R34, 1 ;  /* 0x3f80000022007421 */ /* 0x000fe20000010000 */
[----:B------:R-:W-:Y:S01]  /*1180*/  MUFU.SQRT R3, R26 ;  /* 0x0000001a00037308 */ /* 0x000fe20000002000 */
[----:B------:R-:W-:Y:S02]  /*1190*/  MOV R25, 0x3f800000 ;  /* 0x3f80000000197802 */ /* 0x000fe40000000f00 */
[----:B------:R-:W-:-:S06]  /*11a0*/  FMUL.FTZ R0, R0, 0.5 ;  /* 0x3f00000000007820 */ /* 0x000fcc0000410000 */
[----:B------:R-:W2:Y:S02]  /*11b0*/  MUFU.SQRT R0, R0 ;  /* 0x0000000000007308 */ /* 0x000ea40000002000 */
[----:B--2---:R-:W-:-:S06]  /*11c0*/  FMUL.FTZ R34, R3, R0 ;  /* 0x0000000003227220 */ /* 0x004fcc0000410000 */
.L_x_8556:
[----:B------:R-:W-:Y:S05]  /*11d0*/  BSYNC B1 ;  /* 0x0000000000017941 */ /* 0x000fea0003800000 */
.L_x_8547:
[----:B------:R-:W-:Y:S05]  /*11e0*/  BRA `(.L_x_8557) ;  /* 0x0000002000007947 */ /* 0x000fea0003800000 */
.L_x_8544:
[----:B------:R-:W-:Y:S02]  /*11f0*/  FMUL.FTZ R34, R34, 16777216 ;  /* 0x4b80000022227820 */ /* 0x000fe40000410000 */
[----:B------:R-:W-:Y:S02]  /*1200*/  FMUL.FTZ R25, R25, 16777216 ;  /* 0x4b80000019197820 */ /* 0x000fe40000410000 */
.L_x_8557:
[----:B------:R-:W-:Y:S05]  /*1210*/  BSYNC B0 ;  /* 0x0000000000007941 */ /* 0x000fea0003800000 */
.L_x_8543:
        /* <DEDUP_REMOVED lines=16> */
[----:B-1---5:R-:W-:Y:S05]  /*1320*/  CALL.REL.NOINC `($__internal_11_$__cuda_sm3x_div_rn_ftz_f32_slowpath) ;  /* 0x0002b76000007944 */ /* 0x022fea0003c00000 */
.L_x_8559:
[----:B------:R-:W-:Y:S05]  /*1330*/  BSYNC B4 ;  /* 0x0000000000047941 */ /* 0x000fea0003800000 */
.L_x_8558:
        /* <DEDUP_REMOVED lines=18> */
.L_x_8561:
[----:B------:R-:W-:Y:S02]  /*1460*/  ISETP.GE.AND P0, PT, R34, RZ, PT ;  /* 0x000000ff2200720c */ /* 0x000fe40003f06270 */
[----:B------:R-:W-:-:S11]  /*1470*/  MOV R3, 0x3fd774eb ;  /* 0x3fd774eb00037802 */ /* 0x000fd60000000f00 */
[----:B------:R-:W-:-:S04]  /*1480*/  @P0 FFMA.FTZ R2, R3, 0.93318945169448852539, -R2 ;  /* 0x3f6ee58103020823 */ /* 0x000fc80000010802 */
[----:B------:R-:W-:Y:S02]  /*1490*/  @!P0 FFMA.FTZ R2, R3, 0.93318945169448852539, R2 ;  /* 0x3f6ee58103028823 */ /* 0x000fe40000010002 */
.L_x_8562:
[----:B------:R-:W-:Y:S05]  /*14a0*/  BSYNC B0 ;  /* 0x0000000000007941 */ /* 0x000fea0003800000 */
.L_x_8560:
        /* <DEDUP_REMOVED lines=10> */
.L_x_8546:
[----:B------:R-:W-:Y:S05]  /*1550*/  BSYNC B3 ;  /* 0x0000000000037941 */ /* 0x000fea0003800000 */
.L_x_8542:
[----:B-1----:R-:W-:Y:S02]  /*1560*/  LOP3.LUT R29, R28, 0x80000000, R29, 0xb8, !PT ;  /* 0x800000001c1d7812 */ /* 0x002fe400078eb81d */
[----:B------:R-:W-:Y:S01]  /*1570*/  LOP3.LUT R4, R3, 0x80000000, R4, 0xb8, !PT ;  /* 0x8000000003047812 */ /* 0x000fe200078eb804 */
[----:B------:R-:W-:Y:S05]  /*1580*/  BRA `(.L_x_8531) ;  /* 0x0000175000007947 */ /* 0x000fea0003800000 */
.L_x_8530:
        /* <DEDUP_REMOVED lines=29> */
[----:B-----5:R-:W-:Y:S05]  /*1760*/  CALL.REL.NOINC `($__internal_11_$__cuda_sm3x_div_rn_ftz_f32_slowpath) ;  /* 0x0002b32000007944 */ /* 0x020fea0003c00000 */
.L_x_8568:
[----:B------:R-:W-:Y:S05]  /*1770*/  BSYNC B4 ;  /* 0x0000000000047941 */ /* 0x000fea0003800000 */
.L_x_8567:
        /* <DEDUP_REMOVED lines=18> */
.L_x_8570:
[----:B------:R-:W-:Y:S02]  /*18a0*/  ISETP.GE.AND P0, PT, R27, RZ, PT ;  /* 0x000000ff1b00720c */ /* 0x000fe40003f06270 */
[----:B------:R-:W-:-:S11]  /*18b0*/  MOV R3, 0x3fd774eb ;  /* 0x3fd774eb00037802 */ /* 0x000fd60000000f00 */
[----:B------:R-:W-:-:S04]  /*18c0*/  @P0 FFMA.FTZ R2, R3, 0.93318945169448852539, -R2 ;  /* 0x3f6ee58103020823 */ /* 0x000fc80000010802 */
[----:B------:R-:W-:Y:S02]  /*18d0*/  @!P0 FFMA.FTZ R2, R3, 0.93318945169448852539, R2 ;  /* 0x3f6ee58103028823 */ /* 0x000fe40000010002 */
.L_x_8571:
[----:B------:R-:W-:Y:S05]  /*18e0*/  BSYNC B0 ;  /* 0x0000000000007941 */ /* 0x000fea0003800000 */
.L_x_8569:
        /* <DEDUP_REMOVED lines=13> */
.L_x_8566:
        /* <DEDUP_REMOVED lines=11> */
[----:B-----5:R-:W-:Y:S05]  /*1a70*/  CALL.REL.NOINC `($__internal_11_$__cuda_sm3x_div_rn_ftz_f32_slowpath) ;  /* 0x0002b01000007944 */ /* 0x020fea0003c00000 */
.L_x_8574:
[----:B------:R-:W-:Y:S05]  /*1a80*/  BSYNC B4 ;  /* 0x0000000000047941 */ /* 0x000fea0003800000 */
.L_x_8573:
        /* <DEDUP_REMOVED lines=18> */
.L_x_8576:
[----:B------:R-:W-:Y:S02]  /*1bb0*/  ISETP.GE.AND P0, PT, R27, RZ, PT ;  /* 0x000000ff1b00720c */ /* 0x000fe40003f06270 */
[----:B------:R-:W-:-:S11]  /*1bc0*/  MOV R3, 0x3fd774eb ;  /* 0x3fd774eb00037802 */ /* 0x000fd60000000f00 */
[----:B------:R-:W-:-:S04]  /*1bd0*/  @P0 FFMA.FTZ R2, R3, 0.93318945169448852539, -R2 ;  /* 0x3f6ee58103020823 */ /* 0x000fc80000010802 */
[----:B------:R-:W-:Y:S02]  /*1be0*/  @!P0 FFMA.FTZ R2, R3, 0.93318945169448852539, R2 ;  /* 0x3f6ee58103028823 */ /* 0x000fe40000010002 */
.L_x_8577:
[----:B------:R-:W-:Y:S05]  /*1bf0*/  BSYNC B0 ;  /* 0x0000000000007941 */ /* 0x000fea0003800000 */
.L_x_8575:
        /* <DEDUP_REMOVED lines=27> */
.L_x_8565:
        /* <DEDUP_REMOVED lines=32> */
[----:B-----5:R-:W-:Y:S05]  /*1fb0*/  CALL.REL.NOINC `($__internal_11_$__cuda_sm3x_div_rn_ftz_f32_slowpath) ;  /* 0x0002aad000007944 */ /* 0x020fea0003c00000 */
[----:B0-----:R-:W-:Y:S02]  /*1fc0*/  MOV R0, R2 ;  /* 0x0000000200007202 */ /* 0x001fe40000000f00 */
.L_x_8579:
[----:B------:R-:W-:Y:S05]  /*1fd0*/  BSYNC B4 ;  /* 0x0000000000047941 */ /* 0x000fea0003800000 */
.L_x_8578:
        /* <DEDUP_REMOVED lines=18> */
.L_x_8581:
[----:B------:R-:W-:Y:S02]  /*2100*/  ISETP.GE.AND P0, PT, R27, RZ, PT ;  /* 0x000000ff1b00720c */ /* 0x000fe40003f06270 */
[----:B------:R-:W-:-:S11]  /*2110*/  MOV R3, 0x3fd774eb ;  /* 0x3fd774eb00037802 */ /* 0x000fd60000000f00 */
[----:B------:R-:W-:-:S04]  /*2120*/  @P0 FFMA.FTZ R0, R3, 0.93318945169448852539, -R0 ;  /* 0x3f6ee58103000823 */ /* 0x000fc80000010800 */
[----:B------:R-:W-:Y:S02]  /*2130*/  @!P0 FFMA.FTZ R0, R3, 0.93318945169448852539, R0 ;  /* 0x3f6ee58103008823 */ /* 0x000fe40000010000 */
.L_x_8582:
[----:B------:R-:W-:Y:S05]  /*2140*/  BSYNC B0 ;  /* 0x0000000000007941 */ /* 0x000fea0003800000 */
.L_x_8580:
        /* <DEDUP_REMOVED lines=11> */
.L_x_8564:
        /* <DEDUP_REMOVED lines=23> */
.L_x_8586:
[----:B------:R-:W-:Y:S05]  /*2370*/  BSYNC B4 ;  /* 0x0000000000047941 */ /* 0x000fea0003800000 */
.L_x_8585:
        /* <DEDUP_REMOVED lines=24> */
.L_x_8584:
        /* <DEDUP_REMOVED lines=12> */
.L_x_8588:
[----:B------:R-:W-:Y:S05]  /*25c0*/  BSYNC B4 ;  /* 0x0000000000047941 */ /* 0x000fea0003800000 */
.L_x_8587:
        /* <DEDUP_REMOVED lines=38> */
.L_x_8583:
        /* <DEDUP_REMOVED lines=34> */
.L_x_8590:
[----:B------:R-:W-:Y:S05]  /*2a50*/  BSYNC B4 ;  /* 0x0000000000047941 */ /* 0x000fea0003800000 */
.L_x_8589:
        /* <DEDUP_REMOVED lines=21> */
.L_x_8572:
[----:B------:R-:W-:Y:S05]  /*2bb0*/  BSYNC B3 ;  /* 0x0000000000037941 */ /* 0x000fea0003800000 */
.L_x_8563:
[----:B------:R-:W-:Y:S01]  /*2bc0*/  FADD.FTZ R28, R28, 0.69314718246459960938 ;  /* 0x3f3172181c1c7421 */ /* 0x000fe20000010000 */
[----:B------:R-:W-:-:S04]  /*2bd0*/  LOP3.LUT R4, R3, 0x80000000, R4, 0xb8, !PT ;  /* 0x8000000003047812 */ /* 0x000fc800078eb804 */
[----:B------:R-:W-:Y:S01]  /*2be0*/  LOP3.LUT R29, R28, 0x80000000, R29, 0xb8, !PT ;  /* 0x800000001c1d7812 */ /* 0x000fe200078eb81d */
[----:B------:R-:W-:Y:S05]  /*2bf0*/  BRA `(.L_x_8531) ;  /* 0x000000e000007947 */ /* 0x000fea0003800000 */
.L_x_8529:
        /* <DEDUP_REMOVED lines=14> */
.L_x_8531:
[----:B------:R-:W-:Y:S05]  /*2ce0*/  BSYNC B2 ;  /* 0x0000000000027941 */ /* 0x000fea0003800000 */
.L_x_8528:
        /* <DEDUP_REMOVED lines=109> */
.L_x_8598:
        /* <DEDUP_REMOVED lines=10> */
.L_x_8600:
[----:B------:R-:W-:-:S04]  /*3460*/  FADD.FTZ R20, -R0, R5 ;  /* 0x0000000500147221 */ /* 0x000fc80000010100 */
[----:B------:R-:W-:Y:S02]  /*3470*/  FMUL.FTZ R20, R20, 0.5 ;  /* 0x3f00000014147820 */ /* 0x000fe40000410000 */
.L_x_8601:
[----:B------:R-:W-:Y:S05]  /*3480*/  BSYNC B1 ;  /* 0x0000000000017941 */ /* 0x000fea0003800000 */
.L_x_8599:
        /* <DEDUP_REMOVED lines=11> */
.L_x_8603:
[----:B------:R-:W-:-:S04]  /*3540*/  FADD.FTZ R21, R2, -R21 ;  /* 0x8000001502157221 */ /* 0x000fc80000010000 */
[----:B------:R-:W-:Y:S02]  /*3550*/  FMUL.FTZ R21, R21, 0.5 ;  /* 0x3f00000015157820 */ /* 0x000fe40000410000 */
.L_x_8604:
[----:B------:R-:W-:Y:S05]  /*3560*/  BSYNC B1 ;  /* 0x0000000000017941 */ /* 0x000fea0003800000 */
.L_x_8602:
        /* <DEDUP_REMOVED lines=35> */
.L_x_8597:
[----:B------:R0:W1:Y:S02]  /*37a0*/  MUFU.SQRT R32, R26 ;  /* 0x0000001a00207308 */ /* 0x0000640000002000 */
.L_x_8596:
[----:B------:R-:W-:Y:S05]  /*37b0*/  BSYNC B0 ;  /* 0x0000000000007941 */ /* 0x000fea0003800000 */
.L_x_8595:
        /* <DEDUP_REMOVED lines=35> */
.L_x_8608:
        /* <DEDUP_REMOVED lines=17> */
.L_x_8614:
[----:B------:R-:W-:-:S04]  /*3b00*/  FADD.FTZ R0, -R0, R5 ;  /* 0x0000000500007221 */ /* 0x000fc80000010100 */
[----:B------:R-:W-:Y:S02]  /*3b10*/  FMUL.FTZ R0, R0, 0.5 ;  /* 0x3f00000000007820 */ /* 0x000fe40000410000 */
.L_x_8615:
[----:B------:R-:W-:Y:S05]  /*3b20*/  BSYNC B4 ;  /* 0x0000000000047941 */ /* 0x000fea0003800000 */
.L_x_8613:
        /* <DEDUP_REMOVED lines=10> */
.L_x_8617:
[----:B------:R-:W-:-:S04]  /*3bd0*/  FADD.FTZ R2, -R3, R2 ;  /* 0x0000000203027221 */ /* 0x000fc80000010100 */
[----:B------:R-:W-:Y:S02]  /*3be0*/  FMUL.FTZ R3, R2, 0.5 ;  /* 0x3f00000002037820 */ /* 0x000fe40000410000 */
.L_x_8618:
[----:B------:R-:W-:Y:S05]  /*3bf0*/  BSYNC B4 ;  /* 0x0000000000047941 */ /* 0x000fea0003800000 */
.L_x_8616:
[----:B------:R-:W-:Y:S02]  /*3c00*/  FADD.FTZ R3, R3, R0 ;  /* 0x0000000003037221 */ /* 0x000fe40000010000 */
[----:B------:R-:W-:-:S04]  /*3c10*/  FADD.FTZ R28, R27, R28 ;  /* 0x0000001c1b1c7221 */ /* 0x000fc80000010000 */
[----:B------:R-:W-:-:S06]  /*3c20*/  FMUL.FTZ R28, R28, R3 ;  /* 0x000000031c1c7220 */ /* 0x000fcc0000410000 */
[----:B------:R-:W2:Y:S01]  /*3c30*/  MUFU.SQRT R28, R28 ;  /* 0x0000001c001c7308 */ /* 0x000ea20000002000 */
[----:B------:R-:W-:Y:S05]  /*3c40*/  BRA `(.L_x_8619) ;  /* 0x0000012000007947 */ /* 0x000fea0003800000 */
.L_x_8612:
        /* <DEDUP_REMOVED lines=12> */
.L_x_8611:
[----:B------:R-:W-:Y:S01]  /*3d10*/  FADD.FTZ R0, R28, 1 ;  /* 0x3f8000001c007421 */ /* 0x000fe20000010000 */
[----:B------:R-:W-:Y:S01]  /*3d20*/  MUFU.SQRT R3, R26 ;  /* 0x0000001a00037308 */ /* 0x000fe20000002000 */
[----:B------:R-:W-:-:S02]  /*3d30*/  MOV R27, 0x3f800000 ;  /* 0x3f800000001b7802 */ /* 0x000fc40000000f00 */
[----:B------:R-:W-:-:S06]  /*3d40*/  FMUL.FTZ R0, R0, 0.5 ;  /* 0x3f00000000007820 */ /* 0x000fcc0000410000 */
[----:B------:R-:W2:Y:S02]  /*3d50*/  MUFU.SQRT R0, R0 ;  /* 0x0000000000007308 */ /* 0x000ea40000002000 */
[----:B--2---:R-:W-:-:S06]  /*3d60*/  FMUL.FTZ R28, R3, R0 ;  /* 0x00000000031c7220 */ /* 0x004fcc0000410000 */
.L_x_8619:
[----:B------:R-:W-:Y:S05]  /*3d70*/  BSYNC B1 ;  /* 0x0000000000017941 */ /* 0x000fea0003800000 */
.L_x_8610:
[----:B------:R-:W-:Y:S05]  /*3d80*/  BRA `(.L_x_8620) ;  /* 0x0000002000007947 */ /* 0x000fea0003800000 */
.L_x_8607:
[----:B------:R-:W-:Y:S02]  /*3d90*/  FMUL.FTZ R28, R28, 16777216 ;  /* 0x4b8000001c1c7820 */ /* 0x000fe40000410000 */
[----:B------:R-:W-:Y:S02]  /*3da0*/  FMUL.FTZ R27, R27, 16777216 ;  /* 0x4b8000001b1b7820 */ /* 0x000fe40000410000 */
.L_x_8620:
[----:B------:R-:W-:Y:S05]  /*3db0*/  BSYNC B0 ;  /* 0x0000000000007941 */ /* 0x000fea0003800000 */
.L_x_8606:
        /* <DEDUP_REMOVED lines=16> */
[----:B01---5:R-:W-:Y:S05]  /*3ec0*/  CALL.REL.NOINC `($__internal_11_$__cuda_sm3x_div_rn_ftz_f32_slowpath) ;  /* 0x00028bc000007944 */ /* 0x023fea0003c00000 */
.L_x_8622:
[----:B------:R-:W-:Y:S05]  /*3ed0*/  BSYNC B4 ;  /* 0x0000000000047941 */ /* 0x000fea0003800000 */
.L_x_8621:
        /* <DEDUP_REMOVED lines=18> */
.L_x_8624:
[----:B------:R-:W-:Y:S02]  /*4000*/  ISETP.GE.AND P0, PT, R28, RZ, PT ;  /* 0x000000ff1c00720c */ /* 0x000fe40003f06270 */
[----:B------:R-:W-:-:S11]  /*4010*/  MOV R3, 0x3fd774eb ;  /* 0x3fd774eb00037802 */ /* 0x000fd60000000f00 */
[----:B------:R-:W-:-:S04]  /*4020*/  @P0 FFMA.FTZ R2, R3, 0.93318945169448852539, -R2 ;  /* 0x3f6ee58103020823 */ /* 0x000fc80000010802 */
[----:B------:R-:W-:Y:S02]  /*4030*/  @!P0 FFMA.FTZ R2, R3, 0.93318945169448852539, R2 ;  /* 0x3f6ee58103028823 */ /* 0x000fe40000010002 */
.L_x_8625:
[----:B------:R-:W-:Y:S05]  /*4040*/  BSYNC B0 ;  /* 0x0000000000007941 */ /* 0x000fea0003800000 */
.L_x_8623:
        /* <DEDUP_REMOVED lines=10> */
.L_x_8609:
[----:B------:R-:W-:Y:S05]  /*40f0*/  BSYNC B3 ;  /* 0x0000000000037941 */ /* 0x000fea0003800000 */
.L_x_8605:
[----:B------:R-:W-:Y:S02]  /*4100*/  LOP3.LUT R6, R3, 0x80000000, R6, 0xb8, !PT ;  /* 0x8000000003067812 */ /* 0x000fe400078eb806 */
[----:B-1----:R-:W-:Y:S01]  /*4110*/  LOP3.LUT R7, R32, 0x80000000, R7, 0xb8, !PT ;  /* 0x8000000020077812 */ /* 0x002fe200078eb807 */
[----:B------:R-:W-:Y:S05]  /*4120*/  BRA `(.L_x_8594) ;  /* 0x0000175000007947 */ /* 0x000fea0003800000 */
.L_x_8593:
        /* <DEDUP_REMOVED lines=30> */
.L_x_8631:
[----:B------:R-:W-:Y:S05]  /*4310*/  BSYNC B4 ;  /* 0x0000000000047941 */ /* 0x000fea0003800000 */
.L_x_8630:
        /* <DEDUP_REMOVED lines=18> */
.L_x_8633:
[----:B------:R-:W-:Y:S02]  /*4440*/  ISETP.GE.AND P0, PT, R27, RZ, PT ;  /* 0x000000ff1b00720c */ /* 0x000fe40003f06270 */
[----:B------:R-:W-:-:S11]  /*4450*/  MOV R3, 0x3fd774eb ;  /* 0x3fd774eb00037802 */ /* 0x000fd60000000f00 */
[----:B------:R-:W-:-:S04]  /*4460*/  @P0 FFMA.FTZ R2, R3, 0.93318945169448852539, -R2 ;  /* 0x3f6ee58103020823 */ /* 0x000fc80000010802 */
[----:B------:R-:W-:Y:S02]  /*4470*/  @!P0 FFMA.FTZ R2, R3, 0.93318945169448852539, R2 ;  /* 0x3f6ee58103028823 */ /* 0x000fe40000010002 */
.L_x_8634:
[----:B------:R-:W-:Y:S05]  /*4480*/  BSYNC B0 ;  /* 0x0000000000007941 */ /* 0x000fea0003800000 */
.L_x_8632:
        /* <DEDUP_REMOVED lines=13> */
.L_x_8629:
        /* <DEDUP_REMOVED lines=12> */
.L_x_8637:
[----:B------:R-:W-:Y:S05]  /*4620*/  BSYNC B4 ;  /* 0x0000000000047941 */ /* 0x000fea0003800000 */
.L_x_8636:
        /* <DEDUP_REMOVED lines=18> */
.L_x_8639:
[----:B------:R-:W-:Y:S02]  /*4750*/  ISETP.GE.AND P0, PT, R27, RZ, PT ;  /* 0x000000ff1b00720c */ /* 0x000fe40003f06270 */
[----:B------:R-:W-:-:S11]  /*4760*/  MOV R3, 0x3fd774eb ;  /* 0x3fd774eb00037802 */ /* 0x000fd60000000f00 */
[----:B------:R-:W-:-:S04]  /*4770*/  @P0 FFMA.FTZ R2, R3, 0.93318945169448852539, -R2 ;  /* 0x3f6ee58103020823 */ /* 0x000fc80000010802 */
[----:B------:R-:W-:Y:S02]  /*4780*/  @!P0 FFMA.FTZ R2, R3, 0.93318945169448852539, R2 ;  /* 0x3f6ee58103028823 */ /* 0x000fe40000010002 */
.L_x_8640:
[----:B------:R-:W-:Y:S05]  /*4790*/  BSYNC B0 ;  /* 0x0000000000007941 */ /* 0x000fea0003800000 */
.L_x_8638:
        /* <DEDUP_REMOVED lines=27> */
.L_x_8628:
        /* <DEDUP_REMOVED lines=32> */
[----:B-----5:R-:W-:Y:S05]  /*4b50*/  CALL.REL.NOINC `($__internal_11_$__cuda_sm3x_div_rn_ftz_f32_slowpath) ;  /* 0x00027f3000007944 */ /* 0x020fea0003c00000 */
[----:B0-----:R-:W-:Y:S02]  /*4b60*/  MOV R0, R2 ;  /* 0x0000000200007202 */ /* 0x001fe40000000f00 */
.L_x_8642:
[----:B------:R-:W-:Y:S05]  /*4b70*/  BSYNC B4 ;  /* 0x0000000000047941 */ /* 0x000fea0003800000 */
.L_x_8641:
        /* <DEDUP_REMOVED lines=18> */
.L_x_8644:
[----:B------:R-:W-:Y:S02]  /*4ca0*/  ISETP.GE.AND P0, PT, R27, RZ, PT ;  /* 0x000000ff1b00720c */ /* 0x000fe40003f06270 */
[----:B------:R-:W-:-:S11]  /*4cb0*/  MOV R3, 0x3fd774eb ;  /* 0x3fd774eb00037802 */ /* 0x000fd60000000f00 */
[----:B------:R-:W-:-:S04]  /*4cc0*/  @P0 FFMA.FTZ R0, R3, 0.93318945169448852539, -R0 ;  /* 0x3f6ee58103000823 */ /* 0x000fc80000010800 */
[----:B------:R-:W-:Y:S02]  /*4cd0*/  @!P0 FFMA.FTZ R0, R3, 0.93318945169448852539, R0 ;  /* 0x3f6ee58103008823 */ /* 0x000fe40000010000 */
.L_x_8645:
[----:B------:R-:W-:Y:S05]  /*4ce0*/  BSYNC B0 ;  /* 0x0000000000007941 */ /* 0x000fea0003800000 */
.L_x_8643:
        /* <DEDUP_REMOVED lines=11> */
.L_x_8627:
        /* <DEDUP_REMOVED lines=23> */
.L_x_8649:
[----:B------:R-:W-:Y:S05]  /*4f10*/  BSYNC B4 ;  /* 0x0000000000047941 */ /* 0x000fea0003800000 */
.L_x_8648:
        /* <DEDUP_REMOVED lines=24> */
.L_x_8647:
        /* <DEDUP_REMOVED lines=12> */
.L_x_8651:
[----:B------:R-:W-:Y:S05]  /*5160*/  BSYNC B4 ;  /* 0x0000000000047941 */ /* 0x000fea0003800000 */
.L_x_8650:
        /* <DEDUP_REMOVED lines=38> */
.L_x_8646:
        /* <DEDUP_REMOVED lines=34> */
.L_x_8653:
[----:B------:R-:W-:Y:S05]  /*55f0*/  BSYNC B4 ;  /* 0x0000000000047941 */ /* 0x000fea0003800000 */
.L_x_8652:
        /* <DEDUP_REMOVED lines=21> */
.L_x_8635:
[----:B------:R-:W-:Y:S05]  /*5750*/  BSYNC B3 ;  /* 0x0000000000037941 */ /* 0x000fea0003800000 */
.L_x_8626:
[----:B------:R-:W-:Y:S01]  /*5760*/  FADD.FTZ R0, R25, 0.69314718246459960938 ;  /* 0x3f31721819007421 */ /* 0x000fe20000010000 */
[----:B------:R-:W-:-:S04]  /*5770*/  LOP3.LUT R6, R3, 0x80000000, R6, 0xb8, !PT ;  /* 0x8000000003067812 */ /* 0x000fc800078eb806 */
[----:B------:R-:W-:Y:S01]  /*5780*/  LOP3.LUT R7, R0, 0x80000000, R7, 0xb8, !PT ;  /* 0x8000000000077812 */ /* 0x000fe200078eb807 */
[----:B------:R-:W-:Y:S05]  /*5790*/  BRA `(.L_x_8594) ;  /* 0x000000e000007947 */ /* 0x000fea0003800000 */
.L_x_8592:
        /* <DEDUP_REMOVED lines=14> */
.L_x_8594:
[----:B------:R-:W-:Y:S05]  /*5880*/  BSYNC B2 ;  /* 0x0000000000027941 */ /* 0x000fea0003800000 */
.L_x_8591:
        /* <DEDUP_REMOVED lines=109> */
.L_x_8661:
        /* <DEDUP_REMOVED lines=10> */
.L_x_8663:
[----:B------:R-:W-:-:S04]  /*6000*/  FADD.FTZ R20, -R0, R5 ;  /* 0x0000000500147221 */ /* 0x000fc80000010100 */
[----:B------:R-:W-:Y:S02]  /*6010*/  FMUL.FTZ R20, R20, 0.5 ;  /* 0x3f00000014147820 */ /* 0x000fe40000410000 */
.L_x_8664:
[----:B------:R-:W-:Y:S05]  /*6020*/  BSYNC B1 ;  /* 0x0000000000017941 */ /* 0x000fea0003800000 */
.L_x_8662:
        /* <DEDUP_REMOVED lines=11> */
.L_x_8666:
[----:B------:R-:W-:-:S04]  /*60e0*/  FADD.FTZ R21, R2, -R21 ;  /* 0x8000001502157221 */ /* 0x000fc80000010000 */
[----:B------:R-:W-:Y:S02]  /*60f0*/  FMUL.FTZ R21, R21, 0.5 ;  /* 0x3f00000015157820 */ /* 0x000fe40000410000 */
.L_x_8667:
[----:B------:R-:W-:Y:S05]  /*6100*/  BSYNC B1 ;  /* 0x0000000000017941 */ /* 0x000fea0003800000 */
.L_x_8665:
        /* <DEDUP_REMOVED lines=35> */
.L_x_8660:
[----:B------:R0:W1:Y:S02]  /*6340*/  MUFU.SQRT R32, R26 ;  /* 0x0000001a00207308 */ /* 0x0000640000002000 */
.L_x_8659:
[----:B------:R-:W-:Y:S05]  /*6350*/  BSYNC B0 ;  /* 0x0000000000007941 */ /* 0x000fea0003800000 */
.L_x_8658:
        /* <DEDUP_REMOVED lines=35> */
.L_x_8671:
        /* <DEDUP_REMOVED lines=17> */
.L_x_8677:
[----:B------:R-:W-:-:S04]  /*66a0*/  FADD.FTZ R0, -R0, R5 ;  /* 0x0000000500007221 */ /* 0x000fc80000010100 */
[----:B------:R-:W-:Y:S02]  /*66b0*/  FMUL.FTZ R0, R0, 0.5 ;  /* 0x3f00000000007820 */ /* 0x000fe40000410000 */
.L_x_8678:
[----:B------:R-:W-:Y:S05]  /*66c0*/  BSYNC B4 ;  /* 0x0000000000047941 */ /* 0x000fea0003800000 */
.L_x_8676:
        /* <DEDUP_REMOVED lines=10> */
.L_x_8680:
[----:B------:R-:W-:-:S04]  /*6770*/  FADD.FTZ R2, -R3, R2 ;  /* 0x0000000203027221 */ /* 0x000fc80000010100 */
[----:B------:R-:W-:Y:S02]  /*6780*/  FMUL.FTZ R3, R2, 0.5 ;  /* 0x3f00000002037820 */ /* 0x000fe40000410000 */
.L_x_8681:
[----:B------:R-:W-:Y:S05]  /*6790*/  BSYNC B4 ;  /* 0x0000000000047941 */ /* 0x000fea0003800000 */
.L_x_8679:
[----:B------:R-:W-:Y:S02]  /*67a0*/  FADD.FTZ R3, R3, R0 ;  /* 0x0000000003037221 */ /* 0x000fe40000010000 */
[----:B------:R-:W-:-:S04]  /*67b0*/  FADD.FTZ R28, R27, R28 ;  /* 0x0000001c1b1c7221 */ /* 0x000fc80000010000 */
[----:B------:R-:W-:-:S06]  /*67c0*/  FMUL.FTZ R28, R28, R3 ;  /* 0x000000031c1c7220 */ /* 0x000fcc0000410000 */
[----:B------:R-:W2:Y:S01]  /*67d0*/  MUFU.SQRT R28, R28 ;  /* 0x0000001c001c7308 */ /* 0x000ea20000002000 */
[----:B------:R-:W-:Y:S05]  /*67e0*/  BRA `(.L_x_8682) ;  /* 0x0000012000007947 */ /* 0x000fea0003800000 */
.L_x_8675:
        /* <DEDUP_REMOVED lines=12> */
.L_x_8674:
[----:B------:R-:W-:Y:S01]  /*68b0*/  FADD.FTZ R0, R28, 1 ;  /* 0x3f8000001c007421 */ /* 0x000fe20000010000 */
[----:B------:R-:W-:Y:S01]  /*68c0*/  MUFU.SQRT R3, R26 ;  /* 0x0000001a00037308 */ /* 0x000fe20000002000 */
[----:B------:R-:W-:-:S02]  /*68d0*/  MOV R27, 0x3f800000 ;  /* 0x3f800000001b7802 */ /* 0x000fc40000000f00 */
[----:B------:R-:W-:-:S06]  /*68e0*/  FMUL.FTZ R0, R0, 0.5 ;  /* 0x3f00000000007820 */ /* 0x000fcc0000410000 */
[----:B------:R-:W2:Y:S02]  /*68f0*/  MUFU.SQRT R0, R0 ;  /* 0x0000000000007308 */ /* 0x000ea40000002000 */
[----:B--2---:R-:W-:-:S06]  /*6900*/  FMUL.FTZ R28, R3, R0 ;  /* 0x00000000031c7220 */ /* 0x004fcc0000410000 */
.L_x_8682:
[----:B------:R-:W-:Y:S05]  /*6910*/  BSYNC B1 ;  /* 0x0000000000017941 */ /* 0x000fea0003800000 */
.L_x_8673:
[----:B------:R-:W-:Y:S05]  /*6920*/  BRA `(.L_x_8683) ;  /* 0x0000002000007947 */ /* 0x000fea0003800000 */
.L_x_8670:
[----:B------:R-:W-:Y:S02]  /*6930*/  FMUL.FTZ R28, R28, 16777216 ;  /* 0x4b8000001c1c7820 */ /* 0x000fe40000410000 */
[----:B------:R-:W-:Y:S02]  /*6940*/  FMUL.FTZ R27, R27, 16777216 ;  /* 0x4b8000001b1b7820 */ /* 0x000fe40000410000 */
.L_x_8683:
[----:B------:R-:W-:Y:S05]  /*6950*/  BSYNC B0 ;  /* 0x0000000000007941 */ /* 0x000fea0003800000 */
.L_x_8669:
        /* <DEDUP_REMOVED lines=16> */
[----:B01----:R-:W-:Y:S05]  /*6a60*/  CALL.REL.NOINC `($__internal_11_$__cuda_sm3x_div_rn_ftz_f32_slowpath) ;  /* 0x0002602000007944 */ /* 0x003fea0003c00000 */
.L_x_8685:
[----:B------:R-:W-:Y:S05]  /*6a70*/  BSYNC B4 ;  /* 0x0000000000047941 */ /* 0x000fea0003800000 */
.L_x_8684:
        /* <DEDUP_REMOVED lines=18> */
.L_x_8687:
[----:B------:R-:W-:Y:S02]  /*6ba0*/  ISETP.GE.AND P0, PT, R28, RZ, PT ;  /* 0x000000ff1c00720c */ /* 0x000fe40003f06270 */
[----:B------:R-:W-:-:S11]  /*6bb0*/  MOV R3, 0x3fd774eb ;  /* 0x3fd774eb00037802 */ /* 0x000fd60000000f00 */
[----:B------:R-:W-:-:S04]  /*6bc0*/  @P0 FFMA.FTZ R2, R3, 0.93318945169448852539, -R2 ;  /* 0x3f6ee58103020823 */ /* 0x000fc80000010802 */
[----:B------:R-:W-:Y:S02]  /*6bd0*/  @!P0 FFMA.FTZ R2, R3, 0.93318945169448852539, R2 ;  /* 0x3f6ee58103028823 */ /* 0x000fe40000010002 */
.L_x_8688:
[----:B------:R-:W-:Y:S05]  /*6be0*/  BSYNC B0 ;  /* 0x0000000000007941 */ /* 0x000fea0003800000 */
.L_x_8686:
        /* <DEDUP_REMOVED lines=10> */
.L_x_8672:
[----:B------:R-:W-:Y:S05]  /*6c90*/  BSYNC B3 ;  /* 0x0000000000037941 */ /* 0x000fea0003800000 */
.L_x_8668:
[----:B------:R-:W-:Y:S02]  /*6ca0*/  LOP3.LUT R8, R3, 0x80000000, R8, 0xb8, !PT ;  /* 0x8000000003087812 */ /* 0x000fe400078eb808 */
[----:B-1----:R-:W-:Y:S01]  /*6cb0*/  LOP3.LUT R9, R32, 0x80000000, R9, 0xb8, !PT ;  /* 0x8000000020097812 */ /* 0x002fe200078eb809 */
[----:B------:R-:W-:Y:S05]  /*6cc0*/  BRA `(.L_x_8657) ;  /* 0x0000175000007947 */ /* 0x000fea0003800000 */
.L_x_8656:
        /* <DEDUP_REMOVED lines=29> */
[----:B------:R-:W-:Y:S05]  /*6ea0*/  CALL.REL.NOINC `($__internal_11_$__cuda_sm3x_div_rn_ftz_f32_slowpath) ;  /* 0x00025be000007944 */ /* 0x000fea0003c00000 */
.L_x_8694:
[----:B------:R-:W-:Y:S05]  /*6eb0*/  BSYNC B4 ;  /* 0x0000000000047941 */ /* 0x000fea0003800000 */
.L_x_8693:
        /* <DEDUP_REMOVED lines=18> */
.L_x_8696:
[----:B------:R-:W-:Y:S02]  /*6fe0*/  ISETP.GE.AND P0, PT, R27, RZ, PT ;  /* 0x000000ff1b00720c */ /* 0x000fe40003f06270 */
[----:B------:R-:W-:-:S11]  /*6ff0*/  MOV R3, 0x3fd774eb ;  /* 0x3fd774eb00037802 */ /* 0x000fd60000000f00 */
[----:B------:R-:W-:-:S04]  /*7000*/  @P0 FFMA.FTZ R2, R3, 0.93318945169448852539, -R2 ;  /* 0x3f6ee58103020823 */ /* 0x000fc80000010802 */
[----:B------:R-:W-:Y:S02]  /*7010*/  @!P0 FFMA.FTZ R2, R3, 0.93318945169448852539, R2 ;  /* 0x3f6ee58103028823 */ /* 0x000fe40000010002 */
.L_x_8697:
[----:B------:R-:W-:Y:S05]  /*7020*/  BSYNC B0 ;  /* 0x0000000000007941 */ /* 0x000fea0003800000 */
.L_x_8695:
        /* <DEDUP_REMOVED lines=13> */
.L_x_8692:
        /* <DEDUP_REMOVED lines=12> */
.L_x_8700:
[----:B------:R-:W-:Y:S05]  /*71c0*/  BSYNC B4 ;  /* 0x0000000000047941 */ /* 0x000fea0003800000 */
.L_x_8699:
        /* <DEDUP_REMOVED lines=18> */
.L_x_8702:
[----:B------:R-:W-:Y:S02]  /*72f0*/  ISETP.GE.AND P0, PT, R27, RZ, PT ;  /* 0x000000ff1b00720c */ /* 0x000fe40003f06270 */
[----:B------:R-:W-:-:S11]  /*7300*/  MOV R3, 0x3fd774eb ;  /* 0x3fd774eb00037802 */ /* 0x000fd60000000f00 */
[----:B------:R-:W-:-:S04]  /*7310*/  @P0 FFMA.FTZ R2, R3, 0.93318945169448852539, -R2 ;  /* 0x3f6ee58103020823 */ /* 0x000fc80000010802 */
[----:B------:R-:W-:Y:S02]  /*7320*/  @!P0 FFMA.FTZ R2, R3, 0.93318945169448852539, R2 ;  /* 0x3f6ee58103028823 */ /* 0x000fe40000010002 */
.L_x_8703:
[----:B------:R-:W-:Y:S05]  /*7330*/  BSYNC B0 ;  /* 0x0000000000007941 */ /* 0x000fea0003800000 */
.L_x_8701:
        /* <DEDUP_REMOVED lines=27> */
.L_x_8691:
        /* <DEDUP_REMOVED lines=32> */
[----:B------:R-:W-:Y:S05]  /*76f0*/  CALL.REL.NOINC `($__internal_11_$__cuda_sm3x_div_rn_ftz_f32_slowpath) ;  /* 0x0002539000007944 */ /* 0x000fea0003c00000 */
[----:B0-----:R-:W-:Y:S02]  /*7700*/  MOV R0, R2 ;  /* 0x0000000200007202 */ /* 0x001fe40000000f00 */
.L_x_8705:
[----:B------:R-:W-:Y:S05]  /*7710*/  BSYNC B4 ;  /* 0x0000000000047941 */ /* 0x000fea0003800000 */
.L_x_8704:
        /* <DEDUP_REMOVED lines=18> */
.L_x_8707:
[----:B------:R-:W-:Y:S02]  /*7840*/  ISETP.GE.AND P0, PT, R27, RZ, PT ;  /* 0x000000ff1b00720c */ /* 0x000fe40003f06270 */
[----:B------:R-:W-:-:S11]  /*7850*/  MOV R3, 0x3fd774eb ;  /* 0x3fd774eb00037802 */ /* 0x000fd60000000f00 */
[----:B------:R-:W-:-:S04]  /*7860*/  @P0 FFMA.FTZ R0, R3, 0.93318945169448852539, -R0 ;  /* 0x3f6ee58103000823 */ /* 0x000fc80000010800 */
[----:B------:R-:W-:Y:S02]  /*7870*/  @!P0 FFMA.FTZ R0, R3, 0.93318945169448852539, R0 ;  /* 0x3f6ee58103008823 */ /* 0x000fe40000010000 */
.L_x_8708:
[----:B------:R-:W-:Y:S05]  /*7880*/  BSYNC B0 ;  /* 0x0000000000007941 */ /* 0x000fea0003800000 */
.L_x_8706:
        /* <DEDUP_REMOVED lines=11> */
.L_x_8690:
        /* <DEDUP_REMOVED lines=23> */
.L_x_8712:
[----:B------:R-:W-:Y:S05]  /*7ab0*/  BSYNC B4 ;  /* 0x0000000000047941 */ /* 0x000fea0003800000 */
.L_x_8711:
        /* <DEDUP_REMOVED lines=24> */
.L_x_8710:
        /* <DEDUP_REMOVED lines=12> */
.L_x_8714:
[----:B------:R-:W-:Y:S05]  /*7d00*/  BSYNC B4 ;  /* 0x0000000000047941 */ /* 0x000fea0003800000 */
.L_x_8713:
        /* <DEDUP_REMOVED lines=38> */
.L_x_8709:
        /* <DEDUP_REMOVED lines=34> */
.L_x_8716:
[----:B------:R-:W-:Y:S05]  /*8190*/  BSYNC B4 ;  /* 0x0000000000047941 */ /* 0x000fea0003800000 */
.L_x_8715:
        /* <DEDUP_REMOVED lines=21> */
.L_x_8698:
[----:B------:R-:W-:Y:S05]  /*82f0*/  BSYNC B3 ;  /* 0x0000000000037941 */ /* 0x000fea0003800000 */
.L_x_8689:
[----:B------:R-:W-:Y:S01]  /*8300*/  FADD.FTZ R0, R25, 0.69314718246459960938 ;  /* 0x3f31721819007421 */ /* 0x000fe20000010000 */
[----:B------:R-:W-:-:S04]  /*8310*/  LOP3.LUT R8, R3, 0x80000000, R8, 0xb8, !PT ;  /* 0x8000000003087812 */ /* 0x000fc800078eb808 */
[----:B------:R-:W-:Y:S01]  /*8320*/  LOP3.LUT R9, R0, 0x80000000, R9, 0xb8, !PT ;  /* 0x8000000000097812 */ /* 0x000fe200078eb809 */
[----:B------:R-:W-:Y:S05]  /*8330*/  BRA `(.L_x_8657) ;  /* 0x000000e000007947 */ /* 0x000fea0003800000 */
.L_x_8655:
        /* <DEDUP_REMOVED lines=14> */
.L_x_8657:
[----:B------:R-:W-:Y:S05]  /*8420*/  BSYNC B2 ;  /* 0x0000000000027941 */ /* 0x000fea0003800000 */
.L_x_8654:
        /* <DEDUP_REMOVED lines=109> */
.L_x_8724:
        /* <DEDUP_REMOVED lines=10> */
.L_x_8726:
[----:B------:R-:W-:-:S04]  /*8ba0*/  FADD.FTZ R20, -R0, R5 ;  /* 0x0000000500147221 */ /* 0x000fc80000010100 */
[----:B------:R-:W-:Y:S02]  /*8bb0*/  FMUL.FTZ R20, R20, 0.5 ;  /* 0x3f00000014147820 */ /* 0x000fe40000410000 */
.L_x_8727:
[----:B------:R-:W-:Y:S05]  /*8bc0*/  BSYNC B1 ;  /* 0x0000000000017941 */ /* 0x000fea0003800000 */
.L_x_8725:
        /* <DEDUP_REMOVED lines=11> */
.L_x_8729:
[----:B------:R-:W-:-:S04]  /*8c80*/  FADD.FTZ R21, R2, -R21 ;  /* 0x8000001502157221 */ /* 0x000fc80000010000 */
[----:B------:R-:W-:Y:S02]  /*8c90*/  FMUL.FTZ R21, R21, 0.5 ;  /* 0x3f00000015157820 */ /* 0x000fe40000410000 */
.L_x_8730:
[----:B------:R-:W-:Y:S05]  /*8ca0*/  BSYNC B1 ;  /* 0x0000000000017941 */ /* 0x000fea0003800000 */
.L_x_8728:
        /* <DEDUP_REMOVED lines=35> */
.L_x_8723:
[----:B------:R0:W1:Y:S02]  /*8ee0*/  MUFU.SQRT R32, R26 ;  /* 0x0000001a00207308 */ /* 0x0000640000002000 */
.L_x_8722:
[----:B------:R-:W-:Y:S05]  /*8ef0*/  BSYNC B0 ;  /* 0x0000000000007941 */ /* 0x000fea0003800000 */
.L_x_8721:
        /* <DEDUP_REMOVED lines=35> */
.L_x_8734:
        /* <DEDUP_REMOVED lines=17> */
.L_x_8740:
[----:B------:R-:W-:-:S04]  /*9240*/  FADD.FTZ R0, -R0, R5 ;  /* 0x0000000500007221 */ /* 0x000fc80000010100 */
[----:B------:R-:W-:Y:S02]  /*9250*/  FMUL.FTZ R0, R0, 0.5 ;  /* 0x3f00000000007820 */ /* 0x000fe40000410000 */
.L_x_8741:
[----:B------:R-:W-:Y:S05]  /*9260*/  BSYNC B4 ;  /* 0x0000000000047941 */ /* 0x000fea0003800000 */
.L_x_8739:
        /* <DEDUP_REMOVED lines=10> */
.L_x_8743:
[----:B------:R-:W-:-:S04]  /*9310*/  FADD.FTZ R2, -R3, R2 ;  /* 0x0000000203027221 */ /* 0x000fc80000010100 */
[----:B------:R-:W-:Y:S02]  /*9320*/  FMUL.FTZ R3, R2, 0.5 ;  /* 0x3f00000002037820 */ /* 0x000fe40000410000 */
.L_x_8744:
[----:B------:R-:W-:Y:S05]  /*9330*/  BSYNC B4 ;  /* 0x0000000000047941 */ /* 0x000fea0003800000 */
.L_x_8742:
[----:B------:R-:W-:Y:S02]  /*9340*/  FADD.FTZ R3, R3, R0 ;  /* 0x0000000003037221 */ /* 0x000fe40000010000 */
[----:B------:R-:W-:-:S04]  /*9350*/  FADD.FTZ R28, R27, R28 ;  /* 0x0000001c1b1c7221 */ /* 0x000fc80000010000 */
[----:B------:R-:W-:-:S06]  /*9360*/  FMUL.FTZ R28, R28, R3 ;  /* 0x000000031c1c7220 */ /* 0x000fcc0000410000 */
[----:B------:R-:W2:Y:S01]  /*9370*/  MUFU.SQRT R28, R28 ;  /* 0x0000001c001c7308 */ /* 0x000ea20000002000 */
[----:B------:R-:W-:Y:S05]  /*9380*/  BRA `(.L_x_8745) ;  /* 0x0000012000007947 */ /* 0x000fea0003800000 */
.L_x_8738:
        /* <DEDUP_REMOVED lines=12> */
.L_x_8737:
[----:B------:R-:W-:Y:S01]  /*9450*/  FADD.FTZ R0, R28, 1 ;  /* 0x3f8000001c007421 */ /* 0x000fe20000010000 */
[----:B------:R-:W-:Y:S01]  /*9460*/  MUFU.SQRT R3, R26 ;  /* 0x0000001a00037308 */ /* 0x000fe20000002000 */
[----:B------:R-:W-:-:S02]  /*9470*/  MOV R27, 0x3f800000 ;  /* 0x3f800000001b7802 */ /* 0x000fc40000000f00 */
[----:B------:R-:W-:-:S06]  /*9480*/  FMUL.FTZ R0, R0, 0.5 ;  /* 0x3f00000000007820 */ /* 0x000fcc0000410000 */
[----:B------:R-:W2:Y:S02]  /*9490*/  MUFU.SQRT R0, R0 ;  /* 0x0000000000007308 */ /* 0x000ea40000002000 */
[----:B--2---:R-:W-:-:S06]  /*94a0*/  FMUL.FTZ R28, R3, R0 ;  /* 0x00000000031c7220 */ /* 0x004fcc0000410000 */
.L_x_8745:
[----:B------:R-:W-:Y:S05]  /*94b0*/  BSYNC B1 ;  /* 0x0000000000017941 */ /* 0x000fea0003800000 */
.L_x_8736:
[----:B------:R-:W-:Y:S05]  /*94c0*/  BRA `(.L_x_8746) ;  /* 0x0000002000007947 */ /* 0x000fea0003800000 */
.L_x_8733:
[----:B------:R-:W-:Y:S02]  /*94d0*/  FMUL.FTZ R28, R28, 16777216 ;  /* 0x4b8000001c1c7820 */ /* 0x000fe40000410000 */
[----:B------:R-:W-:Y:S02]  /*94e0*/  FMUL.FTZ R27, R27, 16777216 ;  /* 0x4b8000001b1b7820 */ /* 0x000fe40000410000 */
.L_x_8746:
[----:B------:R-:W-:Y:S05]  /*94f0*/  BSYNC B0 ;  /* 0x0000000000007941 */ /* 0x000fea0003800000 */
.L_x_8732:
        /* <DEDUP_REMOVED lines=17> */
.L_x_8748:
[----:B------:R-:W-:Y:S05]  /*9610*/  BSYNC B4 ;  /* 0x0000000000047941 */ /* 0x000fea0003800000 */
.L_x_8747:
        /* <DEDUP_REMOVED lines=18> */
.L_x_8750:
[----:B------:R-:W-:Y:S02]  /*9740*/  ISETP.GE.AND P0, PT, R28, RZ, PT ;  /* 0x000000ff1c00720c */ /* 0x000fe40003f06270 */
[----:B------:R-:W-:-:S11]  /*9750*/  MOV R3, 0x3fd774eb ;  /* 0x3fd774eb00037802 */ /* 0x000fd60000000f00 */
[----:B------:R-:W-:-:S04]  /*9760*/  @P0 FFMA.FTZ R2, R3, 0.93318945169448852539, -R2 ;  /* 0x3f6ee58103020823 */ /* 0x000fc80000010802 */
[----:B------:R-:W-:Y:S02]  /*9770*/  @!P0 FFMA.FTZ R2, R3, 0.93318945169448852539, R2 ;  /* 0x3f6ee58103028823 */ /* 0x000fe40000010002 */
.L_x_8751:
[----:B------:R-:W-:Y:S05]  /*9780*/  BSYNC B0 ;  /* 0x0000000000007941 */ /* 0x000fea0003800000 */
.L_x_8749:
        /* <DEDUP_REMOVED lines=10> */
.L_x_8735:
[----:B------:R-:W-:Y:S05]  /*9830*/  BSYNC B3 ;  /* 0x0000000000037941 */ /* 0x000fea0003800000 */
.L_x_8731:
[----:B------:R-:W-:Y:S02]  /*9840*/  LOP3.LUT R10, R3, 0x80000000, R10, 0xb8, !PT ;  /* 0x80000000030a7812 */ /* 0x000fe400078eb80a */
[----:B-1----:R-:W-:Y:S01]  /*9850*/  LOP3.LUT R11, R32, 0x80000000, R11, 0xb8, !PT ;  /* 0x80000000200b7812 */ /* 0x002fe200078eb80b */
[----:B------:R-:W-:Y:S05]  /*9860*/  BRA `(.L_x_8720) ;  /* 0x0000175000007947 */ /* 0x000fea0003800000 */
.L_x_8719:
        /* <DEDUP_REMOVED lines=30> */
.L_x_8757:
[----:B------:R-:W-:Y:S05]  /*9a50*/  BSYNC B4 ;  /* 0x0000000000047941 */ /* 0x000fea0003800000 */
.L_x_8756:
        /* <DEDUP_REMOVED lines=18> */
.L_x_8759:
[----:B------:R-:W-:Y:S02]  /*9b80*/  ISETP.GE.AND P0, PT, R27, RZ, PT ;  /* 0x000000ff1b00720c */ /* 0x000fe40003f06270 */
[----:B------:R-:W-:-:S11]  /*9b90*/  MOV R3, 0x3fd774eb ;  /* 0x3fd774eb00037802 */ /* 0x000fd60000000f00 */
[----:B------:R-:W-:-:S04]  /*9ba0*/  @P0 FFMA.FTZ R2, R3, 0.93318945169448852539, -R2 ;  /* 0x3f6ee58103020823 */ /* 0x000fc80000010802 */
[----:B------:R-:W-:Y:S02]  /*9bb0*/  @!P0 FFMA.FTZ R2, R3, 0.93318945169448852539, R2 ;  /* 0x3f6ee58103028823 */ /* 0x000fe40000010002 */
.L_x_8760:
[----:B------:R-:W-:Y:S05]  /*9bc0*/  BSYNC B0 ;  /* 0x0000000000007941 */ /* 0x000fea0003800000 */
.L_x_8758:
        /* <DEDUP_REMOVED lines=13> */
.L_x_8755:
        /* <DEDUP_REMOVED lines=12> */
.L_x_8763:
[----:B------:R-:W-:Y:S05]  /*9d60*/  BSYNC B4 ;  /* 0x0000000000047941 */ /* 0x000fea0003800000 */
.L_x_8762:
        /* <DEDUP_REMOVED lines=18> */
.L_x_8765:
[----:B------:R-:W-:Y:S02]  /*9e90*/  ISETP.GE.AND P0, PT, R27, RZ, PT ;  /* 0x000000ff1b00720c */ /* 0x000fe40003f06270 */
[----:B------:R-:W-:-:S11]  /*9ea0*/  MOV R3, 0x3fd774eb ;  /* 0x3fd774eb00037802 */ /* 0x000fd60000000f00 */
[----:B------:R-:W-:-:S04]  /*9eb0*/  @P0 FFMA.FTZ R2, R3, 0.93318945169448852539, -R2 ;  /* 0x3f6ee58103020823 */ /* 0x000fc80000010802 */
[----:B------:R-:W-:Y:S02]  /*9ec0*/  @!P0 FFMA.FTZ R2, R3, 0.93318945169448852539, R2 ;  /* 0x3f6ee58103028823 */ /* 0x000fe40000010002 */
.L_x_8766:
[----:B------:R-:W-:Y:S05]  /*9ed0*/  BSYNC B0 ;  /* 0x0000000000007941 */ /* 0x000fea0003800000 */
.L_x_8764:
        /* <DEDUP_REMOVED lines=27> */
.L_x_8754:
        /* <DEDUP_REMOVED lines=34> */
.L_x_8768:
[----:B------:R-:W-:Y:S05]  /*a2b0*/  BSYNC B4 ;  /* 0x0000000000047941 */ /* 0x000fea0003800000 */
.L_x_8767:
        /* <DEDUP_REMOVED lines=18> */
.L_x_8770:
[----:B------:R-:W-:Y:S02]  /*a3e0*/  ISETP.GE.AND P0, PT, R27, RZ, PT ;  /* 0x000000ff1b00720c */ /* 0x000fe40003f06270 */
[----:B------:R-:W-:-:S11]  /*a3f0*/  MOV R3, 0x3fd774eb ;  /* 0x3fd774eb00037802 */ /* 0x000fd60000000f00 */
[----:B------:R-:W-:-:S04]  /*a400*/  @P0 FFMA.FTZ R0, R3, 0.93318945169448852539, -R0 ;  /* 0x3f6ee58103000823 */ /* 0x000fc80000010800 */
[----:B------:R-:W-:Y:S02]  /*a410*/  @!P0 FFMA.FTZ R0, R3, 0.93318945169448852539, R0 ;  /* 0x3f6ee58103008823 */ /* 0x000fe40000010000 */
.L_x_8771:
[----:B------:R-:W-:Y:S05]  /*a420*/  BSYNC B0 ;  /* 0x0000000000007941 */ /* 0x000fea0003800000 */
.L_x_8769:
        /* <DEDUP_REMOVED lines=11> */
.L_x_8753:
        /* <DEDUP_REMOVED lines=23> */
.L_x_8775:
[----:B------:R-:W-:Y:S05]  /*a650*/  BSYNC B4 ;  /* 0x0000000000047941 */ /* 0x000fea0003800000 */
.L_x_8774:
        /* <DEDUP_REMOVED lines=24> */
.L_x_8773:
        /* <DEDUP_REMOVED lines=12> */
.L_x_8777:
[----:B------:R-:W-:Y:S05]  /*a8a0*/  BSYNC B4 ;  /* 0x0000000000047941 */ /* 0x000fea0003800000 */
.L_x_8776:
        /* <DEDUP_REMOVED lines=38> */
.L_x_8772:
        /* <DEDUP_REMOVED lines=34> */
.L_x_8779:
[----:B------:R-:W-:Y:S05]  /*ad30*/  BSYNC B4 ;  /* 0x0000000000047941 */ /* 0x000fea0003800000 */
.L_x_8778:
        /* <DEDUP_REMOVED lines=21> */
.L_x_8761:
[----:B------:R-:W-:Y:S05]  /*ae90*/  BSYNC B3 ;  /* 0x0000000000037941 */ /* 0x000fea0003800000 */
.L_x_8752:
[----:B------:R-:W-:Y:S01]  /*aea0*/  FADD.FTZ R0, R25, 0.69314718246459960938 ;  /* 0x3f31721819007421 */ /* 0x000fe20000010000 */
[----:B------:R-:W-:-:S04]  /*aeb0*/  LOP3.LUT R10, R3, 0x80000000, R10, 0xb8, !PT ;  /* 0x80000000030a7812 */ /* 0x000fc800078eb80a */
[----:B------:R-:W-:Y:S01]  /*aec0*/  LOP3.LUT R11, R0, 0x80000000, R11, 0xb8, !PT ;  /* 0x80000000000b7812 */ /* 0x000fe200078eb80b */
[----:B------:R-:W-:Y:S05]  /*aed0*/  BRA `(.L_x_8720) ;  /* 0x000000e000007947 */ /* 0x000fea0003800000 */
.L_x_8718:
        /* <DEDUP_REMOVED lines=14> */
.L_x_8720:
[----:B------:R-:W-:Y:S05]  /*afc0*/  BSYNC B2 ;  /* 0x0000000000027941 */ /* 0x000fea0003800000 */
.L_x_8717:
        /* <DEDUP_REMOVED lines=109> */
.L_x_8787:
        /* <DEDUP_REMOVED lines=10> */
.L_x_8789:
[----:B------:R-:W-:-:S04]  /*b740*/  FADD.FTZ R20, -R0, R5 ;  /* 0x0000000500147221 */ /* 0x000fc80000010100 */
[----:B------:R-:W-:Y:S02]  /*b750*/  FMUL.FTZ R20, R20, 0.5 ;  /* 0x3f00000014147820 */ /* 0x000fe40000410000 */
.L_x_8790:
[----:B------:R-:W-:Y:S05]  /*b760*/  BSYNC B1 ;  /* 0x0000000000017941 */ /* 0x000fea0003800000 */
.L_x_8788:
        /* <DEDUP_REMOVED lines=11> */
.L_x_8792:
[----:B------:R-:W-:-:S04]  /*b820*/  FADD.FTZ R21, R2, -R21 ;  /* 0x8000001502157221 */ /* 0x000fc80000010000 */
[----:B------:R-:W-:Y:S02]  /*b830*/  FMUL.FTZ R21, R21, 0.5 ;  /* 0x3f00000015157820 */ /* 0x000fe40000410000 */
.L_x_8793:
[----:B------:R-:W-:Y:S05]  /*b840*/  BSYNC B1 ;  /* 0x0000000000017941 */ /* 0x000fea0003800000 */
.L_x_8791:
        /* <DEDUP_REMOVED lines=35> */
.L_x_8786:
[----:B------:R0:W1:Y:S02]  /*ba80*/  MUFU.SQRT R32, R26 ;  /* 0x0000001a00207308 */ /* 0x0000640000002000 */
.L_x_8785:
[----:B------:R-:W-:Y:S05]  /*ba90*/  BSYNC B0 ;  /* 0x0000000000007941 */ /* 0x000fea0003800000 */
.L_x_8784:
        /* <DEDUP_REMOVED lines=35> */
.L_x_8797:
        /* <DEDUP_REMOVED lines=17> */
.L_x_8803:
[----:B------:R-:W-:-:S04]  /*bde0*/  FADD.FTZ R0, -R0, R5 ;  /* 0x0000000500007221 */ /* 0x000fc80000010100 */
[----:B------:R-:W-:Y:S02]  /*bdf0*/  FMUL.FTZ R0, R0, 0.5 ;  /* 0x3f00000000007820 */ /* 0x000fe40000410000 */
.L_x_8804:
[----:B------:R-:W-:Y:S05]  /*be00*/  BSYNC B4 ;  /* 0x0000000000047941 */ /* 0x000fea0003800000 */
.L_x_8802:
        /* <DEDUP_REMOVED lines=10> */
.L_x_8806:
[----:B------:R-:W-:-:S04]  /*beb0*/  FADD.FTZ R2, -R3, R2 ;  /* 0x0000000203027221 */ /* 0x000fc80000010100 */
[----:B------:R-:W-:Y:S02]  /*bec0*/  FMUL.FTZ R3, R2, 0.5 ;  /* 0x3f00000002037820 */ /* 0x000fe40000410000 */
.L_x_8807:
[----:B------:R-:W-:Y:S05]  /*bed0*/  BSYNC B4 ;  /* 0x0000000000047941 */ /* 0x000fea0003800000 */
.L_x_8805:
[----:B------:R-:W-:Y:S02]  /*bee0*/  FADD.FTZ R3, R3, R0 ;  /* 0x0000000003037221 */ /* 0x000fe40000010000 */
[----:B------:R-:W-:-:S04]  /*bef0*/  FADD.FTZ R28, R27, R28 ;  /* 0x0000001c1b1c7221 */ /* 0x000fc80000010000 */
[----:B------:R-:W-:-:S06]  /*bf00*/  FMUL.FTZ R28, R28, R3 ;  /* 0x000000031c1c7220 */ /* 0x000fcc0000410000 */
[----:B------:R-:W2:Y:S01]  /*bf10*/  MUFU.SQRT R28, R28 ;  /* 0x0000001c001c7308 */ /* 0x000ea20000002000 */
[----:B------:R-:W-:Y:S05]  /*bf20*/  BRA `(.L_x_8808) ;  /* 0x0000012000007947 */ /* 0x000fea0003800000 */
.L_x_8801:
        /* <DEDUP_REMOVED lines=12> */
.L_x_8800:
[----:B------:R-:W-:Y:S01]  /*bff0*/  FADD.FTZ R0, R28, 1 ;  /* 0x3f8000001c007421 */ /* 0x000fe20000010000 */
[----:B------:R-:W-:Y:S01]  /*c000*/  MUFU.SQRT R3, R26 ;  /* 0x0000001a00037308 */ /* 0x000fe20000002000 */
[----:B------:R-:W-:-:S02]  /*c010*/  MOV R27, 0x3f800000 ;  /* 0x3f800000001b7802 */ /* 0x000fc40000000f00 */
[----:B------:R-:W-:-:S06]  /*c020*/  FMUL.FTZ R0, R0, 0.5 ;  /* 0x3f00000000007820 */ /* 0x000fcc0000410000 */
[----:B------:R-:W2:Y:S02]  /*c030*/  MUFU.SQRT R0, R0 ;  /* 0x0000000000007308 */ /* 0x000ea40000002000 */
[----:B--2---:R-:W-:-:S06]  /*c040*/  FMUL.FTZ R28, R3, R0 ;  /* 0x00000000031c7220 */ /* 0x004fcc0000410000 */
.L_x_8808:
[----:B------:R-:W-:Y:S05]  /*c050*/  BSYNC B1 ;  /* 0x0000000000017941 */ /* 0x000fea0003800000 */
.L_x_8799:
[----:B------:R-:W-:Y:S05]  /*c060*/  BRA `(.L_x_8809) ;  /* 0x0000002000007947 */ /* 0x000fea0003800000 */
.L_x_8796:
[----:B------:R-:W-:Y:S02]  /*c070*/  FMUL.FTZ R28, R28, 16777216 ;  /* 0x4b8000001c1c7820 */ /* 0x000fe40000410000 */
[----:B------:R-:W-:Y:S02]  /*c080*/  FMUL.FTZ R27, R27, 16777216 ;  /* 0x4b8000001b1b7820 */ /* 0x000fe40000410000 */
.L_x_8809:
[----:B------:R-:W-:Y:S05]  /*c090*/  BSYNC B0 ;  /* 0x0000000000007941 */ /* 0x000fea0003800000 */
.L_x_8795:
        /* <DEDUP_REMOVED lines=17> */
.L_x_8811:
[----:B------:R-:W-:Y:S05]  /*c1b0*/  BSYNC B4 ;  /* 0x0000000000047941 */ /* 0x000fea0003800000 */
.L_x_8810:
        /* <DEDUP_REMOVED lines=18> */
.L_x_8813:
[----:B------:R-:W-:Y:S02]  /*c2e0*/  ISETP.GE.AND P0, PT, R28, RZ, PT ;  /* 0x000000ff1c00720c */ /* 0x000fe40003f06270 */
[----:B------:R-:W-:-:S11]  /*c2f0*/  MOV R3, 0x3fd774eb ;  /* 0x3fd774eb00037802 */ /* 0x000fd60000000f00 */
[----:B------:R-:W-:-:S04]  /*c300*/  @P0 FFMA.FTZ R2, R3, 0.93318945169448852539, -R2 ;  /* 0x3f6ee58103020823 */ /* 0x000fc80000010802 */
[----:B------:R-:W-:Y:S02]  /*c310*/  @!P0 FFMA.FTZ R2, R3, 0.93318945169448852539, R2 ;  /* 0x3f6ee58103028823 */ /* 0x000fe40000010002 */
.L_x_8814:
[----:B------:R-:W-:Y:S05]  /*c320*/  BSYNC B0 ;  /* 0x0000000000007941 */ /* 0x000fea0003800000 */
.L_x_8812:
        /* <DEDUP_REMOVED lines=10> */
.L_x_8798:
[----:B------:R-:W-:Y:S05]  /*c3d0*/  BSYNC B3 ;  /* 0x0000000000037941 */ /* 0x000fea0003800000 */
.L_x_8794:
[----:B------:R-:W-:Y:S02]  /*c3e0*/  LOP3.LUT R12, R3, 0x80000000, R12, 0xb8, !PT ;  /* 0x80000000030c7812 */ /* 0x000fe400078eb80c */
[----:B-1----:R-:W-:Y:S01]  /*c3f0*/  LOP3.LUT R13, R32, 0x80000000, R13, 0xb8, !PT ;  /* 0x80000000200d7812 */ /* 0x002fe200078eb80d */
[----:B------:R-:W-:Y:S05]  /*c400*/  BRA `(.L_x_8783) ;  /* 0x0000175000007947 */ /* 0x000fea0003800000 */
.L_x_8782:
        /* <DEDUP_REMOVED lines=30> */
.L_x_8820:
[----:B------:R-:W-:Y:S05]  /*c5f0*/  BSYNC B4 ;  /* 0x0000000000047941 */ /* 0x000fea0003800000 */
.L_x_8819:
        /* <DEDUP_REMOVED lines=18> */
.L_x_8822:
[----:B------:R-:W-:Y:S02]  /*c720*/  ISETP.GE.AND P0, PT, R27, RZ, PT ;  /* 0x000000ff1b00720c */ /* 0x000fe40003f06270 */
[----:B------:R-:W-:-:S11]  /*c730*/  MOV R3, 0x3fd774eb ;  /* 0x3fd774eb00037802 */ /* 0x000fd60000000f00 */
[----:B------:R-:W-:-:S04]  /*c740*/  @P0 FFMA.FTZ R2, R3, 0.93318945169448852539, -R2 ;  /* 0x3f6ee58103020823 */ /* 0x000fc80000010802 */
[----:B------:R-:W-:Y:S02]  /*c750*/  @!P0 FFMA.FTZ R2, R3, 0.93318945169448852539, R2 ;  /* 0x3f6ee58103028823 */ /* 0x000fe40000010002 */
.L_x_8823:
[----:B------:R-:W-:Y:S05]  /*c760*/  BSYNC B0 ;  /* 0x0000000000007941 */ /* 0x000fea0003800000 */
.L_x_8821:
        /* <DEDUP_REMOVED lines=13> */
.L_x_8818:
        /* <DEDUP_REMOVED lines=12> */
.L_x_8826:
[----:B------:R-:W-:Y:S05]  /*c900*/  BSYNC B4 ;  /* 0x0000000000047941 */ /* 0x000fea0003800000 */
.L_x_8825:
        /* <DEDUP_REMOVED lines=18> */
.L_x_8828:
[----:B------:R-:W-:Y:S02]  /*ca30*/  ISETP.GE.AND P0, PT, R27, RZ, PT ;  /* 0x000000ff1b00720c */ /* 0x000fe40003f06270 */
[----:B------:R-:W-:-:S11]  /*ca40*/  MOV R3, 0x3fd774eb ;  /* 0x3fd774eb00037802 */ /* 0x000fd60000000f00 */
[----:B------:R-:W-:-:S04]  /*ca50*/  @P0 FFMA.FTZ R2, R3, 0.93318945169448852539, -R2 ;  /* 0x3f6ee58103020823 */ /* 0x000fc80000010802 */
[----:B------:R-:W-:Y:S02]  /*ca60*/  @!P0 FFMA.FTZ R2, R3, 0.93318945169448852539, R2 ;  /* 0x3f6ee58103028823 */ /* 0x000fe40000010002 */
.L_x_8829:
[----:B------:R-:W-:Y:S05]  /*ca70*/  BSYNC B0 ;  /* 0x0000000000007941 */ /* 0x000fea0003800000 */
.L_x_8827:
        /* <DEDUP_REMOVED lines=27> */
.L_x_8817:
        /* <DEDUP_REMOVED lines=34> */
.L_x_8831:
[----:B------:R-:W-:Y:S05]  /*ce50*/  BSYNC B4 ;  /* 0x0000000000047941 */ /* 0x000fea0003800000 */
.L_x_8830:
        /* <DEDUP_REMOVED lines=18> */
.L_x_8833:
[----:B------:R-:W-:Y:S02]  /*cf80*/  ISETP.GE.AND P0, PT, R27, RZ, PT ;  /* 0x000000ff1b00720c */ /* 0x000fe40003f06270 */
[----:B------:R-:W-:-:S11]  /*cf90*/  MOV R3, 0x3fd774eb ;  /* 0x3fd774eb00037802 */ /* 0x000fd60000000f00 */
[----:B------:R-:W-:-:S04]  /*cfa0*/  @P0 FFMA.FTZ R0, R3, 0.93318945169448852539, -R0 ;  /* 0x3f6ee58103000823 */ /* 0x000fc80000010800 */
[----:B------:R-:W-:Y:S02]  /*cfb0*/  @!P0 FFMA.FTZ R0, R3, 0.93318945169448852539, R0 ;  /* 0x3f6ee58103008823 */ /* 0x000fe40000010000 */
.L_x_8834:
[----:B------:R-:W-:Y:S05]  /*cfc0*/  BSYNC B0 ;  /* 0x0000000000007941 */ /* 0x000fea0003800000 */
.L_x_8832:
        /* <DEDUP_REMOVED lines=11> */
.L_x_8816:
        /* <DEDUP_REMOVED lines=23> */
.L_x_8838:
[----:B------:R-:W-:Y:S05]  /*d1f0*/  BSYNC B4 ;  /* 0x0000000000047941 */ /* 0x000fea0003800000 */
.L_x_8837:
        /* <DEDUP_REMOVED lines=24> */
.L_x_8836:
        /* <DEDUP_REMOVED lines=12> */
.L_x_8840:
[----:B------:R-:W-:Y:S05]  /*d440*/  BSYNC B4 ;  /* 0x0000000000047941 */ /* 0x000fea0003800000 */
.L_x_8839:
        /* <DEDUP_REMOVED lines=38> */
.L_x_8835:
        /* <DEDUP_REMOVED lines=34> */
.L_x_8842:
[----:B------:R-:W-:Y:S05]  /*d8d0*/  BSYNC B4 ;  /* 0x0000000000047941 */ /* 0x000fea0003800000 */
.L_x_8841:
        /* <DEDUP_REMOVED lines=21> */
.L_x_8824:
[----:B------:R-:W-:Y:S05]  /*da30*/  BSYNC B3 ;  /* 0x0000000000037941 */ /* 0x000fea0003800000 */
.L_x_8815:
[----:B------:R-:W-:Y:S01]  /*da40*/  FADD.FTZ R0, R25, 0.69314718246459960938 ;  /* 0x3f31721819007421 */ /* 0x000fe20000010000 */
[----:B------:R-:W-:-:S04]  /*da50*/  LOP3.LUT R12, R3, 0x80000000, R12, 0xb8, !PT ;  /* 0x80000000030c7812 */ /* 0x000fc800078eb80c */
[----:B------:R-:W-:Y:S01]  /*da60*/  LOP3.LUT R13, R0, 0x80000000, R13, 0xb8, !PT ;  /* 0x80000000000d7812 */ /* 0x000fe200078eb80d */
[----:B------:R-:W-:Y:S05]  /*da70*/  BRA `(.L_x_8783) ;  /* 0x000000e000007947 */ /* 0x000fea0003800000 */
.L_x_8781:
        /* <DEDUP_REMOVED lines=14> */
.L_x_8783:
[----:B------:R-:W-:Y:S05]  /*db60*/  BSYNC B2 ;  /* 0x0000000000027941 */ /* 0x000fea0003800000 */
.L_x_8780:
        /* <DEDUP_REMOVED lines=109> */
.L_x_8850:
        /* <DEDUP_REMOVED lines=10> */
.L_x_8852:
[----:B------:R-:W-:-:S04]  /*e2e0*/  FADD.FTZ R20, -R0, R5 ;  /* 0x0000000500147221 */ /* 0x000fc80000010100 */
[----:B------:R-:W-:Y:S02]  /*e2f0*/  FMUL.FTZ R20, R20, 0.5 ;  /* 0x3f00000014147820 */ /* 0x000fe40000410000 */
.L_x_8853:
[----:B------:R-:W-:Y:S05]  /*e300*/  BSYNC B1 ;  /* 0x0000000000017941 */ /* 0x000fea0003800000 */
.L_x_8851:
        /* <DEDUP_REMOVED lines=11> */
.L_x_8855:
[----:B------:R-:W-:-:S04]  /*e3c0*/  FADD.FTZ R21, R2, -R21 ;  /* 0x8000001502157221 */ /* 0x000fc80000010000 */
[----:B------:R-:W-:Y:S02]  /*e3d0*/  FMUL.FTZ R21, R21, 0.5 ;  /* 0x3f00000015157820 */ /* 0x000fe40000410000 */
.L_x_8856:
[----:B------:R-:W-:Y:S05]  /*e3e0*/  BSYNC B1 ;  /* 0x0000000000017941 */ /* 0x000fea0003800000 */
.L_x_8854:
        /* <DEDUP_REMOVED lines=35> */
.L_x_8849:
[----:B------:R0:W1:Y:S02]  /*e620*/  MUFU.SQRT R32, R26 ;  /* 0x0000001a00207308 */ /* 0x0000640000002000 */
.L_x_8848:
[----:B------:R-:W-:Y:S05]  /*e630*/  BSYNC B0 ;  /* 0x0000000000007941 */ /* 0x000fea0003800000 */
.L_x_8847:
        /* <DEDUP_REMOVED lines=35> */
.L_x_8860:
        /* <DEDUP_REMOVED lines=17> */
.L_x_8866:
[----:B------:R-:W-:-:S04]  /*e980*/  FADD.FTZ R0, -R0, R5 ;  /* 0x0000000500007221 */ /* 0x000fc80000010100 */
[----:B------:R-:W-:Y:S02]  /*e990*/  FMUL.FTZ R0, R0, 0.5 ;  /* 0x3f00000000007820 */ /* 0x000fe40000410000 */
.L_x_8867:
[----:B------:R-:W-:Y:S05]  /*e9a0*/  BSYNC B4 ;  /* 0x0000000000047941 */ /* 0x000fea0003800000 */
.L_x_8865:
        /* <DEDUP_REMOVED lines=10> */
.L_x_8869:
[----:B------:R-:W-:-:S04]  /*ea50*/  FADD.FTZ R2, -R3, R2 ;  /* 0x0000000203027221 */ /* 0x000fc80000010100 */
[----:B------:R-:W-:Y:S02]  /*ea60*/  FMUL.FTZ R3, R2, 0.5 ;  /* 0x3f00000002037820 */ /* 0x000fe40000410000 */
.L_x_8870:
[----:B------:R-:W-:Y:S05]  /*ea70*/  BSYNC B4 ;  /* 0x0000000000047941 */ /* 0x000fea0003800000 */
.L_x_8868:
[----:B------:R-:W-:Y:S02]  /*ea80*/  FADD.FTZ R3, R3, R0 ;  /* 0x0000000003037221 */ /* 0x000fe40000010000 */
[----:B------:R-:W-:-:S04]  /*ea90*/  FADD.FTZ R28, R27, R28 ;  /* 0x0000001c1b1c7221 */ /* 0x000fc80000010000 */
[----:B------:R-:W-:-:S06]  /*eaa0*/  FMUL.FTZ R28, R28, R3 ;  /* 0x000000031c1c7220 */ /* 0x000fcc0000410000 */
[----:B------:R-:W2:Y:S01]  /*eab0*/  MUFU.SQRT R28, R28 ;  /* 0x0000001c001c7308 */ /* 0x000ea20000002000 */
[----:B------:R-:W-:Y:S05]  /*eac0*/  BRA `(.L_x_8871) ;  /* 0x0000012000007947 */ /* 0x000fea0003800000 */
.L_x_8864:
        /* <DEDUP_REMOVED lines=12> */
.L_x_8863:
[----:B------:R-:W-:Y:S01]  /*eb90*/  FADD.FTZ R0, R28, 1 ;  /* 0x3f8000001c007421 */ /* 0x000fe20000010000 */
[----:B------:R-:W-:Y:S01]  /*eba0*/  MUFU.SQRT R3, R26 ;  /* 0x0000001a00037308 */ /* 0x000fe20000002000 */
[----:B------:R-:W-:-:S02]  /*ebb0*/  MOV R27, 0x3f800000 ;  /* 0x3f800000001b7802 */ /* 0x000fc40000000f00 */
[----:B------:R-:W-:-:S06]  /*ebc0*/  FMUL.FTZ R0, R0, 0.5 ;  /* 0x3f00000000007820 */ /* 0x000fcc0000410000 */
[----:B------:R-:W2:Y:S02]  /*ebd0*/  MUFU.SQRT R0, R0 ;  /* 0x0000000000007308 */ /* 0x000ea40000002000 */
[----:B--2---:R-:W-:-:S06]  /*ebe0*/  FMUL.FTZ R28, R3, R0 ;  /* 0x00000000031c7220 */ /* 0x004fcc0000410000 */
.L_x_8871:
[----:B------:R-:W-:Y:S05]  /*ebf0*/  BSYNC B1 ;  /* 0x0000000000017941 */ /* 0x000fea0003800000 */
.L_x_8862:
[----:B------:R-:W-:Y:S05]  /*ec00*/  BRA `(.L_x_8872) ;  /* 0x0000002000007947 */ /* 0x000fea0003800000 */
.L_x_8859:
[----:B------:R-:W-:Y:S02]  /*ec10*/  FMUL.FTZ R28, R28, 16777216 ;  /* 0x4b8000001c1c7820 */ /* 0x000fe40000410000 */
[----:B------:R-:W-:Y:S02]  /*ec20*/  FMUL.FTZ R27, R27, 16777216 ;  /* 0x4b8000001b1b7820 */ /* 0x000fe40000410000 */
.L_x_8872:
[----:B------:R-:W-:Y:S05]  /*ec30*/  BSYNC B0 ;  /* 0x0000000000007941 */ /* 0x000fea0003800000 */
.L_x_8858:
        /* <DEDUP_REMOVED lines=17> */
.L_x_8874:
[----:B------:R-:W-:Y:S05]  /*ed50*/  BSYNC B4 ;  /* 0x0000000000047941 */ /* 0x000fea0003800000 */
.L_x_8873:
        /* <DEDUP_REMOVED lines=18> */
.L_x_8876:
[----:B------:R-:W-:Y:S02]  /*ee80*/  ISETP.GE.AND P0, PT, R28, RZ, PT ;  /* 0x000000ff1c00720c */ /* 0x000fe40003f06270 */
[----:B------:R-:W-:-:S11]  /*ee90*/  MOV R3, 0x3fd774eb ;  /* 0x3fd774eb00037802 */ /* 0x000fd60000000f00 */
[----:B------:R-:W-:-:S04]  /*eea0*/  @P0 FFMA.FTZ R2, R3, 0.93318945169448852539, -R2 ;  /* 0x3f6ee58103020823 */ /* 0x000fc80000010802 */
[----:B------:R-:W-:Y:S02]  /*eeb0*/  @!P0 FFMA.FTZ R2, R3, 0.93318945169448852539, R2 ;  /* 0x3f6ee58103028823 */ /* 0x000fe40000010002 */
.L_x_8877:
[----:B------:R-:W-:Y:S05]  /*eec0*/  BSYNC B0 ;  /* 0x0000000000007941 */ /* 0x000fea0003800000 */
.L_x_8875:
        /* <DEDUP_REMOVED lines=10> */
.L_x_8861:
[----:B------:R-:W-:Y:S05]  /*ef70*/  BSYNC B3 ;  /* 0x0000000000037941 */ /* 0x000fea0003800000 */
.L_x_8857:
[----:B------:R-:W-:Y:S02]  /*ef80*/  LOP3.LUT R14, R3, 0x80000000, R14, 0xb8, !PT ;  /* 0x80000000030e7812 */ /* 0x000fe400078eb80e */
[----:B-1----:R-:W-:Y:S01]  /*ef90*/  LOP3.LUT R15, R32, 0x80000000, R15, 0xb8, !PT ;  /* 0x80000000200f7812 */ /* 0x002fe200078eb80f */
[----:B------:R-:W-:Y:S05]  /*efa0*/  BRA `(.L_x_8846) ;  /* 0x0000175000007947 */ /* 0x000fea0003800000 */
.L_x_8845:
        /* <DEDUP_REMOVED lines=30> */
.L_x_8883:
[----:B------:R-:W-:Y:S05]  /*f190*/  BSYNC B4 ;  /* 0x0000000000047941 */ /* 0x000fea0003800000 */
.L_x_8882:
        /* <DEDUP_REMOVED lines=18> */
.L_x_8885:
[----:B------:R-:W-:Y:S02]  /*f2c0*/  ISETP.GE.AND P0, PT, R27, RZ, PT ;  /* 0x000000ff1b00720c */ /* 0x000fe40003f06270 */
[----:B------:R-:W-:-:S11]  /*f2d0*/  MOV R3, 0x3fd774eb ;  /* 0x3fd774eb00037802 */ /* 0x000fd60000000f00 */
[----:B------:R-:W-:-:S04]  /*f2e0*/  @P0 FFMA.FTZ R2, R3, 0.93318945169448852539, -R2 ;  /* 0x3f6ee58103020823 */ /* 0x000fc80000010802 */
[----:B------:R-:W-:Y:S02]  /*f2f0*/  @!P0 FFMA.FTZ R2, R3, 0.93318945169448852539, R2 ;  /* 0x3f6ee58103028823 */ /* 0x000fe40000010002 */
.L_x_8886:
[----:B------:R-:W-:Y:S05]  /*f300*/  BSYNC B0 ;  /* 0x0000000000007941 */ /* 0x000fea0003800000 */
.L_x_8884:
        /* <DEDUP_REMOVED lines=13> */
.L_x_8881:
        /* <DEDUP_REMOVED lines=12> */
.L_x_8889:
[----:B------:R-:W-:Y:S05]  /*f4a0*/  BSYNC B4 ;  /* 0x0000000000047941 */ /* 0x000fea0003800000 */
.L_x_8888:
        /* <DEDUP_REMOVED lines=18> */
.L_x_8891:
[----:B------:R-:W-:Y:S02]  /*f5d0*/  ISETP.GE.AND P0, PT, R27, RZ, PT ;  /* 0x000000ff1b00720c */ /* 0x000fe40003f06270 */
[----:B------:R-:W-:-:S11]  /*f5e0*/  MOV R3, 0x3fd774eb ;  /* 0x3fd774eb00037802 */ /* 0x000fd60000000f00 */
[----:B------:R-:W-:-:S04]  /*f5f0*/  @P0 FFMA.FTZ R2, R3, 0.93318945169448852539, -R2 ;  /* 0x3f6ee58103020823 */ /* 0x000fc80000010802 */
[----:B------:R-:W-:Y:S02]  /*f600*/  @!P0 FFMA.FTZ R2, R3, 0.93318945169448852539, R2 ;  /* 0x3f6ee58103028823 */ /* 0x000fe40000010002 */
.L_x_8892:
[----:B------:R-:W-:Y:S05]  /*f610*/  BSYNC B0 ;  /* 0x0000000000007941 */ /* 0x000fea0003800000 */
.L_x_8890:
        /* <DEDUP_REMOVED lines=27> */
.L_x_8880:
        /* <DEDUP_REMOVED lines=34> */
.L_x_8894:
[----:B------:R-:W-:Y:S05]  /*f9f0*/  BSYNC B4 ;  /* 0x0000000000047941 */ /* 0x000fea0003800000 */
.L_x_8893:
        /* <DEDUP_REMOVED lines=18> */
.L_x_8896:
[----:B------:R-:W-:Y:S02]  /*fb20*/  ISETP.GE.AND P0, PT, R27, RZ, PT ;  /* 0x000000ff1b00720c */ /* 0x000fe40003f06270 */
[----:B------:R-:W-:-:S11]  /*fb30*/  MOV R3, 0x3fd774eb ;  /* 0x3fd774eb00037802 */ /* 0x000fd60000000f00 */
[----:B------:R-:W-:-:S04]  /*fb40*/  @P0 FFMA.FTZ R0, R3, 0.93318945169448852539, -R0 ;  /* 0x3f6ee58103000823 */ /* 0x000fc80000010800 */
[----:B------:R-:W-:Y:S02]  /*fb50*/  @!P0 FFMA.FTZ R0, R3, 0.93318945169448852539, R0 ;  /* 0x3f6ee58103008823 */ /* 0x000fe40000010000 */
.L_x_8897:
[----:B------:R-:W-:Y:S05]  /*fb60*/  BSYNC B0 ;  /* 0x0000000000007941 */ /* 0x000fea0003800000 */
.L_x_8895:
        /* <DEDUP_REMOVED lines=11> */
.L_x_8879:
        /* <DEDUP_REMOVED lines=23> */
.L_x_8901:
[----:B------:R-:W-:Y:S05]  /*fd90*/  BSYNC B4 ;  /* 0x0000000000047941 */ /* 0x000fea0003800000 */
.L_x_8900:
        /* <DEDUP_REMOVED lines=24> */
.L_x_8899:
        /* <DEDUP_REMOVED lines=12> */
.L_x_8903:
[----:B------:R-:W-:Y:S05]  /*ffe0*/  BSYNC B4 ;  /* 0x0000000000047941 */ /* 0x000fea0003800000 */
.L_x_8902:
        /* <DEDUP_REMOVED lines=38> */
.L_x_8898:
        /* <DEDUP_REMOVED lines=34> */
.L_x_8905:
[----:B------:R-:W-:Y:S05]  /*10470*/  BSYNC B4 ;  /* 0x0000000000047941 */ /* 0x000fea0003800000 */
.L_x_8904:
        /* <DEDUP_REMOVED lines=21> */
.L_x_8887:
[----:B------:R-:W-:Y:S05]  /*105d0*/  BSYNC B3 ;  /* 0x0000000000037941 */ /* 0x000fea0003800000 */
.L_x_8878:
[----:B------:R-:W-:Y:S01]  /*105e0*/  FADD.FTZ R0, R25, 0.69314718246459960938 ;  /* 0x3f31721819007421 */ /* 0x000fe20000010000 */
[----:B------:R-:W-:-:S04]  /*105f0*/  LOP3.LUT R14, R3, 0x80000000, R14, 0xb8, !PT ;  /* 0x80000000030e7812 */ /* 0x000fc800078eb80e */
[----:B------:R-:W-:Y:S01]  /*10600*/  LOP3.LUT R15, R0, 0x80000000, R15, 0xb8, !PT ;  /* 0x80000000000f7812 */ /* 0x000fe200078eb80f */
[----:B------:R-:W-:Y:S05]  /*10610*/  BRA `(.L_x_8846) ;  /* 0x000000e000007947 */ /* 0x000fea0003800000 */
.L_x_8844:
        /* <DEDUP_REMOVED lines=14> */
.L_x_8846:
[----:B------:R-:W-:Y:S05]  /*10700*/  BSYNC B2 ;  /* 0x0000000000027941 */ /* 0x000fea0003800000 */
.L_x_8843:
        /* <DEDUP_REMOVED lines=109> */
.L_x_8913:
        /* <DEDUP_REMOVED lines=10> */
.L_x_8915:
[----:B------:R-:W-:-:S04]  /*10e80*/  FADD.FTZ R20, -R0, R5 ;  /* 0x0000000500147221 */ /* 0x000fc80000010100 */
[----:B------:R-:W-:Y:S02]  /*10e90*/  FMUL.FTZ R20, R20, 0.5 ;  /* 0x3f00000014147820 */ /* 0x000fe40000410000 */
.L_x_8916:
[----:B------:R-:W-:Y:S05]  /*10ea0*/  BSYNC B1 ;  /* 0x0000000000017941 */ /* 0x000fea0003800000 */
.L_x_8914:
        /* <DEDUP_REMOVED lines=11> */
.L_x_8918:
[----:B------:R-:W-:-:S04]  /*10f60*/  FADD.FTZ R21, R2, -R21 ;  /* 0x8000001502157221 */ /* 0x000fc80000010000 */
[----:B------:R-:W-:Y:S02]  /*10f70*/  FMUL.FTZ R21, R21, 0.5 ;  /* 0x3f00000015157820 */ /* 0x000fe40000410000 */
.L_x_8919:
[----:B------:R-:W-:Y:S05]  /*10f80*/  BSYNC B1 ;  /* 0x0000000000017941 */ /* 0x000fea0003800000 */
.L_x_8917:
        /* <DEDUP_REMOVED lines=35> */
.L_x_8912:
[----:B------:R0:W1:Y:S02]  /*111c0*/  MUFU.SQRT R32, R26 ;  /* 0x0000001a00207308 */ /* 0x0000640000002000 */
.L_x_8911:
[----:B------:R-:W-:Y:S05]  /*111d0*/  BSYNC B0 ;  /* 0x0000000000007941 */ /* 0x000fea0003800000 */
.L_x_8910:
        /* <DEDUP_REMOVED lines=35> */
.L_x_8923:
        /* <DEDUP_REMOVED lines=17> */
.L_x_8929:
[----:B------:R-:W-:-:S04]  /*11520*/  FADD.FTZ R0, -R0, R5 ;  /* 0x0000000500007221 */ /* 0x000fc80000010100 */
[----:B------:R-:W-:Y:S02]  /*11530*/  FMUL.FTZ R0, R0, 0.5 ;  /* 0x3f00000000007820 */ /* 0x000fe40000410000 */
.L_x_8930:
[----:B------:R-:W-:Y:S05]  /*11540*/  BSYNC B4 ;  /* 0x0000000000047941 */ /* 0x000fea0003800000 */
.L_x_8928:
        /* <DEDUP_REMOVED lines=10> */
.L_x_8932:
[----:B------:R-:W-:-:S04]  /*115f0*/  FADD.FTZ R2, -R3, R2 ;  /* 0x0000000203027221 */ /* 0x000fc80000010100 */
[----:B------:R-:W-:Y:S02]  /*11600*/  FMUL.FTZ R3, R2, 0.5 ;  /* 0x3f00000002037820 */ /* 0x000fe40000410000 */
.L_x_8933:
[----:B------:R-:W-:Y:S05]  /*11610*/  BSYNC B4 ;  /* 0x0000000000047941 */ /* 0x000fea0003800000 */
.L_x_8931:
[----:B------:R-:W-:Y:S02]  /*11620*/  FADD.FTZ R3, R3, R0 ;  /* 0x0000000003037221 */ /* 0x000fe40000010000 */
[----:B------:R-:W-:-:S04]  /*11630*/  FADD.FTZ R28, R27, R28 ;  /* 0x0000001c1b1c7221 */ /* 0x000fc80000010000 */
[----:B------:R-:W-:-:S06]  /*11640*/  FMUL.FTZ R28, R28, R3 ;  /* 0x000000031c1c7220 */ /* 0x000fcc0000410000 */
[----:B------:R-:W2:Y:S01]  /*11650*/  MUFU.SQRT R28, R28 ;  /* 0x0000001c001c7308 */ /* 0x000ea20000002000 */
[----:B------:R-:W-:Y:S05]  /*11660*/  BRA `(.L_x_8934) ;  /* 0x0000012000007947 */ /* 0x000fea0003800000 */
.L_x_8927:
        /* <DEDUP_REMOVED lines=12> */
.L_x_8926:
[----:B------:R-:W-:Y:S01]  /*11730*/  FADD.FTZ R0, R28, 1 ;  /* 0x3f8000001c007421 */ /* 0x000fe20000010000 */
[----:B------:R-:W-:Y:S01]  /*11740*/  MUFU.SQRT R3, R26 ;  /* 0x0000001a00037308 */ /* 0x000fe20000002000 */
[----:B------:R-:W-:-:S02]  /*11750*/  MOV R27, 0x3f800000 ;  /* 0x3f800000001b7802 */ /* 0x000fc40000000f00 */
[----:B------:R-:W-:-:S06]  /*11760*/  FMUL.FTZ R0, R0, 0.5 ;  /* 0x3f00000000007820 */ /* 0x000fcc0000410000 */
[----:B------:R-:W2:Y:S02]  /*11770*/  MUFU.SQRT R0, R0 ;  /* 0x0000000000007308 */ /* 0x000ea40000002000 */
[----:B--2---:R-:W-:-:S06]  /*11780*/  FMUL.FTZ R28, R3, R0 ;  /* 0x00000000031c7220 */ /* 0x004fcc0000410000 */
.L_x_8934:
[----:B------:R-:W-:Y:S05]  /*11790*/  BSYNC B1 ;  /* 0x0000000000017941 */ /* 0x000fea0003800000 */
.L_x_8925:
[----:B------:R-:W-:Y:S05]  /*117a0*/  BRA `(.L_x_8935) ;  /* 0x0000002000007947 */ /* 0x000fea0003800000 */
.L_x_8922:
[----:B------:R-:W-:Y:S02]  /*117b0*/  FMUL.FTZ R28, R28, 16777216 ;  /* 0x4b8000001c1c7820 */ /* 0x000fe40000410000 */
[----:B------:R-:W-:Y:S02]  /*117c0*/  FMUL.FTZ R27, R27, 16777216 ;  /* 0x4b8000001b1b7820 */ /* 0x000fe40000410000 */
.L_x_8935:
[----:B------:R-:W-:Y:S05]  /*117d0*/  BSYNC B0 ;  /* 0x0000000000007941 */ /* 0x000fea0003800000 */
.L_x_8921:
        /* <DEDUP_REMOVED lines=17> */
.L_x_8937:
[----:B------:R-:W-:Y:S05]  /*118f0*/  BSYNC B4 ;  /* 0x0000000000047941 */ /* 0x000fea0003800000 */
.L_x_8936:
        /* <DEDUP_REMOVED lines=18> */
.L_x_8939:
[----:B------:R-:W-:Y:S02]  /*11a20*/  ISETP.GE.AND P0, PT, R28, RZ, PT ;  /* 0x000000ff1c00720c */ /* 0x000fe40003f06270 */
[----:B------:R-:W-:-:S11]  /*11a30*/  MOV R3, 0x3fd774eb ;  /* 0x3fd774eb00037802 */ /* 0x000fd60000000f00 */
[----:B------:R-:W-:-:S04]  /*11a40*/  @P0 FFMA.FTZ R2, R3, 0.93318945169448852539, -R2 ;  /* 0x3f6ee58103020823 */ /* 0x000fc80000010802 */
[----:B------:R-:W-:Y:S02]  /*11a50*/  @!P0 FFMA.FTZ R2, R3, 0.93318945169448852539, R2 ;  /* 0x3f6ee58103028823 */ /* 0x000fe40000010002 */
.L_x_8940:
[----:B------:R-:W-:Y:S05]  /*11a60*/  BSYNC B0 ;  /* 0x0000000000007941 */ /* 0x000fea0003800000 */
.L_x_8938:
        /* <DEDUP_REMOVED lines=10> */
.L_x_8924:
[----:B------:R-:W-:Y:S05]  /*11b10*/  BSYNC B3 ;  /* 0x0000000000037941 */ /* 0x000fea0003800000 */
.L_x_8920:
[----:B------:R-:W-:Y:S02]  /*11b20*/  LOP3.LUT R16, R3, 0x80000000, R16, 0xb8, !PT ;  /* 0x8000000003107812 */ /* 0x000fe400078eb810 */
[----:B-1----:R-:W-:Y:S01]  /*11b30*/  LOP3.LUT R17, R32, 0x80000000, R17, 0xb8, !PT ;  /* 0x8000000020117812 */ /* 0x002fe200078eb811 */
[----:B------:R-:W-:Y:S05]  /*11b40*/  BRA `(.L_x_8909) ;  /* 0x0000175000007947 */ /* 0x000fea0003800000 */
.L_x_8908:
        /* <DEDUP_REMOVED lines=30> */
.L_x_8946:
[----:B------:R-:W-:Y:S05]  /*11d30*/  BSYNC B4 ;  /* 0x0000000000047941 */ /* 0x000fea0003800000 */
.L_x_8945:
        /* <DEDUP_REMOVED lines=18> */
.L_x_8948:
[----:B------:R-:W-:Y:S02]  /*11e60*/  ISETP.GE.AND P0, PT, R27, RZ, PT ;  /* 0x000000ff1b00720c */ /* 0x000fe40003f06270 */
[----:B------:R-:W-:-:S11]  /*11e70*/  MOV R3, 0x3fd774eb ;  /* 0x3fd774eb00037802 */ /* 0x000fd60000000f00 */
[----:B------:R-:W-:-:S04]  /*11e80*/  @P0 FFMA.FTZ R2, R3, 0.93318945169448852539, -R2 ;  /* 0x3f6ee58103020823 */ /* 0x000fc80000010802 */
[----:B------:R-:W-:Y:S02]  /*11e90*/  @!P0 FFMA.FTZ R2, R3, 0.93318945169448852539, R2 ;  /* 0x3f6ee58103028823 */ /* 0x000fe40000010002 */
.L_x_8949:
[----:B------:R-:W-:Y:S05]  /*11ea0*/  BSYNC B0 ;  /* 0x0000000000007941 */ /* 0x000fea0003800000 */
.L_x_8947:
        /* <DEDUP_REMOVED lines=13> */
.L_x_8944:
        /* <DEDUP_REMOVED lines=12> */
.L_x_8952:
[----:B------:R-:W-:Y:S05]  /*12040*/  BSYNC B4 ;  /* 0x0000000000047941 */ /* 0x000fea0003800000 */
.L_x_8951:
        /* <DEDUP_REMOVED lines=18> */
.L_x_8954:
[----:B------:R-:W-:Y:S02]  /*12170*/  ISETP.GE.AND P0, PT, R27, RZ, PT ;  /* 0x000000ff1b00720c */ /* 0x000fe40003f06270 */
[----:B------:R-:W-:-:S11]  /*12180*/  MOV R3, 0x3fd774eb ;  /* 0x3fd774eb00037802 */ /* 0x000fd60000000f00 */
[----:B------:R-:W-:-:S04]  /*12190*/  @P0 FFMA.FTZ R2, R3, 0.93318945169448852539, -R2 ;  /* 0x3f6ee58103020823 */ /* 0x000fc80000010802 */
[----:B------:R-:W-:Y:S02]  /*121a0*/  @!P0 FFMA.FTZ R2, R3, 0.93318945169448852539, R2 ;  /* 0x3f6ee58103028823 */ /* 0x000fe40000010002 */
.L_x_8955:
[----:B------:R-:W-:Y:S05]  /*121b0*/  BSYNC B0 ;  /* 0x0000000000007941 */ /* 0x000fea0003800000 */
.L_x_8953:
        /* <DEDUP_REMOVED lines=27> */
.L_x_8943:
        /* <DEDUP_REMOVED lines=34> */
.L_x_8957:
[----:B------:R-:W-:Y:S05]  /*12590*/  BSYNC B4 ;  /* 0x0000000000047941 */ /* 0x000fea0003800000 */
.L_x_8956:
        /* <DEDUP_REMOVED lines=18> */
.L_x_8959:
[----:B------:R-:W-:Y:S02]  /*126c0*/  ISETP.GE.AND P0, PT, R27, RZ, PT ;  /* 0x000000ff1b00720c */ /* 0x000fe40003f06270 */
[----:B------:R-:W-:-:S11]  /*126d0*/  MOV R3, 0x3fd774eb ;  /* 0x3fd774eb00037802 */ /* 0x000fd60000000f00 */
[----:B------:R-:W-:-:S04]  /*126e0*/  @P0 FFMA.FTZ R0, R3, 0.93318945169448852539, -R0 ;  /* 0x3f6ee58103000823 */ /* 0x000fc80000010800 */
[----:B------:R-:W-:Y:S02]  /*126f0*/  @!P0 FFMA.FTZ R0, R3, 0.93318945169448852539, R0 ;  /* 0x3f6ee58103008823 */ /* 0x000fe40000010000 */
.L_x_8960:
[----:B------:R-:W-:Y:S05]  /*12700*/  BSYNC B0 ;  /* 0x0000000000007941 */ /* 0x000fea0003800000 */
.L_x_8958:
        /* <DEDUP_REMOVED lines=11> */
.L_x_8942:
        /* <DEDUP_REMOVED lines=23> */
.L_x_8964:
[----:B------:R-:W-:Y:S05]  /*12930*/  BSYNC B4 ;  /* 0x0000000000047941 */ /* 0x000fea0003800000 */
.L_x_8963:
        /* <DEDUP_REMOVED lines=24> */
.L_x_8962:
        /* <DEDUP_REMOVED lines=12> */
.L_x_8966:
[----:B------:R-:W-:Y:S05]  /*12b80*/  BSYNC B4 ;  /* 0x0000000000047941 */ /* 0x000fea0003800000 */
.L_x_8965:
        /* <DEDUP_REMOVED lines=38> */
.L_x_8961:
        /* <DEDUP_REMOVED lines=34> */
.L_x_8968:
[----:B------:R-:W-:Y:S05]  /*13010*/  BSYNC B4 ;  /* 0x0000000000047941 */ /* 0x000fea0003800000 */
.L_x_8967:
        /* <DEDUP_REMOVED lines=21> */
.L_x_8950:
[----:B------:R-:W-:Y:S05]  /*13170*/  BSYNC B3 ;  /* 0x0000000000037941 */ /* 0x000fea0003800000 */
.L_x_8941:
[----:B------:R-:W-:Y:S01]  /*13180*/  FADD.FTZ R0, R25, 0.69314718246459960938 ;  /* 0x3f31721819007421 */ /* 0x000fe20000010000 */
[----:B------:R-:W-:-:S04]  /*13190*/  LOP3.LUT R16, R3, 0x80000000, R16, 0xb8, !PT ;  /* 0x8000000003107812 */ /* 0x000fc800078eb810 */
[----:B------:R-:W-:Y:S01]  /*131a0*/  LOP3.LUT R17, R0, 0x80000000, R17, 0xb8, !PT ;  /* 0x8000000000117812 */ /* 0x000fe200078eb811 */
[----:B------:R-:W-:Y:S05]  /*131b0*/  BRA `(.L_x_8909) ;  /* 0x000000e000007947 */ /* 0x000fea0003800000 */
.L_x_8907:
        /* <DEDUP_REMOVED lines=14> */
.L_x_8909:
[----:B------:R-:W-:Y:S05]  /*132a0*/  BSYNC B2 ;  /* 0x0000000000027941 */ /* 0x000fea0003800000 */
.L_x_8906:
        /* <DEDUP_REMOVED lines=109> */
.L_x_8976:
        /* <DEDUP_REMOVED lines=10> */
.L_x_8978:
[----:B------:R-:W-:-:S04]  /*13a20*/  FADD.FTZ R20, -R0, R5 ;  /* 0x0000000500147221 */ /* 0x000fc80000010100 */
[----:B------:R-:W-:Y:S02]  /*13a30*/  FMUL.FTZ R20, R20, 0.5 ;  /* 0x3f00000014147820 */ /* 0x000fe40000410000 */
.L_x_8979:
[----:B------:R-:W-:Y:S05]  /*13a40*/  BSYNC B1 ;  /* 0x0000000000017941 */ /* 0x000fea0003800000 */
.L_x_8977:
        /* <DEDUP_REMOVED lines=11> */
.L_x_8981:
[----:B------:R-:W-:-:S04]  /*13b00*/  FADD.FTZ R21, R2, -R21 ;  /* 0x8000001502157221 */ /* 0x000fc80000010000 */
[----:B------:R-:W-:Y:S02]  /*13b10*/  FMUL.FTZ R21, R21, 0.5 ;  /* 0x3f00000015157820 */ /* 0x000fe40000410000 */
.L_x_8982:
[----:B------:R-:W-:Y:S05]  /*13b20*/  BSYNC B1 ;  /* 0x0000000000017941 */ /* 0x000fea0003800000 */
.L_x_8980:
        /* <DEDUP_REMOVED lines=35> */
.L_x_8975:
[----:B------:R0:W1:Y:S02]  /*13d60*/  MUFU.SQRT R32, R26 ;  /* 0x0000001a00207308 */ /* 0x0000640000002000 */
.L_x_8974:
[----:B------:R-:W-:Y:S05]  /*13d70*/  BSYNC B0 ;  /* 0x0000000000007941 */ /* 0x000fea0003800000 */
.L_x_8973:
        /* <DEDUP_REMOVED lines=35> */
.L_x_8986:
        /* <DEDUP_REMOVED lines=17> */
.L_x_8992:
[----:B------:R-:W-:-:S04]  /*140c0*/  FADD.FTZ R0, -R0, R5 ;  /* 0x0000000500007221 */ /* 0x000fc80000010100 */
[----:B------:R-:W-:Y:S02]  /*140d0*/  FMUL.FTZ R0, R0, 0.5 ;  /* 0x3f00000000007820 */ /* 0x000fe40000410000 */
.L_x_8993:
[----:B------:R-:W-:Y:S05]  /*140e0*/  BSYNC B4 ;  /* 0x0000000000047941 */ /* 0x000fea0003800000 */
.L_x_8991:
        /* <DEDUP_REMOVED lines=10> */
.L_x_8995:
[----:B------:R-:W-:-:S04]  /*14190*/  FADD.FTZ R2, -R3, R2 ;  /* 0x0000000203027221 */ /* 0x000fc80000010100 */
[----:B------:R-:W-:Y:S02]  /*141a0*/  FMUL.FTZ R3, R2, 0.5 ;  /* 0x3f00000002037820 */ /* 0x000fe40000410000 */
.L_x_8996:
[----:B------:R-:W-:Y:S05]  /*141b0*/  BSYNC B4 ;  /* 0x0000000000047941 */ /* 0x000fea0003800000 */
.L_x_8994:
[----:B------:R-:W-:Y:S02]  /*141c0*/  FADD.FTZ R3, R3, R0 ;  /* 0x0000000003037221 */ /* 0x000fe40000010000 */
[----:B------:R-:W-:-:S04]  /*141d0*/  FADD.FTZ R28, R27, R28 ;  /* 0x0000001c1b1c7221 */ /* 0x000fc80000010000 */
[----:B------:R-:W-:-:S06]  /*141e0*/  FMUL.FTZ R28, R28, R3 ;  /* 0x000000031c1c7220 */ /* 0x000fcc0000410000 */
[----:B------:R-:W2:Y:S01]  /*141f0*/  MUFU.SQRT R28, R28 ;  /* 0x0000001c001c7308 */ /* 0x000ea20000002000 */
[----:B------:R-:W-:Y:S05]  /*14200*/  BRA `(.L_x_8997) ;  /* 0x0000012000007947 */ /* 0x000fea0003800000 */
.L_x_8990:
        /* <DEDUP_REMOVED lines=12> */
.L_x_8989:
[----:B------:R-:W-:Y:S01]  /*142d0*/  FADD.FTZ R0, R28, 1 ;  /* 0x3f8000001c007421 */ /* 0x000fe20000010000 */
[----:B------:R-:W-:Y:S01]  /*142e0*/  MUFU.SQRT R3, R26 ;  /* 0x0000001a00037308 */ /* 0x000fe20000002000 */
[----:B------:R-:W-:-:S02]  /*142f0*/  MOV R27, 0x3f800000 ;  /* 0x3f800000001b7802 */ /* 0x000fc40000000f00 */
[----:B------:R-:W-:-:S06]  /*14300*/  FMUL.FTZ R0, R0, 0.5 ;  /* 0x3f00000000007820 */ /* 0x000fcc0000410000 */
[----:B------:R-:W2:Y:S02]  /*14310*/  MUFU.SQRT R0, R0 ;  /* 0x0000000000007308 */ /* 0x000ea40000002000 */
[----:B--2---:R-:W-:-:S06]  /*14320*/  FMUL.FTZ R28, R3, R0 ;  /* 0x00000000031c7220 */ /* 0x004fcc0000410000 */
.L_x_8997:
[----:B------:R-:W-:Y:S05]  /*14330*/  BSYNC B1 ;  /* 0x0000000000017941 */ /* 0x000fea0003800000 */
.L_x_8988:
[----:B------:R-:W-:Y:S05]  /*14340*/  BRA `(.L_x_8998) ;  /* 0x0000002000007947 */ /* 0x000fea0003800000 */
.L_x_8985:
[----:B------:R-:W-:Y:S02]  /*14350*/  FMUL.FTZ R28, R28, 16777216 ;  /* 0x4b8000001c1c7820 */ /* 0x000fe40000410000 */
[----:B------:R-:W-:Y:S02]  /*14360*/  FMUL.FTZ R27, R27, 16777216 ;  /* 0x4b8000001b1b7820 */ /* 0x000fe40000410000 */
.L_x_8998:
[----:B------:R-:W-:Y:S05]  /*14370*/  BSYNC B0 ;  /* 0x0000000000007941 */ /* 0x000fea0003800000 */
.L_x_8984:
        /* <DEDUP_REMOVED lines=17> */
.L_x_9000:
[----:B------:R-:W-:Y:S05]  /*14490*/  BSYNC B4 ;  /* 0x0000000000047941 */ /* 0x000fea0003800000 */
.L_x_8999:
        /* <DEDUP_REMOVED lines=18> */
.L_x_9002:
[----:B------:R-:W-:Y:S02]  /*145c0*/  ISETP.GE.AND P0, PT, R28, RZ, PT ;  /* 0x000000ff1c00720c */ /* 0x000fe40003f06270 */
[----:B------:R-:W-:-:S11]  /*145d0*/  MOV R3, 0x3fd774eb ;  /* 0x3fd774eb00037802 */ /* 0x000fd60000000f00 */
[----:B------:R-:W-:-:S04]  /*145e0*/  @P0 FFMA.FTZ R2, R3, 0.93318945169448852539, -R2 ;  /* 0x3f6ee58103020823 */ /* 0x000fc80000010802 */
[----:B------:R-:W-:Y:S02]  /*145f0*/  @!P0 FFMA.FTZ R2, R3, 0.93318945169448852539, R2 ;  /* 0x3f6ee58103028823 */ /* 0x000fe40000010002 */
.L_x_9003:
[----:B------:R-:W-:Y:S05]  /*14600*/  BSYNC B0 ;  /* 0x0000000000007941 */ /* 0x000fea0003800000 */
.L_x_9001:
        /* <DEDUP_REMOVED lines=10> */
.L_x_8987:
[----:B------:R-:W-:Y:S05]  /*146b0*/  BSYNC B3 ;  /* 0x0000000000037941 */ /* 0x000fea0003800000 */
.L_x_8983:
[----:B------:R-:W-:Y:S02]  /*146c0*/  LOP3.LUT R18, R3, 0x80000000, R18, 0xb8, !PT ;  /* 0x8000000003127812 */ /* 0x000fe400078eb812 */
[----:B-1----:R-:W-:Y:S01]  /*146d0*/  LOP3.LUT R19, R32, 0x80000000, R19, 0xb8, !PT ;  /* 0x8000000020137812 */ /* 0x002fe200078eb813 */
[----:B------:R-:W-:Y:S05]  /*146e0*/  BRA `(.L_x_8972) ;  /* 0x0000175000007947 */ /* 0x000fea0003800000 */
.L_x_8971:
        /* <DEDUP_REMOVED lines=30> */
.L_x_9009:
[----:B------:R-:W-:Y:S05]  /*148d0*/  BSYNC B4 ;  /* 0x0000000000047941 */ /* 0x000fea0003800000 */
.L_x_9008:
        /* <DEDUP_REMOVED lines=18> */
.L_x_9011:
[----:B------:R-:W-:Y:S02]  /*14a00*/  ISETP.GE.AND P0, PT, R27, RZ, PT ;  /* 0x000000ff1b00720c */ /* 0x000fe40003f06270 */
[----:B------:R-:W-:-:S11]  /*14a10*/  MOV R3, 0x3fd774eb ;  /* 0x3fd774eb00037802 */ /* 0x000fd60000000f00 */
[----:B------:R-:W-:-:S04]  /*14a20*/  @P0 FFMA.FTZ R2, R3, 0.93318945169448852539, -R2 ;  /* 0x3f6ee58103020823 */ /* 0x000fc80000010802 */
[----:B------:R-:W-:Y:S02]  /*14a30*/  @!P0 FFMA.FTZ R2, R3, 0.93318945169448852539, R2 ;  /* 0x3f6ee58103028823 */ /* 0x000fe40000010002 */
.L_x_9012:
[----:B------:R-:W-:Y:S05]  /*14a40*/  BSYNC B0 ;  /* 0x0000000000007941 */ /* 0x000fea0003800000 */
.L_x_9010:
        /* <DEDUP_REMOVED lines=13> */
.L_x_9007:
        /* <DEDUP_REMOVED lines=12> */
.L_x_9015:
[----:B------:R-:W-:Y:S05]  /*14be0*/  BSYNC B4 ;  /* 0x0000000000047941 */ /* 0x000fea0003800000 */
.L_x_9014:
        /* <DEDUP_REMOVED lines=18> */
.L_x_9017:
[----:B------:R-:W-:Y:S02]  /*14d10*/  ISETP.GE.AND P0, PT, R27, RZ, PT ;  /* 0x000000ff1b00720c */ /* 0x000fe40003f06270 */
[----:B------:R-:W-:-:S11]  /*14d20*/  MOV R3, 0x3fd774eb ;  /* 0x3fd774eb00037802 */ /* 0x000fd60000000f00 */
[----:B------:R-:W-:-:S04]  /*14d30*/  @P0 FFMA.FTZ R2, R3, 0.93318945169448852539, -R2 ;  /* 0x3f6ee58103020823 */ /* 0x000fc80000010802 */
[----:B------:R-:W-:Y:S02]  /*14d40*/  @!P0 FFMA.FTZ R2, R3, 0.93318945169448852539, R2 ;  /* 0x3f6ee58103028823 */ /* 0x000fe40000010002 */
.L_x_9018:
[----:B------:R-:W-:Y:S05]  /*14d50*/  BSYNC B0 ;  /* 0x0000000000007941 */ /* 0x000fea0003800000 */
.L_x_9016:
        /* <DEDUP_REMOVED lines=27> */
.L_x_9006:
        /* <DEDUP_REMOVED lines=34> */
.L_x_9020:
[----:B------:R-:W-:Y:S05]  /*15130*/  BSYNC B4 ;  /* 0x0000000000047941 */ /* 0x000fea0003800000 */
.L_x_9019:
        /* <DEDUP_REMOVED lines=18> */
.L_x_9022:
[----:B------:R-:W-:Y:S02]  /*15260*/  ISETP.GE.AND P0, PT, R27, RZ, PT ;  /* 0x000000ff1b00720c */ /* 0x000fe40003f06270 */
[----:B------:R-:W-:-:S11]  /*15270*/  MOV R3, 0x3fd774eb ;  /* 0x3fd774eb00037802 */ /* 0x000fd60000000f00 */
[----:B------:R-:W-:-:S04]  /*15280*/  @P0 FFMA.FTZ R0, R3, 0.93318945169448852539, -R0 ;  /* 0x3f6ee58103000823 */ /* 0x000fc80000010800 */
[----:B------:R-:W-:Y:S02]  /*15290*/  @!P0 FFMA.FTZ R0, R3, 0.93318945169448852539, R0 ;  /* 0x3f6ee58103008823 */ /* 0x000fe40000010000 */
.L_x_9023:
[----:B------:R-:W-:Y:S05]  /*152a0*/  BSYNC B0 ;  /* 0x0000000000007941 */ /* 0x000fea0003800000 */
.L_x_9021:
        /* <DEDUP_REMOVED lines=11> */
.L_x_9005:
        /* <DEDUP_REMOVED lines=23> */
.L_x_9027:
[----:B------:R-:W-:Y:S05]  /*154d0*/  BSYNC B4 ;  /* 0x0000000000047941 */ /* 0x000fea0003800000 */
.L_x_9026:
        /* <DEDUP_REMOVED lines=24> */
.L_x_9025:
        /* <DEDUP_REMOVED lines=12> */
.L_x_9029:
[----:B------:R-:W-:Y:S05]  /*15720*/  BSYNC B4 ;  /* 0x0000000000047941 */ /* 0x000fea0003800000 */
.L_x_9028:
        /* <DEDUP_REMOVED lines=38> */
.L_x_9024:
        /* <DEDUP_REMOVED lines=34> */
.L_x_9031:
[----:B------:R-:W-:Y:S05]  /*15bb0*/  BSYNC B4 ;  /* 0x0000000000047941 */ /* 0x000fea0003800000 */
.L_x_9030:
        /* <DEDUP_REMOVED lines=21> */
.L_x_9013:
[----:B------:R-:W-:Y:S05]  /*15d10*/  BSYNC B3 ;  /* 0x0000000000037941 */ /* 0x000fea0003800000 */
.L_x_9004:
[----:B------:R-:W-:Y:S01]  /*15d20*/  FADD.FTZ R0, R25, 0.69314718246459960938 ;  /* 0x3f31721819007421 */ /* 0x000fe20000010000 */
[----:B------:R-:W-:-:S04]  /*15d30*/  LOP3.LUT R18, R3, 0x80000000, R18, 0xb8, !PT ;  /* 0x8000000003127812 */ /* 0x000fc800078eb812 */
[----:B------:R-:W-:Y:S01]  /*15d40*/  LOP3.LUT R19, R0, 0x80000000, R19, 0xb8, !PT ;  /* 0x8000000000137812 */ /* 0x000fe200078eb813 */
[----:B------:R-:W-:Y:S05]  /*15d50*/  BRA `(.L_x_8972) ;  /* 0x000000e000007947 */ /* 0x000fea0003800000 */
.L_x_8970:
        /* <DEDUP_REMOVED lines=14> */
.L_x_8972:
[----:B------:R-:W-:Y:S05]  /*15e40*/  BSYNC B2 ;  /* 0x0000000000027941 */ /* 0x000fea0003800000 */
.L_x_8969:
        /* <DEDUP_REMOVED lines=13> */
.L_x_8527:
        /* <DEDUP_REMOVED lines=170> */
.L_x_9039:
        /* <DEDUP_REMOVED lines=10> */
.L_x_9041:
[----:B------:R-:W-:-:S04]  /*16a60*/  FADD.FTZ R4, -R2, R11 ;  /* 0x0000000b02047221 */ /* 0x000fc80000010100 */
[----:B------:R-:W-:Y:S02]  /*16a70*/  FMUL.FTZ R4, R4, 0.5 ;  /* 0x3f00000004047820 */ /* 0x000fe40000410000 */
.L_x_9042:
[----:B------:R-:W-:Y:S05]  /*16a80*/  BSYNC B1 ;  /* 0x0000000000017941 */ /* 0x000fea0003800000 */
.L_x_9040:
        /* <DEDUP_REMOVED lines=11> */
.L_x_9044:
[----:B------:R-:W-:-:S04]  /*16b40*/  FADD.FTZ R20, R10, -R23 ;  /* 0x800000170a147221 */ /* 0x000fc80000010000 */
[----:B------:R-:W-:Y:S02]  /*16b50*/  FMUL.FTZ R23, R20, 0.5 ;  /* 0x3f00000014177820 */ /* 0x000fe40000410000 */
.L_x_9045:
[----:B------:R-:W-:Y:S05]  /*16b60*/  BSYNC B1 ;  /* 0x0000000000017941 */ /* 0x000fea0003800000 */
.L_x_9043:
        /* <DEDUP_REMOVED lines=35> */
.L_x_9038:
[----:B------:R0:W1:Y:S02]  /*16da0*/  MUFU.SQRT R4, R3 ;  /* 0x0000000300047308 */ /* 0x0000640000002000 */
.L_x_9037:
[----:B------:R-:W-:Y:S05]  /*16db0*/  BSYNC B0 ;  /* 0x0000000000007941 */ /* 0x000fea0003800000 */
.L_x_9036:
        /* <DEDUP_REMOVED lines=35> */
.L_x_9049:
        /* <DEDUP_REMOVED lines=17> */
.L_x_9055:
[----:B------:R-:W-:-:S04]  /*17100*/  FADD.FTZ R2, -R2, R11 ;  /* 0x0000000b02027221 */ /* 0x000fc80000010100 */
[----:B------:R-:W-:Y:S02]  /*17110*/  FMUL.FTZ R2, R2, 0.5 ;  /* 0x3f00000002027820 */ /* 0x000fe40000410000 */
.L_x_9056:
[----:B------:R-:W-:Y:S05]  /*17120*/  BSYNC B4 ;  /* 0x0000000000047941 */ /* 0x000fea0003800000 */
.L_x_9054:
        /* <DEDUP_REMOVED lines=10> */
.L_x_9058:
[----:B------:R-:W-:-:S04]  /*171d0*/  FADD.FTZ R5, -R5, R10 ;  /* 0x0000000a05057221 */ /* 0x000fc80000010100 */
[----:B------:R-:W-:Y:S02]  /*171e0*/  FMUL.FTZ R5, R5, 0.5 ;  /* 0x3f00000005057820 */ /* 0x000fe40000410000 */
.L_x_9059:
[----:B------:R-:W-:Y:S05]  /*171f0*/  BSYNC B4 ;  /* 0x0000000000047941 */ /* 0x000fea0003800000 */
.L_x_9057:
[----:B------:R-:W-:Y:S01]  /*17200*/  FADD.FTZ R2, R5, R2 ;  /* 0x0000000205027221 */ /* 0x000fe20000010000 */
[----:B------:R-:W-:Y:S01]  /*17210*/  MOV R10, R0 ;  /* 0x00000000000a7202 */ /* 0x000fe20000000f00 */
[----:B------:R-:W-:-:S04]  /*17220*/  FADD.FTZ R21, R21, |R12| ;  /* 0x4000000c15157221 */ /* 0x000fc80000010000 */
[----:B------:R-:W-:-:S04]  /*17230*/  FMUL.FTZ R2, R21, R2 ;  /* 0x0000000215027220 */ /* 0x000fc80000410000 */
[----:B------:R2:W3:Y:S01]  /*17240*/  MUFU.SQRT R11, R2 ;  /* 0x00000002000b7308 */ /* 0x0004e20000002000 */
[----:B------:R-:W-:Y:S05]  /*17250*/  BRA `(.L_x_9060) ;  /* 0x0000013000007947 */ /* 0x000fea0003800000 */
.L_x_9053:
        /* <DEDUP_REMOVED lines=13> */
.L_x_9052:
[----:B------:R-:W-:Y:S01]  /*17330*/  FADD.FTZ R0, R21, 1 ;  /* 0x3f80000015007421 */ /* 0x000fe20000010000 */
[----:B0-----:R-:W-:Y:S01]  /*17340*/  MUFU.SQRT R3, R3 ;  /* 0x0000000300037308 */ /* 0x001fe20000002000 */
[----:B------:R-:W-:-:S02]  /*17350*/  HFMA2.MMA R10, -RZ, RZ, 1.875, 0 ;  /* 0x3f800000ff0a7435 */ /* 0x000fc400000001ff */
[----:B------:R-:W-:-:S06]  /*17360*/  FMUL.FTZ R0, R0, 0.5 ;  /* 0x3f00000000007820 */ /* 0x000fcc0000410000 */
[----:B------:R-:W0:Y:S02]  /*17370*/  MUFU.SQRT R0, R0 ;  /* 0x0000000000007308 */ /* 0x000e240000002000 */
[----:B0-----:R-:W-:-:S06]  /*17380*/  FMUL.FTZ R11, R3, R0 ;  /* 0x00000000030b7220 */ /* 0x001fcc0000410000 */
.L_x_9060:
[----:B------:R-:W-:Y:S05]  /*17390*/  BSYNC B1 ;  /* 0x0000000000017941 */ /* 0x000fea0003800000 */
.L_x_9051:
[----:B------:R-:W-:Y:S05]  /*173a0*/  BRA `(.L_x_9061) ;  /* 0x0000002000007947 */ /* 0x000fea0003800000 */
.L_x_9048:
[----:B------:R-:W-:Y:S02]  /*173b0*/  FMUL.FTZ R11, R21, 16777216 ;  /* 0x4b800000150b7820 */ /* 0x000fe40000410000 */
[----:B------:R-:W-:Y:S02]  /*173c0*/  FMUL.FTZ R10, |R12|, 16777216 ;  /* 0x4b8000000c0a7820 */ /* 0x000fe40000410200 */
.L_x_9061:
[----:B------:R-:W-:Y:S05]  /*173d0*/  BSYNC B0 ;  /* 0x0000000000007941 */ /* 0x000fea0003800000 */
.L_x_9047:
        /* <DEDUP_REMOVED lines=16> */
[----:B-1----:R-:W-:Y:S05]  /*174e0*/  CALL.REL.NOINC `($__internal_11_$__cuda_sm3x_div_rn_ftz_f32_slowpath) ;  /* 0x000155a000007944 */ /* 0x002fea0003c00000 */
.L_x_9063:
[----:B------:R-:W-:Y:S05]  /*174f0*/  BSYNC B4 ;  /* 0x0000000000047941 */ /* 0x000fea0003800000 */
.L_x_9062:
        /* <DEDUP_REMOVED lines=18> */
.L_x_9065:
[----:B------:R-:W-:Y:S02]  /*17620*/  ISETP.GE.AND P0, PT, R11, RZ, PT ;  /* 0x000000ff0b00720c */ /* 0x000fe40003f06270 */
[----:B------:R-:W-:-:S11]  /*17630*/  MOV R3, 0x3fd774eb ;  /* 0x3fd774eb00037802 */ /* 0x000fd60000000f00 */
[----:B------:R-:W-:-:S04]  /*17640*/  @P0 FFMA.FTZ R2, R3, 0.93318945169448852539, -R2 ;  /* 0x3f6ee58103020823 */ /* 0x000fc80000010802 */
[----:B------:R-:W-:Y:S02]  /*17650*/  @!P0 FFMA.FTZ R2, R3, 0.93318945169448852539, R2 ;  /* 0x3f6ee58103028823 */ /* 0x000fe40000010002 */
.L_x_9066:
[----:B------:R-:W-:Y:S05]  /*17660*/  BSYNC B0 ;  /* 0x0000000000007941 */ /* 0x000fea0003800000 */
.L_x_9064:
        /* <DEDUP_REMOVED lines=13> */
.L_x_9050:
[----:B------:R-:W-:Y:S05]  /*17740*/  BSYNC B3 ;  /* 0x0000000000037941 */ /* 0x000fea0003800000 */
.L_x_9046:
[----:B------:R-:W-:Y:S02]  /*17750*/  LOP3.LUT R10, R3, 0x80000000, R12, 0xb8, !PT ;  /* 0x80000000030a7812 */ /* 0x000fe400078eb80c */
[----:B-1----:R-:W-:Y:S01]  /*17760*/  LOP3.LUT R11, R4, 0x80000000, R13, 0xb8, !PT ;  /* 0x80000000040b7812 */ /* 0x002fe200078eb80d */
[----:B------:R-:W-:Y:S05]  /*17770*/  BRA `(.L_x_9033) ;  /* 0x0000182000007947 */ /* 0x000fea0003800000 */
.L_x_9035:
        /* <DEDUP_REMOVED lines=29> */
[----:B------:R-:W-:Y:S05]  /*17950*/  CALL.REL.NOINC `($__internal_11_$__cuda_sm3x_div_rn_ftz_f32_slowpath) ;  /* 0x0001513000007944 */ /* 0x000fea0003c00000 */
.L_x_9072:
[----:B------:R-:W-:Y:S05]  /*17960*/  BSYNC B4 ;  /* 0x0000000000047941 */ /* 0x000fea0003800000 */
.L_x_9071:
        /* <DEDUP_REMOVED lines=19> */
.L_x_9074:
[----:B------:R-:W-:Y:S01]  /*17aa0*/  FADD.FTZ R3, -R13, -RZ ;  /* 0x800000ff0d037221 */ /* 0x000fe20000010100 */
[----:B------:R-:W-:-:S04]  /*17ab0*/  MOV R5, 0x3fd774eb ;  /* 0x3fd774eb00057802 */ /* 0x000fc80000000f00 */
[----:B------:R-:W-:-:S13]  /*17ac0*/  ISETP.GE.AND P0, PT, R3, RZ, PT ;  /* 0x000000ff0300720c */ /* 0x000fda0003f06270 */
[----:B------:R-:W-:-:S04]  /*17ad0*/  @P0 FFMA.FTZ R2, R5, 0.93318945169448852539, -R2 ;  /* 0x3f6ee58105020823 */ /* 0x000fc80000010802 */
[----:B------:R-:W-:Y:S02]  /*17ae0*/  @!P0 FFMA.FTZ R2, R5, 0.93318945169448852539, R2 ;  /* 0x3f6ee58105028823 */ /* 0x000fe40000010002 */
.L_x_9075:
[----:B------:R-:W-:Y:S05]  /*17af0*/  BSYNC B0 ;  /* 0x0000000000007941 */ /* 0x000fea0003800000 */
.L_x_9073:
        /* <DEDUP_REMOVED lines=14> */
.L_x_9070:
        /* <DEDUP_REMOVED lines=12> */
.L_x_9078:
[----:B------:R-:W-:Y:S05]  /*17ca0*/  BSYNC B4 ;  /* 0x0000000000047941 */ /* 0x000fea0003800000 */
.L_x_9077:
        /* <DEDUP_REMOVED lines=19> */
.L_x_9080:
[----:B------:R-:W-:Y:S01]  /*17de0*/  FADD.FTZ R0, -R13, -RZ ;  /* 0x800000ff0d007221 */ /* 0x000fe20000010100 */
[----:B------:R-:W-:-:S04]  /*17df0*/  MOV R3, 0x3fd774eb ;  /* 0x3fd774eb00037802 */ /* 0x000fc80000000f00 */
[----:B------:R-:W-:-:S13]  /*17e00*/  ISETP.GE.AND P0, PT, R0, RZ, PT ;  /* 0x000000ff0000720c */ /* 0x000fda0003f06270 */
[----:B------:R-:W-:-:S04]  /*17e10*/  @P0 FFMA.FTZ R2, R3, 0.93318945169448852539, -R2 ;  /* 0x3f6ee58103020823 */ /* 0x000fc80000010802 */
[----:B------:R-:W-:Y:S02]  /*17e20*/  @!P0 FFMA.FTZ R2, R3, 0.93318945169448852539, R2 ;  /* 0x3f6ee58103028823 */ /* 0x000fe40000010002 */
.L_x_9081:
[----:B------:R-:W-:Y:S05]  /*17e30*/  BSYNC B0 ;  /* 0x0000000000007941 */ /* 0x000fea0003800000 */
.L_x_9079:
        /* <DEDUP_REMOVED lines=30> */
.L_x_9069:
        /* <DEDUP_REMOVED lines=32> */
[----:B------:R-:W-:Y:S05]  /*18220*/  CALL.REL.NOINC `($__internal_11_$__cuda_sm3x_div_rn_ftz_f32_slowpath) ;  /* 0x0001486000007944 */ /* 0x000fea0003c00000 */
[----:B0-----:R-:W-:Y:S02]  /*18230*/  MOV R0, R2 ;  /* 0x0000000200007202 */ /* 0x001fe40000000f00 */
.L_x_9083:
[----:B------:R-:W-:Y:S05]  /*18240*/  BSYNC B4 ;  /* 0x0000000000047941 */ /* 0x000fea0003800000 */
.L_x_9082:
        /* <DEDUP_REMOVED lines=19> */
.L_x_9085:
[----:B------:R-:W-:Y:S01]  /*18380*/  FADD.FTZ R2, -R13, -RZ ;  /* 0x800000ff0d027221 */ /* 0x000fe20000010100 */
[----:B------:R-:W-:-:S04]  /*18390*/  MOV R3, 0x3fd774eb ;  /* 0x3fd774eb00037802 */ /* 0x000fc80000000f00 */
[----:B------:R-:W-:-:S13]  /*183a0*/  ISETP.GE.AND P0, PT, R2, RZ, PT ;  /* 0x000000ff0200720c */ /* 0x000fda0003f06270 */
[----:B------:R-:W-:-:S04]  /*183b0*/  @P0 FFMA.FTZ R0, R3, 0.93318945169448852539, -R0 ;  /* 0x3f6ee58103000823 */ /* 0x000fc80000010800 */
[----:B------:R-:W-:Y:S02]  /*183c0*/  @!P0 FFMA.FTZ R0, R3, 0.93318945169448852539, R0 ;  /* 0x3f6ee58103008823 */ /* 0x000fe40000010000 */
.L_x_9086:
[----:B------:R-:W-:Y:S05]  /*183d0*/  BSYNC B0 ;  /* 0x0000000000007941 */ /* 0x000fea0003800000 */
.L_x_9084:
        /* <DEDUP_REMOVED lines=12> */
.L_x_9068:
        /* <DEDUP_REMOVED lines=23> */
.L_x_9090:
[----:B------:R-:W-:Y:S05]  /*18610*/  BSYNC B4 ;  /* 0x0000000000047941 */ /* 0x000fea0003800000 */
.L_x_9089:
        /* <DEDUP_REMOVED lines=24> */
.L_x_9088:
        /* <DEDUP_REMOVED lines=12> */
.L_x_9092:
[----:B------:R-:W-:Y:S05]  /*18860*/  BSYNC B4 ;  /* 0x0000000000047941 */ /* 0x000fea0003800000 */
.L_x_9091:
        /* <DEDUP_REMOVED lines=40> */
.L_x_9087:
        /* <DEDUP_REMOVED lines=30> */
[----:B-1----:R-:W-:Y:S05]  /*18cd0*/  CALL.REL.NOINC `($__internal_11_$__cuda_sm3x_div_rn_ftz_f32_slowpath) ;  /* 0x00013db000007944 */ /* 0x002fea0003c00000 */
.L_x_9094:
[----:B------:R-:W-:Y:S05]  /*18ce0*/  BSYNC B4 ;  /* 0x0000000000047941 */ /* 0x000fea0003800000 */
.L_x_9093:
        /* <DEDUP_REMOVED lines=23> */
.L_x_9076:
[----:B------:R-:W-:Y:S05]  /*18e60*/  BSYNC B3 ;  /* 0x0000000000037941 */ /* 0x000fea0003800000 */
.L_x_9067:
[----:B------:R-:W-:Y:S01]  /*18e70*/  FADD.FTZ R0, R11, 0.69314718246459960938 ;  /* 0x3f3172180b007421 */ /* 0x000fe20000010000 */
[----:B------:R-:W-:-:S04]  /*18e80*/  LOP3.LUT R10, R3, 0x80000000, R12, 0xb8, !PT ;  /* 0x80000000030a7812 */ /* 0x000fc800078eb80c */
[----:B------:R-:W-:Y:S01]  /*18e90*/  LOP3.LUT R11, R0, 0x80000000, R13, 0xb8, !PT ;  /* 0x80000000000b7812 */ /* 0x000fe200078eb80d */
[----:B------:R-:W-:Y:S05]  /*18ea0*/  BRA `(.L_x_9033) ;  /* 0x000000f000007947 */ /* 0x000fea0003800000 */
.L_x_9034:
        /* <DEDUP_REMOVED lines=15> */
.L_x_9033:
[----:B------:R-:W-:Y:S05]  /*18fa0*/  BSYNC B2 ;  /* 0x0000000000027941 */ /* 0x000fea0003800000 */
.L_x_9032:
        /* <DEDUP_REMOVED lines=118> */
.L_x_9102:
        /* <DEDUP_REMOVED lines=10> */
.L_x_9104:
[----:B------:R-:W-:-:S04]  /*197b0*/  FADD.FTZ R4, -R0, R13 ;  /* 0x0000000d00047221 */ /* 0x000fc80000010100 */
[----:B------:R-:W-:Y:S02]  /*197c0*/  FMUL.FTZ R4, R4, 0.5 ;  /* 0x3f00000004047820 */ /* 0x000fe40000410000 */
.L_x_9105:
[----:B------:R-:W-:Y:S05]  /*197d0*/  BSYNC B1 ;  /* 0x0000000000017941 */ /* 0x000fea0003800000 */
.L_x_9103:
        /* <DEDUP_REMOVED lines=11> */
.L_x_9107:
[----:B------:R-:W-:-:S04]  /*19890*/  FADD.FTZ R12, R2, -R23 ;  /* 0x80000017020c7221 */ /* 0x000fc80000010000 */
[----:B------:R-:W-:Y:S02]  /*198a0*/  FMUL.FTZ R23, R12, 0.5 ;  /* 0x3f0000000c177820 */ /* 0x000fe40000410000 */
.L_x_9108:
[----:B------:R-:W-:Y:S05]  /*198b0*/  BSYNC B1 ;  /* 0x0000000000017941 */ /* 0x000fea0003800000 */
.L_x_9106:
        /* <DEDUP_REMOVED lines=35> */
.L_x_9101:
[----:B------:R0:W1:Y:S02]  /*19af0*/  MUFU.SQRT R4, R3 ;  /* 0x0000000300047308 */ /* 0x0000640000002000 */
.L_x_9100:
[----:B------:R-:W-:Y:S05]  /*19b00*/  BSYNC B0 ;  /* 0x0000000000007941 */ /* 0x000fea0003800000 */
.L_x_9099:
        /* <DEDUP_REMOVED lines=35> */
.L_x_9112:
        /* <DEDUP_REMOVED lines=17> */
.L_x_9118:
[----:B------:R-:W-:-:S04]  /*19e50*/  FADD.FTZ R0, -R0, R13 ;  /* 0x0000000d00007221 */ /* 0x000fc80000010100 */
[----:B------:R-:W-:Y:S02]  /*19e60*/  FMUL.FTZ R0, R0, 0.5 ;  /* 0x3f00000000007820 */ /* 0x000fe40000410000 */
.L_x_9119:
[----:B------:R-:W-:Y:S05]  /*19e70*/  BSYNC B4 ;  /* 0x0000000000047941 */ /* 0x000fea0003800000 */
.L_x_9117:
        /* <DEDUP_REMOVED lines=10> */
.L_x_9121:
[----:B------:R-:W-:-:S04]  /*19f20*/  FADD.FTZ R2, -R5, R2 ;  /* 0x0000000205027221 */ /* 0x000fc80000010100 */
[----:B0-----:R-:W-:Y:S02]  /*19f30*/  FMUL.FTZ R3, R2, 0.5 ;  /* 0x3f00000002037820 */ /* 0x001fe40000410000 */
.L_x_9122:
[----:B------:R-:W-:Y:S05]  /*19f40*/  BSYNC B4 ;  /* 0x0000000000047941 */ /* 0x000fea0003800000 */
.L_x_9120:
[----:B------:R-:W-:Y:S01]  /*19f50*/  FADD.FTZ R0, R3, R0 ;  /* 0x0000000003007221 */ /* 0x000fe20000010000 */
[----:B------:R-:W-:Y:S01]  /*19f60*/  MOV R12, R22 ;  /* 0x00000016000c7202 */ /* 0x000fe20000000f00 */
[----:B------:R-:W-:-:S04]  /*19f70*/  FADD.FTZ R21, R21, |R14| ;  /* 0x4000000e15157221 */ /* 0x000fc80000010000 */
[----:B------:R-:W-:-:S04]  /*19f80*/  FMUL.FTZ R0, R21, R0 ;  /* 0x0000000015007220 */ /* 0x000fc80000410000 */
[----:B------:R0:W2:Y:S01]  /*19f90*/  MUFU.SQRT R13, R0 ;  /* 0x00000000000d7308 */ /* 0x0000a20000002000 */
[----:B------:R-:W-:Y:S05]  /*19fa0*/  BRA `(.L_x_9123) ;  /* 0x0000013000007947 */ /* 0x000fea0003800000 */
.L_x_9116:
        /* <DEDUP_REMOVED lines=13> */
.L_x_9115:
[----:B------:R-:W-:Y:S01]  /*1a080*/  FADD.FTZ R0, R21, 1 ;  /* 0x3f80000015007421 */ /* 0x000fe20000010000 */
[----:B0-----:R-:W-:Y:S01]  /*1a090*/  MUFU.SQRT R3, R3 ;  /* 0x0000000300037308 */ /* 0x001fe20000002000 */
[----:B------:R-:W-:-:S02]  /*1a0a0*/  HFMA2.MMA R12, -RZ, RZ, 1.875, 0 ;  /* 0x3f800000ff0c7435 */ /* 0x000fc400000001ff */
[----:B------:R-:W-:-:S06]  /*1a0b0*/  FMUL.FTZ R0, R0, 0.5 ;  /* 0x3f00000000007820 */ /* 0x000fcc0000410000 */
[----:B------:R-:W0:Y:S02]  /*1a0c0*/  MUFU.SQRT R0, R0 ;  /* 0x0000000000007308 */ /* 0x000e240000002000 */
[----:B0-----:R-:W-:-:S06]  /*1a0d0*/  FMUL.FTZ R13, R3, R0 ;  /* 0x00000000030d7220 */ /* 0x001fcc0000410000 */
.L_x_9123:
[----:B------:R-:W-:Y:S05]  /*1a0e0*/  BSYNC B1 ;  /* 0x0000000000017941 */ /* 0x000fea0003800000 */
.L_x_9114:
[----:B------:R-:W-:Y:S05]  /*1a0f0*/  BRA `(.L_x_9124) ;  /* 0x0000002000007947 */ /* 0x000fea0003800000 */
.L_x_9111:
[----:B------:R-:W-:Y:S02]  /*1a100*/  FMUL.FTZ R13, R21, 16777216 ;  /* 0x4b800000150d7820 */ /* 0x000fe40000410000 */
[----:B------:R-:W-:Y:S02]  /*1a110*/  FMUL.FTZ R12, |R14|, 16777216 ;  /* 0x4b8000000e0c7820 */ /* 0x000fe40000410200 */
.L_x_9124:
[----:B------:R-:W-:Y:S05]  /*1a120*/  BSYNC B0 ;  /* 0x0000000000007941 */ /* 0x000fea0003800000 */
.L_x_9110:
        /* <DEDUP_REMOVED lines=17> */
.L_x_9126:
[----:B------:R-:W-:Y:S05]  /*1a240*/  BSYNC B4 ;  /* 0x0000000000047941 */ /* 0x000fea0003800000 */
.L_x_9125:
        /* <DEDUP_REMOVED lines=18> */
.L_x_9128:
[----:B------:R-:W-:Y:S02]  /*1a370*/  ISETP.GE.AND P0, PT, R13, RZ, PT ;  /* 0x000000ff0d00720c */ /* 0x000fe40003f06270 */
[----:B------:R-:W-:-:S11]  /*1a380*/  MOV R3, 0x3fd774eb ;  /* 0x3fd774eb00037802 */ /* 0x000fd60000000f00 */
[----:B------:R-:W-:-:S04]  /*1a390*/  @P0 FFMA.FTZ R2, R3, 0.93318945169448852539, -R2 ;  /* 0x3f6ee58103020823 */ /* 0x000fc80000010802 */
[----:B------:R-:W-:Y:S02]  /*1a3a0*/  @!P0 FFMA.FTZ R2, R3, 0.93318945169448852539, R2 ;  /* 0x3f6ee58103028823 */ /* 0x000fe40000010002 */
.L_x_9129:
[----:B------:R-:W-:Y:S05]  /*1a3b0*/  BSYNC B0 ;  /* 0x0000000000007941 */ /* 0x000fea0003800000 */
.L_x_9127:
        /* <DEDUP_REMOVED lines=13> */
.L_x_9113:
[----:B------:R-:W-:Y:S05]  /*1a490*/  BSYNC B3 ;  /* 0x0000000000037941 */ /* 0x000fea0003800000 */
.L_x_9109:
[----:B------:R-:W-:Y:S02]  /*1a4a0*/  LOP3.LUT R12, R3, 0x80000000, R14, 0xb8, !PT ;  /* 0x80000000030c7812 */ /* 0x000fe400078eb80e */
[----:B-1----:R-:W-:Y:S01]  /*1a4b0*/  LOP3.LUT R13, R4, 0x80000000, R15, 0xb8, !PT ;  /* 0x80000000040d7812 */ /* 0x002fe200078eb80f */
[----:B------:R-:W-:Y:S05]  /*1a4c0*/  BRA `(.L_x_9096) ;  /* 0x0000183000007947 */ /* 0x000fea0003800000 */
.L_x_9098:
        /* <DEDUP_REMOVED lines=30> */
.L_x_9135:
[----:B------:R-:W-:Y:S05]  /*1a6b0*/  BSYNC B4 ;  /* 0x0000000000047941 */ /* 0x000fea0003800000 */
.L_x_9134:
        /* <DEDUP_REMOVED lines=19> */
.L_x_9137:
[----:B------:R-:W-:Y:S01]  /*1a7f0*/  FADD.FTZ R3, -R15, -RZ ;  /* 0x800000ff0f037221 */ /* 0x000fe20000010100 */
[----:B------:R-:W-:-:S04]  /*1a800*/  MOV R5, 0x3fd774eb ;  /* 0x3fd774eb00057802 */ /* 0x000fc80000000f00 */
[----:B------:R-:W-:-:S13]  /*1a810*/  ISETP.GE.AND P0, PT, R3, RZ, PT ;  /* 0x000000ff0300720c */ /* 0x000fda0003f06270 */
[----:B------:R-:W-:-:S04]  /*1a820*/  @P0 FFMA.FTZ R2, R5, 0.93318945169448852539, -R2 ;  /* 0x3f6ee58105020823 */ /* 0x000fc80000010802 */
[----:B------:R-:W-:Y:S02]  /*1a830*/  @!P0 FFMA.FTZ R2, R5, 0.93318945169448852539, R2 ;  /* 0x3f6ee58105028823 */ /* 0x000fe40000010002 */
.L_x_9138:
[----:B------:R-:W-:Y:S05]  /*1a840*/  BSYNC B0 ;  /* 0x0000000000007941 */ /* 0x000fea0003800000 */
.L_x_9136:
        /* <DEDUP_REMOVED lines=14> */
.L_x_9133:
        /* <DEDUP_REMOVED lines=12> */
.L_x_9141:
[----:B------:R-:W-:Y:S05]  /*1a9f0*/  BSYNC B4 ;  /* 0x0000000000047941 */ /* 0x000fea0003800000 */
.L_x_9140:
        /* <DEDUP_REMOVED lines=19> */
.L_x_9143:
[----:B------:R-:W-:Y:S01]  /*1ab30*/  FADD.FTZ R0, -R15, -RZ ;  /* 0x800000ff0f007221 */ /* 0x000fe20000010100 */
[----:B------:R-:W-:-:S04]  /*1ab40*/  MOV R3, 0x3fd774eb ;  /* 0x3fd774eb00037802 */ /* 0x000fc80000000f00 */
[----:B------:R-:W-:-:S13]  /*1ab50*/  ISETP.GE.AND P0, PT, R0, RZ, PT ;  /* 0x000000ff0000720c */ /* 0x000fda0003f06270 */
[----:B------:R-:W-:-:S04]  /*1ab60*/  @P0 FFMA.FTZ R2, R3, 0.93318945169448852539, -R2 ;  /* 0x3f6ee58103020823 */ /* 0x000fc80000010802 */
[----:B------:R-:W-:Y:S02]  /*1ab70*/  @!P0 FFMA.FTZ R2, R3, 0.93318945169448852539, R2 ;  /* 0x3f6ee58103028823 */ /* 0x000fe40000010002 */
.L_x_9144:
[----:B------:R-:W-:Y:S05]  /*1ab80*/  BSYNC B0 ;  /* 0x0000000000007941 */ /* 0x000fea0003800000 */
.L_x_9142:
        /* <DEDUP_REMOVED lines=30> */
.L_x_9132:
        /* <DEDUP_REMOVED lines=34> */
.L_x_9146:
[----:B------:R-:W-:Y:S05]  /*1af90*/  BSYNC B4 ;  /* 0x0000000000047941 */ /* 0x000fea0003800000 */
.L_x_9145:
        /* <DEDUP_REMOVED lines=19> */
.L_x_9148:
[----:B------:R-:W-:Y:S01]  /*1b0d0*/  FADD.FTZ R2, -R15, -RZ ;  /* 0x800000ff0f027221 */ /* 0x000fe20000010100 */
[----:B------:R-:W-:-:S04]  /*1b0e0*/  MOV R3, 0x3fd774eb ;  /* 0x3fd774eb00037802 */ /* 0x000fc80000000f00 */
[----:B------:R-:W-:-:S13]  /*1b0f0*/  ISETP.GE.AND P0, PT, R2, RZ, PT ;  /* 0x000000ff0200720c */ /* 0x000fda0003f06270 */
[----:B------:R-:W-:-:S04]  /*1b100*/  @P0 FFMA.FTZ R0, R3, 0.93318945169448852539, -R0 ;  /* 0x3f6ee58103000823 */ /* 0x000fc80000010800 */
[----:B------:R-:W-:Y:S02]  /*1b110*/  @!P0 FFMA.FTZ R0, R3, 0.93318945169448852539, R0 ;  /* 0x3f6ee58103008823 */ /* 0x000fe40000010000 */
.L_x_9149:
[----:B------:R-:W-:Y:S05]  /*1b120*/  BSYNC B0 ;  /* 0x0000000000007941 */ /* 0x000fea0003800000 */
.L_x_9147:
        /* <DEDUP_REMOVED lines=12> */
.L_x_9131:
        /* <DEDUP_REMOVED lines=23> */
.L_x_9153:
[----:B------:R-:W-:Y:S05]  /*1b360*/  BSYNC B4 ;  /* 0x0000000000047941 */ /* 0x000fea0003800000 */
.L_x_9152:
        /* <DEDUP_REMOVED lines=24> */
.L_x_9151:
        /* <DEDUP_REMOVED lines=12> */
.L_x_9155:
[----:B------:R-:W-:Y:S05]  /*1b5b0*/  BSYNC B4 ;  /* 0x0000000000047941 */ /* 0x000fea0003800000 */
.L_x_9154:
        /* <DEDUP_REMOVED lines=40> */
.L_x_9150:
        /* <DEDUP_REMOVED lines=34> */
.L_x_9157:
[----:B------:R-:W-:Y:S05]  /*1ba60*/  BSYNC B4 ;  /* 0x0000000000047941 */ /* 0x000fea0003800000 */
.L_x_9156:
        /* <DEDUP_REMOVED lines=21> */
.L_x_9139:
[----:B------:R-:W-:Y:S05]  /*1bbc0*/  BSYNC B3 ;  /* 0x0000000000037941 */ /* 0x000fea0003800000 */
.L_x_9130:
[----:B------:R-:W-:Y:S01]  /*1bbd0*/  FADD.FTZ R0, R13, 0.69314718246459960938 ;  /* 0x3f3172180d007421 */ /* 0x000fe20000010000 */
[----:B------:R-:W-:-:S04]  /*1bbe0*/  LOP3.LUT R12, R3, 0x80000000, R14, 0xb8, !PT ;  /* 0x80000000030c7812 */ /* 0x000fc800078eb80e */
[----:B------:R-:W-:Y:S01]  /*1bbf0*/  LOP3.LUT R13, R0, 0x80000000, R15, 0xb8, !PT ;  /* 0x80000000000d7812 */ /* 0x000fe200078eb80f */
[----:B------:R-:W-:Y:S05]  /*1bc00*/  BRA `(.L_x_9096) ;  /* 0x000000f000007947 */ /* 0x000fea0003800000 */
.L_x_9097:
        /* <DEDUP_REMOVED lines=15> */
.L_x_9096:
[----:B------:R-:W-:Y:S05]  /*1bd00*/  BSYNC B2 ;  /* 0x0000000000027941 */ /* 0x000fea0003800000 */
.L_x_9095:
        /* <DEDUP_REMOVED lines=118> */
.L_x_9165:
        /* <DEDUP_REMOVED lines=10> */
.L_x_9167:
[----:B------:R-:W-:-:S04]  /*1c510*/  FADD.FTZ R14, -R0, R5 ;  /* 0x00000005000e7221 */ /* 0x000fc80000010100 */
[----:B------:R-:W-:Y:S02]  /*1c520*/  FMUL.FTZ R14, R14, 0.5 ;  /* 0x3f0000000e0e7820 */ /* 0x000fe40000410000 */
.L_x_9168:
[----:B------:R-:W-:Y:S05]  /*1c530*/  BSYNC B1 ;  /* 0x0000000000017941 */ /* 0x000fea0003800000 */
.L_x_9166:
        /* <DEDUP_REMOVED lines=11> */
.L_x_9170:
[----:B------:R-:W-:-:S04]  /*1c5f0*/  FADD.FTZ R20, R2, -R21 ;  /* 0x8000001502147221 */ /* 0x000fc80000010000 */
[----:B------:R-:W-:Y:S02]  /*1c600*/  FMUL.FTZ R21, R20, 0.5 ;  /* 0x3f00000014157820 */ /* 0x000fe40000410000 */
.L_x_9171:
[----:B------:R-:W-:Y:S05]  /*1c610*/  BSYNC B1 ;  /* 0x0000000000017941 */ /* 0x000fea0003800000 */
.L_x_9169:
        /* <DEDUP_REMOVED lines=35> */
.L_x_9164:
[----:B------:R0:W1:Y:S02]  /*1c850*/  MUFU.SQRT R28, R29 ;  /* 0x0000001d001c7308 */ /* 0x0000640000002000 */
.L_x_9163:
[----:B------:R-:W-:Y:S05]  /*1c860*/  BSYNC B0 ;  /* 0x0000000000007941 */ /* 0x000fea0003800000 */
.L_x_9162:
        /* <DEDUP_REMOVED lines=35> */
.L_x_9175:
        /* <DEDUP_REMOVED lines=17> */
.L_x_9181:
[----:B------:R-:W-:-:S04]  /*1cbb0*/  FADD.FTZ R0, -R0, R5 ;  /* 0x0000000500007221 */ /* 0x000fc80000010100 */
[----:B------:R-:W-:Y:S02]  /*1cbc0*/  FMUL.FTZ R0, R0, 0.5 ;  /* 0x3f00000000007820 */ /* 0x000fe40000410000 */
.L_x_9182:
[----:B------:R-:W-:Y:S05]  /*1cbd0*/  BSYNC B4 ;  /* 0x0000000000047941 */ /* 0x000fea0003800000 */
.L_x_9180:
        /* <DEDUP_REMOVED lines=10> */
.L_x_9184:
[----:B------:R-:W-:-:S04]  /*1cc80*/  FADD.FTZ R2, -R3, R2 ;  /* 0x0000000203027221 */ /* 0x000fc80000010100 */
[----:B------:R-:W-:Y:S02]  /*1cc90*/  FMUL.FTZ R3, R2, 0.5 ;  /* 0x3f00000002037820 */ /* 0x000fe40000410000 */
.L_x_9185:
[----:B------:R-:W-:Y:S05]  /*1cca0*/  BSYNC B4 ;  /* 0x0000000000047941 */ /* 0x000fea0003800000 */
.L_x_9183:
[----:B------:R-:W-:Y:S02]  /*1ccb0*/  FADD.FTZ R0, R3, R0 ;  /* 0x0000000003007221 */ /* 0x000fe40000010000 */
[----:B------:R-:W-:-:S04]  /*1ccc0*/  FADD.FTZ R15, R15, |R16| ;  /* 0x400000100f0f7221 */ /* 0x000fc80000010000 */
[----:B------:R-:W-:-:S04]  /*1ccd0*/  FMUL.FTZ R0, R15, R0 ;  /* 0x000000000f007220 */ /* 0x000fc80000410000 */
[----:B------:R2:W3:Y:S01]  /*1cce0*/  MUFU.SQRT R14, R0 ;  /* 0x00000000000e7308 */ /* 0x0004e20000002000 */
[----:B------:R-:W-:Y:S05]  /*1ccf0*/  BRA `(.L_x_9186) ;  /* 0x0000012000007947 */ /* 0x000fea0003800000 */
.L_x_9179:
        /* <DEDUP_REMOVED lines=12> */
.L_x_9178:
[----:B------:R-:W-:Y:S01]  /*1cdc0*/  FADD.FTZ R0, R15, 1 ;  /* 0x3f8000000f007421 */ /* 0x000fe20000010000 */
[----:B0-----:R-:W-:Y:S01]  /*1cdd0*/  MUFU.SQRT R29, R29 ;  /* 0x0000001d001d7308 */ /* 0x001fe20000002000 */
[----:B------:R-:W-:-:S02]  /*1cde0*/  MOV R4, 0x3f800000 ;  /* 0x3f80000000047802 */ /* 0x000fc40000000f00 */
[----:B------:R-:W-:-:S06]  /*1cdf0*/  FMUL.FTZ R0, R0, 0.5 ;  /* 0x3f00000000007820 */ /* 0x000fcc0000410000 */
[----:B------:R-:W0:Y:S02]  /*1ce00*/  MUFU.SQRT R0, R0 ;  /* 0x0000000000007308 */ /* 0x000e240000002000 */
[----:B0-----:R-:W-:-:S06]  /*1ce10*/  FMUL.FTZ R14, R29, R0 ;  /* 0x000000001d0e7220 */ /* 0x001fcc0000410000 */
.L_x_9186:
[----:B------:R-:W-:Y:S05]  /*1ce20*/  BSYNC B1 ;  /* 0x0000000000017941 */ /* 0x000fea0003800000 */
.L_x_9177:
[----:B------:R-:W-:Y:S05]  /*1ce30*/  BRA `(.L_x_9187) ;  /* 0x0000002000007947 */ /* 0x000fea0003800000 */
.L_x_9174:
[----:B------:R-:W-:Y:S02]  /*1ce40*/  FMUL.FTZ R14, R15, 16777216 ;  /* 0x4b8000000f0e7820 */ /* 0x000fe40000410000 */
[----:B------:R-:W-:Y:S02]  /*1ce50*/  FMUL.FTZ R4, |R16|, 16777216 ;  /* 0x4b80000010047820 */ /* 0x000fe40000410200 */
.L_x_9187:
[----:B------:R-:W-:Y:S05]  /*1ce60*/  BSYNC B0 ;  /* 0x0000000000007941 */ /* 0x000fea0003800000 */
.L_x_9173:
        /* <DEDUP_REMOVED lines=17> */
.L_x_9189:
[----:B------:R-:W-:Y:S05]  /*1cf80*/  BSYNC B4 ;  /* 0x0000000000047941 */ /* 0x000fea0003800000 */
.L_x_9188:
        /* <DEDUP_REMOVED lines=18> */
.L_x_9191:
[----:B------:R-:W-:Y:S02]  /*1d0b0*/  ISETP.GE.AND P0, PT, R14, RZ, PT ;  /* 0x000000ff0e00720c */ /* 0x000fe40003f06270 */
[----:B------:R-:W-:-:S11]  /*1d0c0*/  MOV R3, 0x3fd774eb ;  /* 0x3fd774eb00037802 */ /* 0x000fd60000000f00 */
[----:B------:R-:W-:-:S04]  /*1d0d0*/  @P0 FFMA.FTZ R2, R3, 0.93318945169448852539, -R2 ;  /* 0x3f6ee58103020823 */ /* 0x000fc80000010802 */
[----:B------:R-:W-:Y:S02]  /*1d0e0*/  @!P0 FFMA.FTZ R2, R3, 0.93318945169448852539, R2 ;  /* 0x3f6ee58103028823 */ /* 0x000fe40000010002 */
.L_x_9192:
[----:B------:R-:W-:Y:S05]  /*1d0f0*/  BSYNC B0 ;  /* 0x0000000000007941 */ /* 0x000fea0003800000 */
.L_x_9190:
        /* <DEDUP_REMOVED lines=13> */
.L_x_9176:
[----:B------:R-:W-:Y:S05]  /*1d1d0*/  BSYNC B3 ;  /* 0x0000000000037941 */ /* 0x000fea0003800000 */
.L_x_9172:
[----:B------:R-:W-:Y:S02]  /*1d1e0*/  LOP3.LUT R14, R3, 0x80000000, R16, 0xb8, !PT ;  /* 0x80000000030e7812 */ /* 0x000fe400078eb810 */
[----:B-1----:R-:W-:Y:S01]  /*1d1f0*/  LOP3.LUT R15, R28, 0x80000000, R17, 0xb8, !PT ;  /* 0x800000001c0f7812 */ /* 0x002fe200078eb811 */
[----:B------:R-:W-:Y:S05]  /*1d200*/  BRA `(.L_x_9159) ;  /* 0x0000179000007947 */ /* 0x000fea0003800000 */
.L_x_9161:
        /* <DEDUP_REMOVED lines=30> */
.L_x_9198:
[----:B------:R-:W-:Y:S05]  /*1d3f0*/  BSYNC B4 ;  /* 0x0000000000047941 */ /* 0x000fea0003800000 */
.L_x_9197:
        /* <DEDUP_REMOVED lines=18> */
.L_x_9200:
[----:B------:R-:W-:Y:S02]  /*1d520*/  ISETP.GE.AND P0, PT, R29, RZ, PT ;  /* 0x000000ff1d00720c */ /* 0x000fe40003f06270 */
[----:B------:R-:W-:-:S11]  /*1d530*/  MOV R3, 0x3fd774eb ;  /* 0x3fd774eb00037802 */ /* 0x000fd60000000f00 */
[----:B------:R-:W-:-:S04]  /*1d540*/  @P0 FFMA.FTZ R2, R3, 0.93318945169448852539, -R2 ;  /* 0x3f6ee58103020823 */ /* 0x000fc80000010802 */
[----:B------:R-:W-:Y:S02]  /*1d550*/  @!P0 FFMA.FTZ R2, R3, 0.93318945169448852539, R2 ;  /* 0x3f6ee58103028823 */ /* 0x000fe40000010002 */
.L_x_9201:
[----:B------:R-:W-:Y:S05]  /*1d560*/  BSYNC B0 ;  /* 0x0000000000007941 */ /* 0x000fea0003800000 */
.L_x_9199:
        /* <DEDUP_REMOVED lines=14> */
.L_x_9196:
        /* <DEDUP_REMOVED lines=12> */
.L_x_9204:
[----:B------:R-:W-:Y:S05]  /*1d710*/  BSYNC B4 ;  /* 0x0000000000047941 */ /* 0x000fea0003800000 */
.L_x_9203:
        /* <DEDUP_REMOVED lines=18> */
.L_x_9206:
[----:B------:R-:W-:Y:S02]  /*1d840*/  ISETP.GE.AND P0, PT, R29, RZ, PT ;  /* 0x000000ff1d00720c */ /* 0x000fe40003f06270 */
[----:B------:R-:W-:-:S11]  /*1d850*/  MOV R3, 0x3fd774eb ;  /* 0x3fd774eb00037802 */ /* 0x000fd60000000f00 */
[----:B------:R-:W-:-:S04]  /*1d860*/  @P0 FFMA.FTZ R2, R3, 0.93318945169448852539, -R2 ;  /* 0x3f6ee58103020823 */ /* 0x000fc80000010802 */
[----:B------:R-:W-:Y:S02]  /*1d870*/  @!P0 FFMA.FTZ R2, R3, 0.93318945169448852539, R2 ;  /* 0x3f6ee58103028823 */ /* 0x000fe40000010002 */
.L_x_9207:
[----:B------:R-:W-:Y:S05]  /*1d880*/  BSYNC B0 ;  /* 0x0000000000007941 */ /* 0x000fea0003800000 */
.L_x_9205:
        /* <DEDUP_REMOVED lines=28> */
.L_x_9195:
        /* <DEDUP_REMOVED lines=34> */
.L_x_9209:
[----:B------:R-:W-:Y:S05]  /*1dc70*/  BSYNC B4 ;  /* 0x0000000000047941 */ /* 0x000fea0003800000 */
.L_x_9208:
        /* <DEDUP_REMOVED lines=18> */
.L_x_9211:
[----:B------:R-:W-:Y:S02]  /*1dda0*/  ISETP.GE.AND P0, PT, R29, RZ, PT ;  /* 0x000000ff1d00720c */ /* 0x000fe40003f06270 */
[----:B------:R-:W-:-:S11]  /*1ddb0*/  MOV R3, 0x3fd774eb ;  /* 0x3fd774eb00037802 */ /* 0x000fd60000000f00 */
[----:B------:R-:W-:-:S04]  /*1ddc0*/  @P0 FFMA.FTZ R0, R3, 0.93318945169448852539, -R0 ;  /* 0x3f6ee58103000823 */ /* 0x000fc80000010800 */
[----:B------:R-:W-:Y:S02]  /*1ddd0*/  @!P0 FFMA.FTZ R0, R3, 0.93318945169448852539, R0 ;  /* 0x3f6ee58103008823 */ /* 0x000fe40000010000 */
.L_x_9212:
[----:B------:R-:W-:Y:S05]  /*1dde0*/  BSYNC B0 ;  /* 0x0000000000007941 */ /* 0x000fea0003800000 */
.L_x_9210:
        /* <DEDUP_REMOVED lines=12> */
.L_x_9194:
        /* <DEDUP_REMOVED lines=23> */
.L_x_9216:
[----:B------:R-:W-:Y:S05]  /*1e020*/  BSYNC B4 ;  /* 0x0000000000047941 */ /* 0x000fea0003800000 */
.L_x_9215:
        /* <DEDUP_REMOVED lines=24> */
.L_x_9214:
        /* <DEDUP_REMOVED lines=12> */
.L_x_9218:
[----:B------:R-:W-:Y:S05]  /*1e270*/  BSYNC B4 ;  /* 0x0000000000047941 */ /* 0x000fea0003800000 */
.L_x_9217:
        /* <DEDUP_REMOVED lines=38> */
.L_x_9213:
        /* <DEDUP_REMOVED lines=34> */
.L_x_9220:
[----:B------:R-:W-:Y:S05]  /*1e700*/  BSYNC B4 ;  /* 0x0000000000047941 */ /* 0x000fea0003800000 */
.L_x_9219:
        /* <DEDUP_REMOVED lines=21> */
.L_x_9202:
[----:B------:R-:W-:Y:S05]  /*1e860*/  BSYNC B3 ;  /* 0x0000000000037941 */ /* 0x000fea0003800000 */
.L_x_9193:
[----:B------:R-:W-:Y:S01]  /*1e870*/  FADD.FTZ R0, R14, 0.69314718246459960938 ;  /* 0x3f3172180e007421 */ /* 0x000fe20000010000 */
[----:B------:R-:W-:-:S04]  /*1e880*/  LOP3.LUT R14, R3, 0x80000000, R16, 0xb8, !PT ;  /* 0x80000000030e7812 */ /* 0x000fc800078eb810 */
[----:B------:R-:W-:Y:S01]  /*1e890*/  LOP3.LUT R15, R0, 0x80000000, R17, 0xb8, !PT ;  /* 0x80000000000f7812 */ /* 0x000fe200078eb811 */
[----:B------:R-:W-:Y:S05]  /*1e8a0*/  BRA `(.L_x_9159) ;  /* 0x000000f000007947 */ /* 0x000fea0003800000 */
.L_x_9160:
        /* <DEDUP_REMOVED lines=15> */
.L_x_9159:
[----:B------:R-:W-:Y:S05]  /*1e9a0*/  BSYNC B2 ;  /* 0x0000000000027941 */ /* 0x000fea0003800000 */
.L_x_9158:
        /* <DEDUP_REMOVED lines=117> */
.L_x_9228:
        /* <DEDUP_REMOVED lines=10> */
.L_x_9230:
[----:B------:R-:W-:-:S04]  /*1f1a0*/  FADD.FTZ R2, -R0, R5 ;  /* 0x0000000500027221 */ /* 0x000fc80000010100 */
[----:B------:R-:W-:Y:S02]  /*1f1b0*/  FMUL.FTZ R2, R2, 0.5 ;  /* 0x3f00000002027820 */ /* 0x000fe40000410000 */
.L_x_9231:
[----:B------:R-:W-:Y:S05]  /*1f1c0*/  BSYNC B1 ;  /* 0x0000000000017941 */ /* 0x000fea0003800000 */
.L_x_9229:
        /* <DEDUP_REMOVED lines=11> */
.L_x_9233:
[----:B------:R-:W-:-:S04]  /*1f280*/  FADD.FTZ R20, R16, -R21 ;  /* 0x8000001510147221 */ /* 0x000fc80000010000 */
[----:B------:R-:W-:Y:S02]  /*1f290*/  FMUL.FTZ R21, R20, 0.5 ;  /* 0x3f00000014157820 */ /* 0x000fe40000410000 */
.L_x_9234:
[----:B------:R-:W-:Y:S05]  /*1f2a0*/  BSYNC B1 ;  /* 0x0000000000017941 */ /* 0x000fea0003800000 */
.L_x_9232:
        /* <DEDUP_REMOVED lines=35> */
.L_x_9227:
[----:B------:R0:W1:Y:S02]  /*1f4e0*/  MUFU.SQRT R28, R29 ;  /* 0x0000001d001c7308 */ /* 0x0000640000002000 */
.L_x_9226:
[----:B------:R-:W-:Y:S05]  /*1f4f0*/  BSYNC B0 ;  /* 0x0000000000007941 */ /* 0x000fea0003800000 */
.L_x_9225:
        /* <DEDUP_REMOVED lines=35> */
.L_x_9238:
        /* <DEDUP_REMOVED lines=17> */
.L_x_9244:
[----:B------:R-:W-:-:S04]  /*1f840*/  FADD.FTZ R0, -R0, R5 ;  /* 0x0000000500007221 */ /* 0x000fc80000010100 */
[----:B------:R-:W-:Y:S02]  /*1f850*/  FMUL.FTZ R0, R0, 0.5 ;  /* 0x3f00000000007820 */ /* 0x000fe40000410000 */
.L_x_9245:
[----:B------:R-:W-:Y:S05]  /*1f860*/  BSYNC B4 ;  /* 0x0000000000047941 */ /* 0x000fea0003800000 */
.L_x_9243:
        /* <DEDUP_REMOVED lines=10> */
.L_x_9247:
[----:B------:R-:W-:-:S04]  /*1f910*/  FADD.FTZ R3, -R3, R16 ;  /* 0x0000001003037221 */ /* 0x000fc80000010100 */
[----:B------:R-:W-:Y:S02]  /*1f920*/  FMUL.FTZ R3, R3, 0.5 ;  /* 0x3f00000003037820 */ /* 0x000fe40000410000 */
.L_x_9248:
[----:B------:R-:W-:Y:S05]  /*1f930*/  BSYNC B4 ;  /* 0x0000000000047941 */ /* 0x000fea0003800000 */
.L_x_9246:
[----:B------:R-:W-:Y:S02]  /*1f940*/  FADD.FTZ R0, R3, R0 ;  /* 0x0000000003007221 */ /* 0x000fe40000010000 */
[----:B------:R-:W-:-:S04]  /*1f950*/  FADD.FTZ R17, R17, |R18| ;  /* 0x4000001211117221 */ /* 0x000fc80000010000 */
[----:B------:R-:W-:-:S04]  /*1f960*/  FMUL.FTZ R0, R17, R0 ;  /* 0x0000000011007220 */ /* 0x000fc80000410000 */
[----:B------:R2:W3:Y:S01]  /*1f970*/  MUFU.SQRT R16, R0 ;  /* 0x0000000000107308 */ /* 0x0004e20000002000 */
[----:B------:R-:W-:Y:S05]  /*1f980*/  BRA `(.L_x_9249) ;  /* 0x0000012000007947 */ /* 0x000fea0003800000 */
.L_x_9242:
        /* <DEDUP_REMOVED lines=12> */
.L_x_9241:
[----:B------:R-:W-:Y:S01]  /*1fa50*/  FADD.FTZ R0, R17, 1 ;  /* 0x3f80000011007421 */ /* 0x000fe20000010000 */
[----:B------:R-:W-:Y:S01]  /*1fa60*/  MUFU.SQRT R16, R29 ;  /* 0x0000001d00107308 */ /* 0x000fe20000002000 */
[----:B------:R-:W-:Y:S02]  /*1fa70*/  MOV R4, 0x3f800000 ;  /* 0x3f80000000047802 */ /* 0x000fe40000000f00 */
[----:B------:R-:W-:-:S05]  /*1fa80*/  FMUL.FTZ R0, R0, 0.5 ;  /* 0x3f00000000007820 */ /* 0x000fca0000410000 */
[----:B------:R-:W2:Y:S02]  /*1fa90*/  MUFU.SQRT R3, R0 ;  /* 0x0000000000037308 */ /* 0x000ea40000002000 */
[----:B--2---:R-:W-:-:S06]  /*1faa0*/  FMUL.FTZ R16, R16, R3 ;  /* 0x0000000310107220 */ /* 0x004fcc0000410000 */
.L_x_9249:
[----:B------:R-:W-:Y:S05]  /*1fab0*/  BSYNC B1 ;  /* 0x0000000000017941 */ /* 0x000fea0003800000 */
.L_x_9240:
[----:B------:R-:W-:Y:S05]  /*1fac0*/  BRA `(.L_x_9250) ;  /* 0x0000002000007947 */ /* 0x000fea0003800000 */
.L_x_9237:
[----:B------:R-:W-:Y:S02]  /*1fad0*/  FMUL.FTZ R16, R17, 16777216 ;  /* 0x4b80000011107820 */ /* 0x000fe40000410000 */
[----:B------:R-:W-:Y:S02]  /*1fae0*/  FMUL.FTZ R4, |R18|, 16777216 ;  /* 0x4b80000012047820 */ /* 0x000fe40000410200 */
.L_x_9250:
[----:B------:R-:W-:Y:S05]  /*1faf0*/  BSYNC B0 ;  /* 0x0000000000007941 */ /* 0x000fea0003800000 */
.L_x_9236:
        /* <DEDUP_REMOVED lines=17> */
.L_x_9252:
[----:B------:R-:W-:Y:S05]  /*1fc10*/  BSYNC B4 ;  /* 0x0000000000047941 */ /* 0x000fea0003800000 */
.L_x_9251:
        /* <DEDUP_REMOVED lines=18> */
.L_x_9254:
[----:B------:R-:W-:Y:S02]  /*1fd40*/  ISETP.GE.AND P0, PT, R16, RZ, PT ;  /* 0x000000ff1000720c */ /* 0x000fe40003f06270 */
[----:B------:R-:W-:-:S11]  /*1fd50*/  MOV R3, 0x3fd774eb ;  /* 0x3fd774eb00037802 */ /* 0x000fd60000000f00 */
[----:B------:R-:W-:-:S04]  /*1fd60*/  @P0 FFMA.FTZ R2, R3, 0.93318945169448852539, -R2 ;  /* 0x3f6ee58103020823 */ /* 0x000fc80000010802 */
[----:B------:R-:W-:Y:S02]  /*1fd70*/  @!P0 FFMA.FTZ R2, R3, 0.93318945169448852539, R2 ;  /* 0x3f6ee58103028823 */ /* 0x000fe40000010002 */
.L_x_9255:
[----:B------:R-:W-:Y:S05]  /*1fd80*/  BSYNC B0 ;  /* 0x0000000000007941 */ /* 0x000fea0003800000 */
.L_x_9253:
        /* <DEDUP_REMOVED lines=10> */
.L_x_9239:
[----:B------:R-:W-:Y:S05]  /*1fe30*/  BSYNC B3 ;  /* 0x0000000000037941 */ /* 0x000fea0003800000 */
.L_x_9235:
[----:B------:R-:W-:Y:S02]  /*1fe40*/  LOP3.LUT R16, R5, 0x80000000, R18, 0xb8, !PT ;  /* 0x8000000005107812 */ /* 0x000fe400078eb812 */
[----:B-1----:R-:W-:Y:S01]  /*1fe50*/  LOP3.LUT R17, R28, 0x80000000, R19, 0xb8, !PT ;  /* 0x800000001c117812 */ /* 0x002fe200078eb813 */
[----:B------:R-:W-:Y:S05]  /*1fe60*/  BRA `(.L_x_9222) ;  /* 0x0000176000007947 */ /* 0x000fea0003800000 */
.L_x_9224:
        /* <DEDUP_REMOVED lines=30> */
.L_x_9261:
[----:B------:R-:W-:Y:S05]  /*20050*/  BSYNC B4 ;  /* 0x0000000000047941 */ /* 0x000fea0003800000 */
.L_x_9260:
        /* <DEDUP_REMOVED lines=18> */
.L_x_9263:
[----:B------:R-:W-:Y:S02]  /*20180*/  ISETP.GE.AND P0, PT, R29, RZ, PT ;  /* 0x000000ff1d00720c */ /* 0x000fe40003f06270 */
[----:B------:R-:W-:-:S11]  /*20190*/  MOV R3, 0x3fd774eb ;  /* 0x3fd774eb00037802 */ /* 0x000fd60000000f00 */
[----:B------:R-:W-:-:S04]  /*201a0*/  @P0 FFMA.FTZ R2, R3, 0.93318945169448852539, -R2 ;  /* 0x3f6ee58103020823 */ /* 0x000fc80000010802 */
[----:B------:R-:W-:Y:S02]  /*201b0*/  @!P0 FFMA.FTZ R2, R3, 0.93318945169448852539, R2 ;  /* 0x3f6ee58103028823 */ /* 0x000fe40000010002 */
.L_x_9264:
[----:B------:R-:W-:Y:S05]  /*201c0*/  BSYNC B0 ;  /* 0x0000000000007941 */ /* 0x000fea0003800000 */
.L_x_9262:
        /* <DEDUP_REMOVED lines=13> */
.L_x_9259:
        /* <DEDUP_REMOVED lines=12> */
.L_x_9267:
[----:B------:R-:W-:Y:S05]  /*20360*/  BSYNC B4 ;  /* 0x0000000000047941 */ /* 0x000fea0003800000 */
.L_x_9266:
        /* <DEDUP_REMOVED lines=18> */
.L_x_9269:
[----:B------:R-:W-:Y:S02]  /*20490*/  ISETP.GE.AND P0, PT, R29, RZ, PT ;  /* 0x000000ff1d00720c */ /* 0x000fe40003f06270 */
[----:B------:R-:W-:-:S11]  /*204a0*/  MOV R3, 0x3fd774eb ;  /* 0x3fd774eb00037802 */ /* 0x000fd60000000f00 */
[----:B------:R-:W-:-:S04]  /*204b0*/  @P0 FFMA.FTZ R2, R3, 0.93318945169448852539, -R2 ;  /* 0x3f6ee58103020823 */ /* 0x000fc80000010802 */
[----:B------:R-:W-:Y:S02]  /*204c0*/  @!P0 FFMA.FTZ R2, R3, 0.93318945169448852539, R2 ;  /* 0x3f6ee58103028823 */ /* 0x000fe40000010002 */
.L_x_9270:
[----:B------:R-:W-:Y:S05]  /*204d0*/  BSYNC B0 ;  /* 0x0000000000007941 */ /* 0x000fea0003800000 */
.L_x_9268:
        /* <DEDUP_REMOVED lines=27> */
.L_x_9258:
        /* <DEDUP_REMOVED lines=34> */
.L_x_9272:
[----:B------:R-:W-:Y:S05]  /*208b0*/  BSYNC B4 ;  /* 0x0000000000047941 */ /* 0x000fea0003800000 */
.L_x_9271:
        /* <DEDUP_REMOVED lines=18> */
.L_x_9274:
[----:B------:R-:W-:Y:S02]  /*209e0*/  ISETP.GE.AND P0, PT, R29, RZ, PT ;  /* 0x000000ff1d00720c */ /* 0x000fe40003f06270 */
[----:B------:R-:W-:-:S11]  /*209f0*/  MOV R3, 0x3fd774eb ;  /* 0x3fd774eb00037802 */ /* 0x000fd60000000f00 */
[----:B------:R-:W-:-:S04]  /*20a00*/  @P0 FFMA.FTZ R0, R3, 0.93318945169448852539, -R0 ;  /* 0x3f6ee58103000823 */ /* 0x000fc80000010800 */
[----:B------:R-:W-:Y:S02]  /*20a10*/  @!P0 FFMA.FTZ R0, R3, 0.93318945169448852539, R0 ;  /* 0x3f6ee58103008823 */ /* 0x000fe40000010000 */
.L_x_9275:
[----:B------:R-:W-:Y:S05]  /*20a20*/  BSYNC B0 ;  /* 0x0000000000007941 */ /* 0x000fea0003800000 */
.L_x_9273:
        /* <DEDUP_REMOVED lines=11> */
.L_x_9257:
        /* <DEDUP_REMOVED lines=23> */
.L_x_9279:
[----:B------:R-:W-:Y:S05]  /*20c50*/  BSYNC B4 ;  /* 0x0000000000047941 */ /* 0x000fea0003800000 */
.L_x_9278:
        /* <DEDUP_REMOVED lines=24> */
.L_x_9277:
        /* <DEDUP_REMOVED lines=12> */
.L_x_9281:
[----:B------:R-:W-:Y:S05]  /*20ea0*/  BSYNC B4 ;  /* 0x0000000000047941 */ /* 0x000fea0003800000 */
.L_x_9280:
        /* <DEDUP_REMOVED lines=38> */
.L_x_9276:
        /* <DEDUP_REMOVED lines=34> */
.L_x_9283:
[----:B------:R-:W-:Y:S05]  /*21330*/  BSYNC B4 ;  /* 0x0000000000047941 */ /* 0x000fea0003800000 */
.L_x_9282:
        /* <DEDUP_REMOVED lines=21> */
.L_x_9265:
[----:B------:R-:W-:Y:S05]  /*21490*/  BSYNC B3 ;  /* 0x0000000000037941 */ /* 0x000fea0003800000 */
.L_x_9256:
[----:B------:R-:W-:Y:S01]  /*214a0*/  FADD.FTZ R0, R17, 0.69314718246459960938 ;  /* 0x3f31721811007421 */ /* 0x000fe20000010000 */
[----:B------:R-:W-:-:S04]  /*214b0*/  LOP3.LUT R16, R3, 0x80000000, R18, 0xb8, !PT ;  /* 0x8000000003107812 */ /* 0x000fc800078eb812 */
[----:B------:R-:W-:Y:S01]  /*214c0*/  LOP3.LUT R17, R0, 0x80000000, R19, 0xb8, !PT ;  /* 0x8000000000117812 */ /* 0x000fe200078eb813 */
[----:B------:R-:W-:Y:S05]  /*214d0*/  BRA `(.L_x_9222) ;  /* 0x000000f000007947 */ /* 0x000fea0003800000 */
.L_x_9223:
        /* <DEDUP_REMOVED lines=15> */
.L_x_9222:
[----:B------:R-:W-:Y:S05]  /*215d0*/  BSYNC B2 ;  /* 0x0000000000027941 */ /* 0x000fea0003800000 */
.L_x_9221:
        /* <DEDUP_REMOVED lines=117> */
.L_x_9291:
        /* <DEDUP_REMOVED lines=10> */
.L_x_9293:
[----:B------:R-:W-:-:S04]  /*21dd0*/  FADD.FTZ R2, -R0, R5 ;  /* 0x0000000500027221 */ /* 0x000fc80000010100 */
[----:B------:R-:W-:Y:S02]  /*21de0*/  FMUL.FTZ R2, R2, 0.5 ;  /* 0x3f00000002027820 */ /* 0x000fe40000410000 */
.L_x_9294:
[----:B------:R-:W-:Y:S05]  /*21df0*/  BSYNC B1 ;  /* 0x0000000000017941 */ /* 0x000fea0003800000 */
.L_x_9292:
        /* <DEDUP_REMOVED lines=11> */
.L_x_9296:
[----:B------:R-:W-:-:S04]  /*21eb0*/  FADD.FTZ R20, R18, -R21 ;  /* 0x8000001512147221 */ /* 0x000fc80000010000 */
[----:B------:R-:W-:Y:S02]  /*21ec0*/  FMUL.FTZ R21, R20, 0.5 ;  /* 0x3f00000014157820 */ /* 0x000fe40000410000 */
.L_x_9297:
[----:B------:R-:W-:Y:S05]  /*21ed0*/  BSYNC B1 ;  /* 0x0000000000017941 */ /* 0x000fea0003800000 */
.L_x_9295:
        /* <DEDUP_REMOVED lines=35> */
.L_x_9290:
[----:B------:R0:W1:Y:S02]  /*22110*/  MUFU.SQRT R28, R29 ;  /* 0x0000001d001c7308 */ /* 0x0000640000002000 */
.L_x_9289:
[----:B------:R-:W-:Y:S05]  /*22120*/  BSYNC B0 ;  /* 0x0000000000007941 */ /* 0x000fea0003800000 */
.L_x_9288:
        /* <DEDUP_REMOVED lines=35> */
.L_x_9301:
        /* <DEDUP_REMOVED lines=17> */
.L_x_9307:
[----:B------:R-:W-:-:S04]  /*22470*/  FADD.FTZ R0, -R0, R5 ;  /* 0x0000000500007221 */ /* 0x000fc80000010100 */
[----:B------:R-:W-:Y:S02]  /*22480*/  FMUL.FTZ R0, R0, 0.5 ;  /* 0x3f00000000007820 */ /* 0x000fe40000410000 */
.L_x_9308:
[----:B------:R-:W-:Y:S05]  /*22490*/  BSYNC B4 ;  /* 0x0000000000047941 */ /* 0x000fea0003800000 */
.L_x_9306:
        /* <DEDUP_REMOVED lines=10> */
.L_x_9310:
[----:B------:R-:W-:-:S04]  /*22540*/  FADD.FTZ R3, -R3, R18 ;  /* 0x0000001203037221 */ /* 0x000fc80000010100 */
[----:B------:R-:W-:Y:S02]  /*22550*/  FMUL.FTZ R3, R3, 0.5 ;  /* 0x3f00000003037820 */ /* 0x000fe40000410000 */
.L_x_9311:
[----:B------:R-:W-:Y:S05]  /*22560*/  BSYNC B4 ;  /* 0x0000000000047941 */ /* 0x000fea0003800000 */
.L_x_9309:
[----:B------:R-:W-:Y:S02]  /*22570*/  FADD.FTZ R0, R3, R0 ;  /* 0x0000000003007221 */ /* 0x000fe40000010000 */
[----:B------:R-:W-:-:S04]  /*22580*/  FADD.FTZ R19, R4, R19 ;  /* 0x0000001304137221 */ /* 0x000fc80000010000 */
[----:B------:R-:W-:-:S06]  /*22590*/  FMUL.FTZ R19, R19, R0 ;  /* 0x0000000013137220 */ /* 0x000fcc0000410000 */
[----:B------:R-:W2:Y:S01]  /*225a0*/  MUFU.SQRT R19, R19 ;  /* 0x0000001300137308 */ /* 0x000ea20000002000 */
[----:B------:R-:W-:Y:S05]  /*225b0*/  BRA `(.L_x_9312) ;  /* 0x0000012000007947 */ /* 0x000fea0003800000 */
.L_x_9305:
        /* <DEDUP_REMOVED lines=12> */
.L_x_9304:
[----:B------:R-:W-:Y:S01]  /*22680*/  FADD.FTZ R0, R19, 1 ;  /* 0x3f80000013007421 */ /* 0x000fe20000010000 */
[----:B0-----:R-:W-:Y:S01]  /*22690*/  MUFU.SQRT R29, R29 ;  /* 0x0000001d001d7308 */ /* 0x001fe20000002000 */
[----:B------:R-:W-:Y:S02]  /*226a0*/  MOV R4, 0x3f800000 ;  /* 0x3f80000000047802 */ /* 0x000fe40000000f00 */
[----:B------:R-:W-:-:S06]  /*226b0*/  FMUL.FTZ R0, R0, 0.5 ;  /* 0x3f00000000007820 */ /* 0x000fcc0000410000 */
[----:B------:R-:W0:Y:S02]  /*226c0*/  MUFU.SQRT R0, R0 ;  /* 0x0000000000007308 */ /* 0x000e240000002000 */
[----:B0-----:R-:W-:-:S06]  /*226d0*/  FMUL.FTZ R19, R29, R0 ;  /* 0x000000001d137220 */ /* 0x001fcc0000410000 */
.L_x_9312:
[----:B------:R-:W-:Y:S05]  /*226e0*/  BSYNC B1 ;  /* 0x0000000000017941 */ /* 0x000fea0003800000 */
.L_x_9303:
[----:B------:R-:W-:Y:S05]  /*226f0*/  BRA `(.L_x_9313) ;  /* 0x0000002000007947 */ /* 0x000fea0003800000 */
.L_x_9300:
[----:B------:R-:W-:Y:S02]  /*22700*/  FMUL.FTZ R19, R19, 16777216 ;  /* 0x4b80000013137820 */ /* 0x000fe40000410000 */
[----:B------:R-:W-:Y:S02]  /*22710*/  FMUL.FTZ R4, R4, 16777216 ;  /* 0x4b80000004047820 */ /* 0x000fe40000410000 */
.L_x_9313:
[----:B------:R-:W-:Y:S05]  /*22720*/  BSYNC B0 ;  /* 0x0000000000007941 */ /* 0x000fea0003800000 */
.L_x_9299:
        /* <DEDUP_REMOVED lines=17> */
.L_x_9315:
[----:B------:R-:W-:Y:S05]  /*22840*/  BSYNC B4 ;  /* 0x0000000000047941 */ /* 0x000fea0003800000 */
.L_x_9314:
        /* <DEDUP_REMOVED lines=18> */
.L_x_9317:
[----:B------:R-:W-:Y:S02]  /*22970*/  ISETP.GE.AND P0, PT, R19, RZ, PT ;  /* 0x000000ff1300720c */ /* 0x000fe40003f06270 */
[----:B------:R-:W-:-:S11]  /*22980*/  MOV R3, 0x3fd774eb ;  /* 0x3fd774eb00037802 */ /* 0x000fd60000000f00 */
[----:B------:R-:W-:-:S04]  /*22990*/  @P0 FFMA.FTZ R2, R3, 0.93318945169448852539, -R2 ;  /* 0x3f6ee58103020823 */ /* 0x000fc80000010802 */
[----:B------:R-:W-:Y:S02]  /*229a0*/  @!P0 FFMA.FTZ R2, R3, 0.93318945169448852539, R2 ;  /* 0x3f6ee58103028823 */ /* 0x000fe40000010002 */
.L_x_9318:
[----:B------:R-:W-:Y:S05]  /*229b0*/  BSYNC B0 ;  /* 0x0000000000007941 */ /* 0x000fea0003800000 */
.L_x_9316:
        /* <DEDUP_REMOVED lines=10> */
.L_x_9302:
[----:B------:R-:W-:Y:S05]  /*22a60*/  BSYNC B3 ;  /* 0x0000000000037941 */ /* 0x000fea0003800000 */
.L_x_9298:
[----:B------:R-:W-:Y:S02]  /*22a70*/  LOP3.LUT R18, R5, 0x80000000, R24, 0xb8, !PT ;  /* 0x8000000005127812 */ /* 0x000fe400078eb818 */
[----:B-1----:R-:W-:Y:S01]  /*22a80*/  LOP3.LUT R19, R28, 0x80000000, R25, 0xb8, !PT ;  /* 0x800000001c137812 */ /* 0x002fe200078eb819 */
[----:B------:R-:W-:Y:S05]  /*22a90*/  BRA `(.L_x_9285) ;  /* 0x0000176000007947 */ /* 0x000fea0003800000 */
.L_x_9287:
        /* <DEDUP_REMOVED lines=30> */
.L_x_9324:
[----:B------:R-:W-:Y:S05]  /*22c80*/  BSYNC B4 ;  /* 0x0000000000047941 */ /* 0x000fea0003800000 */
.L_x_9323:
        /* <DEDUP_REMOVED lines=18> */
.L_x_9326:
[----:B------:R-:W-:Y:S02]  /*22db0*/  ISETP.GE.AND P0, PT, R29, RZ, PT ;  /* 0x000000ff1d00720c */ /* 0x000fe40003f06270 */
[----:B------:R-:W-:-:S11]  /*22dc0*/  MOV R3, 0x3fd774eb ;  /* 0x3fd774eb00037802 */ /* 0x000fd60000000f00 */
[----:B------:R-:W-:-:S04]  /*22dd0*/  @P0 FFMA.FTZ R2, R3, 0.93318945169448852539, -R2 ;  /* 0x3f6ee58103020823 */ /* 0x000fc80000010802 */
[----:B------:R-:W-:Y:S02]  /*22de0*/  @!P0 FFMA.FTZ R2, R3, 0.93318945169448852539, R2 ;  /* 0x3f6ee58103028823 */ /* 0x000fe40000010002 */
.L_x_9327:
[----:B------:R-:W-:Y:S05]  /*22df0*/  BSYNC B0 ;  /* 0x0000000000007941 */ /* 0x000fea0003800000 */
.L_x_9325:
        /* <DEDUP_REMOVED lines=13> */
.L_x_9322:
        /* <DEDUP_REMOVED lines=12> */
.L_x_9330:
[----:B------:R-:W-:Y:S05]  /*22f90*/  BSYNC B4 ;  /* 0x0000000000047941 */ /* 0x000fea0003800000 */
.L_x_9329:
        /* <DEDUP_REMOVED lines=18> */
.L_x_9332:
[----:B------:R-:W-:Y:S02]  /*230c0*/  ISETP.GE.AND P0, PT, R29, RZ, PT ;  /* 0x000000ff1d00720c */ /* 0x000fe40003f06270 */
[----:B------:R-:W-:-:S11]  /*230d0*/  MOV R3, 0x3fd774eb ;  /* 0x3fd774eb00037802 */ /* 0x000fd60000000f00 */
[----:B------:R-:W-:-:S04]  /*230e0*/  @P0 FFMA.FTZ R2, R3, 0.93318945169448852539, -R2 ;  /* 0x3f6ee58103020823 */ /* 0x000fc80000010802 */
[----:B------:R-:W-:Y:S02]  /*230f0*/  @!P0 FFMA.FTZ R2, R3, 0.93318945169448852539, R2 ;  /* 0x3f6ee58103028823 */ /* 0x000fe40000010002 */
.L_x_9333:
[----:B------:R-:W-:Y:S05]  /*23100*/  BSYNC B0 ;  /* 0x0000000000007941 */ /* 0x000fea0003800000 */
.L_x_9331:
        /* <DEDUP_REMOVED lines=27> */
.L_x_9321:
        /* <DEDUP_REMOVED lines=34> */
.L_x_9335:
[----:B------:R-:W-:Y:S05]  /*234e0*/  BSYNC B4 ;  /* 0x0000000000047941 */ /* 0x000fea0003800000 */
.L_x_9334:
        /* <DEDUP_REMOVED lines=18> */
.L_x_9337:
[----:B------:R-:W-:Y:S02]  /*23610*/  ISETP.GE.AND P0, PT, R29, RZ, PT ;  /* 0x000000ff1d00720c */ /* 0x000fe40003f06270 */
[----:B------:R-:W-:-:S11]  /*23620*/  MOV R3, 0x3fd774eb ;  /* 0x3fd774eb00037802 */ /* 0x000fd60000000f00 */
[----:B------:R-:W-:-:S04]  /*23630*/  @P0 FFMA.FTZ R0, R3, 0.93318945169448852539, -R0 ;  /* 0x3f6ee58103000823 */ /* 0x000fc80000010800 */
[----:B------:R-:W-:Y:S02]  /*23640*/  @!P0 FFMA.FTZ R0, R3, 0.93318945169448852539, R0 ;  /* 0x3f6ee58103008823 */ /* 0x000fe40000010000 */
.L_x_9338:
[----:B------:R-:W-:Y:S05]  /*23650*/  BSYNC B0 ;  /* 0x0000000000007941 */ /* 0x000fea0003800000 */
.L_x_9336:
        /* <DEDUP_REMOVED lines=11> */
.L_x_9320:
        /* <DEDUP_REMOVED lines=23> */
.L_x_9342:
[----:B------:R-:W-:Y:S05]  /*23880*/  BSYNC B4 ;  /* 0x0000000000047941 */ /* 0x000fea0003800000 */
.L_x_9341:
        /* <DEDUP_REMOVED lines=24> */
.L_x_9340:
        /* <DEDUP_REMOVED lines=12> */
.L_x_9344:
[----:B------:R-:W-:Y:S05]  /*23ad0*/  BSYNC B4 ;  /* 0x0000000000047941 */ /* 0x000fea0003800000 */
.L_x_9343:
        /* <DEDUP_REMOVED lines=38> */
.L_x_9339:
        /* <DEDUP_REMOVED lines=34> */
.L_x_9346:
[----:B------:R-:W-:Y:S05]  /*23f60*/  BSYNC B4 ;  /* 0x0000000000047941 */ /* 0x000fea0003800000 */
.L_x_9345:
        /* <DEDUP_REMOVED lines=21> */
.L_x_9328:
[----:B------:R-:W-:Y:S05]  /*240c0*/  BSYNC B3 ;  /* 0x0000000000037941 */ /* 0x000fea0003800000 */
.L_x_9319:
[----:B------:R-:W-:Y:S01]  /*240d0*/  FADD.FTZ R0, R19, 0.69314718246459960938 ;  /* 0x3f31721813007421 */ /* 0x000fe20000010000 */
[----:B------:R-:W-:-:S04]  /*240e0*/  LOP3.LUT R18, R3, 0x80000000, R24, 0xb8, !PT ;  /* 0x8000000003127812 */ /* 0x000fc800078eb818 */
[----:B------:R-:W-:Y:S01]  /*240f0*/  LOP3.LUT R19, R0, 0x80000000, R25, 0xb8, !PT ;  /* 0x8000000000137812 */ /* 0x000fe200078eb819 */
[----:B------:R-:W-:Y:S05]  /*24100*/  BRA `(.L_x_9285) ;  /* 0x000000f000007947 */ /* 0x000fea0003800000 */
.L_x_9286:
        /* <DEDUP_REMOVED lines=15> */
.L_x_9285:
[----:B------:R-:W-:Y:S05]  /*24200*/  BSYNC B2 ;  /* 0x0000000000027941 */ /* 0x000fea0003800000 */
.L_x_9284:
        /* <DEDUP_REMOVED lines=117> */
.L_x_9354:
        /* <DEDUP_REMOVED lines=10> */
.L_x_9356:
[----:B------:R-:W-:-:S04]  /*24a00*/  FADD.FTZ R2, -R0, R5 ;  /* 0x0000000500027221 */ /* 0x000fc80000010100 */
[----:B------:R-:W-:Y:S02]  /*24a10*/  FMUL.FTZ R2, R2, 0.5 ;  /* 0x3f00000002027820 */ /* 0x000fe40000410000 */
.L_x_9357:
[----:B------:R-:W-:Y:S05]  /*24a20*/  BSYNC B1 ;  /* 0x0000000000017941 */ /* 0x000fea0003800000 */
.L_x_9355:
        /* <DEDUP_REMOVED lines=11> */
.L_x_9359:
[----:B------:R-:W-:-:S04]  /*24ae0*/  FADD.FTZ R21, R20, -R21 ;  /* 0x8000001514157221 */ /* 0x000fc80000010000 */
[----:B------:R-:W-:Y:S02]  /*24af0*/  FMUL.FTZ R21, R21, 0.5 ;  /* 0x3f00000015157820 */ /* 0x000fe40000410000 */
.L_x_9360:
[----:B------:R-:W-:Y:S05]  /*24b00*/  BSYNC B1 ;  /* 0x0000000000017941 */ /* 0x000fea0003800000 */
.L_x_9358:
        /* <DEDUP_REMOVED lines=35> */
.L_x_9353:
[----:B------:R0:W1:Y:S02]  /*24d40*/  MUFU.SQRT R28, R29 ;  /* 0x0000001d001c7308 */ /* 0x0000640000002000 */
.L_x_9352:
[----:B------:R-:W-:Y:S05]  /*24d50*/  BSYNC B0 ;  /* 0x0000000000007941 */ /* 0x000fea0003800000 */
.L_x_9351:
        /* <DEDUP_REMOVED lines=35> */
.L_x_9364:
        /* <DEDUP_REMOVED lines=17> */
.L_x_9370:
[----:B------:R-:W-:-:S04]  /*250a0*/  FADD.FTZ R0, -R0, R5 ;  /* 0x0000000500007221 */ /* 0x000fc80000010100 */
[----:B------:R-:W-:Y:S02]  /*250b0*/  FMUL.FTZ R0, R0, 0.5 ;  /* 0x3f00000000007820 */ /* 0x000fe40000410000 */
.L_x_9371:
[----:B------:R-:W-:Y:S05]  /*250c0*/  BSYNC B4 ;  /* 0x0000000000047941 */ /* 0x000fea0003800000 */
.L_x_9369:
        /* <DEDUP_REMOVED lines=10> */
.L_x_9373:
[----:B------:R-:W-:-:S04]  /*25170*/  FADD.FTZ R3, -R3, R20 ;  /* 0x0000001403037221 */ /* 0x000fc80000010100 */
[----:B------:R-:W-:Y:S02]  /*25180*/  FMUL.FTZ R3, R3, 0.5 ;  /* 0x3f00000003037820 */ /* 0x000fe40000410000 */
.L_x_9374:
[----:B------:R-:W-:Y:S05]  /*25190*/  BSYNC B4 ;  /* 0x0000000000047941 */ /* 0x000fea0003800000 */
.L_x_9372:
[----:B------:R-:W-:Y:S02]  /*251a0*/  FADD.FTZ R0, R3, R0 ;  /* 0x0000000003007221 */ /* 0x000fe40000010000 */
[----:B------:R-:W-:-:S04]  /*251b0*/  FADD.FTZ R25, R4, R25 ;  /* 0x0000001904197221 */ /* 0x000fc80000010000 */
[----:B------:R-:W-:-:S06]  /*251c0*/  FMUL.FTZ R25, R25, R0 ;  /* 0x0000000019197220 */ /* 0x000fcc0000410000 */
[----:B------:R-:W2:Y:S01]  /*251d0*/  MUFU.SQRT R25, R25 ;  /* 0x0000001900197308 */ /* 0x000ea20000002000 */
[----:B------:R-:W-:Y:S05]  /*251e0*/  BRA `(.L_x_9375) ;  /* 0x0000012000007947 */ /* 0x000fea0003800000 */
.L_x_9368:
        /* <DEDUP_REMOVED lines=12> */
.L_x_9367:
[----:B------:R-:W-:Y:S01]  /*252b0*/  FADD.FTZ R0, R25, 1 ;  /* 0x3f80000019007421 */ /* 0x000fe20000010000 */
[----:B0-----:R-:W-:Y:S01]  /*252c0*/  MUFU.SQRT R29, R29 ;  /* 0x0000001d001d7308 */ /* 0x001fe20000002000 */
[----:B------:R-:W-:Y:S02]  /*252d0*/  MOV R4, 0x3f800000 ;  /* 0x3f80000000047802 */ /* 0x000fe40000000f00 */
[----:B------:R-:W-:-:S06]  /*252e0*/  FMUL.FTZ R0, R0, 0.5 ;  /* 0x3f00000000007820 */ /* 0x000fcc0000410000 */
[----:B------:R-:W0:Y:S02]  /*252f0*/  MUFU.SQRT R0, R0 ;  /* 0x0000000000007308 */ /* 0x000e240000002000 */
[----:B0-----:R-:W-:-:S06]  /*25300*/  FMUL.FTZ R25, R29, R0 ;  /* 0x000000001d197220 */ /* 0x001fcc0000410000 */
.L_x_9375:
[----:B------:R-:W-:Y:S05]  /*25310*/  BSYNC B1 ;  /* 0x0000000000017941 */ /* 0x000fea0003800000 */
.L_x_9366:
[----:B------:R-:W-:Y:S05]  /*25320*/  BRA `(.L_x_9376) ;  /* 0x0000002000007947 */ /* 0x000fea0003800000 */
.L_x_9363:
[----:B------:R-:W-:Y:S02]  /*25330*/  FMUL.FTZ R25, R25, 16777216 ;  /* 0x4b80000019197820 */ /* 0x000fe40000410000 */
[----:B------:R-:W-:Y:S02]  /*25340*/  FMUL.FTZ R4, R4, 16777216 ;  /* 0x4b80000004047820 */ /* 0x000fe40000410000 */
.L_x_9376:
[----:B------:R-:W-:Y:S05]  /*25350*/  BSYNC B0 ;  /* 0x0000000000007941 */ /* 0x000fea0003800000 */
.L_x_9362:
        /* <DEDUP_REMOVED lines=17> */
.L_x_9378:
[----:B------:R-:W-:Y:S05]  /*25470*/  BSYNC B4 ;  /* 0x0000000000047941 */ /* 0x000fea0003800000 */
.L_x_9377:
        /* <DEDUP_REMOVED lines=18> */
.L_x_9380:
[----:B------:R-:W-:Y:S02]  /*255a0*/  ISETP.GE.AND P0, PT, R25, RZ, PT ;  /* 0x000000ff1900720c */ /* 0x000fe40003f06270 */
[----:B------:R-:W-:-:S11]  /*255b0*/  MOV R3, 0x3fd774eb ;  /* 0x3fd774eb00037802 */ /* 0x000fd60000000f00 */
[----:B------:R-:W-:-:S04]  /*255c0*/  @P0 FFMA.FTZ R2, R3, 0.93318945169448852539, -R2 ;  /* 0x3f6ee58103020823 */ /* 0x000fc80000010802 */
[----:B------:R-:W-:Y:S02]  /*255d0*/  @!P0 FFMA.FTZ R2, R3, 0.93318945169448852539, R2 ;  /* 0x3f6ee58103028823 */ /* 0x000fe40000010002 */
.L_x_9381:
[----:B------:R-:W-:Y:S05]  /*255e0*/  BSYNC B0 ;  /* 0x0000000000007941 */ /* 0x000fea0003800000 */
.L_x_9379:
        /* <DEDUP_REMOVED lines=10> */
.L_x_9365:
[----:B------:R-:W-:Y:S05]  /*25690*/  BSYNC B3 ;  /* 0x0000000000037941 */ /* 0x000fea0003800000 */
.L_x_9361:
[----:B------:R-:W-:Y:S02]  /*256a0*/  LOP3.LUT R24, R5, 0x80000000, R26, 0xb8, !PT ;  /* 0x8000000005187812 */ /* 0x000fe400078eb81a */
[----:B-1----:R-:W-:Y:S01]  /*256b0*/  LOP3.LUT R25, R28, 0x80000000, R27, 0xb8, !PT ;  /* 0x800000001c197812 */ /* 0x002fe200078eb81b */
[----:B------:R-:W-:Y:S05]  /*256c0*/  BRA `(.L_x_9348) ;  /* 0x0000176000007947 */ /* 0x000fea0003800000 */
.L_x_9350:
        /* <DEDUP_REMOVED lines=30> */
.L_x_9387:
[----:B------:R-:W-:Y:S05]  /*258b0*/  BSYNC B4 ;  /* 0x0000000000047941 */ /* 0x000fea0003800000 */
.L_x_9386:
        /* <DEDUP_REMOVED lines=18> */
.L_x_9389:
[----:B------:R-:W-:Y:S02]  /*259e0*/  ISETP.GE.AND P0, PT, R29, RZ, PT ;  /* 0x000000ff1d00720c */ /* 0x000fe40003f06270 */
[----:B------:R-:W-:-:S11]  /*259f0*/  MOV R3, 0x3fd774eb ;  /* 0x3fd774eb00037802 */ /* 0x000fd60000000f00 */
[----:B------:R-:W-:-:S04]  /*25a00*/  @P0 FFMA.FTZ R2, R3, 0.93318945169448852539, -R2 ;  /* 0x3f6ee58103020823 */ /* 0x000fc80000010802 */
[----:B------:R-:W-:Y:S02]  /*25a10*/  @!P0 FFMA.FTZ R2, R3, 0.93318945169448852539, R2 ;  /* 0x3f6ee58103028823 */ /* 0x000fe40000010002 */
.L_x_9390:
[----:B------:R-:W-:Y:S05]  /*25a20*/  BSYNC B0 ;  /* 0x0000000000007941 */ /* 0x000fea0003800000 */
.L_x_9388:
        /* <DEDUP_REMOVED lines=13> */
.L_x_9385:
        /* <DEDUP_REMOVED lines=12> */
.L_x_9393:
[----:B------:R-:W-:Y:S05]  /*25bc0*/  BSYNC B4 ;  /* 0x0000000000047941 */ /* 0x000fea0003800000 */
.L_x_9392:
        /* <DEDUP_REMOVED lines=18> */
.L_x_9395:
[----:B------:R-:W-:Y:S02]  /*25cf0*/  ISETP.GE.AND P0, PT, R29, RZ, PT ;  /* 0x000000ff1d00720c */ /* 0x000fe40003f06270 */
[----:B------:R-:W-:-:S11]  /*25d00*/  MOV R3, 0x3fd774eb ;  /* 0x3fd774eb00037802 */ /* 0x000fd60000000f00 */
[----:B------:R-:W-:-:S04]  /*25d10*/  @P0 FFMA.FTZ R2, R3, 0.93318945169448852539, -R2 ;  /* 0x3f6ee58103020823 */ /* 0x000fc80000010802 */
[----:B------:R-:W-:Y:S02]  /*25d20*/  @!P0 FFMA.FTZ R2, R3, 0.93318945169448852539, R2 ;  /* 0x3f6ee58103028823 */ /* 0x000fe40000010002 */
.L_x_9396:
[----:B------:R-:W-:Y:S05]  /*25d30*/  BSYNC B0 ;  /* 0x0000000000007941 */ /* 0x000fea0003800000 */
.L_x_9394:
        /* <DEDUP_REMOVED lines=27> */
.L_x_9384:
        /* <DEDUP_REMOVED lines=34> */
.L_x_9398:
[----:B------:R-:W-:Y:S05]  /*26110*/  BSYNC B4 ;  /* 0x0000000000047941 */ /* 0x000fea0003800000 */
.L_x_9397:
        /* <DEDUP_REMOVED lines=18> */
.L_x_9400:
[----:B------:R-:W-:Y:S02]  /*26240*/  ISETP.GE.AND P0, PT, R29, RZ, PT ;  /* 0x000000ff1d00720c */ /* 0x000fe40003f06270 */
[----:B------:R-:W-:-:S11]  /*26250*/  MOV R3, 0x3fd774eb ;  /* 0x3fd774eb00037802 */ /* 0x000fd60000000f00 */
[----:B------:R-:W-:-:S04]  /*26260*/  @P0 FFMA.FTZ R0, R3, 0.93318945169448852539, -R0 ;  /* 0x3f6ee58103000823 */ /* 0x000fc80000010800 */
[----:B------:R-:W-:Y:S02]  /*26270*/  @!P0 FFMA.FTZ R0, R3, 0.93318945169448852539, R0 ;  /* 0x3f6ee58103008823 */ /* 0x000fe40000010000 */
.L_x_9401:
[----:B------:R-:W-:Y:S05]  /*26280*/  BSYNC B0 ;  /* 0x0000000000007941 */ /* 0x000fea0003800000 */
.L_x_9399:
        /* <DEDUP_REMOVED lines=11> */
.L_x_9383:
        /* <DEDUP_REMOVED lines=23> */
.L_x_9405:
[----:B------:R-:W-:Y:S05]  /*264b0*/  BSYNC B4 ;  /* 0x0000000000047941 */ /* 0x000fea0003800000 */
.L_x_9404:
        /* <DEDUP_REMOVED lines=24> */
.L_x_9403:
        /* <DEDUP_REMOVED lines=12> */
.L_x_9407:
[----:B------:R-:W-:Y:S05]  /*26700*/  BSYNC B4 ;  /* 0x0000000000047941 */ /* 0x000fea0003800000 */
.L_x_9406:
        /* <DEDUP_REMOVED lines=38> */
.L_x_9402:
        /* <DEDUP_REMOVED lines=34> */
.L_x_9409:
[----:B------:R-:W-:Y:S05]  /*26b90*/  BSYNC B4 ;  /* 0x0000000000047941 */ /* 0x000fea0003800000 */
.L_x_9408:
        /* <DEDUP_REMOVED lines=21> */
.L_x_9391:
[----:B------:R-:W-:Y:S05]  /*26cf0*/  BSYNC B3 ;  /* 0x0000000000037941 */ /* 0x000fea0003800000 */
.L_x_9382:
[----:B------:R-:W-:Y:S01]  /*26d00*/  FADD.FTZ R0, R25, 0.69314718246459960938 ;  /* 0x3f31721819007421 */ /* 0x000fe20000010000 */
[----:B------:R-:W-:-:S04]  /*26d10*/  LOP3.LUT R24, R3, 0x80000000, R26, 0xb8, !PT ;  /* 0x8000000003187812 */ /* 0x000fc800078eb81a */
[----:B------:R-:W-:Y:S01]  /*26d20*/  LOP3.LUT R25, R0, 0x80000000, R27, 0xb8, !PT ;  /* 0x8000000000197812 */ /* 0x000fe200078eb81b */
[----:B------:R-:W-:Y:S05]  /*26d30*/  BRA `(.L_x_9348) ;  /* 0x000000f000007947 */ /* 0x000fea0003800000 */
.L_x_9349:
        /* <DEDUP_REMOVED lines=15> */
.L_x_9348:
[----:B------:R-:W-:Y:S05]  /*26e30*/  BSYNC B2 ;  /* 0x0000000000027941 */ /* 0x000fea0003800000 */
.L_x_9347:
        /* <DEDUP_REMOVED lines=118> */
.L_x_9417:
        /* <DEDUP_REMOVED lines=10> */
.L_x_9419:
[----:B------:R-:W-:-:S04]  /*27640*/  FADD.FTZ R20, -R0, R5 ;  /* 0x0000000500147221 */ /* 0x000fc80000010100 */
[----:B------:R-:W-:Y:S02]  /*27650*/  FMUL.FTZ R20, R20, 0.5 ;  /* 0x3f00000014147820 */ /* 0x000fe40000410000 */
.L_x_9420:
[----:B------:R-:W-:Y:S05]  /*27660*/  BSYNC B1 ;  /* 0x0000000000017941 */ /* 0x000fea0003800000 */
.L_x_9418:
        /* <DEDUP_REMOVED lines=11> */
.L_x_9422:
[----:B------:R-:W-:-:S04]  /*27720*/  FADD.FTZ R21, R2, -R21 ;  /* 0x8000001502157221 */ /* 0x000fc80000010000 */
[----:B------:R-:W-:Y:S02]  /*27730*/  FMUL.FTZ R21, R21, 0.5 ;  /* 0x3f00000015157820 */ /* 0x000fe40000410000 */
.L_x_9423:
[----:B------:R-:W-:Y:S05]  /*27740*/  BSYNC B1 ;  /* 0x0000000000017941 */ /* 0x000fea0003800000 */
.L_x_9421:
        /* <DEDUP_REMOVED lines=35> */
.L_x_9416:
[----:B------:R0:W1:Y:S02]  /*27980*/  MUFU.SQRT R26, R31 ;  /* 0x0000001f001a7308 */ /* 0x0000640000002000 */
.L_x_9415:
[----:B------:R-:W-:Y:S05]  /*27990*/  BSYNC B0 ;  /* 0x0000000000007941 */ /* 0x000fea0003800000 */
.L_x_9414:
        /* <DEDUP_REMOVED lines=35> */
.L_x_9427:
        /* <DEDUP_REMOVED lines=17> */
.L_x_9433:
[----:B------:R-:W-:-:S04]  /*27ce0*/  FADD.FTZ R0, -R0, R5 ;  /* 0x0000000500007221 */ /* 0x000fc80000010100 */
[----:B------:R-:W-:Y:S02]  /*27cf0*/  FMUL.FTZ R0, R0, 0.5 ;  /* 0x3f00000000007820 */ /* 0x000fe40000410000 */
.L_x_9434:
[----:B------:R-:W-:Y:S05]  /*27d00*/  BSYNC B4 ;  /* 0x0000000000047941 */ /* 0x000fea0003800000 */
.L_x_9432:
        /* <DEDUP_REMOVED lines=10> */
.L_x_9436:
[----:B------:R-:W-:-:S04]  /*27db0*/  FADD.FTZ R2, -R3, R2 ;  /* 0x0000000203027221 */ /* 0x000fc80000010100 */
[----:B------:R-:W-:Y:S02]  /*27dc0*/  FMUL.FTZ R3, R2, 0.5 ;  /* 0x3f00000002037820 */ /* 0x000fe40000410000 */
.L_x_9437:
[----:B------:R-:W-:Y:S05]  /*27dd0*/  BSYNC B4 ;  /* 0x0000000000047941 */ /* 0x000fea0003800000 */
.L_x_9435:
[----:B------:R-:W-:Y:S02]  /*27de0*/  FADD.FTZ R0, R3, R0 ;  /* 0x0000000003007221 */ /* 0x000fe40000010000 */
[----:B------:R-:W-:-:S04]  /*27df0*/  FADD.FTZ R29, R4, R29 ;  /* 0x0000001d041d7221 */ /* 0x000fc80000010000 */
[----:B------:R-:W-:-:S06]  /*27e00*/  FMUL.FTZ R29, R29, R0 ;  /* 0x000000001d1d7220 */ /* 0x000fcc0000410000 */
[----:B------:R-:W2:Y:S01]  /*27e10*/  MUFU.SQRT R29, R29 ;  /* 0x0000001d001d7308 */ /* 0x000ea20000002000 */
[----:B------:R-:W-:Y:S05]  /*27e20*/  BRA `(.L_x_9438) ;  /* 0x0000012000007947 */ /* 0x000fea0003800000 */
.L_x_9431:
        /* <DEDUP_REMOVED lines=12> */
.L_x_9430:
[----:B------:R-:W-:Y:S01]  /*27ef0*/  FADD.FTZ R0, R29, 1 ;  /* 0x3f8000001d007421 */ /* 0x000fe20000010000 */
[----:B0-----:R-:W-:Y:S01]  /*27f00*/  MUFU.SQRT R31, R31 ;  /* 0x0000001f001f7308 */ /* 0x001fe20000002000 */
[----:B------:R-:W-:Y:S02]  /*27f10*/  MOV R4, 0x3f800000 ;  /* 0x3f80000000047802 */ /* 0x000fe40000000f00 */
[----:B------:R-:W-:-:S06]  /*27f20*/  FMUL.FTZ R0, R0, 0.5 ;  /* 0x3f00000000007820 */ /* 0x000fcc0000410000 */
[----:B------:R-:W0:Y:S02]  /*27f30*/  MUFU.SQRT R0, R0 ;  /* 0x0000000000007308 */ /* 0x000e240000002000 */
[----:B0-----:R-:W-:-:S06]  /*27f40*/  FMUL.FTZ R29, R31, R0 ;  /* 0x000000001f1d7220 */ /* 0x001fcc0000410000 */
.L_x_9438:
[----:B------:R-:W-:Y:S05]  /*27f50*/  BSYNC B1 ;  /* 0x0000000000017941 */ /* 0x000fea0003800000 */
.L_x_9429:
[----:B------:R-:W-:Y:S05]  /*27f60*/  BRA `(.L_x_9439) ;  /* 0x0000002000007947 */ /* 0x000fea0003800000 */
.L_x_9426:
[----:B------:R-:W-:Y:S02]  /*27f70*/  FMUL.FTZ R29, R29, 16777216 ;  /* 0x4b8000001d1d7820 */ /* 0x000fe40000410000 */
[----:B------:R-:W-:Y:S02]  /*27f80*/  FMUL.FTZ R4, R4, 16777216 ;  /* 0x4b80000004047820 */ /* 0x000fe40000410000 */
.L_x_9439:
[----:B------:R-:W-:Y:S05]  /*27f90*/  BSYNC B0 ;  /* 0x0000000000007941 */ /* 0x000fea0003800000 */
.L_x_9425:
        /* <DEDUP_REMOVED lines=17> */
.L_x_9441:
[----:B------:R-:W-:Y:S05]  /*280b0*/  BSYNC B4 ;  /* 0x0000000000047941 */ /* 0x000fea0003800000 */
.L_x_9440:
        /* <DEDUP_REMOVED lines=18> */
.L_x_9443:
[----:B------:R-:W-:Y:S02]  /*281e0*/  ISETP.GE.AND P0, PT, R29, RZ, PT ;  /* 0x000000ff1d00720c */ /* 0x000fe40003f06270 */
[----:B------:R-:W-:-:S11]  /*281f0*/  MOV R3, 0x3fd774eb ;  /* 0x3fd774eb00037802 */ /* 0x000fd60000000f00 */
[----:B------:R-:W-:-:S04]  /*28200*/  @P0 FFMA.FTZ R2, R3, 0.93318945169448852539, -R2 ;  /* 0x3f6ee58103020823 */ /* 0x000fc80000010802 */
[----:B------:R-:W-:Y:S02]  /*28210*/  @!P0 FFMA.FTZ R2, R3, 0.93318945169448852539, R2 ;  /* 0x3f6ee58103028823 */ /* 0x000fe40000010002 */
.L_x_9444:
[----:B------:R-:W-:Y:S05]  /*28220*/  BSYNC B0 ;  /* 0x0000000000007941 */ /* 0x000fea0003800000 */
.L_x_9442:
        /* <DEDUP_REMOVED lines=10> */
.L_x_9428:
[----:B------:R-:W-:Y:S05]  /*282d0*/  BSYNC B3 ;  /* 0x0000000000037941 */ /* 0x000fea0003800000 */
.L_x_9424:
[----:B------:R-:W-:Y:S02]  /*282e0*/  LOP3.LUT R28, R3, 0x80000000, R6, 0xb8, !PT ;  /* 0x80000000031c7812 */ /* 0x000fe400078eb806 */
[----:B-1----:R-:W-:Y:S01]  /*282f0*/  LOP3.LUT R29, R26, 0x80000000, R7, 0xb8, !PT ;  /* 0x800000001a1d7812 */ /* 0x002fe200078eb807 */
[----:B------:R-:W-:Y:S05]  /*28300*/  BRA `(.L_x_9411) ;  /* 0x0000176000007947 */ /* 0x000fea0003800000 */
.L_x_9413:
        /* <DEDUP_REMOVED lines=30> */
.L_x_9450:
[----:B------:R-:W-:Y:S05]  /*284f0*/  BSYNC B4 ;  /* 0x0000000000047941 */ /* 0x000fea0003800000 */
.L_x_9449:
        /* <DEDUP_REMOVED lines=18> */
.L_x_9452:
[----:B------:R-:W-:Y:S02]  /*28620*/  ISETP.GE.AND P0, PT, R31, RZ, PT ;  /* 0x000000ff1f00720c */ /* 0x000fe40003f06270 */
[----:B------:R-:W-:-:S11]  /*28630*/  MOV R3, 0x3fd774eb ;  /* 0x3fd774eb00037802 */ /* 0x000fd60000000f00 */
[----:B------:R-:W-:-:S04]  /*28640*/  @P0 FFMA.FTZ R2, R3, 0.93318945169448852539, -R2 ;  /* 0x3f6ee58103020823 */ /* 0x000fc80000010802 */
[----:B------:R-:W-:Y:S02]  /*28650*/  @!P0 FFMA.FTZ R2, R3, 0.93318945169448852539, R2 ;  /* 0x3f6ee58103028823 */ /* 0x000fe40000010002 */
.L_x_9453:
[----:B------:R-:W-:Y:S05]  /*28660*/  BSYNC B0 ;  /* 0x0000000000007941 */ /* 0x000fea0003800000 */
.L_x_9451:
        /* <DEDUP_REMOVED lines=13> */
.L_x_9448:
        /* <DEDUP_REMOVED lines=12> */
.L_x_9456:
[----:B------:R-:W-:Y:S05]  /*28800*/  BSYNC B4 ;  /* 0x0000000000047941 */ /* 0x000fea0003800000 */
.L_x_9455:
        /* <DEDUP_REMOVED lines=18> */
.L_x_9458:
[----:B------:R-:W-:Y:S02]  /*28930*/  ISETP.GE.AND P0, PT, R31, RZ, PT ;  /* 0x000000ff1f00720c */ /* 0x000fe40003f06270 */
[----:B------:R-:W-:-:S11]  /*28940*/  MOV R3, 0x3fd774eb ;  /* 0x3fd774eb00037802 */ /* 0x000fd60000000f00 */
[----:B------:R-:W-:-:S04]  /*28950*/  @P0 FFMA.FTZ R2, R3, 0.93318945169448852539, -R2 ;  /* 0x3f6ee58103020823 */ /* 0x000fc80000010802 */
[----:B------:R-:W-:Y:S02]  /*28960*/  @!P0 FFMA.FTZ R2, R3, 0.93318945169448852539, R2 ;  /* 0x3f6ee58103028823 */ /* 0x000fe40000010002 */
.L_x_9459:
[----:B------:R-:W-:Y:S05]  /*28970*/  BSYNC B0 ;  /* 0x0000000000007941 */ /* 0x000fea0003800000 */
.L_x_9457:
        /* <DEDUP_REMOVED lines=27> */
.L_x_9447:
        /* <DEDUP_REMOVED lines=34> */
.L_x_9461:
[----:B------:R-:W-:Y:S05]  /*28d50*/  BSYNC B4 ;  /* 0x0000000000047941 */ /* 0x000fea0003800000 */
.L_x_9460:
        /* <DEDUP_REMOVED lines=18> */
.L_x_9463:
[----:B------:R-:W-:Y:S02]  /*28e80*/  ISETP.GE.AND P0, PT, R31, RZ, PT ;  /* 0x000000ff1f00720c */ /* 0x000fe40003f06270 */
[----:B------:R-:W-:-:S11]  /*28e90*/  MOV R3, 0x3fd774eb ;  /* 0x3fd774eb00037802 */ /* 0x000fd60000000f00 */
[----:B------:R-:W-:-:S04]  /*28ea0*/  @P0 FFMA.FTZ R0, R3, 0.93318945169448852539, -R0 ;  /* 0x3f6ee58103000823 */ /* 0x000fc80000010800 */
[----:B------:R-:W-:Y:S02]  /*28eb0*/  @!P0 FFMA.FTZ R0, R3, 0.93318945169448852539, R0 ;  /* 0x3f6ee58103008823 */ /* 0x000fe40000010000 */
.L_x_9464:
[----:B------:R-:W-:Y:S05]  /*28ec0*/  BSYNC B0 ;  /* 0x0000000000007941 */ /* 0x000fea0003800000 */
.L_x_9462:
        /* <DEDUP_REMOVED lines=11> */
.L_x_9446:
        /* <DEDUP_REMOVED lines=23> */
.L_x_9468:
[----:B------:R-:W-:Y:S05]  /*290f0*/  BSYNC B4 ;  /* 0x0000000000047941 */ /* 0x000fea0003800000 */
.L_x_9467:
        /* <DEDUP_REMOVED lines=24> */
.L_x_9466:
        /* <DEDUP_REMOVED lines=12> */
.L_x_9470:
[----:B------:R-:W-:Y:S05]  /*29340*/  BSYNC B4 ;  /* 0x0000000000047941 */ /* 0x000fea0003800000 */
.L_x_9469:
        /* <DEDUP_REMOVED lines=38> */
.L_x_9465:
        /* <DEDUP_REMOVED lines=34> */
.L_x_9472:
[----:B------:R-:W-:Y:S05]  /*297d0*/  BSYNC B4 ;  /* 0x0000000000047941 */ /* 0x000fea0003800000 */
.L_x_9471:
        /* <DEDUP_REMOVED lines=21> */
.L_x_9454:
[----:B------:R-:W-:Y:S05]  /*29930*/  BSYNC B3 ;  /* 0x0000000000037941 */ /* 0x000fea0003800000 */
.L_x_9445:
[----:B------:R-:W-:Y:S01]  /*29940*/  FADD.FTZ R0, R29, 0.69314718246459960938 ;  /* 0x3f3172181d007421 */ /* 0x000fe20000010000 */
[----:B------:R-:W-:-:S04]  /*29950*/  LOP3.LUT R28, R3, 0x80000000, R6, 0xb8, !PT ;  /* 0x80000000031c7812 */ /* 0x000fc800078eb806 */
[----:B------:R-:W-:Y:S01]  /*29960*/  LOP3.LUT R29, R0, 0x80000000, R7, 0xb8, !PT ;  /* 0x80000000001d7812 */ /* 0x000fe200078eb807 */
[----:B------:R-:W-:Y:S05]  /*29970*/  BRA `(.L_x_9411) ;  /* 0x000000f000007947 */ /* 0x000fea0003800000 */
.L_x_9412:
        /* <DEDUP_REMOVED lines=15> */
.L_x_9411:
[----:B------:R-:W-:Y:S05]  /*29a70*/  BSYNC B2 ;  /* 0x0000000000027941 */ /* 0x000fea0003800000 */
.L_x_9410:
        /* <DEDUP_REMOVED lines=117> */
.L_x_9480:
        /* <DEDUP_REMOVED lines=10> */
.L_x_9482:
[----:B------:R-:W-:-:S04]  /*2a270*/  FADD.FTZ R2, -R0, R5 ;  /* 0x0000000500027221 */ /* 0x000fc80000010100 */
[----:B------:R-:W-:Y:S02]  /*2a280*/  FMUL.FTZ R2, R2, 0.5 ;  /* 0x3f00000002027820 */ /* 0x000fe40000410000 */
.L_x_9483:
[----:B------:R-:W-:Y:S05]  /*2a290*/  BSYNC B1 ;  /* 0x0000000000017941 */ /* 0x000fea0003800000 */
.L_x_9481:
        /* <DEDUP_REMOVED lines=11> */
.L_x_9485:
[----:B------:R-:W-:-:S04]  /*2a350*/  FADD.FTZ R6, R20, -R21 ;  /* 0x8000001514067221 */ /* 0x000fc80000010000 */
[----:B------:R-:W-:Y:S02]  /*2a360*/  FMUL.FTZ R21, R6, 0.5 ;  /* 0x3f00000006157820 */ /* 0x000fe40000410000 */
.L_x_9486:
[----:B------:R-:W-:Y:S05]  /*2a370*/  BSYNC B1 ;  /* 0x0000000000017941 */ /* 0x000fea0003800000 */
.L_x_9484:
        /* <DEDUP_REMOVED lines=35> */
.L_x_9479:
[----:B------:R1:W2:Y:S02]  /*2a5b0*/  MUFU.SQRT R6, R7 ;  /* 0x0000000700067308 */ /* 0x0002a40000002000 */
.L_x_9478:
[----:B------:R-:W-:Y:S05]  /*2a5c0*/  BSYNC B0 ;  /* 0x0000000000007941 */ /* 0x000fea0003800000 */
.L_x_9477:
        /* <DEDUP_REMOVED lines=35> */
.L_x_9490:
        /* <DEDUP_REMOVED lines=17> */
.L_x_9496:
[----:B------:R-:W-:-:S04]  /*2a910*/  FADD.FTZ R0, -R0, R5 ;  /* 0x0000000500007221 */ /* 0x000fc80000010100 */
[----:B------:R-:W-:Y:S02]  /*2a920*/  FMUL.FTZ R0, R0, 0.5 ;  /* 0x3f00000000007820 */ /* 0x000fe40000410000 */
.L_x_9497:
[----:B------:R-:W-:Y:S05]  /*2a930*/  BSYNC B4 ;  /* 0x0000000000047941 */ /* 0x000fea0003800000 */
.L_x_9495:
        /* <DEDUP_REMOVED lines=10> */
.L_x_9499:
[----:B------:R-:W-:-:S04]  /*2a9e0*/  FADD.FTZ R3, -R3, R20 ;  /* 0x0000001403037221 */ /* 0x000fc80000010100 */
[----:B------:R-:W-:Y:S02]  /*2a9f0*/  FMUL.FTZ R3, R3, 0.5 ;  /* 0x3f00000003037820 */ /* 0x000fe40000410000 */
.L_x_9500:
[----:B------:R-:W-:Y:S05]  /*2aa00*/  BSYNC B4 ;  /* 0x0000000000047941 */ /* 0x000fea0003800000 */
.L_x_9498:
[----:B------:R-:W-:Y:S02]  /*2aa10*/  FADD.FTZ R0, R3, R0 ;  /* 0x0000000003007221 */ /* 0x000fe40000010000 */
[----:B------:R-:W-:-:S04]  /*2aa20*/  FADD.FTZ R27, R4, R27 ;  /* 0x0000001b041b7221 */ /* 0x000fc80000010000 */
[----:B------:R-:W-:-:S06]  /*2aa30*/  FMUL.FTZ R27, R27, R0 ;  /* 0x000000001b1b7220 */ /* 0x000fcc0000410000 */
[----:B------:R-:W3:Y:S01]  /*2aa40*/  MUFU.SQRT R27, R27 ;  /* 0x0000001b001b7308 */ /* 0x000ee20000002000 */
[----:B------:R-:W-:Y:S05]  /*2aa50*/  BRA `(.L_x_9501) ;  /* 0x0000012000007947 */ /* 0x000fea0003800000 */
.L_x_9494:
        /* <DEDUP_REMOVED lines=12> */
.L_x_9493:
[----:B------:R-:W-:Y:S01]  /*2ab20*/  FADD.FTZ R0, R27, 1 ;  /* 0x3f8000001b007421 */ /* 0x000fe20000010000 */
[----:B-1----:R-:W-:Y:S01]  /*2ab30*/  MUFU.SQRT R7, R7 ;  /* 0x0000000700077308 */ /* 0x002fe20000002000 */
[----:B------:R-:W-:Y:S02]  /*2ab40*/  MOV R4, 0x3f800000 ;  /* 0x3f80000000047802 */ /* 0x000fe40000000f00 */
[----:B------:R-:W-:-:S06]  /*2ab50*/  FMUL.FTZ R0, R0, 0.5 ;  /* 0x3f00000000007820 */ /* 0x000fcc0000410000 */
[----:B------:R-:W1:Y:S02]  /*2ab60*/  MUFU.SQRT R0, R0 ;  /* 0x0000000000007308 */ /* 0x000e640000002000 */
[----:B-1----:R-:W-:-:S06]  /*2ab70*/  FMUL.FTZ R27, R7, R0 ;  /* 0x00000000071b7220 */ /* 0x002fcc0000410000 */
.L_x_9501:
[----:B------:R-:W-:Y:S05]  /*2ab80*/  BSYNC B1 ;  /* 0x0000000000017941 */ /* 0x000fea0003800000 */
.L_x_9492:
[----:B------:R-:W-:Y:S05]  /*2ab90*/  BRA `(.L_x_9502) ;  /* 0x0000002000007947 */ /* 0x000fea0003800000 */
.L_x_9489:
[----:B------:R-:W-:Y:S02]  /*2aba0*/  FMUL.FTZ R27, R27, 16777216 ;  /* 0x4b8000001b1b7820 */ /* 0x000fe40000410000 */
[----:B------:R-:W-:Y:S02]  /*2abb0*/  FMUL.FTZ R4, R4, 16777216 ;  /* 0x4b80000004047820 */ /* 0x000fe40000410000 */
.L_x_9502:
[----:B------:R-:W-:Y:S05]  /*2abc0*/  BSYNC B0 ;  /* 0x0000000000007941 */ /* 0x000fea0003800000 */
.L_x_9488:
        /* <DEDUP_REMOVED lines=16> */
[----:B0-2---:R-:W-:Y:S05]  /*2acd0*/  CALL.REL.NOINC `($__internal_11_$__cuda_sm3x_div_rn_ftz_f32_slowpath) ;  /* 0x00001db000007944 */ /* 0x005fea0003c00000 */
.L_x_9504:
[----:B------:R-:W-:Y:S05]  /*2ace0*/  BSYNC B4 ;  /* 0x0000000000047941 */ /* 0x000fea0003800000 */
.L_x_9503:
        /* <DEDUP_REMOVED lines=18> */
.L_x_9506:
[----:B------:R-:W-:Y:S02]  /*2ae10*/  ISETP.GE.AND P0, PT, R27, RZ, PT ;  /* 0x000000ff1b00720c */ /* 0x000fe40003f06270 */
[----:B------:R-:W-:-:S11]  /*2ae20*/  MOV R3, 0x3fd774eb ;  /* 0x3fd774eb00037802 */ /* 0x000fd60000000f00 */
[----:B------:R-:W-:-:S04]  /*2ae30*/  @P0 FFMA.FTZ R2, R3, 0.93318945169448852539, -R2 ;  /* 0x3f6ee58103020823 */ /* 0x000fc80000010802 */
[----:B------:R-:W-:Y:S02]  /*2ae40*/  @!P0 FFMA.FTZ R2, R3, 0.93318945169448852539, R2 ;  /* 0x3f6ee58103028823 */ /* 0x000fe40000010002 */
.L_x_9507:
[----:B------:R-:W-:Y:S05]  /*2ae50*/  BSYNC B0 ;  /* 0x0000000000007941 */ /* 0x000fea0003800000 */
.L_x_9505:
        /* <DEDUP_REMOVED lines=10> */
.L_x_9491:
[----:B------:R-:W-:Y:S05]  /*2af00*/  BSYNC B3 ;  /* 0x0000000000037941 */ /* 0x000fea0003800000 */
.L_x_9487:
[----:B------:R-:W-:Y:S02]  /*2af10*/  LOP3.LUT R26, R5, 0x80000000, R8, 0xb8, !PT ;  /* 0x80000000051a7812 */ /* 0x000fe400078eb808 */
[----:B--2---:R-:W-:Y:S01]  /*2af20*/  LOP3.LUT R27, R6, 0x80000000, R9, 0xb8, !PT ;  /* 0x80000000061b7812 */ /* 0x004fe200078eb809 */
[----:B------:R-:W-:Y:S05]  /*2af30*/  BRA `(.L_x_9474) ;  /* 0x0000176000007947 */ /* 0x000fea0003800000 */
.L_x_9476:
        /* <DEDUP_REMOVED lines=29> */
[----:B0-----:R-:W-:Y:S05]  /*2b110*/  CALL.REL.NOINC `($__internal_11_$__cuda_sm3x_div_rn_ftz_f32_slowpath) ;  /* 0x0000197000007944 */ /* 0x001fea0003c00000 */
.L_x_9513:
[----:B------:R-:W-:Y:S05]  /*2b120*/  BSYNC B4 ;  /* 0x0000000000047941 */ /* 0x000fea0003800000 */
.L_x_9512:
        /* <DEDUP_REMOVED lines=18> */
.L_x_9515:
[----:B------:R-:W-:Y:S02]  /*2b250*/  ISETP.GE.AND P0, PT, R27, RZ, PT ;  /* 0x000000ff1b00720c */ /* 0x000fe40003f06270 */
[----:B------:R-:W-:-:S11]  /*2b260*/  MOV R3, 0x3fd774eb ;  /* 0x3fd774eb00037802 */ /* 0x000fd60000000f00 */
[----:B------:R-:W-:-:S04]  /*2b270*/  @P0 FFMA.FTZ R2, R3, 0.93318945169448852539, -R2 ;  /* 0x3f6ee58103020823 */ /* 0x000fc80000010802 */
[----:B------:R-:W-:Y:S02]  /*2b280*/  @!P0 FFMA.FTZ R2, R3, 0.93318945169448852539, R2 ;  /* 0x3f6ee58103028823 */ /* 0x000fe40000010002 */
.L_x_9516:
[----:B------:R-:W-:Y:S05]  /*2b290*/  BSYNC B0 ;  /* 0x0000000000007941 */ /* 0x000fea0003800000 */
.L_x_9514:
        /* <DEDUP_REMOVED lines=13> */
.L_x_9511:
        /* <DEDUP_REMOVED lines=11> */
[----:B0-----:R-:W-:Y:S05]  /*2b420*/  CALL.REL.NOINC `($__internal_11_$__cuda_sm3x_div_rn_ftz_f32_slowpath) ;  /* 0x0000166000007944 */ /* 0x001fea0003c00000 */
.L_x_9519:
[----:B------:R-:W-:Y:S05]  /*2b430*/  BSYNC B4 ;  /* 0x0000000000047941 */ /* 0x000fea0003800000 */
.L_x_9518:
        /* <DEDUP_REMOVED lines=18> */
.L_x_9521:
[----:B------:R-:W-:Y:S02]  /*2b560*/  ISETP.GE.AND P0, PT, R27, RZ, PT ;  /* 0x000000ff1b00720c */ /* 0x000fe40003f06270 */
[----:B------:R-:W-:-:S11]  /*2b570*/  MOV R3, 0x3fd774eb ;  /* 0x3fd774eb00037802 */ /* 0x000fd60000000f00 */
[----:B------:R-:W-:-:S04]  /*2b580*/  @P0 FFMA.FTZ R2, R3, 0.93318945169448852539, -R2 ;  /* 0x3f6ee58103020823 */ /* 0x000fc80000010802 */
[----:B------:R-:W-:Y:S02]  /*2b590*/  @!P0 FFMA.FTZ R2, R3, 0.93318945169448852539, R2 ;  /* 0x3f6ee58103028823 */ /* 0x000fe40000010002 */
.L_x_9522:
[----:B------:R-:W-:Y:S05]  /*2b5a0*/  BSYNC B0 ;  /* 0x0000000000007941 */ /* 0x000fea0003800000 */
.L_x_9520:
        /* <DEDUP_REMOVED lines=27> */
.L_x_9510:
        /* <DEDUP_REMOVED lines=32> */
[----:B0-----:R-:W-:Y:S05]  /*2b960*/  CALL.REL.NOINC `($__internal_11_$__cuda_sm3x_div_rn_ftz_f32_slowpath) ;  /* 0x0000112000007944 */ /* 0x001fea0003c00000 */
[----:B0-----:R-:W-:Y:S02]  /*2b970*/  MOV R0, R2 ;  /* 0x0000000200007202 */ /* 0x001fe40000000f00 */
.L_x_9524:
[----:B------:R-:W-:Y:S05]  /*2b980*/  BSYNC B4 ;  /* 0x0000000000047941 */ /* 0x000fea0003800000 */
.L_x_9523:
        /* <DEDUP_REMOVED lines=18> */
.L_x_9526:
[----:B------:R-:W-:Y:S02]  /*2bab0*/  ISETP.GE.AND P0, PT, R27, RZ, PT ;  /* 0x000000ff1b00720c */ /* 0x000fe40003f06270 */
[----:B------:R-:W-:-:S11]  /*2bac0*/  MOV R3, 0x3fd774eb ;  /* 0x3fd774eb00037802 */ /* 0x000fd60000000f00 */
[----:B------:R-:W-:-:S04]  /*2bad0*/  @P0 FFMA.FTZ R0, R3, 0.93318945169448852539, -R0 ;  /* 0x3f6ee58103000823 */ /* 0x000fc80000010800 */
[----:B------:R-:W-:Y:S02]  /*2bae0*/  @!P0 FFMA.FTZ R0, R3, 0.93318945169448852539, R0 ;  /* 0x3f6ee58103008823 */ /* 0x000fe40000010000 */
.L_x_9527:
[----:B------:R-:W-:Y:S05]  /*2baf0*/  BSYNC B0 ;  /* 0x0000000000007941 */ /* 0x000fea0003800000 */
.L_x_9525:
        /* <DEDUP_REMOVED lines=11> */
.L_x_9509:
        /* <DEDUP_REMOVED lines=23> */
.L_x_9531:
[----:B------:R-:W-:Y:S05]  /*2bd20*/  BSYNC B4 ;  /* 0x0000000000047941 */ /* 0x000fea0003800000 */
.L_x_9530:
        /* <DEDUP_REMOVED lines=24> */
.L_x_9529:
        /* <DEDUP_REMOVED lines=12> */
.L_x_9533:
[----:B------:R-:W-:Y:S05]  /*2bf70*/  BSYNC B4 ;  /* 0x0000000000047941 */ /* 0x000fea0003800000 */
.L_x_9532:
        /* <DEDUP_REMOVED lines=38> */
.L_x_9528:
        /* <DEDUP_REMOVED lines=34> */
.L_x_9535:
[----:B------:R-:W-:Y:S05]  /*2c400*/  BSYNC B4 ;  /* 0x0000000000047941 */ /* 0x000fea0003800000 */
.L_x_9534:
        /* <DEDUP_REMOVED lines=21> */
.L_x_9517:
[----:B------:R-:W-:Y:S05]  /*2c560*/  BSYNC B3 ;  /* 0x0000000000037941 */ /* 0x000fea0003800000 */
.L_x_9508:
[----:B------:R-:W-:Y:S01]  /*2c570*/  FADD.FTZ R0, R7, 0.69314718246459960938 ;  /* 0x3f31721807007421 */ /* 0x000fe20000010000 */
[----:B------:R-:W-:-:S04]  /*2c580*/  LOP3.LUT R26, R3, 0x80000000, R8, 0xb8, !PT ;  /* 0x80000000031a7812 */ /* 0x000fc800078eb808 */
[----:B------:R-:W-:Y:S01]  /*2c590*/  LOP3.LUT R27, R0, 0x80000000, R9, 0xb8, !PT ;  /* 0x80000000001b7812 */ /* 0x000fe200078eb809 */
[----:B------:R-:W-:Y:S05]  /*2c5a0*/  BRA `(.L_x_9474) ;  /* 0x000000f000007947 */ /* 0x000fea0003800000 */
.L_x_9475:
        /* <DEDUP_REMOVED lines=15> */
.L_x_9474:
[----:B------:R-:W-:Y:S05]  /*2c6a0*/  BSYNC B2 ;  /* 0x0000000000027941 */ /* 0x000fea0003800000 */
.L_x_9473:
        /* <DEDUP_REMOVED lines=24> */
.L_x_9538:
[----:B-1----:R-:W-:-:S13]  /*2c830*/  ISETP.GE.AND P0, PT, R0, UR4, PT ;  /* 0x0000000400007c0c */ /* 0x002fda000bf06270 */
[----:B------:R-:W-:Y:S05]  /*2c840*/  @P0 BRA `(.L_x_9540) ;  /* 0x000000c000000947 */ /* 0x000fea0003800000 */
[C---:B------:R-:W-:Y:S02]  /*2c850*/  IADD3 R2, R0.reuse, UR6, RZ ;  /* 0x0000000600027c10 */ /* 0x040fe4000fffe0ff */
[----:B------:R-:W-:Y:S02]  /*2c860*/  MOV R3, 0x8 ;  /* 0x0000000800037802 */ /* 0x000fe40000000f00 */
[----:B------:R-:W-:-:S03]  /*2c870*/  IADD3 R0, R0, 0x80, RZ ;  /* 0x0000008000007810 */ /* 0x000fc60007ffe0ff */
[----:B------:R-:W-:-:S05]  /*2c880*/  IMAD.WIDE.U32 R2, R2, R3, c[0x0][0x168] ;  /* 0x00005a0002027625 */ /* 0x000fca00078e0003 */
[----:B------:R1:W-:Y:S02]  /*2c890*/  STG.E.64 [R2.64], R16 ;  /* 0x0000001002007986 */ /* 0x0003e4000c101b08 */
.L_x_9539:
[----:B------:R-:W-:-:S13]  /*2c8a0*/  ISETP.GE.AND P0, PT, R0, UR4, PT ;  /* 0x0000000400007c0c */ /* 0x000fda000bf06270 */
[----:B------:R-:W-:Y:S05]  /*2c8b0*/  @P0 BRA `(.L_x_9541) ;  /* 0x000000d000000947 */ /* 0x000fea0003800000 */
[----:B-1----:R-:W-:Y:S01]  /*2c8c0*/  HFMA2.MMA R3, -RZ, RZ, 0, 4.76837158203125e-07 ;  /* 0x00000008ff037435 */ /* 0x002fe200000001ff */
[C---:B------:R-:W-:Y:S02]  /*2c8d0*/  IADD3 R2, R0.reuse, UR6, RZ ;  /* 0x0000000600027c10 */ /* 0x040fe4000fffe0ff */
[----:B------:R-:W-:-:S07]  /*2c8e0*/  IADD3 R0, R0, 0x80, RZ ;  /* 0x0000008000007810 */ /* 0x000fce0007ffe0ff */
[----:B------:R-:W-:-:S05]  /*2c8f0*/  IMAD.WIDE.U32 R2, R2, R3, c[0x0][0x168] ;  /* 0x00005a0002027625 */ /* 0x000fca00078e0003 */
[----:B------:R1:W-:Y:S02]  /*2c900*/  STG.E.64 [R2.64], R18 ;  /* 0x0000001202007986 */ /* 0x0003e4000c101b08 */
.L_x_9540:
        /* <DEDUP_REMOVED lines=8> */
.L_x_9541:
[----:B------:R-:W-:Y:S05]  /*2c990*/  BSYNC B1 ;  /* 0x0000000000017941 */ /* 0x000fea0003800000 */
.L_x_9537:
[----:B------:R-:W-:-:S13]  /*2c9a0*/  ISETP.GE.AND P0, PT, R0, UR4, PT ;  /* 0x0000000400007c0c */ /* 0x000fda000bf06270 */
[C---:B-1----:R-:W-:Y:S02]  /*2c9b0*/  @!P0 IADD3 R2, R0.reuse, UR6, RZ ;  /* 0x0000000600028c10 */ /* 0x042fe4000fffe0ff */
[----:B------:R-:W-:Y:S02]  /*2c9c0*/  @!P0 MOV R3, 0x8 ;  /* 0x0000000800038802 */ /* 0x000fe40000000f00 */
[----:B------:R-:W-:-:S03]  /*2c9d0*/  @!P0 IADD3 R0, R0, 0x80, RZ ;  /* 0x0000008000008810 */ /* 0x000fc60007ffe0ff */
[----:B------:R-:W-:-:S05]  /*2c9e0*/  @!P0 IMAD.WIDE.U32 R2, R2, R3, c[0x0][0x168] ;  /* 0x00005a0002028625 */ /* 0x000fca00078e0003 */
[----:B------:R1:W-:Y:S02]  /*2c9f0*/  @!P0 STG.E.64 [R2.64], R28 ;  /* 0x0000001c02008986 */ /* 0x0003e4000c101b08 */
.L_x_9542:
[----:B------:R-:W-:Y:S05]  /*2ca00*/  BSYNC B0 ;  /* 0x0000000000007941 */ /* 0x000fea0003800000 */
.L_x_9536:
        /* <DEDUP_REMOVED lines=8> */
        .weak           $__internal_11_$__cuda_sm3x_div_rn_ftz_f32_slowpath
        .type           $__internal_11_$__cuda_sm3x_div_rn_ftz_f32_slowpath,@function
        .size           $__internal_11_$__cuda_sm3x_div_rn_ftz_f32_slowpath,(.L_x_16338 - $__internal_11_$__cuda_sm3x_div_rn_ftz_f32_slowpath)
$__internal_11_$__cuda_sm3x_div_rn_ftz_f32_slowpath:
        /* <DEDUP_REMOVED lines=32> */
.L_x_9545:
[----:B------:R-:W-:Y:S05]  /*2cc90*/  BSYNC B1 ;  /* 0x0000000000017941 */ /* 0x000fea0003800000 */
.L_x_9544:
        /* <DEDUP_REMOVED lines=27> */
.L_x_9551:
[----:B------:R-:W-:Y:S02]  /*2ce50*/  LEA R3, R20, R3, 0x17 ;  /* 0x0000000314037211 */ /* 0x000fe400078eb8ff */
.L_x_9552:
[----:B------:R-:W-:Y:S05]  /*2ce60*/  BSYNC B1 ;  /* 0x0000000000017941 */ /* 0x000fea0003800000 */
.L_x_9550:
[----:B------:R-:W-:Y:S01]  /*2ce70*/  MOV R2, R3 ;  /* 0x0000000300027202 */ /* 0x000fe20000000f00 */
[----:B------:R-:W-:Y:S05]  /*2ce80*/  BRA `(.L_x_9553) ;  /* 0x0000008000007947 */ /* 0x000fea0003800000 */
.L_x_9549:
[----:B------:R-:W-:-:S04]  /*2ce90*/  LOP3.LUT R22, R3, 0x80000000, R22, 0x48, !PT ;  /* 0x8000000003167812 */ /* 0x000fc800078e4816 */
[----:B------:R-:W-:Y:S01]  /*2cea0*/  LOP3.LUT R2, R22, 0x7f800000, RZ, 0xfc, !PT ;  /* 0x7f80000016027812 */ /* 0x000fe200078efcff */
[----:B------:R-:W-:Y:S05]  /*2ceb0*/  BRA `(.L_x_9553) ;  /* 0x0000005000007947 */ /* 0x000fea0003800000 */
.L_x_9548:
[----:B------:R-:W-:Y:S01]  /*2cec0*/  LOP3.LUT R2, R3, 0x80000000, R22, 0x48, !PT ;  /* 0x8000000003027812 */ /* 0x000fe200078e4816 */
[----:B------:R-:W-:Y:S05]  /*2ced0*/  BRA `(.L_x_9553) ;  /* 0x0000003000007947 */ /* 0x000fea0003800000 */
.L_x_9547:
[----:B------:R-:W0:Y:S01]  /*2cee0*/  MUFU.RSQ R2, -QNAN ;  /* 0xffc0000000027908 */ /* 0x000e220000001400 */
[----:B------:R-:W-:Y:S05]  /*2cef0*/  BRA `(.L_x_9553) ;  /* 0x0000001000007947 */ /* 0x000fea0003800000 */
.L_x_9546:
[----:B------:R-:W-:Y:S02]  /*2cf00*/  FADD.FTZ R2, R22, R3 ;  /* 0x0000000316027221 */ /* 0x000fe40000010000 */
.L_x_9553:
[----:B------:R-:W-:Y:S05]  /*2cf10*/  BSYNC B0 ;  /* 0x0000000000007941 */ /* 0x000fea0003800000 */
.L_x_9543:
[----:B------:R-:W-:Y:S01]  /*2cf20*/  HFMA2.MMA R21, -RZ, RZ, 0, 0 ;  /* 0x00000000ff157435 */ /* 0x000fe200000001ff */
[----:B------:R-:W-:-:S05]  /*2cf30*/  MOV R20, R0 ;  /* 0x0000000000147202 */ /* 0x000fca0000000f00 */
[----:B------:R-:W-:Y:S05]  /*2cf40*/  RET.REL.NODEC R20 `(_ZN2at6native29vectorized_elementwise_kernelILi4EZZZNS0_16asin_kernel_cudaERNS_18TensorIteratorBaseEENKUlvE_clEvENKUlvE0_clEvEUlN3c107complexIfEEE_St5arrayIPcLm2EEEEviT0_T1_) ;  /* 0xfffd30b014007950 */ /* 0x000fea0003c3ffff */
.L_x_9554:
        /* <DEDUP_REMOVED lines=11> */
.L_x_16338:


//--------------------- .text._ZN2at6native29vectorized_elementwise_kernelILi8EZZZNS0_16asin_kernel_cudaERNS_18TensorIteratorBaseEENKUlvE_clEvENKUlvE0_clEvEUlN3c107complexIfEEE_St5arrayIPcLm2EEEEviT0_T1_ --------------------------
	.section	.text._ZN2at6native29vectorized_elementwise_kernelILi8EZZZNS0_16asin_kernel_cudaERNS_18TensorIteratorBaseEENKUlvE_clEvENKUlvE0_clEvEUlN3c107complexIfEEE_St5arrayIPcLm2EEEEviT0_T1_,"ax",@progbits
	.sectioninfo	@"SHI_REGISTERS=4"
	.align	128
        .global         _ZN2at6native29vectorized_elementwise_kernelILi8EZZZNS0_16asin_kernel_cudaERNS_18TensorIteratorBaseEENKUlvE_clEvENKUlvE0_clEvEUlN3c107complexIfEEE_St5arrayIPcLm2EEEEviT0_T1_
        .type           _ZN2at6native29vectorized_elementwise_kernelILi8EZZZNS0_16asin_kernel_cudaERNS_18TensorIteratorBaseEENKUlvE_clEvENKUlvE0_clEvEUlN3c107complexIfEEE_St5arrayIPcLm2EEEEviT0_T1_,@function
        .size           _ZN2at6native29vectorized_elementwise_kernelILi8EZZZNS0_16asin_kernel_cudaERNS_18TensorIteratorBaseEENKUlvE_clEvENKUlvE0_clEvEUlN3c107complexIfEEE_St5arrayIPcLm2EEEEviT0_T1_,(.L_x_16392 - _ZN2at6native29vectorized_elementwise_kernelILi8EZZZNS0_16asin_kernel_cudaERNS_18TensorIteratorBaseEENKUlvE_clEvENKUlvE0_clEvEUlN3c107complexIfEEE_St5arrayIPcLm2EEEEviT0_T1_)
        .other          _ZN2at6native29vectorized_elementwise_kernelILi8EZZZNS0_16asin_kernel_cudaERNS_18TensorIteratorBaseEENKUlvE_clEvENKUlvE0_clEvEUlN3c107complexIfEEE_St5arrayIPcLm2EEEEviT0_T1_,@"STO_CUDA_ENTRY STV_DEFAULT"
_ZN2at6native29vectorized_elementwise_kernelILi8EZZZNS0_16asin_kernel_cudaERNS_18TensorIteratorBaseEENKUlvE_clEvENKUlvE0_clEvEUlN3c107complexIfEEE_St5arrayIPcLm2EEEEviT0_T1_:
.text._ZN2at6native29vectorized_elementwise_kernelILi8EZZZNS0_16asin_kernel_cudaERNS_18TensorIteratorBaseEENKUlvE_clEvENKUlvE0_clEvEUlN3c107complexIfEEE_St5arrayIPcLm2EEEEviT0_T1_:
[----:B------:R-:W-:Y:S02]  /*0000*/  MOV R1, c[0x0][0x28] ;  /* 0x00000a0000017a02 */ /* 0x000fe40000000f00 */
[----:B------:R-:W-:Y:S05]  /*0010*/  EXIT ;  /* 0x000000000000794d */ /* 0x000fea0003800000 */
.L_x_9555:
        /* <DEDUP_REMOVED lines=14> */
.L_x_16392:


//--------------------- .text._ZN2at6native18elementwise_kernelILi128ELi4EZNS0_15gpu_kernel_implIZZZNS0_16asin_kernel_cudaERNS_18TensorIteratorBaseEENKUlvE_clEvENKUlvE_clEvEUlN3c107complexIdEEE_EEvS4_RKT_EUliE_EEviT1_ --------------------------
	.section	.text._ZN2at6native18elementwise_kernelILi128ELi4EZNS0_15gpu_kernel_implIZZZNS0_16asin_kernel_cudaERNS_18TensorIteratorBaseEENKUlvE_clEvENKUlvE_clEvEUlN3c107complexIdEEE_EEvS4_RKT_EUliE_EEviT1_,"ax",@progbits
	.sectioninfo	@"SHI_REGISTERS=49"
	.align	128
        .global         _ZN2at6native18elementwise_kernelILi128ELi4EZNS0_15gpu_kernel_implIZZZNS0_16asin_kernel_cudaERNS_18TensorIteratorBaseEENKUlvE_clEvENKUlvE_clEvEUlN3c107complexIdEEE_EEvS4_RKT_EUliE_EEviT1_
        .type           _ZN2at6native18elementwise_kernelILi128ELi4EZNS0_15gpu_kernel_implIZZZNS0_16asin_kernel_cudaERNS_18TensorIteratorBaseEENKUlvE_clEvENKUlvE_clEvEUlN3c107complexIdEEE_EEvS4_RKT_EUliE_EEviT1_,@function
        .size           _ZN2at6native18elementwise_kernelILi128ELi4EZNS0_15gpu_kernel_implIZZZNS0_16asin_kernel_cudaERNS_18TensorIteratorBaseEENKUlvE_clEvENKUlvE_clEvEUlN3c107complexIdEEE_EEvS4_RKT_EUliE_EEviT1_,(.L_x_16340 - _ZN2at6native18elementwise_kernelILi128ELi4EZNS0_15gpu_kernel_implIZZZNS0_16asin_kernel_cudaERNS_18TensorIteratorBaseEENKUlvE_clEvENKUlvE_clEvEUlN3c107complexIdEEE_EEvS4_RKT_EUliE_EEviT1_)
        .other          _ZN2at6native18elementwise_kernelILi128ELi4EZNS0_15gpu_kernel_implIZZZNS0_16asin_kernel_cudaERNS_18TensorIteratorBaseEENKUlvE_clEvENKUlvE_clEvEUlN3c107complexIdEEE_EEvS4_RKT_EUliE_EEviT1_,@"STO_CUDA_ENTRY STV_DEFAULT"
_ZN2at6native18elementwise_kernelILi128ELi4EZNS0_15gpu_kernel_implIZZZNS0_16asin_kernel_cudaERNS_18TensorIteratorBaseEENKUlvE_clEvENKUlvE_clEvEUlN3c107complexIdEEE_EEvS4_RKT_EUliE_EEviT1_:
.text._ZN2at6native18elementwise_kernelILi128ELi4EZNS0_15gpu_kernel_implIZZZNS0_16asin_kernel_cudaERNS_18TensorIteratorBaseEENKUlvE_clEvENKUlvE_clEvEUlN3c107complexIdEEE_EEvS4_RKT_EUliE_EEviT1_:
        /* <DEDUP_REMOVED lines=236> */
.L_x_9558:
        /* <DEDUP_REMOVED lines=15> */
[----:B------:R-:W-:Y:S01]  /*0fb0*/  CS2R R14, SRZ ;  /* 0x00000000000e7805 */ /* 0x000fe2000001ff00 */
[----:B--2---:R0:W1:Y:S01]  /*0fc0*/  I2F.F64.S16 R12, R2 ;  /* 0x00000002000c7312 */ /* 0x0040620000101c00 */
[----:B------:R-:W-:Y:S05]  /*0fd0*/  BRA `(.L_x_9564) ;  /* 0x00000f9000007947 */ /* 0x000fea0003800000 */
.L_x_9562:
[----:B------:R-:W2:Y:S01]  /*0fe0*/  LDG.E.U8 R2, [R2.64] ;  /* 0x0000002402027981 */ /* 0x000ea2000c1e1100 */
[----:B------:R-:W-:Y:S01]  /*0ff0*/  CS2R R14, SRZ ;  /* 0x00000000000e7805 */ /* 0x000fe2000001ff00 */
[----:B--2---:R0:W1:Y:S01]  /*1000*/  I2F.F64.U16 R12, R2 ;  /* 0x00000002000c7312 */ /* 0x0040620000101800 */
[----:B------:R-:W-:Y:S05]  /*1010*/  BRA `(.L_x_9564) ;  /* 0x00000f5000007947 */ /* 0x000fea0003800000 */
.L_x_9561:
[----:B------:R-:W-:-:S13]  /*1020*/  ISETP.NE.AND P0, PT, R4, 0x2, PT ;  /* 0x000000020400780c */ /* 0x000fda0003f05270 */
[----:B------:R-:W-:Y:S05]  /*1030*/  @!P0 BRA `(.L_x_9565) ;  /* 0x000000c000008947 */ /* 0x000fea0003800000 */
[----:B------:R-:W-:-:S13]  /*1040*/  ISETP.NE.AND P0, PT, R4, 0x3, PT ;  /* 0x000000030400780c */ /* 0x000fda0003f05270 */
[----:B------:R-:W-:Y:S05]  /*1050*/  @!P0 BRA `(.L_x_9566) ;  /* 0x0000006000008947 */ /* 0x000fea0003800000 */
[----:B------:R-:W-:-:S13]  /*1060*/  ISETP.NE.AND P0, PT, R4, 0x4, PT ;  /* 0x000000040400780c */ /* 0x000fda0003f05270 */
[----:B------:R-:W-:Y:S05]  /*1070*/  @P0 BRA `(.L_x_9563) ;  /* 0x00000d2000000947 */ /* 0x000fea0003800000 */
[----:B------:R-:W2:Y:S01]  /*1080*/  LDG.E.64 R12, [R2.64] ;  /* 0x00000024020c7981 */ /* 0x000ea2000c1e1b00 */
[----:B------:R-:W-:Y:S01]  /*1090*/  CS2R R14, SRZ ;  /* 0x00000000000e7805 */ /* 0x000fe2000001ff00 */
[----:B--2---:R-:W0:Y:S01]  /*10a0*/  I2F.F64.S64 R12, R12 ;  /* 0x0000000c000c7312 */ /* 0x004e220000301c00 */
[----:B------:R-:W-:Y:S05]  /*10b0*/  BRA `(.L_x_9564) ;  /* 0x00000eb000007947 */ /* 0x000fea0003800000 */
.L_x_9566:
[----:B------:R-:W2:Y:S01]  /*10c0*/  LDG.E R2, [R2.64] ;  /* 0x0000002402027981 */ /* 0x000ea2000c1e1900 */
[----:B------:R-:W-:Y:S01]  /*10d0*/  CS2R R14, SRZ ;  /* 0x00000000000e7805 */ /* 0x000fe2000001ff00 */
[----:B--2---:R0:W1:Y:S01]  /*10e0*/  I2F.F64 R12, R2 ;  /* 0x00000002000c7312 */ /* 0x0040620000201c00 */
[----:B------:R-:W-:Y:S05]  /*10f0*/  BRA `(.L_x_9564) ;  /* 0x00000e7000007947 */ /* 0x000fea0003800000 */
.L_x_9565:
[----:B------:R-:W2:Y:S01]  /*1100*/  LDG.E.U16 R2, [R2.64] ;  /* 0x0000002402027981 */ /* 0x000ea2000c1e1500 */
[----:B------:R-:W-:Y:S01]  /*1110*/  CS2R R14, SRZ ;  /* 0x00000000000e7805 */ /* 0x000fe2000001ff00 */
[----:B--2---:R0:W1:Y:S01]  /*1120*/  I2F.F64.S16 R12, R2 ;  /* 0x00000002000c7312 */ /* 0x0040620000101c00 */
[----:B------:R-:W-:Y:S05]  /*1130*/  BRA `(.L_x_9564) ;  /* 0x00000e3000007947 */ /* 0x000fea0003800000 */
.L_x_9560:
[----:B------:R-:W-:-:S13]  /*1140*/  ISETP.GT.AND P0, PT, R4, 0x6, PT ;  /* 0x000000060400780c */ /* 0x000fda0003f04270 */
[----:B------:R-:W-:Y:S05]  /*1150*/  @P0 BRA `(.L_x_9567) ;  /* 0x000000f000000947 */ /* 0x000fea0003800000 */
[----:B------:R-:W-:-:S13]  /*1160*/  ISETP.NE.AND P0, PT, R4, 0x5, PT ;  /* 0x000000050400780c */ /* 0x000fda0003f05270 */
[----:B------:R-:W-:Y:S05]  /*1170*/  @!P0 BRA `(.L_x_9568) ;  /* 0x0000007000008947 */ /* 0x000fea0003800000 */
[----:B------:R-:W-:-:S13]  /*1180*/  ISETP.NE.AND P0, PT, R4, 0x6, PT ;  /* 0x000000060400780c */ /* 0x000fda0003f05270 */
[----:B------:R-:W-:Y:S05]  /*1190*/  @P0 BRA `(.L_x_9563) ;  /* 0x00000c0000000947 */ /* 0x000fea0003800000 */
[----:B------:R-:W2:Y:S01]  /*11a0*/  LDG.E R12, [R2.64] ;  /* 0x00000024020c7981 */ /* 0x000ea2000c1e1900 */
[----:B------:R-:W-:Y:S01]  /*11b0*/  CS2R R14, SRZ ;  /* 0x00000000000e7805 */ /* 0x000fe2000001ff00 */
[----:B--2---:R-:W-:-:S06]  /*11c0*/  FMUL.FTZ R12, R12, 1 ;  /* 0x3f8000000c0c7820 */ /* 0x004fcc0000410000 */
[----:B------:R-:W0:Y:S01]  /*11d0*/  F2F.F64.F32 R12, R12 ;  /* 0x0000000c000c7310 */ /* 0x000e220000201800 */
[----:B------:R-:W-:Y:S05]  /*11e0*/  BRA `(.L_x_9564) ;  /* 0x00000d8000007947 */ /* 0x000fea0003800000 */
.L_x_9568:
[----:B------:R-:W2:Y:S01]  /*11f0*/  LDG.E.U16 R0, [R2.64] ;  /* 0x0000002402007981 */ /* 0x000ea2000c1e1500 */
[----:B------:R-:W-:Y:S01]  /*1200*/  CS2R R14, SRZ ;  /* 0x00000000000e7805 */ /* 0x000fe2000001ff00 */
[----:B--2---:R-:W-:-:S05]  /*1210*/  HADD2.F32 R0, -RZ, R0.H0_H0 ;  /* 0x20000000ff007230 */ /* 0x004fca0000004100 */
[----:B------:R-:W-:-:S04]  /*1220*/  FMUL.FTZ R0, R0, 1 ;  /* 0x3f80000000007820 */ /* 0x000fc80000410000 */
[----:B------:R0:W1:Y:S01]  /*1230*/  F2F.F64.F32 R12, R0 ;  /* 0x00000000000c7310 */ /* 0x0000620000201800 */
[----:B------:R-:W-:Y:S05]  /*1240*/  BRA `(.L_x_9564) ;  /* 0x00000d2000007947 */ /* 0x000fea0003800000 */
.L_x_9567:
[----:B------:R-:W-:-:S13]  /*1250*/  ISETP.NE.AND P0, PT, R4, 0x7, PT ;  /* 0x000000070400780c */ /* 0x000fda0003f05270 */
[----:B------:R-:W-:Y:S05]  /*1260*/  @!P0 BRA `(.L_x_9569) ;  /* 0x0000012000008947 */ /* 0x000fea0003800000 */
[----:B------:R-:W-:-:S13]  /*1270*/  ISETP.NE.AND P0, PT, R4, 0x8, PT ;  /* 0x000000080400780c */ /* 0x000fda0003f05270 */
[----:B------:R-:W-:Y:S05]  /*1280*/  @!P0 BRA `(.L_x_9570) ;  /* 0x0000008000008947 */ /* 0x000fea0003800000 */
[----:B------:R-:W-:-:S13]  /*1290*/  ISETP.NE.AND P0, PT, R4, 0x9, PT ;  /* 0x000000090400780c */ /* 0x000fda0003f05270 */
[----:B------:R-:W-:Y:S05]  /*12a0*/  @P0 BRA `(.L_x_9563) ;  /* 0x00000af000000947 */ /* 0x000fea0003800000 */
[----:B------:R-:W2:Y:S02]  /*12b0*/  LDG.E.64 R2, [R2.64] ;  /* 0x0000002402027981 */ /* 0x000ea4000c1e1b00 */
[----:B--2---:R-:W-:Y:S02]  /*12c0*/  FMUL.FTZ R14, R3, 1 ;  /* 0x3f800000030e7820 */ /* 0x004fe40000410000 */
[----:B------:R-:W-:-:S04]  /*12d0*/  FMUL.FTZ R12, R2, 1 ;  /* 0x3f800000020c7820 */ /* 0x000fc80000410000 */
[----:B------:R-:W0:Y:S08]  /*12e0*/  F2F.F64.F32 R14, R14 ;  /* 0x0000000e000e7310 */ /* 0x000e300000201800 */
[----:B------:R-:W1:Y:S01]  /*12f0*/  F2F.F64.F32 R12, R12 ;  /* 0x0000000c000c7310 */ /* 0x000e620000201800 */
[----:B------:R-:W-:Y:S05]  /*1300*/  BRA `(.L_x_9564) ;  /* 0x00000c6000007947 */ /* 0x000fea0003800000 */
.L_x_9570:
[----:B------:R-:W2:Y:S02]  /*1310*/  LDG.E R0, [R2.64] ;  /* 0x0000002402007981 */ /* 0x000ea4000c1e1900 */
[----:B--2---:R-:W-:-:S02]  /*1320*/  HADD2.F32 R4, -RZ, R0.H1_H1 ;  /* 0x30000000ff047230 */ /* 0x004fc40000004100 */
[----:B------:R-:W-:-:S03]  /*1330*/  HADD2.F32 R0, -RZ, R0.H0_H0 ;  /* 0x20000000ff007230 */ /* 0x000fc60000004100 */
[----:B------:R-:W-:Y:S02]  /*1340*/  FMUL.FTZ R4, R4, 1 ;  /* 0x3f80000004047820 */ /* 0x000fe40000410000 */
[----:B------:R-:W-:Y:S02]  /*1350*/  FMUL.FTZ R0, R0, 1 ;  /* 0x3f80000000007820 */ /* 0x000fe40000410000 */
[----:B------:R0:W1:Y:S08]  /*1360*/  F2F.F64.F32 R14, R4 ;  /* 0x00000004000e7310 */ /* 0x0000700000201800 */
[----:B------:R0:W2:Y:S01]  /*1370*/  F2F.F64.F32 R12, R0 ;  /* 0x00000000000c7310 */ /* 0x0000a20000201800 */
[----:B------:R-:W-:Y:S05]  /*1380*/  BRA `(.L_x_9564) ;  /* 0x00000be000007947 */ /* 0x000fea0003800000 */
.L_x_9569:
[----:B------:R0:W5:Y:S01]  /*1390*/  LDG.E.64 R12, [R2.64] ;  /* 0x00000024020c7981 */ /* 0x000162000c1e1b00 */
[----:B------:R-:W-:Y:S01]  /*13a0*/  CS2R R14, SRZ ;  /* 0x00000000000e7805 */ /* 0x000fe2000001ff00 */
[----:B------:R-:W-:Y:S05]  /*13b0*/  BRA `(.L_x_9564) ;  /* 0x00000bb000007947 */ /* 0x000fea0003800000 */
.L_x_9559:
        /* <DEDUP_REMOVED lines=9> */
[----:B------:R-:W-:Y:S01]  /*1450*/  CS2R R14, SRZ ;  /* 0x00000000000e7805 */ /* 0x000fe2000001ff00 */
[----:B------:R-:W-:Y:S01]  /*1460*/  IMAD.MOV.U32 R12, RZ, RZ, RZ ;  /* 0x000000ffff0c7224 */ /* 0x000fe200078e00ff */
[----:B--2---:R-:W-:-:S04]  /*1470*/  ISETP.NE.AND P0, PT, R2, RZ, PT ;  /* 0x000000ff0200720c */ /* 0x004fc80003f05270 */
[----:B------:R-:W-:Y:S01]  /*1480*/  FSEL R13, RZ, 1.875, !P0 ;  /* 0x3ff00000ff0d7808 */ /* 0x000fe20004000000 */
[----:B------:R-:W-:Y:S05]  /*1490*/  BRA `(.L_x_9564) ;  /* 0x00000ad000007947 */ /* 0x000fea0003800000 */
.L_x_9573:
[----:B------:R0:W5:Y:S01]  /*14a0*/  LDG.E.128 R12, [R2.64] ;  /* 0x00000024020c7981 */ /* 0x000162000c1e1d00 */
[----:B------:R-:W-:Y:S05]  /*14b0*/  BRA `(.L_x_9564) ;  /* 0x00000ab000007947 */ /* 0x000fea0003800000 */
.L_x_9572:
        /* <DEDUP_REMOVED lines=8> */
[----:B------:R-:W-:Y:S01]  /*1540*/  CS2R R14, SRZ ;  /* 0x00000000000e7805 */ /* 0x000fe2000001ff00 */
        /* <DEDUP_REMOVED lines=20> */
.L_x_9575:
[----:B------:R-:W2:Y:S01]  /*1690*/  LDG.E.U8 R2, [R2.64] ;  /* 0x0000002402027981 */ /* 0x000ea2000c1e1100 */
[----:B------:R-:W-:Y:S01]  /*16a0*/  CS2R R14, SRZ ;  /* 0x00000000000e7805 */ /* 0x000fe2000001ff00 */
        /* <DEDUP_REMOVED lines=10> */
[----:B------:R-:W-:-:S05]  /*1750*/  LOP3.LUT R4, R4, 0x80000000, R5, 0xf8, !PT ;  /* 0x8000000004047812 */ /* 0x000fca00078ef805 */
[----:B------:R-:W-:-:S04]  /*1760*/  FMUL.FTZ R4, R4, 1 ;  /* 0x3f80000004047820 */ /* 0x000fc80000410000 */
[----:B------:R0:W1:Y:S01]  /*1770*/  F2F.F64.F32 R12, R4 ;  /* 0x00000004000c7310 */ /* 0x0000620000201800 */
[----:B------:R-:W-:Y:S05]  /*1780*/  BRA `(.L_x_9564) ;  /* 0x000007e000007947 */ /* 0x000fea0003800000 */
.L_x_9574:
[----:B------:R-:W2:Y:S01]  /*1790*/  LDG.E.U16 R0, [R2.64] ;  /* 0x0000002402007981 */ /* 0x000ea2000c1e1500 */
[----:B------:R-:W-:Y:S01]  /*17a0*/  CS2R R14, SRZ ;  /* 0x00000000000e7805 */ /* 0x000fe2000001ff00 */
[----:B--2---:R-:W-:-:S05]  /*17b0*/  PRMT R0, RZ, 0x5410, R0 ;  /* 0x00005410ff007816 */ /* 0x004fca0000000000 */
[----:B------:R-:W-:-:S04]  /*17c0*/  FMUL.FTZ R0, R0, 1 ;  /* 0x3f80000000007820 */ /* 0x000fc80000410000 */
[----:B------:R0:W1:Y:S01]  /*17d0*/  F2F.F64.F32 R12, R0 ;  /* 0x00000000000c7310 */ /* 0x0000620000201800 */
[----:B------:R-:W-:Y:S05]  /*17e0*/  BRA `(.L_x_9564) ;  /* 0x0000078000007947 */ /* 0x000fea0003800000 */
.L_x_9571:
        /* <DEDUP_REMOVED lines=9> */
[----:B------:R-:W-:Y:S01]  /*1880*/  CS2R R14, SRZ ;  /* 0x00000000000e7805 */ /* 0x000fe2000001ff00 */
[----:B--2---:R0:W1:Y:S01]  /*1890*/  I2F.F64.U16 R12, R2 ;  /* 0x00000002000c7312 */ /* 0x0040620000101800 */
[----:B------:R-:W-:Y:S05]  /*18a0*/  BRA `(.L_x_9564) ;  /* 0x000006c000007947 */ /* 0x000fea0003800000 */
.L_x_9578:
        /* <DEDUP_REMOVED lines=21> */
.L_x_9582:
[----:B------:R-:W-:Y:S05]  /*1a00*/  BSYNC B1 ;  /* 0x0000000000017941 */ /* 0x000fea0003800000 */
.L_x_9581:
[----:B------:R-:W-:Y:S01]  /*1a10*/  LEA R3, R0, 0x3b800000, 0x17 ;  /* 0x3b80000000037811 */ /* 0x000fe200078eb8ff */
[----:B------:R-:W-:-:S05]  /*1a20*/  IMAD.SHL.U32 R0, R2, 0x100000, RZ ;  /* 0x0010000002007824 */ /* 0x000fca00078e00ff */
[----:B------:R-:W-:Y:S02]  /*1a30*/  LOP3.LUT R0, R3, R0, R4, 0xfe, !PT ;  /* 0x0000000003007212 */ /* 0x000fe400078efe04 */
.L_x_9580:
[----:B------:R-:W-:Y:S05]  /*1a40*/  BSYNC B0 ;  /* 0x0000000000007941 */ /* 0x000fea0003800000 */
.L_x_9579:
[----:B------:R-:W-:Y:S01]  /*1a50*/  FMUL.FTZ R0, R0, 1 ;  /* 0x3f80000000007820 */ /* 0x000fe20000410000 */
[----:B------:R-:W-:-:S03]  /*1a60*/  CS2R R14, SRZ ;  /* 0x00000000000e7805 */ /* 0x000fc6000001ff00 */
[----:B------:R0:W1:Y:S01]  /*1a70*/  F2F.F64.F32 R12, R0 ;  /* 0x00000000000c7310 */ /* 0x0000620000201800 */
[----:B------:R-:W-:Y:S05]  /*1a80*/  BRA `(.L_x_9564) ;  /* 0x000004e000007947 */ /* 0x000fea0003800000 */
.L_x_9577:
        /* <DEDUP_REMOVED lines=21> */
.L_x_9586:
[----:B------:R-:W-:Y:S05]  /*1be0*/  BSYNC B1 ;  /* 0x0000000000017941 */ /* 0x000fea0003800000 */
.L_x_9585:
[----:B------:R-:W-:Y:S01]  /*1bf0*/  LEA R3, R0, 0x37800000, 0x17 ;  /* 0x3780000000037811 */ /* 0x000fe200078eb8ff */
[----:B------:R-:W-:-:S05]  /*1c00*/  IMAD.SHL.U32 R0, R2, 0x200000, RZ ;  /* 0x0020000002007824 */ /* 0x000fca00078e00ff */
[----:B------:R-:W-:Y:S02]  /*1c10*/  LOP3.LUT R0, R3, R0, R4, 0xfe, !PT ;  /* 0x0000000003007212 */ /* 0x000fe400078efe04 */
.L_x_9584:
[----:B------:R-:W-:Y:S05]  /*1c20*/  BSYNC B0 ;  /* 0x0000000000007941 */ /* 0x000fea0003800000 */
.L_x_9583:
[----:B------:R-:W-:Y:S01]  /*1c30*/  FMUL.FTZ R0, R0, 1 ;  /* 0x3f80000000007820 */ /* 0x000fe20000410000 */
[----:B------:R-:W-:-:S03]  /*1c40*/  CS2R R14, SRZ ;  /* 0x00000000000e7805 */ /* 0x000fc6000001ff00 */
[----:B------:R0:W1:Y:S01]  /*1c50*/  F2F.F64.F32 R12, R0 ;  /* 0x00000000000c7310 */ /* 0x0000620000201800 */
[----:B------:R-:W-:Y:S05]  /*1c60*/  BRA `(.L_x_9564) ;  /* 0x0000030000007947 */ /* 0x000fea0003800000 */
.L_x_9576:
        /* <DEDUP_REMOVED lines=14> */
.L_x_9590:
[----:B------:R-:W-:Y:S05]  /*1d50*/  BSYNC B0 ;  /* 0x0000000000007941 */ /* 0x000fea0003800000 */
.L_x_9589:
[----:B------:R-:W-:Y:S01]  /*1d60*/  FMUL.FTZ R0, R0, 1 ;  /* 0x3f80000000007820 */ /* 0x000fe20000410000 */
[----:B------:R-:W-:-:S03]  /*1d70*/  CS2R R14, SRZ ;  /* 0x00000000000e7805 */ /* 0x000fc6000001ff00 */
[----:B------:R0:W1:Y:S01]  /*1d80*/  F2F.F64.F32 R12, R0 ;  /* 0x00000000000c7310 */ /* 0x0000620000201800 */
[----:B------:R-:W-:Y:S05]  /*1d90*/  BRA `(.L_x_9564) ;  /* 0x000001d000007947 */ /* 0x000fea0003800000 */
.L_x_9563:
[----:B------:R-:W-:Y:S01]  /*1da0*/  MOV R0, 0x0 ;  /* 0x0000000000007802 */ /* 0x000fe20000000f00 */
[----:B------:R-:W-:Y:S02]  /*1db0*/  IMAD.MOV.U32 R4, RZ, RZ, c[0x4][0x158] ;  /* 0x01005600ff047624 */ /* 0x000fe400078e00ff */
[----:B------:R-:W-:Y:S01]  /*1dc0*/  IMAD.MOV.U32 R5, RZ, RZ, c[0x4][0x15c] ;  /* 0x01005700ff057624 */ /* 0x000fe200078e00ff */
[----:B------:R0:W1:Y:S01]  /*1dd0*/  LDC.64 R2, c[0x4][R0] ;  /* 0x0100000000027b82 */ /* 0x0000620000000a00 */
[----:B------:R-:W-:Y:S02]  /*1de0*/  IMAD.MOV.U32 R6, RZ, RZ, c[0x4][0x160] ;  /* 0x01005800ff067624 */ /* 0x000fe400078e00ff */
[----:B------:R-:W-:Y:S02]  /*1df0*/  IMAD.MOV.U32 R7, RZ, RZ, c[0x4][0x164] ;  /* 0x01005900ff077624 */ /* 0x000fe400078e00ff */
[----:B------:R-:W-:-:S02]  /*1e00*/  IMAD.MOV.U32 R8, RZ, RZ, 0x4e ;  /* 0x0000004eff087424 */ /* 0x000fc400078e00ff */
[----:B------:R-:W-:Y:S02]  /*1e10*/  IMAD.MOV.U32 R10, RZ, RZ, c[0x4][0x8] ;  /* 0x01000200ff0a7624 */ /* 0x000fe400078e00ff */
[----:B------:R-:W-:Y:S02]  /*1e20*/  IMAD.MOV.U32 R11, RZ, RZ, c[0x4][0xc] ;  /* 0x01000300ff0b7624 */ /* 0x000fe400078e00ff */
[----:B------:R-:W-:Y:S02]  /*1e30*/  IMAD.MOV.U32 R12, RZ, RZ, 0x1 ;  /* 0x00000001ff0c7424 */ /* 0x000fe400078e00ff */
[----:B------:R-:W-:Y:S02]  /*1e40*/  IMAD.MOV.U32 R13, RZ, RZ, RZ ;  /* 0x000000ffff0d7224 */ /* 0x000fe400078e00ff */
[----:B0-----:R-:W-:Y:S01]  /*1e50*/  LEPC R14 ;  /* 0x00000000000e734e */ /* 0x001fe20000000000 */
[----:B------:R-:W-:Y:S02]  /*1e60*/  MOV R9, 0x1ed0 ;  /* 0x00001ed000097802 */ /* 0x000fe40000000f00 */
[----:B------:R-:W-:Y:S02]  /*1e70*/  MOV R20, 0x1e50 ;  /* 0x00001e5000147802 */ /* 0x000fe40000000f00 */
[----:B------:R-:W-:-:S02]  /*1e80*/  MOV R21, 0x0 ;  /* 0x0000000000157802 */ /* 0x000fc40000000f00 */
[----:B------:R-:W-:Y:S02]  /*1e90*/  MOV R0, 0x0 ;  /* 0x0000000000007802 */ /* 0x000fe40000000f00 */
[----:B------:R-:W-:-:S04]  /*1ea0*/  IADD3 R20, P0, P1, -R20, R9, R14 ;  /* 0x0000000914147210 */ /* 0x000fc8000791e10e */
[----:B------:R-:W-:-:S04]  /*1eb0*/  IADD3.X R21, ~R0, R21, R15, P0, P1 ;  /* 0x0000001500157210 */ /* 0x000fc800007e250f */
[----:B-1----:R-:W-:Y:S05]  /*1ec0*/  CALL.ABS.NOINC R2 ;  /* 0x0000000002007343 */ /* 0x002fea0003c00000 */
[----:B------:R-:W-:Y:S01]  /*1ed0*/  CS2R R12, SRZ ;  /* 0x00000000000c7805 */ /* 0x000fe2000001ff00 */
[----:B------:R-:W-:Y:S01]  /*1ee0*/  CS2R R14, SRZ ;  /* 0x00000000000e7805 */ /* 0x000fe2000001ff00 */
[----:B------:R-:W-:Y:S05]  /*1ef0*/  BRA `(.L_x_9564) ;  /* 0x0000007000007947 */ /* 0x000fea0003800000 */
.L_x_9588:
[----:B------:R-:W2:Y:S01]  /*1f00*/  LDG.E.64 R12, [R2.64] ;  /* 0x00000024020c7981 */ /* 0x000ea2000c1e1b00 */
[----:B------:R-:W-:Y:S01]  /*1f10*/  CS2R R14, SRZ ;  /* 0x00000000000e7805 */ /* 0x000fe2000001ff00 */
[----:B--2---:R-:W0:Y:S01]  /*1f20*/  I2F.F64.U64 R12, R12 ;  /* 0x0000000c000c7312 */ /* 0x004e220000301800 */
[----:B------:R-:W-:Y:S05]  /*1f30*/  BRA `(.L_x_9564) ;  /* 0x0000003000007947 */ /* 0x000fea0003800000 */
.L_x_9587:
[----:B------:R-:W2:Y:S01]  /*1f40*/  LDG.E R2, [R2.64] ;  /* 0x0000002402027981 */ /* 0x000ea2000c1e1900 */
[----:B------:R-:W-:Y:S01]  /*1f50*/  CS2R R14, SRZ ;  /* 0x00000000000e7805 */ /* 0x000fe2000001ff00 */
[----:B--2---:R0:W1:Y:S06]  /*1f60*/  I2F.F64.U32 R12, R2 ;  /* 0x00000002000c7312 */ /* 0x00406c0000201800 */
.L_x_9564:
[----:B012--5:R-:W0:Y:S01]  /*1f70*/  DSETP.GTU.AND P0, PT, |R12|, +INF , PT ;  /* 0x7ff000000c00742a */ /* 0x027e220003f0c200 */
[----:B------:R-:W-:Y:S01]  /*1f80*/  IADD3 R16, P1, R16, c[0x0][0x360], RZ ;  /* 0x0000d80010107a10 */ /* 0x000fe20007f3e0ff */
[----:B------:R-:W-:Y:S02]  /*1f90*/  BSSY B1, `(.L_x_9591) ;  /* 0x0000871000017945 */ /* 0x000fe40003800000 */
[----:B------:R-:W1:-:S02]  /*1fa0*/  DADD R2, -RZ, |R14| ;  /* 0x00000000ff027229 */ /* 0x000e44000000050e */
[----:B------:R-:W-:Y:S02]  /*1fb0*/  IMAD.X R17, RZ, RZ, c[0x0][0x364], P1 ;  /* 0x0000d900ff117624 */ /* 0x000fe400008e06ff */
[----:B0-----:R-:W0:-:S04]  /*1fc0*/  DSETP.GTU.OR P0, PT, |R14|, +INF , P0 ;  /* 0x7ff000000e00742a */ /* 0x001e08000070c600 */
[----:B------:R2:W3:Y:S02]  /*1fd0*/  DADD R20, -RZ, |R12| ;  /* 0x00000000ff147229 */ /* 0x0004e4000000050c */
[----:B-1----:R-:W-:Y:S02]  /*1fe0*/  IMAD.MOV.U32 R18, RZ, RZ, R2 ;  /* 0x000000ffff127224 */ /* 0x002fe400078e0002 */
[----:B------:R-:W-:-:S06]  /*1ff0*/  IMAD.MOV.U32 R19, RZ, RZ, R3 ;  /* 0x000000ffff137224 */ /* 0x000fcc00078e0003 */
[----:B0-----:R-:W-:Y:S05]  /*2000*/  @P0 BRA `(.L_x_9592) ;  /* 0x0000858000000947 */ /* 0x001fea0003800000 */
[----:B--23--:R-:W0:-:S06]  /*2010*/  DSETP.GT.AND P0, PT, R20, 4.50359962737049600000e+15, PT ;  /* 0x433000001400742a */ /* 0x00ce0c0003f04000 */
[----:B0-----:R-:W0:-:S14]  /*2020*/  DSETP.GT.OR P0, PT, R18, 4.50359962737049600000e+15, P0 ;  /* 0x433000001200742a */ /* 0x001e1c0000704400 */
[----:B0-----:R-:W-:Y:S05]  /*2030*/  @P0 BRA `(.L_x_9593) ;  /* 0x0000404000000947 */ /* 0x001fea0003800000 */
[----:B------:R-:W0:-:S04]  /*2040*/  DSETP.NEU.AND P0, PT, R12, RZ, PT ;  /* 0x000000ff0c00722a */ /* 0x000e080003f0d000 */
[----:B------:R-:W1:-:S04]  /*2050*/  DSETP.GEU.AND P1, PT, R20, c[0x2][0x0], PT ;  /* 0x008000001400762a */ /* 0x000e480003f2e000 */
[----:B0-----:R-:W-:-:S04]  /*2060*/  DSETP.EQ.AND P0, PT, R14, RZ, !P0 ;  /* 0x000000ff0e00722a */ /* 0x001fc80004702000 */
[----:B-1----:R-:W0:-:S06]  /*2070*/  DSETP.LT.AND P1, PT, R18, c[0x2][0x0], !P1 ;  /* 0x008000001200762a */ /* 0x002e0c0004f21000 */
[----:B0-----:R-:W-:-:S13]  /*2080*/  PLOP3.LUT P0, PT, P0, P1, PT, 0xa8, 0x0 ;  /* 0x000000000000781c */ /* 0x001fda0000703570 */
[----:B------:R-:W-:Y:S05]  /*2090*/  @P0 BRA `(.L_x_9594) ;  /* 0x0000860000000947 */ /* 0x000fea0003800000 */
[C---:B------:R-:W0:Y:S01]  /*20a0*/  DADD R22, R20.reuse, 1 ;  /* 0x3ff0000014167429 */ /* 0x040e220000000000 */
[----:B------:R-:W-:Y:S01]  /*20b0*/  IMAD.MOV.U32 R2, RZ, RZ, RZ ;  /* 0x000000ffff027224 */ /* 0x000fe200078e00ff */
[----:B------:R-:W-:Y:S01]  /*20c0*/  BSSY B2, `(.L_x_9595) ;  /* 0x000024e000027945 */ /* 0x000fe20003800000 */
[----:B------:R-:W-:Y:S01]  /*20d0*/  IMAD.MOV.U32 R6, RZ, RZ, RZ ;  /* 0x000000ffff067224 */ /* 0x000fe200078e00ff */
[----:B------:R-:W1:Y:S01]  /*20e0*/  DADD R28, R20, -1 ;  /* 0xbff00000141c7429 */ /* 0x000e620000000000 */
[----:B------:R-:W-:Y:S02]  /*20f0*/  IMAD.MOV.U32 R26, RZ, RZ, RZ ;  /* 0x000000ffff1a7224 */ /* 0x000fe400078e00ff */
[----:B------:R-:W-:Y:S01]  /*2100*/  IMAD.MOV.U32 R38, RZ, RZ, 0x0 ;  /* 0x00000000ff267424 */ /* 0x000fe200078e00ff */
[----:B------:R-:W-:Y:S01]  /*2110*/  DADD R8, -RZ, |R18| ;  /* 0x00000000ff087229 */ /* 0x000fe20000000512 */
[----:B------:R-:W-:-:S03]  /*2120*/  IMAD.MOV.U32 R39, RZ, RZ, 0x3fd80000 ;  /* 0x3fd80000ff277424 */ /* 0x000fc600078e00ff */
[----:B0-----:R-:W0:-:S04]  /*2130*/  DADD R4, -RZ, |R22| ;  /* 0x00000000ff047229 */ /* 0x001e080000000516 */
[----:B-1----:R-:W1:-:S06]  /*2140*/  DADD R10, -RZ, |R28| ;  /* 0x00000000ff0a7229 */ /* 0x002e4c000000051c */
[CC--:B0-----:R-:W-:Y:S02]  /*2150*/  ISETP.GT.U32.AND P1, PT, R4.reuse, R8.reuse, PT ;  /* 0x000000080400720c */ /* 0x0c1fe40003f24070 */
[-C--:B------:R-:W-:Y:S02]  /*2160*/  ISETP.LT.U32.AND P0, PT, R4, R8.reuse, PT ;  /* 0x000000080400720c */ /* 0x080fe40003f01070 */
[----:B-1----:R-:W-:Y:S02]  /*2170*/  ISETP.GT.U32.AND P3, PT, R10, R8, PT ;  /* 0x000000080a00720c */ /* 0x002fe40003f64070 */
[-C--:B------:R-:W-:Y:S02]  /*2180*/  ISETP.GT.U32.AND.EX P1, PT, R5, R9.reuse, PT, P1 ;  /* 0x000000090500720c */ /* 0x080fe40003f24110 */
[-C--:B------:R-:W-:Y:S02]  /*2190*/  ISETP.GT.U32.AND.EX P3, PT, R11, R9.reuse, PT, P3 ;  /* 0x000000090b00720c */ /* 0x080fe40003f64130 */
[----:B------:R-:W-:-:S02]  /*21a0*/  SEL R33, R5, R9, P1 ;  /* 0x0000000905217207 */ /* 0x000fc40000800000 */
[-C--:B------:R-:W-:Y:S02]  /*21b0*/  ISETP.LT.U32.AND.EX P0, PT, R5, R9.reuse, PT, P0 ;  /* 0x000000090500720c */ /* 0x080fe40003f01100 */
[-C--:B------:R-:W-:Y:S02]  /*21c0*/  SEL R37, R11, R9.reuse, P3 ;  /* 0x000000090b257207 */ /* 0x080fe40001800000 */
[-C--:B------:R-:W-:Y:S02]  /*21d0*/  ISETP.LT.U32.AND P2, PT, R10, R8.reuse, PT ;  /* 0x000000080a00720c */ /* 0x080fe40003f41070 */
[----:B------:R-:W-:Y:S02]  /*21e0*/  LOP3.LUT R0, R33, 0xffc00000, RZ, 0xc0, !PT ;  /* 0xffc0000021007812 */ /* 0x000fe400078ec0ff */
[----:B------:R-:W-:Y:S02]  /*21f0*/  SEL R41, R4, R8, P0 ;  /* 0x0000000804297207 */ /* 0x000fe40000000000 */
[----:B------:R-:W-:-:S02]  /*2200*/  SEL R42, R5, R9, P0 ;  /* 0x00000009052a7207 */ /* 0x000fc40000000000 */
[----:B------:R-:W-:Y:S01]  /*2210*/  LOP3.LUT R40, R37, 0xffc00000, RZ, 0xc0, !PT ;  /* 0xffc0000025287812 */ /* 0x000fe200078ec0ff */
[----:B------:R-:W-:Y:S01]  /*2220*/  IMAD.MOV.U32 R30, RZ, RZ, R41 ;  /* 0x000000ffff1e7224 */ /* 0x000fe200078e0029 */
[----:B------:R-:W-:Y:S01]  /*2230*/  ISETP.LT.U32.AND.EX P0, PT, R11, R9, PT, P2 ;  /* 0x000000090b00720c */ /* 0x000fe20003f01120 */
[----:B------:R-:W-:Y:S01]  /*2240*/  IMAD.MOV.U32 R31, RZ, RZ, R42 ;  /* 0x000000ffff1f7224 */ /* 0x000fe200078e002a */
[-C--:B------:R-:W-:Y:S02]  /*2250*/  SEL R32, R4, R8.reuse, P1 ;  /* 0x0000000804207207 */ /* 0x080fe40000800000 */
[----:B------:R-:W-:Y:S02]  /*2260*/  IADD3 R3, -R0, 0x7fd00000, RZ ;  /* 0x7fd0000000037810 */ /* 0x000fe40007ffe1ff */
[----:B------:R-:W-:Y:S02]  /*2270*/  SEL R36, R10, R8, P3 ;  /* 0x000000080a247207 */ /* 0x000fe40001800000 */
[----:B------:R-:W-:-:S02]  /*2280*/  IADD3 R7, -R40, 0x7fd00000, RZ ;  /* 0x7fd0000028077810 */ /* 0x000fc40007ffe1ff */
[----:B------:R-:W-:Y:S01]  /*2290*/  SEL R34, R10, R8, P0 ;  /* 0x000000080a227207 */ /* 0x000fe20000000000 */
[----:B------:R-:W-:Y:S01]  /*22a0*/  DMUL R4, R2, R32 ;  /* 0x0000002002047228 */ /* 0x000fe20000000000 */
[----:B------:R-:W-:-:S03]  /*22b0*/  SEL R35, R11, R9, P0 ;  /* 0x000000090b237207 */ /* 0x000fc60000000000 */
[----:B------:R-:W0:-:S04]  /*22c0*/  DMUL R2, R2, R30 ;  /* 0x0000001e02027228 */ /* 0x000e080000000000 */
[----:B------:R-:W-:-:S04]  /*22d0*/  DMUL R8, R6, R36 ;  /* 0x0000002406087228 */ /* 0x000fc80000000000 */
[----:B------:R-:W1:-:S04]  /*22e0*/  DMUL R6, R6, R34 ;  /* 0x0000002206067228 */ /* 0x000e480000000000 */
[----:B0-----:R-:W0:-:S04]  /*22f0*/  DMUL R2, R2, R2 ;  /* 0x0000000202027228 */ /* 0x001e080000000000 */
[----:B-1----:R-:W1:-:S04]  /*2300*/  DMUL R6, R6, R6 ;  /* 0x0000000606067228 */ /* 0x002e480000000000 */
[----:B0-----:R-:W0:-:S04]  /*2310*/  DFMA R2, R4, R4, R2 ;  /* 0x000000040402722b */ /* 0x001e080000000002 */
[----:B-1----:R1:W2:Y:S02]  /*2320*/  DFMA R10, R8, R8, R6 ;  /* 0x00000008080a722b */ /* 0x0022a40000000006 */
[----:B-1----:R-:W-:Y:S02]  /*2330*/  IMAD.MOV.U32 R6, RZ, RZ, c[0x2][0xc] ;  /* 0x00800300ff067624 */ /* 0x002fe400078e00ff */
[----:B0-----:R-:W0:Y:S01]  /*2340*/  DSETP.MIN.AND P0, P1, R2, c[0x2][0x8], PT ;  /* 0x008002000200762a */ /* 0x001e220003900000 */
[----:B------:R-:W-:Y:S02]  /*2350*/  IMAD.MOV.U32 R8, RZ, RZ, c[0x2][0xc] ;  /* 0x00800300ff087624 */ /* 0x000fe400078e00ff */
[----:B------:R-:W-:Y:S01]  /*2360*/  IMAD.MOV.U32 R4, RZ, RZ, R3 ;  /* 0x000000ffff047224 */ /* 0x000fe200078e0003 */
[----:B--2---:R-:W1:Y:S02]  /*2370*/  DSETP.MIN.AND P2, P3, R10, c[0x2][0x8], PT ;  /* 0x008002000a00762a */ /* 0x004e640003b40000 */
[----:B------:R-:W-:-:S02]  /*2380*/  IMAD.MOV.U32 R7, RZ, RZ, R11 ;  /* 0x000000ffff077224 */ /* 0x000fc400078e000b */
[----:B0-----:R-:W-:Y:S01]  /*2390*/  FSEL R5, R4, c[0x2][0xc], P0 ;  /* 0x0080030004057a08 */ /* 0x001fe20000000000 */
[----:B------:R-:W-:Y:S02]  /*23a0*/  IMAD.MOV.U32 R4, RZ, RZ, R2 ;  /* 0x000000ffff047224 */ /* 0x000fe400078e0002 */
[----:B-1----:R-:W-:-:S03]  /*23b0*/  FSEL R25, R7, c[0x2][0xc], P2 ;  /* 0x0080030007197a08 */ /* 0x002fc60001000000 */
[----:B------:R-:W-:Y:S01]  /*23c0*/  @P1 LOP3.LUT R5, R6, 0x80000, RZ, 0xfc, !PT ;  /* 0x0008000006051812 */ /* 0x000fe200078efcff */
[----:B------:R-:W-:Y:S01]  /*23d0*/  IMAD.MOV.U32 R6, RZ, RZ, R10 ;  /* 0x000000ffff067224 */ /* 0x000fe200078e000a */
[----:B------:R-:W-:Y:S01]  /*23e0*/  SEL R4, R4, c[0x2][0x8], P0 ;  /* 0x0080020004047a07 */ /* 0x000fe20000000000 */
[----:B------:R-:W-:Y:S01]  /*23f0*/  DSETP.NEU.AND P0, PT, R30, RZ, PT ;  /* 0x000000ff1e00722a */ /* 0x000fe20003f0d000 */
[----:B------:R-:W-:Y:S01]  /*2400*/  @P3 LOP3.LUT R25, R8, 0x80000, RZ, 0xfc, !PT ;  /* 0x0008000008193812 */ /* 0x000fe200078efcff */
[----:B------:R-:W0:Y:S01]  /*2410*/  MUFU.RSQ64H R7, R5 ;  /* 0x0000000500077308 */ /* 0x000e220000001c00 */
[----:B------:R-:W-:Y:S01]  /*2420*/  SEL R24, R6, c[0x2][0x8], P2 ;  /* 0x0080020006187a07 */ /* 0x000fe20001000000 */
[----:B------:R-:W-:Y:S01]  /*2430*/  IMAD.MOV.U32 R6, RZ, RZ, RZ ;  /* 0x000000ffff067224 */ /* 0x000fe200078e00ff */
[----:B------:R-:W-:Y:S01]  /*2440*/  ISETP.GE.U32.AND P1, PT, R42, 0x7ff00000, PT ;  /* 0x7ff000002a00780c */ /* 0x000fe20003f26070 */
[----:B------:R-:W-:Y:S01]  /*2450*/  DSETP.NEU.AND P2, PT, R34, RZ, PT ;  /* 0x000000ff2200722a */ /* 0x000fe20003f4d000 */
[----:B------:R-:W-:-:S03]  /*2460*/  ISETP.GE.U32.AND P3, PT, R35, 0x7ff00000, PT ;  /* 0x7ff000002300780c */ /* 0x000fc60003f66070 */
[----:B------:R-:W1:Y:S01]  /*2470*/  MUFU.RSQ64H R27, R25 ;  /* 0x00000019001b7308 */ /* 0x000e620000001c00 */
[----:B0-----:R-:W0:-:S06]  /*2480*/  DMUL R8, R6, R6 ;  /* 0x0000000606087228 */ /* 0x001e0c0000000000 */
[----:B0-----:R-:W0:-:S04]  /*2490*/  DFMA R8, R4, -R8, 1 ;  /* 0x3ff000000408742b */ /* 0x001e080000000808 */
[----:B-1----:R-:W1:-:S04]  /*24a0*/  DMUL R30, R26, R26 ;  /* 0x0000001a1a1e7228 */ /* 0x002e480000000000 */
[----:B0-----:R-:W-:-:S04]  /*24b0*/  DMUL R4, R6, R8 ;  /* 0x0000000806047228 */ /* 0x001fc80000000000 */
[----:B-1----:R-:W0:-:S04]  /*24c0*/  DFMA R30, R24, -R30, 1 ;  /* 0x3ff00000181e742b */ /* 0x002e08000000081e */
[----:B------:R-:W1:-:S04]  /*24d0*/  DFMA R8, R8, R38, 0.5 ;  /* 0x3fe000000808742b */ /* 0x000e480000000026 */
[----:B0-----:R-:W-:-:S04]  /*24e0*/  DFMA R24, R30, R38, 0.5 ;  /* 0x3fe000001e18742b */ /* 0x001fc80000000026 */
[----:B------:R-:W0:-:S04]  /*24f0*/  DMUL R30, R26, R30 ;  /* 0x0000001e1a1e7228 */ /* 0x000e080000000000 */
[----:B-1----:R1:W2:Y:S02]  /*2500*/  DFMA R4, R8, R4, R6 ;  /* 0x000000040804722b */ /* 0x0022a40000000006 */
[----:B-1----:R-:W-:Y:S02]  /*2510*/  LOP3.LUT R7, R40, 0x100000, RZ, 0xfc, !PT ;  /* 0x0010000028077812 */ /* 0x002fe400078efcff */
[----:B0-----:R-:W0:-:S04]  /*2520*/  DFMA R24, R24, R30, R26 ;  /* 0x0000001e1818722b */ /* 0x001e08000000001a */
[----:B--2---:R1:W2:Y:S02]  /*2530*/  DMUL R4, R2, R4 ;  /* 0x0000000402047228 */ /* 0x0042a40000000000 */
[----:B-1----:R-:W-:Y:S01]  /*2540*/  LOP3.LUT R3, R0, 0x100000, RZ, 0xfc, !PT ;  /* 0x0010000000037812 */ /* 0x002fe200078efcff */
[----:B------:R-:W-:Y:S01]  /*2550*/  IMAD.MOV.U32 R2, RZ, RZ, RZ ;  /* 0x000000ffff027224 */ /* 0x000fe200078e00ff */
[----:B0-----:R-:W0:-:S05]  /*2560*/  DMUL R24, R10, R24 ;  /* 0x000000180a187228 */ /* 0x001e0a0000000000 */
[----:B--2---:R-:W1:-:S04]  /*2570*/  DMUL R4, R4, R2 ;  /* 0x0000000204047228 */ /* 0x004e480000000000 */
[----:B0-----:R-:W0:-:S06]  /*2580*/  DMUL R24, R24, R6 ;  /* 0x0000000618187228 */ /* 0x001e0c0000000000 */
[----:B-1----:R-:W-:Y:S02]  /*2590*/  @!P1 FSEL R41, R32, R4, !P0 ;  /* 0x0000000420299208 */ /* 0x002fe40004000000 */
[----:B------:R-:W-:Y:S02]  /*25a0*/  @!P1 FSEL R42, R33, R5, !P0 ;  /* 0x00000005212a9208 */ /* 0x000fe40004000000 */
[----:B0-----:R-:W-:Y:S01]  /*25b0*/  @!P3 FSEL R34, R36, R24, !P2 ;  /* 0x000000182422b208 */ /* 0x001fe20005000000 */
[----:B------:R-:W-:Y:S01]  /*25c0*/  IMAD.MOV.U32 R30, RZ, RZ, R41 ;  /* 0x000000ffff1e7224 */ /* 0x000fe200078e0029 */
[----:B------:R-:W-:Y:S01]  /*25d0*/  @!P3 FSEL R35, R37, R25, !P2 ;  /* 0x000000192523b208 */ /* 0x000fe20005000000 */
[----:B------:R-:W-:Y:S02]  /*25e0*/  IMAD.MOV.U32 R31, RZ, RZ, R42 ;  /* 0x000000ffff1f7224 */ /* 0x000fe400078e002a */
[----:B------:R-:W-:Y:S02]  /*25f0*/  IMAD.MOV.U32 R40, RZ, RZ, R34 ;  /* 0x000000ffff287224 */ /* 0x000fe400078e0022 */
[----:B------:R-:W-:-:S06]  /*2600*/  IMAD.MOV.U32 R41, RZ, RZ, R35 ;  /* 0x000000ffff297224 */ /* 0x000fcc00078e0023 */
[----:B------:R-:W0:-:S06]  /*2610*/  DADD R2, R30, R40 ;  /* 0x000000001e027229 */ /* 0x000e0c0000000028 */
[----:B0-----:R-:W0:-:S06]  /*2620*/  DMUL R2, R2, 0.5 ;  /* 0x3fe0000002027828 */ /* 0x001e0c0000000000 */
[----:B0-----:R-:W0:-:S06]  /*2630*/  DSETP.GEU.AND P0, PT, R2, 1, PT ;  /* 0x3ff000000200742a */ /* 0x001e0c0003f0e000 */
[----:B0-----:R-:W-:Y:S02]  /*2640*/  FSEL R24, R2, RZ, P0 ;  /* 0x000000ff02187208 */ /* 0x001fe40000000000 */
[----:B------:R-:W-:-:S06]  /*2650*/  FSEL R25, R3, 1.875, P0 ;  /* 0x3ff0000003197808 */ /* 0x000fcc0000000000 */
[----:B------:R-:W0:-:S14]  /*2660*/  DSETP.GEU.AND P0, PT, R24, 10, PT ;  /* 0x402400001800742a */ /* 0x000e1c0003f0e000 */
[----:B0-----:R-:W-:Y:S05]  /*2670*/  @!P0 BRA `(.L_x_9596) ;  /* 0x0000055000008947 */ /* 0x001fea0003800000 */
[----:B------:R-:W0:Y:S01]  /*2680*/  DFMA R6, R24, R24, -1 ;  /* 0xbff000001806742b */ /* 0x000e220000000018 */
[----:B------:R-:W-:Y:S05]  /*2690*/  BSSY B3, `(.L_x_9597) ;  /* 0x0000016000037945 */ /* 0x000fea0003800000 */
[----:B0-----:R-:W0:Y:S04]  /*26a0*/  MUFU.RSQ64H R11, R7 ;  /* 0x00000007000b7308 */ /* 0x001e280000001c00 */
[----:B------:R-:W-:-:S04]  /*26b0*/  IADD3 R10, R7, -0x3500000, RZ ;  /* 0xfcb00000070a7810 */ /* 0x000fc80007ffe0ff */
[----:B------:R-:W-:Y:S02]  /*26c0*/  ISETP.GE.U32.AND P0, PT, R10, 0x7ca00000, PT ;  /* 0x7ca000000a00780c */ /* 0x000fe40003f06070 */
[----:B0-----:R-:W0:-:S06]  /*26d0*/  DMUL R2, R10, R10 ;  /* 0x0000000a0a027228 */ /* 0x001e0c0000000000 */
[----:B0-----:R-:W0:-:S06]  /*26e0*/  DFMA R2, R6, -R2, 1 ;  /* 0x3ff000000602742b */ /* 0x001e0c0000000802 */
[----:B0-----:R-:W-:-:S04]  /*26f0*/  DFMA R4, R2, R38, 0.5 ;  /* 0x3fe000000204742b */ /* 0x001fc80000000026 */
[----:B------:R-:W0:-:S06]  /*2700*/  DMUL R2, R10, R2 ;  /* 0x000000020a027228 */ /* 0x000e0c0000000000 */
[----:B0-----:R-:W0:-:S06]  /*2710*/  DFMA R4, R4, R2, R10 ;  /* 0x000000020404722b */ /* 0x001e0c000000000a */
[----:B0-----:R-:W0:-:S04]  /*2720*/  DMUL R26, R6, R4 ;  /* 0x00000004061a7228 */ /* 0x001e080000000000 */
[----:B------:R-:W-:Y:S01]  /*2730*/  IADD3 R9, R5, -0x100000, RZ ;  /* 0xfff0000005097810 */ /* 0x000fe20007ffe0ff */
[----:B------:R-:W-:Y:S01]  /*2740*/  IMAD.MOV.U32 R8, RZ, RZ, R4 ;  /* 0x000000ffff087224 */ /* 0x000fe200078e0004 */
[----:B0-----:R-:W0:-:S06]  /*2750*/  DFMA R32, R26, -R26, R6 ;  /* 0x8000001a1a20722b */ /* 0x001e0c0000000006 */
[----:B0-----:R0:W1:Y:S01]  /*2760*/  DFMA R2, R32, R8, R26 ;  /* 0x000000082002722b */ /* 0x001062000000001a */
[----:B------:R-:W-:Y:S05]  /*2770*/  @!P0 BRA `(.L_x_9598) ;  /* 0x0000007000008947 */ /* 0x000fea0003800000 */
[----:B------:R-:W-:Y:S01]  /*2780*/  IMAD.MOV.U32 R0, RZ, RZ, R4 ;  /* 0x000000ffff007224 */ /* 0x000fe200078e0004 */
[----:B0-----:R-:W-:Y:S01]  /*2790*/  MOV R8, 0x27f0 ;  /* 0x000027f000087802 */ /* 0x001fe20000000f00 */
[----:B------:R-:W-:Y:S02]  /*27a0*/  IMAD.MOV.U32 R4, RZ, RZ, R32 ;  /* 0x000000ffff047224 */ /* 0x000fe400078e0020 */
[----:B------:R-:W-:Y:S02]  /*27b0*/  IMAD.MOV.U32 R5, RZ, RZ, R33 ;  /* 0x000000ffff057224 */ /* 0x000fe400078e0021 */
[----:B-1----:R-:W-:Y:S02]  /*27c0*/  IMAD.MOV.U32 R2, RZ, RZ, R26 ;  /* 0x000000ffff027224 */ /* 0x002fe400078e001a */
[----:B------:R-:W-:Y:S02]  /*27d0*/  IMAD.MOV.U32 R3, RZ, RZ, R27 ;  /* 0x000000ffff037224 */ /* 0x000fe400078e001b */
[----:B------:R-:W-:Y:S05]  /*27e0*/  CALL.REL.NOINC `($__internal_13_$__cuda_sm20_dsqrt_rn_f64_mediumpath_v1) ;  /* 0x0002b58000007944 */ /* 0x000fea0003c00000 */
.L_x_9598:
[----:B------:R-:W-:Y:S05]  /*27f0*/  BSYNC B3 ;  /* 0x0000000000037941 */ /* 0x000fea0003800000 */
.L_x_9597:
[----:B-1----:R-:W1:Y:S01]  /*2800*/  DADD R2, R24, R2 ;  /* 0x0000000018027229 */ /* 0x002e620000000002 */
[----:B0-----:R-:W-:-:S09]  /*2810*/  IMAD.MOV.U32 R33, RZ, RZ, -0x3ff ;  /* 0xfffffc01ff217424 */ /* 0x001fd200078e00ff */
[----:B-1----:R-:W-:Y:S01]  /*2820*/  ISETP.GT.AND P0, PT, R3, 0xfffff, PT ;  /* 0x000fffff0300780c */ /* 0x002fe20003f04270 */
[----:B------:R-:W-:Y:S02]  /*2830*/  IMAD.MOV.U32 R4, RZ, RZ, R2 ;  /* 0x000000ffff047224 */ /* 0x000fe400078e0002 */
[--C-:B------:R-:W-:Y:S02]  /*2840*/  IMAD.MOV.U32 R5, RZ, RZ, R3.reuse ;  /* 0x000000ffff057224 */ /* 0x100fe400078e0003 */
[----:B------:R-:W-:-:S08]  /*2850*/  IMAD.MOV.U32 R0, RZ, RZ, R3 ;  /* 0x000000ffff007224 */ /* 0x000fd000078e0003 */
[----:B------:R-:W0:Y:S01]  /*2860*/  @!P0 DMUL R4, R4, 1.80143985094819840000e+16 ;  /* 0x4350000004048828 */ /* 0x000e220000000000 */
[----:B------:R-:W-:-:S09]  /*2870*/  @!P0 IMAD.MOV.U32 R33, RZ, RZ, -0x435 ;  /* 0xfffffbcbff218424 */ /* 0x000fd200078e00ff */
[----:B0-----:R-:W-:Y:S02]  /*2880*/  @!P0 IMAD.MOV.U32 R0, RZ, RZ, R5 ;  /* 0x000000ffff008224 */ /* 0x001fe400078e0005 */
[----:B------:R-:W-:-:S03]  /*2890*/  @!P0 IMAD.MOV.U32 R2, RZ, RZ, R4 ;  /* 0x000000ffff028224 */ /* 0x000fc600078e0004 */
[----:B------:R-:W-:-:S04]  /*28a0*/  IADD3 R3, R0, -0x1, RZ ;  /* 0xffffffff00037810 */ /* 0x000fc80007ffe0ff */
[----:B------:R-:W-:-:S13]  /*28b0*/  ISETP.GE.U32.AND P1, PT, R3, 0x7fefffff, PT ;  /* 0x7fefffff0300780c */ /* 0x000fda0003f26070 */
[----:B------:R-:W-:Y:S01]  /*28c0*/  @P1 IMAD.MOV.U32 R6, RZ, RZ, 0x0 ;  /* 0x00000000ff061424 */ /* 0x000fe200078e00ff */
[----:B------:R-:W-:Y:S01]  /*28d0*/  @P1 FSETP.NEU.FTZ.AND P2, PT, R5, RZ, PT ;  /* 0x000000ff0500120b */ /* 0x000fe20003f5d000 */
[----:B------:R-:W-:-:S06]  /*28e0*/  @P1 IMAD.MOV.U32 R7, RZ, RZ, 0x7ff00000 ;  /* 0x7ff00000ff071424 */ /* 0x000fcc00078e00ff */
[----:B------:R-:W0:-:S10]  /*28f0*/  @P1 DFMA R6, R4, R6, +INF ;  /* 0x7ff000000406142b */ /* 0x000e140000000006 */
[----:B0-----:R-:W-:Y:S02]  /*2900*/  @P1 FSEL R26, R6, RZ, P2 ;  /* 0x000000ff061a1208 */ /* 0x001fe40001000000 */
[----:B------:R-:W-:Y:S01]  /*2910*/  @P1 FSEL R27, R7, -QNAN , P2 ;  /* 0xfff00000071b1808 */ /* 0x000fe20001000000 */
[----:B------:R-:W-:Y:S05]  /*2920*/  @P1 BRA `(.L_x_9599) ;  /* 0x00001c7000001947 */ /* 0x000fea0003800000 */
[C---:B------:R-:W-:Y:S01]  /*2930*/  LOP3.LUT R3, R0.reuse, 0x800fffff, RZ, 0xc0, !PT ;  /* 0x800fffff00037812 */ /* 0x040fe200078ec0ff */
[----:B------:R-:W-:Y:S01]  /*2940*/  IMAD.MOV.U32 R6, RZ, RZ, RZ ;  /* 0x000000ffff067224 */ /* 0x000fe200078e00ff */
[----:B------:R-:W-:Y:S01]  /*2950*/  LEA.HI R33, R0, R33, RZ, 0xc ;  /* 0x0000002100217211 */ /* 0x000fe200078f60ff */
[----:B------:R-:W-:Y:S01]  /*2960*/  IMAD.MOV.U32 R26, RZ, RZ, 0x3ae80f1e ;  /* 0x3ae80f1eff1a7424 */ /* 0x000fe200078e00ff */
[----:B------:R-:W-:Y:S01]  /*2970*/  LOP3.LUT R3, R3, 0x3ff00000, RZ, 0xfc, !PT ;  /* 0x3ff0000003037812 */ /* 0x000fe200078efcff */
[----:B------:R-:W-:-:S03]  /*2980*/  IMAD.MOV.U32 R27, RZ, RZ, 0x3eb1380b ;  /* 0x3eb1380bff1b7424 */ /* 0x000fc600078e00ff */
[----:B------:R-:W-:-:S13]  /*2990*/  ISETP.GE.AND P0, PT, R3, 0x3ff6a09f, PT ;  /* 0x3ff6a09f0300780c */ /* 0x000fda0003f06270 */
[----:B------:R-:W-:Y:S02]  /*29a0*/  @P0 IADD3 R5, R3, -0x100000, RZ ;  /* 0xfff0000003050810 */ /* 0x000fe40007ffe0ff */
[----:B------:R-:W-:-:S03]  /*29b0*/  @P0 IADD3 R33, R33, 0x1, RZ ;  /* 0x0000000121210810 */ /* 0x000fc60007ffe0ff */
[----:B------:R-:W-:Y:S01]  /*29c0*/  @P0 IMAD.MOV.U32 R3, RZ, RZ, R5 ;  /* 0x000000ffff030224 */ /* 0x000fe200078e0005 */
[----:B------:R-:W-:Y:S01]  /*29d0*/  LOP3.LUT R32, R33, 0x80000000, RZ, 0x3c, !PT ;  /* 0x8000000021207812 */ /* 0x000fe200078e3cff */
[----:B------:R-:W-:-:S04]  /*29e0*/  IMAD.MOV.U32 R33, RZ, RZ, 0x43300000 ;  /* 0x43300000ff217424 */ /* 0x000fc800078e00ff */
[----:B------:R-:W0:-:S04]  /*29f0*/  DADD R4, R2, 1 ;  /* 0x3ff0000002047429 */ /* 0x000e080000000000 */
[----:B------:R-:W-:Y:S02]  /*2a00*/  DADD R2, R2, -1 ;  /* 0xbff0000002027429 */ /* 0x000fe40000000000 */
[----:B0-----:R-:W0:Y:S02]  /*2a10*/  MUFU.RCP64H R7, R5 ;  /* 0x0000000500077308 */ /* 0x001e240000001800 */
[----:B------:R-:W-:-:S04]  /*2a20*/  DADD R32, R32, c[0x2][0x48] ;  /* 0x0080120020207629 */ /* 0x000fc80000000000 */
[----:B0-----:R-:W0:-:S06]  /*2a30*/  DFMA R8, -R4, R6, 1 ;  /* 0x3ff000000408742b */ /* 0x001e0c0000000106 */
[----:B0-----:R-:W0:-:S06]  /*2a40*/  DFMA R8, R8, R8, R8 ;  /* 0x000000080808722b */ /* 0x001e0c0000000008 */
[----:B0-----:R-:W0:-:S06]  /*2a50*/  DFMA R8, R6, R8, R6 ;  /* 0x000000080608722b */ /* 0x001e0c0000000006 */
[----:B0-----:R-:W0:-:S06]  /*2a60*/  DMUL R6, R8, R2 ;  /* 0x0000000208067228 */ /* 0x001e0c0000000000 */
[----:B0-----:R-:W0:-:S06]  /*2a70*/  DFMA R6, R8, R2, R6 ;  /* 0x000000020806722b */ /* 0x001e0c0000000006 */
[----:B0-----:R-:W0:-:S04]  /*2a80*/  DMUL R10, R6, R6 ;  /* 0x00000006060a7228 */ /* 0x001e080000000000 */
[----:B------:R-:W1:-:S04]  /*2a90*/  DADD R4, R2, -R6 ;  /* 0x0000000002047229 */ /* 0x000e480000000806 */
[----:B0-----:R-:W0:-:S04]  /*2aa0*/  DFMA R26, R10, R26, c[0x2][0x10] ;  /* 0x008004000a1a762b */ /* 0x001e08000000001a */
[----:B-1----:R-:W-:-:S04]  /*2ab0*/  DADD R4, R4, R4 ;  /* 0x0000000004047229 */ /* 0x002fc80000000004 */
[----:B0-----:R-:W0:-:S04]  /*2ac0*/  DFMA R26, R10, R26, c[0x2][0x18] ;  /* 0x008006000a1a762b */ /* 0x001e08000000001a */
[----:B------:R-:W-:-:S04]  /*2ad0*/  DFMA R34, R32, c[0x2][0x50], R6 ;  /* 0x0080140020227a2b */ /* 0x000fc80000000006 */
[----:B0-----:R-:W0:-:S04]  /*2ae0*/  DFMA R26, R10, R26, c[0x2][0x20] ;  /* 0x008008000a1a762b */ /* 0x001e08000000001a */
[----:B------:R-:W-:-:S04]  /*2af0*/  DFMA R4, R2, -R6, R4 ;  /* 0x800000060204722b */ /* 0x000fc80000000004 */
[----:B0-----:R-:W0:-:S04]  /*2b00*/  DFMA R26, R10, R26, c[0x2][0x28] ;  /* 0x00800a000a1a762b */ /* 0x001e08000000001a */
[----:B------:R-:W-:-:S04]  /*2b10*/  DFMA R2, -R32, c[0x2][0x50], R34 ;  /* 0x0080140020027a2b */ /* 0x000fc80000000122 */
[----:B0-----:R-:W0:-:S04]  /*2b20*/  DFMA R26, R10, R26, c[0x2][0x30] ;  /* 0x00800c000a1a762b */ /* 0x001e08000000001a */
[----:B------:R-:W-:-:S04]  /*2b30*/  DMUL R4, R8, R4 ;  /* 0x0000000408047228 */ /* 0x000fc80000000000 */
[----:B0-----:R-:W0:-:S04]  /*2b40*/  DFMA R26, R10, R26, c[0x2][0x38] ;  /* 0x00800e000a1a762b */ /* 0x001e08000000001a */
[----:B------:R-:W-:-:S04]  /*2b50*/  DADD R2, -R6, R2 ;  /* 0x0000000006027229 */ /* 0x000fc80000000102 */
[----:B0-----:R-:W0:-:S06]  /*2b60*/  DFMA R26, R10, R26, c[0x2][0x40] ;  /* 0x008010000a1a762b */ /* 0x001e0c000000001a */
[----:B0-----:R-:W0:-:S06]  /*2b70*/  DMUL R26, R10, R26 ;  /* 0x0000001a0a1a7228 */ /* 0x001e0c0000000000 */
[----:B0-----:R-:W0:-:S06]  /*2b80*/  DFMA R4, R6, R26, R4 ;  /* 0x0000001a0604722b */ /* 0x001e0c0000000004 */
[----:B0-----:R-:W0:-:S06]  /*2b90*/  DADD R2, R4, -R2 ;  /* 0x0000000004027229 */ /* 0x001e0c0000000802 */
[----:B0-----:R-:W0:-:S06]  /*2ba0*/  DFMA R2, R32, c[0x2][0x58], R2 ;  /* 0x0080160020027a2b */ /* 0x001e0c0000000002 */
[----:B0-----:R0:W1:Y:S01]  /*2bb0*/  DADD R26, R34, R2 ;  /* 0x00000000221a7229 */ /* 0x0010620000000002 */
[----:B------:R-:W-:Y:S05]  /*2bc0*/  BRA `(.L_x_9599) ;  /* 0x000019d000007947 */ /* 0x000fea0003800000 */
.L_x_9596:
[----:B------:R-:W-:-:S04]  /*2bd0*/  DSETP.NEU.AND P0, PT, R20, 1, PT ;  /* 0x3ff000001400742a */ /* 0x000fc80003f0d000 */
[----:B------:R-:W0:-:S14]  /*2be0*/  DSETP.LT.AND P1, PT, R18, 3.8518598887744717061e-34, PT ;  /* 0x390000001200742a */ /* 0x000e1c0003f21000 */
[----:B0-----:R-:W-:Y:S05]  /*2bf0*/  @!P0 BRA P1, `(.L_x_9600) ;  /* 0x0000181000008947 */ /* 0x001fea0000800000 */
[----:B------:R-:W0:-:S06]  /*2c00*/  DMUL R2, |R28|, 2.2204460492503130808e-16 ;  /* 0x3cb000001c027828 */ /* 0x000e0c0000000200 */
[----:B0-----:R-:W0:-:S14]  /*2c10*/  DSETP.GTU.AND P0, PT, R2, R18, PT ;  /* 0x000000120200722a */ /* 0x001e1c0003f0c000 */
[----:B0-----:R-:W-:Y:S05]  /*2c20*/  @P0 BRA `(.L_x_9601) ;  /* 0x00000ca000000947 */ /* 0x001fea0003800000 */
[----:B------:R-:W0:Y:S01]  /*2c30*/  DSETP.GEU.AND P0, PT, R22, RZ, PT ;  /* 0x000000ff1600722a */ /* 0x000e220003f0e000 */
[----:B------:R-:W-:-:S13]  /*2c40*/  BSSY B3, `(.L_x_9602) ;  /* 0x0000022000037945 */ /* 0x000fda0003800000 */
[----:B0-----:R-:W-:Y:S05]  /*2c50*/  @!P0 BRA `(.L_x_9603) ;  /* 0x000001f000008947 */ /* 0x001fea0003800000 */
[----:B------:R-:W0:Y:S01]  /*2c60*/  DSETP.NEU.AND P0, PT, R22, RZ, PT ;  /* 0x000000ff1600722a */ /* 0x000e220003f0d000 */
[----:B------:R-:W-:Y:S02]  /*2c70*/  IMAD.MOV.U32 R26, RZ, RZ, R18 ;  /* 0x000000ffff1a7224 */ /* 0x000fe400078e0012 */
[----:B------:R-:W-:-:S11]  /*2c80*/  IMAD.MOV.U32 R27, RZ, RZ, R19 ;  /* 0x000000ffff1b7224 */ /* 0x000fd600078e0013 */
[----:B0-----:R-:W-:Y:S05]  /*2c90*/  @!P0 BRA `(.L_x_9604) ;  /* 0x000001c000008947 */ /* 0x001fea0003800000 */
[----:B------:R-:W0:Y:S01]  /*2ca0*/  DADD R10, R22, R30 ;  /* 0x00000000160a7229 */ /* 0x000e22000000001e */
[----:B------:R-:W-:Y:S01]  /*2cb0*/  IMAD.MOV.U32 R2, RZ, RZ, 0x1 ;  /* 0x00000001ff027424 */ /* 0x000fe200078e00ff */
[----:B------:R-:W-:Y:S02]  /*2cc0*/  BSSY B4, `(.L_x_9605) ;  /* 0x0000015000047945 */ /* 0x000fe40003800000 */
[----:B------:R-:W1:Y:S02]  /*2cd0*/  DMUL R8, R18, R18 ;  /* 0x0000001212087228 */ /* 0x000e640000000000 */
[----:B0-----:R-:W0:Y:S08]  /*2ce0*/  MUFU.RCP64H R3, R11 ;  /* 0x0000000b00037308 */ /* 0x001e300000001800 */
[----:B-1----:R-:W-:Y:S01]  /*2cf0*/  FSETP.GEU.AND P1, PT, |R9|, 6.5827683646048100446e-37, PT ;  /* 0x036000000900780b */ /* 0x002fe20003f2e200 */
[----:B0-----:R-:W0:-:S06]  /*2d00*/  DFMA R4, -R10, R2, 1 ;  /* 0x3ff000000a04742b */ /* 0x001e0c0000000102 */
[----:B0-----:R-:W0:-:S06]  /*2d10*/  DFMA R4, R4, R4, R4 ;  /* 0x000000040404722b */ /* 0x001e0c0000000004 */
[----:B0-----:R-:W0:-:S06]  /*2d20*/  DFMA R4, R2, R4, R2 ;  /* 0x000000040204722b */ /* 0x001e0c0000000002 */
[----:B0-----:R-:W0:-:S06]  /*2d30*/  DFMA R2, -R10, R4, 1 ;  /* 0x3ff000000a02742b */ /* 0x001e0c0000000104 */
[----:B0-----:R-:W0:-:S06]  /*2d40*/  DFMA R2, R4, R2, R4 ;  /* 0x000000020402722b */ /* 0x001e0c0000000004 */
[----:B0-----:R-:W0:-:S06]  /*2d50*/  DMUL R4, R8, R2 ;  /* 0x0000000208047228 */ /* 0x001e0c0000000000 */
[----:B0-----:R-:W0:-:S06]  /*2d60*/  DFMA R6, -R10, R4, R8 ;  /* 0x000000040a06722b */ /* 0x001e0c0000000108 */
[----:B0-----:R-:W0:-:S10]  /*2d70*/  DFMA R2, R2, R6, R4 ;  /* 0x000000060202722b */ /* 0x001e140000000004 */
[----:B0-----:R-:W-:-:S05]  /*2d80*/  FFMA R0, RZ, R11, R3 ;  /* 0x0000000bff007223 */ /* 0x001fca0000000003 */
[----:B------:R-:W-:-:S13]  /*2d90*/  FSETP.GT.AND P0, PT, |R0|, 1.469367938527859385e-39, PT ;  /* 0x001000000000780b */ /* 0x000fda0003f04200 */
[----:B------:R-:W-:Y:S05]  /*2da0*/  @P0 BRA P1, `(.L_x_9606) ;  /* 0x0000006000000947 */ /* 0x000fea0000800000 */
[----:B------:R-:W-:Y:S01]  /*2db0*/  IMAD.MOV.U32 R2, RZ, RZ, R8 ;  /* 0x000000ffff027224 */ /* 0x000fe200078e0008 */
[----:B------:R-:W-:Y:S01]  /*2dc0*/  MOV R0, 0x2e10 ;  /* 0x00002e1000007802 */ /* 0x000fe20000000f00 */
[----:B------:R-:W-:Y:S02]  /*2dd0*/  IMAD.MOV.U32 R3, RZ, RZ, R9 ;  /* 0x000000ffff037224 */ /* 0x000fe400078e0009 */
[----:B------:R-:W-:Y:S02]  /*2de0*/  IMAD.MOV.U32 R8, RZ, RZ, R10 ;  /* 0x000000ffff087224 */ /* 0x000fe400078e000a */
[----:B------:R-:W-:Y:S02]  /*2df0*/  IMAD.MOV.U32 R9, RZ, RZ, R11 ;  /* 0x000000ffff097224 */ /* 0x000fe400078e000b */
[----:B------:R-:W-:Y:S05]  /*2e00*/  CALL.REL.NOINC `($__internal_12_$__cuda_sm20_div_rn_f64_full) ;  /* 0x0002a91000007944 */ /* 0x000fea0003c00000 */
.L_x_9606:
[----:B------:R-:W-:Y:S05]  /*2e10*/  BSYNC B4 ;  /* 0x0000000000047941 */ /* 0x000fea0003800000 */
.L_x_9605:
[----:B------:R-:W-:Y:S02]  /*2e20*/  IMAD.MOV.U32 R26, RZ, RZ, R2 ;  /* 0x000000ffff1a7224 */ /* 0x000fe400078e0002 */
[----:B------:R-:W-:Y:S01]  /*2e30*/  IMAD.MOV.U32 R27, RZ, RZ, R3 ;  /* 0x000000ffff1b7224 */ /* 0x000fe200078e0003 */
[----:B------:R-:W-:Y:S05]  /*2e40*/  BRA `(.L_x_9604) ;  /* 0x0000001000007947 */ /* 0x000fea0003800000 */
.L_x_9603:
[----:B------:R0:W1:-:S06]  /*2e50*/  DADD R26, -R22, R30 ;  /* 0x00000000161a7229 */ /* 0x00004c000000011e */
.L_x_9604:
[----:B------:R-:W-:Y:S05]  /*2e60*/  BSYNC B3 ;  /* 0x0000000000037941 */ /* 0x000fea0003800000 */
.L_x_9602:
[----:B------:R-:W2:Y:S01]  /*2e70*/  DADD R4, -R20, 1 ;  /* 0x3ff0000014047429 */ /* 0x000ea20000000100 */
[----:B------:R-:W-:Y:S05]  /*2e80*/  BSSY B3, `(.L_x_9607) ;  /* 0x000001f000037945 */ /* 0x000fea0003800000 */
[----:B--2---:R-:W2:-:S14]  /*2e90*/  DSETP.GEU.AND P0, PT, R4, RZ, PT ;  /* 0x000000ff0400722a */ /* 0x004e9c0003f0e000 */
[----:B--2---:R-:W-:Y:S05]  /*2ea0*/  @!P0 BRA `(.L_x_9608) ;  /* 0x000001b000008947 */ /* 0x004fea0003800000 */
[----:B------:R-:W2:Y:S01]  /*2eb0*/  DSETP.NEU.AND P0, PT, R4, RZ, PT ;  /* 0x000000ff0400722a */ /* 0x000ea20003f0d000 */
[----:B------:R-:W-:Y:S02]  /*2ec0*/  IMAD.MOV.U32 R2, RZ, RZ, R18 ;  /* 0x000000ffff027224 */ /* 0x000fe400078e0012 */
[----:B------:R-:W-:-:S11]  /*2ed0*/  IMAD.MOV.U32 R3, RZ, RZ, R19 ;  /* 0x000000ffff037224 */ /* 0x000fd600078e0013 */
[----:B--2---:R-:W-:Y:S05]  /*2ee0*/  @!P0 BRA `(.L_x_9609) ;  /* 0x0000018000008947 */ /* 0x004fea0003800000 */
[----:B------:R-:W2:Y:S01]  /*2ef0*/  DADD R8, R40, R4 ;  /* 0x0000000028087229 */ /* 0x000ea20000000004 */
[----:B------:R-:W-:Y:S01]  /*2f00*/  IMAD.MOV.U32 R2, RZ, RZ, 0x1 ;  /* 0x00000001ff027424 */ /* 0x000fe200078e00ff */
[----:B------:R-:W-:Y:S02]  /*2f10*/  BSSY B4, `(.L_x_9610) ;  /* 0x0000013000047945 */ /* 0x000fe40003800000 */
[----:B------:R-:W3:Y:S02]  /*2f20*/  DMUL R10, R18, R18 ;  /* 0x00000012120a7228 */ /* 0x000ee40000000000 */
[----:B--2---:R-:W2:Y:S08]  /*2f30*/  MUFU.RCP64H R3, R9 ;  /* 0x0000000900037308 */ /* 0x004eb00000001800 */
[----:B---3--:R-:W-:Y:S01]  /*2f40*/  FSETP.GEU.AND P1, PT, |R11|, 6.5827683646048100446e-37, PT ;  /* 0x036000000b00780b */ /* 0x008fe20003f2e200 */
[----:B--2---:R-:W2:-:S06]  /*2f50*/  DFMA R4, -R8, R2, 1 ;  /* 0x3ff000000804742b */ /* 0x004e8c0000000102 */
[----:B--2---:R-:W2:-:S06]  /*2f60*/  DFMA R4, R4, R4, R4 ;  /* 0x000000040404722b */ /* 0x004e8c0000000004 */
[----:B--2---:R-:W2:-:S06]  /*2f70*/  DFMA R4, R2, R4, R2 ;  /* 0x000000040204722b */ /* 0x004e8c0000000002 */
[----:B--2---:R-:W2:-:S06]  /*2f80*/  DFMA R2, -R8, R4, 1 ;  /* 0x3ff000000802742b */ /* 0x004e8c0000000104 */
[----:B--2---:R-:W2:-:S06]  /*2f90*/  DFMA R2, R4, R2, R4 ;  /* 0x000000020402722b */ /* 0x004e8c0000000004 */
[----:B--2---:R-:W2:-:S06]  /*2fa0*/  DMUL R4, R10, R2 ;  /* 0x000000020a047228 */ /* 0x004e8c0000000000 */
[----:B--2---:R-:W2:-:S06]  /*2fb0*/  DFMA R6, -R8, R4, R10 ;  /* 0x000000040806722b */ /* 0x004e8c000000010a */
[----:B--2---:R-:W2:-:S10]  /*2fc0*/  DFMA R2, R2, R6, R4 ;  /* 0x000000060202722b */ /* 0x004e940000000004 */
[----:B--2---:R-:W-:-:S05]  /*2fd0*/  FFMA R0, RZ, R9, R3 ;  /* 0x00000009ff007223 */ /* 0x004fca0000000003 */
[----:B------:R-:W-:-:S13]  /*2fe0*/  FSETP.GT.AND P0, PT, |R0|, 1.469367938527859385e-39, PT ;  /* 0x001000000000780b */ /* 0x000fda0003f04200 */
[----:B------:R-:W-:Y:S05]  /*2ff0*/  @P0 BRA P1, `(.L_x_9611) ;  /* 0x0000004000000947 */ /* 0x000fea0000800000 */
[----:B------:R-:W-:Y:S01]  /*3000*/  IMAD.MOV.U32 R2, RZ, RZ, R10 ;  /* 0x000000ffff027224 */ /* 0x000fe200078e000a */
[----:B------:R-:W-:Y:S02]  /*3010*/  MOV R3, R11 ;  /* 0x0000000b00037202 */ /* 0x000fe40000000f00 */
[----:B------:R-:W-:Y:S02]  /*3020*/  MOV R0, 0x3040 ;  /* 0x0000304000007802 */ /* 0x000fe40000000f00 */
[----:B01----:R-:W-:Y:S05]  /*3030*/  CALL.REL.NOINC `($__internal_12_$__cuda_sm20_div_rn_f64_full) ;  /* 0x0002a6e000007944 */ /* 0x003fea0003c00000 */
.L_x_9611:
[----:B------:R-:W-:Y:S05]  /*3040*/  BSYNC B4 ;  /* 0x0000000000047941 */ /* 0x000fea0003800000 */
.L_x_9610:
[----:B------:R-:W-:Y:S05]  /*3050*/  BRA `(.L_x_9609) ;  /* 0x0000001000007947 */ /* 0x000fea0003800000 */
.L_x_9608:
[----:B------:R2:W3:-:S06]  /*3060*/  DADD R2, R40, -R4 ;  /* 0x0000000028027229 */ /* 0x0004cc0000000804 */
.L_x_9609:
[----:B------:R-:W-:Y:S05]  /*3070*/  BSYNC B3 ;  /* 0x0000000000037941 */ /* 0x000fea0003800000 */
.L_x_9607:
[----:B---3--:R-:W3:Y:S01]  /*3080*/  DMUL R2, R2, 0.5 ;  /* 0x3fe0000002027828 */ /* 0x008ee20000000000 */
[----:B------:R-:W-:Y:S03]  /*3090*/  BSSY B3, `(.L_x_9612) ;  /* 0x000001b000037945 */ /* 0x000fe60003800000 */
[----:B--2---:R-:W-:-:S04]  /*30a0*/  DADD R4, R24, 1 ;  /* 0x3ff0000018047429 */ /* 0x004fc80000000000 */
[----:B-1-3--:R-:W1:-:S06]  /*30b0*/  DFMA R32, R26, 0.5, R2 ;  /* 0x3fe000001a20782b */ /* 0x00ae4c0000000002 */
[----:B-1----:R1:W2:Y:S02]  /*30c0*/  DMUL R6, R32, R4 ;  /* 0x0000000420067228 */ /* 0x0022a40000000000 */
[----:B-1----:R-:W-:Y:S02]  /*30d0*/  IMAD.MOV.U32 R4, RZ, RZ, 0x0 ;  /* 0x00000000ff047424 */ /* 0x002fe400078e00ff */
[----:B------:R-:W-:Y:S02]  /*30e0*/  IMAD.MOV.U32 R5, RZ, RZ, 0x3fd80000 ;  /* 0x3fd80000ff057424 */ /* 0x000fe400078e00ff */
[----:B--2---:R-:W1:Y:S04]  /*30f0*/  MUFU.RSQ64H R11, R7 ;  /* 0x00000007000b7308 */ /* 0x004e680000001c00 */
[----:B------:R-:W-:-:S04]  /*3100*/  IADD3 R10, R7, -0x3500000, RZ ;  /* 0xfcb00000070a7810 */ /* 0x000fc80007ffe0ff */
[----:B------:R-:W-:Y:S02]  /*3110*/  ISETP.GE.U32.AND P0, PT, R10, 0x7ca00000, PT ;  /* 0x7ca000000a00780c */ /* 0x000fe40003f06070 */
[----:B-1----:R-:W1:-:S06]  /*3120*/  DMUL R2, R10, R10 ;  /* 0x0000000a0a027228 */ /* 0x002e4c0000000000 */
[----:B-1----:R-:W1:-:S06]  /*3130*/  DFMA R2, R6, -R2, 1 ;  /* 0x3ff000000602742b */ /* 0x002e4c0000000802 */
[----:B-1----:R-:W-:-:S04]  /*3140*/  DFMA R4, R2, R4, 0.5 ;  /* 0x3fe000000204742b */ /* 0x002fc80000000004 */
[----:B------:R-:W1:-:S06]  /*3150*/  DMUL R2, R10, R2 ;  /* 0x000000020a027228 */ /* 0x000e4c0000000000 */
[----:B-1----:R-:W1:-:S06]  /*3160*/  DFMA R2, R4, R2, R10 ;  /* 0x000000020402722b */ /* 0x002e4c000000000a */
[----:B-1----:R-:W1:-:S04]  /*3170*/  DMUL R34, R6, R2 ;  /* 0x0000000206227228 */ /* 0x002e480000000000 */
[----:B------:R-:W-:Y:S01]  /*3180*/  IADD3 R9, R3, -0x100000, RZ ;  /* 0xfff0000003097810 */ /* 0x000fe20007ffe0ff */
[----:B------:R-:W-:Y:S01]  /*3190*/  IMAD.MOV.U32 R8, RZ, RZ, R2 ;  /* 0x000000ffff087224 */ /* 0x000fe200078e0002 */
[----:B-1----:R-:W1:-:S06]  /*31a0*/  DFMA R4, R34, -R34, R6 ;  /* 0x800000222204722b */ /* 0x002e4c0000000006 */
[----:B-1----:R1:W2:Y:S01]  /*31b0*/  DFMA R26, R4, R8, R34 ;  /* 0x00000008041a722b */ /* 0x0022a20000000022 */
[----:B------:R-:W-:Y:S05]  /*31c0*/  @!P0 BRA `(.L_x_9613) ;  /* 0x0000007000008947 */ /* 0x000fea0003800000 */
[----:B------:R-:W-:Y:S01]  /*31d0*/  IMAD.MOV.U32 R0, RZ, RZ, R2 ;  /* 0x000000ffff007224 */ /* 0x000fe200078e0002 */
[----:B-1----:R-:W-:Y:S01]  /*31e0*/  MOV R8, 0x3220 ;  /* 0x0000322000087802 */ /* 0x002fe20000000f00 */
[----:B------:R-:W-:Y:S02]  /*31f0*/  IMAD.MOV.U32 R2, RZ, RZ, R34 ;  /* 0x000000ffff027224 */ /* 0x000fe400078e0022 */
[----:B------:R-:W-:Y:S02]  /*3200*/  IMAD.MOV.U32 R3, RZ, RZ, R35 ;  /* 0x000000ffff037224 */ /* 0x000fe400078e0023 */
[----:B0-2---:R-:W-:Y:S05]  /*3210*/  CALL.REL.NOINC `($__internal_13_$__cuda_sm20_dsqrt_rn_f64_mediumpath_v1) ;  /* 0x0002ab5000007944 */ /* 0x005fea0003c00000 */
[----:B-1----:R-:W-:Y:S02]  /*3220*/  IMAD.MOV.U32 R26, RZ, RZ, R2 ;  /* 0x000000ffff1a7224 */ /* 0x002fe400078e0002 */
[----:B------:R-:W-:Y:S02]  /*3230*/  IMAD.MOV.U32 R27, RZ, RZ, R3 ;  /* 0x000000ffff1b7224 */ /* 0x000fe400078e0003 */
.L_x_9613:
[----:B------:R-:W-:Y:S05]  /*3240*/  BSYNC B3 ;  /* 0x0000000000037941 */ /* 0x000fea0003800000 */
.L_x_9612:
[----:B--2---:R-:W2:-:S10]  /*3250*/  DADD R26, R32, R26 ;  /* 0x00000000201a7229 */ /* 0x004e94000000001a */
[C---:B--2---:R-:W-:Y:S02]  /*3260*/  FSETP.GEU.FTZ.AND P1, PT, R27.reuse, 1.7916666269302368164, PT ;  /* 0x3fe555551b00780b */ /* 0x044fe40003f3e000 */
[----:B------:R-:W-:-:S13]  /*3270*/  FSETP.GT.FTZ.AND P0, PT, R27, -1.6999999284744262695, PT ;  /* 0xbfd999991b00780b */ /* 0x000fda0003f14000 */
[----:B------:R-:W-:Y:S05]  /*3280*/  @P0 BRA !P1, `(.L_x_9614) ;  /* 0x000003f000000947 */ /* 0x000fea0004800000 */
[----:B------:R-:W2:Y:S01]  /*3290*/  DADD R26, R26, 1 ;  /* 0x3ff000001a1a7429 */ /* 0x000ea20000000000 */
[----:B------:R-:W-:-:S09]  /*32a0*/  IMAD.MOV.U32 R33, RZ, RZ, -0x3ff ;  /* 0xfffffc01ff217424 */ /* 0x000fd200078e00ff */
[----:B--2---:R-:W-:Y:S01]  /*32b0*/  ISETP.GT.AND P0, PT, R27, 0xfffff, PT ;  /* 0x000fffff1b00780c */ /* 0x004fe20003f04270 */
[--C-:B------:R-:W-:Y:S02]  /*32c0*/  IMAD.MOV.U32 R2, RZ, RZ, R26.reuse ;  /* 0x000000ffff027224 */ /* 0x100fe400078e001a */
[--C-:B------:R-:W-:Y:S02]  /*32d0*/  IMAD.MOV.U32 R3, RZ, RZ, R27.reuse ;  /* 0x000000ffff037224 */ /* 0x100fe400078e001b */
[----:B------:R-:W-:Y:S02]  /*32e0*/  IMAD.MOV.U32 R0, RZ, RZ, R27 ;  /* 0x000000ffff007224 */ /* 0x000fe400078e001b */
[----:B0-----:R-:W-:-:S06]  /*32f0*/  IMAD.MOV.U32 R6, RZ, RZ, R26 ;  /* 0x000000ffff067224 */ /* 0x001fcc00078e001a */
[----:B------:R-:W0:Y:S01]  /*3300*/  @!P0 DMUL R2, R2, 1.80143985094819840000e+16 ;  /* 0x4350000002028828 */ /* 0x000e220000000000 */
[----:B------:R-:W-:-:S09]  /*3310*/  @!P0 IMAD.MOV.U32 R33, RZ, RZ, -0x435 ;  /* 0xfffffbcbff218424 */ /* 0x000fd200078e00ff */
[----:B0-----:R-:W-:Y:S02]  /*3320*/  @!P0 IMAD.MOV.U32 R0, RZ, RZ, R3 ;  /* 0x000000ffff008224 */ /* 0x001fe400078e0003 */
[----:B------:R-:W-:-:S03]  /*3330*/  @!P0 IMAD.MOV.U32 R6, RZ, RZ, R2 ;  /* 0x000000ffff068224 */ /* 0x000fc600078e0002 */
[----:B-1----:R-:W-:-:S04]  /*3340*/  IADD3 R4, R0, -0x1, RZ ;  /* 0xffffffff00047810 */ /* 0x002fc80007ffe0ff */
        /* <DEDUP_REMOVED lines=9> */
[----:B------:R-:W-:Y:S01]  /*33e0*/  IMAD.MOV.U32 R26, RZ, RZ, 0x3ae80f1e ;  /* 0x3ae80f1eff1a7424 */ /* 0x000fe200078e00ff */
[----:B------:R-:W-:Y:S01]  /*33f0*/  LEA.HI R33, R0, R33, RZ, 0xc ;  /* 0x0000002100217211 */ /* 0x000fe200078f60ff */
[----:B------:R-:W-:Y:S01]  /*3400*/  IMAD.MOV.U32 R27, RZ, RZ, 0x3eb1380b ;  /* 0x3eb1380bff1b7424 */ /* 0x000fe200078e00ff */
[----:B------:R-:W-:Y:S01]  /*3410*/  LOP3.LUT R3, R2, 0x3ff00000, RZ, 0xfc, !PT ;  /* 0x3ff0000002037812 */ /* 0x000fe200078efcff */
[----:B------:R-:W-:Y:S02]  /*3420*/  IMAD.MOV.U32 R2, RZ, RZ, R6 ;  /* 0x000000ffff027224 */ /* 0x000fe400078e0006 */
[----:B------:R-:W-:Y:S01]  /*3430*/  IMAD.MOV.U32 R6, RZ, RZ, RZ ;  /* 0x000000ffff067224 */ /* 0x000fe200078e00ff */
        /* <DEDUP_REMOVED lines=36> */
.L_x_9614:
[----:B-1----:R-:W1:Y:S01]  /*3680*/  DADD R8, R26, 2 ;  /* 0x400000001a087429 */ /* 0x002e620000000000 */
[----:B------:R-:W-:Y:S01]  /*3690*/  IMAD.MOV.U32 R2, RZ, RZ, 0x1 ;  /* 0x00000001ff027424 */ /* 0x000fe200078e00ff */
[----:B------:R-:W-:Y:S01]  /*36a0*/  FSETP.GEU.AND P1, PT, |R27|, 6.5827683646048100446e-37, PT ;  /* 0x036000001b00780b */ /* 0x000fe20003f2e200 */
[----:B------:R-:W-:Y:S03]  /*36b0*/  BSSY B3, `(.L_x_9615) ;  /* 0x0000011000037945 */ /* 0x000fe60003800000 */
[----:B-1----:R-:W1:Y:S02]  /*36c0*/  MUFU.RCP64H R3, R9 ;  /* 0x0000000900037308 */ /* 0x002e640000001800 */
[----:B-1----:R-:W1:-:S06]  /*36d0*/  DFMA R4, -R8, R2, 1 ;  /* 0x3ff000000804742b */ /* 0x002e4c0000000102 */
[----:B-1----:R-:W1:-:S06]  /*36e0*/  DFMA R4, R4, R4, R4 ;  /* 0x000000040404722b */ /* 0x002e4c0000000004 */
[----:B-1----:R-:W1:-:S06]  /*36f0*/  DFMA R4, R2, R4, R2 ;  /* 0x000000040204722b */ /* 0x002e4c0000000002 */
[----:B-1----:R-:W1:-:S06]  /*3700*/  DFMA R2, -R8, R4, 1 ;  /* 0x3ff000000802742b */ /* 0x002e4c0000000104 */
[----:B-1----:R-:W1:-:S06]  /*3710*/  DFMA R2, R4, R2, R4 ;  /* 0x000000020402722b */ /* 0x002e4c0000000004 */
[----:B-1----:R-:W1:-:S06]  /*3720*/  DMUL R4, R26, R2 ;  /* 0x000000021a047228 */ /* 0x002e4c0000000000 */
[----:B01----:R-:W0:-:S06]  /*3730*/  DFMA R6, -R8, R4, R26 ;  /* 0x000000040806722b */ /* 0x003e0c000000011a */
[----:B0-----:R-:W0:-:S10]  /*3740*/  DFMA R2, R2, R6, R4 ;  /* 0x000000060202722b */ /* 0x001e140000000004 */
[----:B0-----:R-:W-:-:S05]  /*3750*/  FFMA R0, RZ, R9, R3 ;  /* 0x00000009ff007223 */ /* 0x001fca0000000003 */
[----:B------:R-:W-:-:S13]  /*3760*/  FSETP.GT.AND P0, PT, |R0|, 1.469367938527859385e-39, PT ;  /* 0x001000000000780b */ /* 0x000fda0003f04200 */
[----:B------:R-:W-:Y:S05]  /*3770*/  @P0 BRA P1, `(.L_x_9616) ;  /* 0x0000004000000947 */ /* 0x000fea0000800000 */
[----:B------:R-:W-:Y:S01]  /*3780*/  IMAD.MOV.U32 R2, RZ, RZ, R26 ;  /* 0x000000ffff027224 */ /* 0x000fe200078e001a */
[----:B------:R-:W-:Y:S01]  /*3790*/  MOV R0, 0x37c0 ;  /* 0x000037c000007802 */ /* 0x000fe20000000f00 */
[----:B------:R-:W-:Y:S02]  /*37a0*/  IMAD.MOV.U32 R3, RZ, RZ, R27 ;  /* 0x000000ffff037224 */ /* 0x000fe400078e001b */
[----:B------:R-:W-:Y:S05]  /*37b0*/  CALL.REL.NOINC `($__internal_12_$__cuda_sm20_div_rn_f64_full) ;  /* 0x00029f6000007944 */ /* 0x000fea0003c00000 */
.L_x_9616:
[----:B------:R-:W-:Y:S05]  /*37c0*/  BSYNC B3 ;  /* 0x0000000000037941 */ /* 0x000fea0003800000 */
.L_x_9615:
[----:B------:R-:W0:Y:S01]  /*37d0*/  DMUL R2, R26, R2 ;  /* 0x000000021a027228 */ /* 0x000e220000000000 */
[----:B------:R-:W-:Y:S02]  /*37e0*/  IMAD.MOV.U32 R8, RZ, RZ, 0x2fbe14b5 ;  /* 0x2fbe14b5ff087424 */ /* 0x000fe400078e00ff */
[----:B------:R-:W-:-:S03]  /*37f0*/  IMAD.MOV.U32 R9, RZ, RZ, 0x3eb372fb ;  /* 0x3eb372fbff097424 */ /* 0x000fc600078e00ff */
[----:B0-----:R-:W0:-:S06]  /*3800*/  DADD R4, R26, -R2 ;  /* 0x000000001a047229 */ /* 0x001e0c0000000802 */
[----:B0-----:R-:W0:-:S06]  /*3810*/  DMUL R6, R4, R4 ;  /* 0x0000000404067228 */ /* 0x001e0c0000000000 */
        /* <DEDUP_REMOVED lines=8> */
[----:B0-----:R-:W0:-:S06]  /*38a0*/  DFMA R8, R4, R8, -R2 ;  /* 0x000000080408722b */ /* 0x001e0c0000000802 */
[----:B0-----:R0:W1:Y:S01]  /*38b0*/  DADD R26, R26, R8 ;  /* 0x000000001a1a7229 */ /* 0x0010620000000008 */
[----:B------:R-:W-:Y:S05]  /*38c0*/  BRA `(.L_x_9599) ;  /* 0x00000cd000007947 */ /* 0x000fea0003800000 */
.L_x_9601:
[----:B------:R-:W0:-:S14]  /*38d0*/  DSETP.GEU.AND P0, PT, R20, 1, PT ;  /* 0x3ff000001400742a */ /* 0x000e1c0003f0e000 */
[----:B0-----:R-:W-:Y:S05]  /*38e0*/  @!P0 BRA `(.L_x_9617) ;  /* 0x0000081000008947 */ /* 0x001fea0003800000 */
[----:B------:R-:W0:Y:S01]  /*38f0*/  DMUL R6, R22, R28 ;  /* 0x0000001c16067228 */ /* 0x000e220000000000 */
        /* <DEDUP_REMOVED lines=19> */
[----:B-1----:R-:W-:Y:S05]  /*3a30*/  CALL.REL.NOINC `($__internal_13_$__cuda_sm20_dsqrt_rn_f64_mediumpath_v1) ;  /* 0x0002a33000007944 */ /* 0x002fea0003c00000 */
[----:B-1----:R-:W-:Y:S02]  /*3a40*/  IMAD.MOV.U32 R26, RZ, RZ, R2 ;  /* 0x000000ffff1a7224 */ /* 0x002fe400078e0002 */
[----:B------:R-:W-:Y:S02]  /*3a50*/  IMAD.MOV.U32 R27, RZ, RZ, R3 ;  /* 0x000000ffff1b7224 */ /* 0x000fe400078e0003 */
.L_x_9619:
[----:B------:R-:W-:Y:S05]  /*3a60*/  BSYNC B3 ;  /* 0x0000000000037941 */ /* 0x000fea0003800000 */
.L_x_9618:
[----:B-1----:R-:W1:-:S10]  /*3a70*/  DADD R26, R28, R26 ;  /* 0x000000001c1a7229 */ /* 0x002e54000000001a */
[C---:B-1----:R-:W-:Y:S02]  /*3a80*/  FSETP.GEU.FTZ.AND P1, PT, R27.reuse, 1.7916666269302368164, PT ;  /* 0x3fe555551b00780b */ /* 0x042fe40003f3e000 */
[----:B------:R-:W-:-:S04]  /*3a90*/  FSETP.GT.FTZ.AND P0, PT, R27, -1.6999999284744262695, PT ;  /* 0xbfd999991b00780b */ /* 0x000fc80003f14000 */
[----:B------:R-:W-:-:S13]  /*3aa0*/  PLOP3.LUT P0, PT, P1, P0, PT, 0x8, 0x0 ;  /* 0x000000000000781c */ /* 0x000fda0000f00170 */
[----:B------:R-:W-:Y:S05]  /*3ab0*/  @!P0 BRA `(.L_x_9620) ;  /* 0x0000025000008947 */ /* 0x000fea0003800000 */
[----:B0-----:R-:W0:Y:S01]  /*3ac0*/  DADD R8, R26, 2 ;  /* 0x400000001a087429 */ /* 0x001e220000000000 */
[----:B------:R-:W-:Y:S01]  /*3ad0*/  IMAD.MOV.U32 R2, RZ, RZ, 0x1 ;  /* 0x00000001ff027424 */ /* 0x000fe200078e00ff */
[----:B------:R-:W-:Y:S01]  /*3ae0*/  FSETP.GEU.AND P1, PT, |R27|, 6.5827683646048100446e-37, PT ;  /* 0x036000001b00780b */ /* 0x000fe20003f2e200 */
[----:B------:R-:W-:Y:S03]  /*3af0*/  BSSY B3, `(.L_x_9621) ;  /* 0x0000011000037945 */ /* 0x000fe60003800000 */
[----:B0-----:R-:W0:Y:S02]  /*3b00*/  MUFU.RCP64H R3, R9 ;  /* 0x0000000900037308 */ /* 0x001e240000001800 */
        /* <DEDUP_REMOVED lines=15> */
.L_x_9622:
[----:B------:R-:W-:Y:S05]  /*3c00*/  BSYNC B3 ;  /* 0x0000000000037941 */ /* 0x000fea0003800000 */
.L_x_9621:
        /* <DEDUP_REMOVED lines=16> */
.L_x_9620:
[----:B------:R-:W1:Y:S01]  /*3d10*/  DADD R26, R26, 1 ;  /* 0x3ff000001a1a7429 */ /* 0x000e620000000000 */
        /* <DEDUP_REMOVED lines=11> */
[----:B------:R-:W-:Y:S05]  /*3dd0*/  @P1 BRA `(.L_x_9623) ;  /* 0x000002b000001947 */ /* 0x000fea0003800000 */
[C---:B------:R-:W-:Y:S01]  /*3de0*/  LOP3.LUT R2, R0.reuse, 0x800fffff, RZ, 0xc0, !PT ;  /* 0x800fffff00027812 */ /* 0x040fe200078ec0ff */
[----:B------:R-:W-:Y:S01]  /*3df0*/  IMAD.MOV.U32 R6, RZ, RZ, RZ ;  /* 0x000000ffff067224 */ /* 0x000fe200078e00ff */
[----:B------:R-:W-:Y:S01]  /*3e00*/  LEA.HI R33, R0, R33, RZ, 0xc ;  /* 0x0000002100217211 */ /* 0x000fe200078f60ff */
[----:B------:R-:W-:Y:S01]  /*3e10*/  IMAD.MOV.U32 R27, RZ, RZ, 0x3eb1380b ;  /* 0x3eb1380bff1b7424 */ /* 0x000fe200078e00ff */
[----:B------:R-:W-:Y:S01]  /*3e20*/  LOP3.LUT R3, R2, 0x3ff00000, RZ, 0xfc, !PT ;  /* 0x3ff0000002037812 */ /* 0x000fe200078efcff */
[----:B------:R-:W-:Y:S02]  /*3e30*/  IMAD.MOV.U32 R2, RZ, RZ, R26 ;  /* 0x000000ffff027224 */ /* 0x000fe400078e001a */
[----:B------:R-:W-:Y:S01]  /*3e40*/  IMAD.MOV.U32 R26, RZ, RZ, 0x3ae80f1e ;  /* 0x3ae80f1eff1a7424 */ /* 0x000fe200078e00ff */
        /* <DEDUP_REMOVED lines=36> */
.L_x_9623:
[----:B------:R-:W-:Y:S01]  /*4090*/  IMAD.MOV.U32 R4, RZ, RZ, 0x0 ;  /* 0x00000000ff047424 */ /* 0x000fe200078e00ff */
[----:B------:R-:W-:Y:S01]  /*40a0*/  FSETP.NEU.FTZ.AND P0, PT, R3, RZ, PT ;  /* 0x000000ff0300720b */ /* 0x000fe20003f1d000 */
[----:B------:R-:W-:-:S06]  /*40b0*/  IMAD.MOV.U32 R5, RZ, RZ, 0x7ff00000 ;  /* 0x7ff00000ff057424 */ /* 0x000fcc00078e00ff */
[----:B------:R-:W0:-:S10]  /*40c0*/  DFMA R4, R2, R4, +INF ;  /* 0x7ff000000204742b */ /* 0x000e140000000004 */
[----:B0-----:R-:W-:Y:S02]  /*40d0*/  FSEL R26, R4, RZ, P0 ;  /* 0x000000ff041a7208 */ /* 0x001fe40000000000 */
[----:B------:R-:W-:Y:S01]  /*40e0*/  FSEL R27, R5, -QNAN , P0 ;  /* 0xfff00000051b7808 */ /* 0x000fe20000000000 */
[----:B------:R-:W-:Y:S05]  /*40f0*/  BRA `(.L_x_9599) ;  /* 0x000004a000007947 */ /* 0x000fea0003800000 */
.L_x_9617:
[----:B------:R-:W0:Y:S01]  /*4100*/  DADD R6, -R20, 1 ;  /* 0x3ff0000014067429 */ /* 0x000e220000000100 */
[----:B------:R-:W-:Y:S05]  /*4110*/  BSSY B3, `(.L_x_9624) ;  /* 0x0000018000037945 */ /* 0x000fea0003800000 */
[----:B0-----:R-:W0:-:S06]  /*4120*/  DMUL R6, R22, R6 ;  /* 0x0000000616067228 */ /* 0x001e0c0000000000 */
        /* <DEDUP_REMOVED lines=15> */
[----:B-1----:R-:W-:Y:S01]  /*4220*/  MOV R8, 0x4270 ;  /* 0x0000427000087802 */ /* 0x002fe20000000f00 */
[----:B------:R-:W-:Y:S02]  /*4230*/  IMAD.MOV.U32 R2, RZ, RZ, R32 ;  /* 0x000000ffff027224 */ /* 0x000fe400078e0020 */
[----:B------:R-:W-:Y:S02]  /*4240*/  IMAD.MOV.U32 R3, RZ, RZ, R33 ;  /* 0x000000ffff037224 */ /* 0x000fe400078e0021 */
[----:B------:R-:W-:Y:S02]  /*4250*/  IMAD.MOV.U32 R9, RZ, RZ, R27 ;  /* 0x000000ffff097224 */ /* 0x000fe400078e001b */
[----:B0-----:R-:W-:Y:S05]  /*4260*/  CALL.REL.NOINC `($__internal_13_$__cuda_sm20_dsqrt_rn_f64_mediumpath_v1) ;  /* 0x00029b0000007944 */ /* 0x001fea0003c00000 */
[----:B-1----:R-:W-:Y:S02]  /*4270*/  IMAD.MOV.U32 R8, RZ, RZ, R2 ;  /* 0x000000ffff087224 */ /* 0x002fe400078e0002 */
[----:B------:R-:W-:Y:S02]  /*4280*/  IMAD.MOV.U32 R9, RZ, RZ, R3 ;  /* 0x000000ffff097224 */ /* 0x000fe400078e0003 */
.L_x_9625:
[----:B------:R-:W-:Y:S05]  /*4290*/  BSYNC B3 ;  /* 0x0000000000037941 */ /* 0x000fea0003800000 */
.L_x_9624:
[----:B-1----:R-:W1:Y:S01]  /*42a0*/  MUFU.RCP64H R3, R9 ;  /* 0x0000000900037308 */ /* 0x002e620000001800 */
[----:B------:R-:W-:Y:S01]  /*42b0*/  IMAD.MOV.U32 R2, RZ, RZ, 0x1 ;  /* 0x00000001ff027424 */ /* 0x000fe200078e00ff */
[----:B------:R-:W-:Y:S01]  /*42c0*/  FSETP.GEU.AND P1, PT, |R19|, 6.5827683646048100446e-37, PT ;  /* 0x036000001300780b */ /* 0x000fe20003f2e200 */
[----:B------:R-:W-:Y:S04]  /*42d0*/  BSSY B3, `(.L_x_9626) ;  /* 0x0000010000037945 */ /* 0x000fe80003800000 */
[----:B01----:R-:W0:-:S06]  /*42e0*/  DFMA R4, R2, -R8, 1 ;  /* 0x3ff000000204742b */ /* 0x003e0c0000000808 */
[----:B0-----:R-:W0:-:S06]  /*42f0*/  DFMA R4, R4, R4, R4 ;  /* 0x000000040404722b */ /* 0x001e0c0000000004 */
[----:B0-----:R-:W0:-:S06]  /*4300*/  DFMA R4, R2, R4, R2 ;  /* 0x000000040204722b */ /* 0x001e0c0000000002 */
[----:B0-----:R-:W0:-:S06]  /*4310*/  DFMA R2, R4, -R8, 1 ;  /* 0x3ff000000402742b */ /* 0x001e0c0000000808 */
[----:B0-----:R-:W0:-:S06]  /*4320*/  DFMA R2, R4, R2, R4 ;  /* 0x000000020402722b */ /* 0x001e0c0000000004 */
[----:B0-----:R-:W0:-:S06]  /*4330*/  DMUL R4, R18, R2 ;  /* 0x0000000212047228 */ /* 0x001e0c0000000000 */
[----:B0-----:R-:W0:-:S06]  /*4340*/  DFMA R6, R4, -R8, R18 ;  /* 0x800000080406722b */ /* 0x001e0c0000000012 */
        /* <DEDUP_REMOVED lines=8> */
.L_x_9627:
[----:B------:R-:W-:Y:S05]  /*43d0*/  BSYNC B3 ;  /* 0x0000000000037941 */ /* 0x000fea0003800000 */
.L_x_9626:
[----:B------:R-:W-:Y:S02]  /*43e0*/  IMAD.MOV.U32 R26, RZ, RZ, R2 ;  /* 0x000000ffff1a7224 */ /* 0x000fe400078e0002 */
[----:B------:R-:W-:Y:S01]  /*43f0*/  IMAD.MOV.U32 R27, RZ, RZ, R3 ;  /* 0x000000ffff1b7224 */ /* 0x000fe200078e0003 */
[----:B------:R-:W-:Y:S05]  /*4400*/  BRA `(.L_x_9599) ;  /* 0x0000019000007947 */ /* 0x000fea0003800000 */
.L_x_9600:
[----:B------:R-:W0:Y:S01]  /*4410*/  MUFU.RSQ64H R11, R19 ;  /* 0x00000013000b7308 */ /* 0x000e220000001c00 */
[----:B------:R-:W-:Y:S01]  /*4420*/  IADD3 R10, R19, -0x3500000, RZ ;  /* 0xfcb00000130a7810 */ /* 0x000fe20007ffe0ff */
[----:B------:R-:W-:Y:S03]  /*4430*/  BSSY B3, `(.L_x_9599) ;  /* 0x0000016000037945 */ /* 0x000fe60003800000 */
[----:B------:R-:W-:-:S02]  /*4440*/  ISETP.GE.U32.AND P0, PT, R10, 0x7ca00000, PT ;  /* 0x7ca000000a00780c */ /* 0x000fc40003f06070 */
        /* <DEDUP_REMOVED lines=11> */
[----:B------:R-:W-:Y:S01]  /*4500*/  MOV R0, R2 ;  /* 0x0000000200007202 */ /* 0x000fe20000000f00 */
[----:B------:R-:W-:Y:S01]  /*4510*/  IMAD.MOV.U32 R2, RZ, RZ, R6 ;  /* 0x000000ffff027224 */ /* 0x000fe200078e0006 */
[----:B0-----:R-:W-:Y:S01]  /*4520*/  MOV R8, 0x4570 ;  /* 0x0000457000087802 */ /* 0x001fe20000000f00 */
[----:B------:R-:W-:Y:S02]  /*4530*/  IMAD.MOV.U32 R3, RZ, RZ, R7 ;  /* 0x000000ffff037224 */ /* 0x000fe400078e0007 */
[----:B------:R-:W-:Y:S02]  /*4540*/  IMAD.MOV.U32 R6, RZ, RZ, R18 ;  /* 0x000000ffff067224 */ /* 0x000fe400078e0012 */
[----:B------:R-:W-:Y:S02]  /*4550*/  IMAD.MOV.U32 R7, RZ, RZ, R19 ;  /* 0x000000ffff077224 */ /* 0x000fe400078e0013 */
[----:B-1----:R-:W-:Y:S05]  /*4560*/  CALL.REL.NOINC `($__internal_13_$__cuda_sm20_dsqrt_rn_f64_mediumpath_v1) ;  /* 0x0002980000007944 */ /* 0x002fea0003c00000 */
[----:B-1----:R-:W-:Y:S02]  /*4570*/  IMAD.MOV.U32 R26, RZ, RZ, R2 ;  /* 0x000000ffff1a7224 */ /* 0x002fe400078e0002 */
[----:B------:R-:W-:-:S02]  /*4580*/  IMAD.MOV.U32 R27, RZ, RZ, R3 ;  /* 0x000000ffff1b7224 */ /* 0x000fc400078e0003 */
.L_x_9628:
[----:B------:R-:W-:Y:S05]  /*4590*/  BSYNC B3 ;  /* 0x0000000000037941 */ /* 0x000fea0003800000 */
.L_x_9599:
[----:B------:R-:W-:Y:S05]  /*45a0*/  BSYNC B2 ;  /* 0x0000000000027941 */ /* 0x000fea0003800000 */
.L_x_9595:
[----:B------:R-:W2:Y:S01]  /*45b0*/  DSETP.GEU.AND P0, PT, R20, 5.9666725849601653946e-154, PT ;  /* 0x202000001400742a */ /* 0x000ea20003f0e000 */
[----:B------:R-:W-:Y:S01]  /*45c0*/  BSSY B3, `(.L_x_9629) ;  /* 0x00001a6000037945 */ /* 0x000fe20003800000 */
[----:B------:R-:W-:-:S12]  /*45d0*/  BSSY B2, `(.L_x_9630) ;  /* 0x0000154000027945 */ /* 0x000fd80003800000 */
[----:B--2---:R-:W-:Y:S05]  /*45e0*/  @!P0 BRA `(.L_x_9631) ;  /* 0x0000150000008947 */ /* 0x004fea0003800000 */
[----:B0-----:R-:W0:Y:S01]  /*45f0*/  MUFU.RCP64H R3, R25 ;  /* 0x0000001900037308 */ /* 0x001e220000001800 */
[----:B------:R-:W-:Y:S01]  /*4600*/  IMAD.MOV.U32 R2, RZ, RZ, 0x1 ;  /* 0x00000001ff027424 */ /* 0x000fe200078e00ff */
[----:B------:R-:W-:Y:S01]  /*4610*/  FSETP.GEU.AND P1, PT, |R21|, 6.5827683646048100446e-37, PT ;  /* 0x036000001500780b */ /* 0x000fe20003f2e200 */
[----:B------:R-:W-:Y:S04]  /*4620*/  BSSY B4, `(.L_x_9632) ;  /* 0x0000012000047945 */ /* 0x000fe80003800000 */
        /* <DEDUP_REMOVED lines=16> */
[----:B-1----:R-:W-:Y:S05]  /*4730*/  CALL.REL.NOINC `($__internal_12_$__cuda_sm20_div_rn_f64_full) ;  /* 0x00028fe000007944 */ /* 0x002fea0003c00000 */
.L_x_9633:
[----:B------:R-:W-:Y:S05]  /*4740*/  BSYNC B4 ;  /* 0x0000000000047941 */ /* 0x000fea0003800000 */
.L_x_9632:
[----:B------:R-:W0:-:S14]  /*4750*/  DSETP.GT.AND P0, PT, R2, c[0x2][0x98], PT ;  /* 0x008026000200762a */ /* 0x000e1c0003f04000 */
[----:B0-----:R-:W-:Y:S01]  /*4760*/  @!P0 BREAK B2 ;  /* 0x0000000000028942 */ /* 0x001fe20003800000 */
[----:B------:R-:W-:Y:S05]  /*4770*/  @P0 BRA `(.L_x_9634) ;  /* 0x000003f000000947 */ /* 0x000fea0003800000 */
[----:B------:R-:W-:-:S13]  /*4780*/  FSETP.GEU.FTZ.AND P0, PT, |R3|, 1.7687499523162841797, PT ;  /* 0x3fe266660300780b */ /* 0x000fda0003f1e200 */
[----:B------:R-:W-:Y:S05]  /*4790*/  @P0 BRA `(.L_x_9635) ;  /* 0x0000012000000947 */ /* 0x000fea0003800000 */
        /* <DEDUP_REMOVED lines=16> */
[----:B0-----:R0:W2:Y:S01]  /*48a0*/  DFMA R2, R6, R2, R2 ;  /* 0x000000020602722b */ /* 0x0010a20000000002 */
[----:B------:R-:W-:Y:S05]  /*48b0*/  BRA `(.L_x_9636) ;  /* 0x0000176000007947 */ /* 0x000fea0003800000 */
.L_x_9635:
[----:B------:R-:W-:Y:S02]  /*48c0*/  IMAD.MOV.U32 R4, RZ, RZ, 0x0 ;  /* 0x00000000ff047424 */ /* 0x000fe400078e00ff */
        /* <DEDUP_REMOVED lines=10> */
[----:B0-----:R-:W0:-:S04]  /*4970*/  DFMA R8, R4, R8, c[0x2][0xb0] ;  /* 0x00802c000408762b */ /* 0x001e080000000008 */
[----:B--2---:R-:W2:-:S04]  /*4980*/  DMUL R10, R4, R6 ;  /* 0x00000006040a7228 */ /* 0x004e880000000000 */
[----:B0-----:R-:W0:-:S04]  /*4990*/  DFMA R8, R4, R8, c[0x2][0xb8] ;  /* 0x00802e000408762b */ /* 0x001e080000000008 */
[----:B--2---:R-:W-:-:S04]  /*49a0*/  DFMA R18, R10, -R10, R4 ;  /* 0x8000000a0a12722b */ /* 0x004fc80000000004 */
[----:B0-----:R0:W2:Y:S02]  /*49b0*/  DFMA R20, R4, R8, c[0x2][0xc0] ;  /* 0x008030000414762b */ /* 0x0010a40000000008 */
[----:B0-----:R-:W-:Y:S01]  /*49c0*/  IADD3 R9, R7, -0x100000, RZ ;  /* 0xfff0000007097810 */ /* 0x001fe20007ffe0ff */
[----:B------:R-:W-:-:S03]  /*49d0*/  IMAD.MOV.U32 R8, RZ, RZ, RZ ;  /* 0x000000ffff087224 */ /* 0x000fc600078e00ff */
[----:B--2---:R-:W0:-:S04]  /*49e0*/  DFMA R20, R4, R20, c[0x2][0xc8] ;  /* 0x008032000414762b */ /* 0x004e080000000014 */
[----:B------:R-:W2:-:S04]  /*49f0*/  DFMA R18, R8, R18, R10 ;  /* 0x000000120812722b */ /* 0x000e88000000000a */
[----:B0-----:R-:W0:-:S04]  /*4a00*/  DFMA R20, R4, R20, c[0x2][0xd0] ;  /* 0x008034000414762b */ /* 0x001e080000000014 */
[----:B--2---:R-:W2:-:S04]  /*4a10*/  DFMA R6, R6, -R18, 1 ;  /* 0x3ff000000606742b */ /* 0x004e880000000812 */
[----:B0-----:R-:W0:-:S04]  /*4a20*/  DFMA R20, R4, R20, c[0x2][0xd8] ;  /* 0x008036000414762b */ /* 0x001e080000000014 */
[----:B------:R-:W-:-:S04]  /*4a30*/  DFMA R10, R18, -R18, R4 ;  /* 0x80000012120a722b */ /* 0x000fc80000000004 */
[----:B--2---:R-:W2:-:S04]  /*4a40*/  DFMA R6, R8, R6, R8 ;  /* 0x000000060806722b */ /* 0x004e880000000008 */
        /* <DEDUP_REMOVED lines=18> */
.L_x_9634:
[----:B------:R-:W-:Y:S01]  /*4b70*/  DSETP.NEU.AND P0, PT, R20, 1, PT ;  /* 0x3ff000001400742a */ /* 0x000fe20003f0d000 */
[----:B------:R-:W-:Y:S03]  /*4b80*/  BSSY B4, `(.L_x_9637) ;  /* 0x00000f5000047945 */ /* 0x000fe60003800000 */
[----:B------:R-:W0:-:S14]  /*4b90*/  DSETP.LT.AND P1, PT, R18, 1.7347234759768070944e-18, PT ;  /* 0x3c4000001200742a */ /* 0x000e1c0003f21000 */
[----:B0-----:R-:W-:Y:S05]  /*4ba0*/  @!P0 BRA P1, `(.L_x_9638) ;  /* 0x00000b9000008947 */ /* 0x001fea0000800000 */
[----:B------:R-:W0:-:S06]  /*4bb0*/  DADD R2, R20, -1 ;  /* 0xbff0000014027429 */ /* 0x000e0c0000000000 */
[----:B0-----:R-:W0:-:S06]  /*4bc0*/  DMUL R2, |R2|, 2.2204460492503130808e-16 ;  /* 0x3cb0000002027828 */ /* 0x001e0c0000000200 */
        /* <DEDUP_REMOVED lines=12> */
[----:B------:R-:W2:Y:S02]  /*4c90*/  DMUL R8, R18, R18 ;  /* 0x0000001212087228 */ /* 0x000ea40000000000 */
[----:B0-----:R-:W0:Y:S08]  /*4ca0*/  MUFU.RCP64H R3, R23 ;  /* 0x0000001700037308 */ /* 0x001e300000001800 */
[----:B--2---:R-:W-:Y:S01]  /*4cb0*/  FSETP.GEU.AND P1, PT, |R9|, 6.5827683646048100446e-37, PT ;  /* 0x036000000900780b */ /* 0x004fe20003f2e200 */
        /* <DEDUP_REMOVED lines=17> */
.L_x_9644:
[----:B------:R-:W-:Y:S05]  /*4dd0*/  BSYNC B7 ;  /* 0x0000000000077941 */ /* 0x000fea0003800000 */
.L_x_9643:
[----:B------:R-:W-:Y:S02]  /*4de0*/  IMAD.MOV.U32 R42, RZ, RZ, R2 ;  /* 0x000000ffff2a7224 */ /* 0x000fe400078e0002 */
[----:B------:R-:W-:Y:S01]  /*4df0*/  IMAD.MOV.U32 R43, RZ, RZ, R3 ;  /* 0x000000ffff2b7224 */ /* 0x000fe200078e0003 */
[----:B------:R-:W-:Y:S05]  /*4e00*/  BRA `(.L_x_9642) ;  /* 0x0000001000007947 */ /* 0x000fea0003800000 */
.L_x_9641:
[----:B------:R0:W2:-:S06]  /*4e10*/  DADD R42, -R22, R30 ;  /* 0x00000000162a7229 */ /* 0x00008c000000011e */
.L_x_9642:
[----:B------:R-:W-:Y:S05]  /*4e20*/  BSYNC B5 ;  /* 0x0000000000057941 */ /* 0x000fea0003800000 */
.L_x_9640:
[----:B------:R-:W3:Y:S01]  /*4e30*/  DSETP.GEU.AND P0, PT, R28, RZ, PT ;  /* 0x000000ff1c00722a */ /* 0x000ee20003f0e000 */
[----:B------:R-:W-:-:S13]  /*4e40*/  BSSY B5, `(.L_x_9645) ;  /* 0x000001e000057945 */ /* 0x000fda0003800000 */
[----:B---3--:R-:W-:Y:S05]  /*4e50*/  @!P0 BRA `(.L_x_9646) ;  /* 0x000001b000008947 */ /* 0x008fea0003800000 */
[----:B------:R-:W3:-:S14]  /*4e60*/  DSETP.NEU.AND P0, PT, R28, RZ, PT ;  /* 0x000000ff1c00722a */ /* 0x000edc0003f0d000 */
[----:B---3--:R-:W-:Y:S05]  /*4e70*/  @!P0 BRA `(.L_x_9647) ;  /* 0x000001a000008947 */ /* 0x008fea0003800000 */
[----:B------:R-:W3:Y:S01]  /*4e80*/  DADD R8, R28, R40 ;  /* 0x000000001c087229 */ /* 0x000ee20000000028 */
[----:B------:R-:W-:Y:S01]  /*4e90*/  IMAD.MOV.U32 R2, RZ, RZ, 0x1 ;  /* 0x00000001ff027424 */ /* 0x000fe200078e00ff */
[----:B------:R-:W-:Y:S02]  /*4ea0*/  BSSY B7, `(.L_x_9648) ;  /* 0x0000013000077945 */ /* 0x000fe40003800000 */
[----:B------:R-:W4:Y:S02]  /*4eb0*/  DMUL R10, R18, R18 ;  /* 0x00000012120a7228 */ /* 0x000f240000000000 */
[----:B---3--:R-:W3:Y:S08]  /*4ec0*/  MUFU.RCP64H R3, R9 ;  /* 0x0000000900037308 */ /* 0x008ef00000001800 */
[----:B----4-:R-:W-:Y:S01]  /*4ed0*/  FSETP.GEU.AND P1, PT, |R11|, 6.5827683646048100446e-37, PT ;  /* 0x036000000b00780b */ /* 0x010fe20003f2e200 */
[----:B---3--:R-:W3:-:S06]  /*4ee0*/  DFMA R4, -R8, R2, 1 ;  /* 0x3ff000000804742b */ /* 0x008ecc0000000102 */
[----:B---3--:R-:W3:-:S06]  /*4ef0*/  DFMA R4, R4, R4, R4 ;  /* 0x000000040404722b */ /* 0x008ecc0000000004 */
[----:B---3--:R-:W3:-:S06]  /*4f00*/  DFMA R4, R2, R4, R2 ;  /* 0x000000040204722b */ /* 0x008ecc0000000002 */
[----:B---3--:R-:W3:-:S06]  /*4f10*/  DFMA R2, -R8, R4, 1 ;  /* 0x3ff000000802742b */ /* 0x008ecc0000000104 */
[----:B---3--:R-:W3:-:S06]  /*4f20*/  DFMA R2, R4, R2, R4 ;  /* 0x000000020402722b */ /* 0x008ecc0000000004 */
[----:B---3--:R-:W3:-:S06]  /*4f30*/  DMUL R4, R10, R2 ;  /* 0x000000020a047228 */ /* 0x008ecc0000000000 */
[----:B---3--:R-:W3:-:S06]  /*4f40*/  DFMA R6, -R8, R4, R10 ;  /* 0x000000040806722b */ /* 0x008ecc000000010a */
[----:B---3--:R-:W3:-:S10]  /*4f50*/  DFMA R2, R2, R6, R4 ;  /* 0x000000060202722b */ /* 0x008ed40000000004 */
[----:B---3--:R-:W-:-:S05]  /*4f60*/  FFMA R0, RZ, R9, R3 ;  /* 0x00000009ff007223 */ /* 0x008fca0000000003 */
[----:B------:R-:W-:-:S13]  /*4f70*/  FSETP.GT.AND P0, PT, |R0|, 1.469367938527859385e-39, PT ;  /* 0x001000000000780b */ /* 0x000fda0003f04200 */
[----:B------:R-:W-:Y:S05]  /*4f80*/  @P0 BRA P1, `(.L_x_9649) ;  /* 0x0000004000000947 */ /* 0x000fea0000800000 */
[----:B------:R-:W-:Y:S01]  /*4f90*/  IMAD.MOV.U32 R2, RZ, RZ, R10 ;  /* 0x000000ffff027224 */ /* 0x000fe200078e000a */
[----:B------:R-:W-:Y:S01]  /*4fa0*/  MOV R0, 0x4fd0 ;  /* 0x00004fd000007802 */ /* 0x000fe20000000f00 */
[----:B------:R-:W-:Y:S02]  /*4fb0*/  IMAD.MOV.U32 R3, RZ, RZ, R11 ;  /* 0x000000ffff037224 */ /* 0x000fe400078e000b */
[----:B012---:R-:W-:Y:S05]  /*4fc0*/  CALL.REL.NOINC `($__internal_12_$__cuda_sm20_div_rn_f64_full) ;  /* 0x0002875000007944 */ /* 0x007fea0003c00000 */
.L_x_9649:
[----:B------:R-:W-:Y:S05]  /*4fd0*/  BSYNC B7 ;  /* 0x0000000000077941 */ /* 0x000fea0003800000 */
.L_x_9648:
[----:B------:R-:W-:Y:S02]  /*4fe0*/  IMAD.MOV.U32 R18, RZ, RZ, R2 ;  /* 0x000000ffff127224 */ /* 0x000fe400078e0002 */
[----:B------:R-:W-:Y:S01]  /*4ff0*/  IMAD.MOV.U32 R19, RZ, RZ, R3 ;  /* 0x000000ffff137224 */ /* 0x000fe200078e0003 */
[----:B------:R-:W-:Y:S05]  /*5000*/  BRA `(.L_x_9647) ;  /* 0x0000001000007947 */ /* 0x000fea0003800000 */
.L_x_9646:
[----:B------:R3:W4:-:S06]  /*5010*/  DADD R18, -R28, R40 ;  /* 0x000000001c127229 */ /* 0x00070c0000000128 */
.L_x_9647:
[----:B------:R-:W-:Y:S05]  /*5020*/  BSYNC B5 ;  /* 0x0000000000057941 */ /* 0x000fea0003800000 */
.L_x_9645:
[----:B----4-:R-:W4:Y:S01]  /*5030*/  DMUL R2, R18, 0.5 ;  /* 0x3fe0000012027828 */ /* 0x010f220000000000 */
[----:B------:R-:W-:Y:S01]  /*5040*/  IMAD.MOV.U32 R4, RZ, RZ, 0x0 ;  /* 0x00000000ff047424 */ /* 0x000fe200078e00ff */
[----:B------:R-:W-:Y:S01]  /*5050*/  BSSY B5, `(.L_x_9650) ;  /* 0x000001a000057945 */ /* 0x000fe20003800000 */
[----:B------:R-:W-:Y:S01]  /*5060*/  IMAD.MOV.U32 R5, RZ, RZ, 0x3fd80000 ;  /* 0x3fd80000ff057424 */ /* 0x000fe200078e00ff */
[----:B------:R-:W-:-:S04]  /*5070*/  DADD R24, R20, R24 ;  /* 0x0000000014187229 */ /* 0x000fc80000000018 */
[----:B--2-4-:R-:W2:-:S06]  /*5080*/  DFMA R2, R42, 0.5, R2 ;  /* 0x3fe000002a02782b */ /* 0x014e8c0000000002 */
[----:B--2---:R-:W2:-:S06]  /*5090*/  DMUL R6, R2, R24 ;  /* 0x0000001802067228 */ /* 0x004e8c0000000000 */
[----:B--2---:R-:W2:Y:S04]  /*50a0*/  MUFU.RSQ64H R11, R7 ;  /* 0x00000007000b7308 */ /* 0x004ea80000001c00 */
[----:B------:R-:W-:-:S04]  /*50b0*/  IADD3 R10, R7, -0x3500000, RZ ;  /* 0xfcb00000070a7810 */ /* 0x000fc80007ffe0ff */
[----:B------:R-:W-:Y:S02]  /*50c0*/  ISETP.GE.U32.AND P0, PT, R10, 0x7ca00000, PT ;  /* 0x7ca000000a00780c */ /* 0x000fe40003f06070 */
[----:B--2---:R-:W2:-:S06]  /*50d0*/  DMUL R2, R10, R10 ;  /* 0x0000000a0a027228 */ /* 0x004e8c0000000000 */
[----:B--2---:R-:W2:-:S06]  /*50e0*/  DFMA R2, R6, -R2, 1 ;  /* 0x3ff000000602742b */ /* 0x004e8c0000000802 */
[----:B--2---:R-:W-:-:S04]  /*50f0*/  DFMA R4, R2, R4, 0.5 ;  /* 0x3fe000000204742b */ /* 0x004fc80000000004 */
[----:B------:R-:W2:-:S06]  /*5100*/  DMUL R2, R10, R2 ;  /* 0x000000020a027228 */ /* 0x000e8c0000000000 */
[----:B--2---:R-:W2:-:S06]  /*5110*/  DFMA R2, R4, R2, R10 ;  /* 0x000000020402722b */ /* 0x004e8c000000000a */
[----:B--2---:R-:W2:-:S04]  /*5120*/  DMUL R18, R6, R2 ;  /* 0x0000000206127228 */ /* 0x004e880000000000 */
[----:B------:R-:W-:Y:S01]  /*5130*/  IADD3 R9, R3, -0x100000, RZ ;  /* 0xfff0000003097810 */ /* 0x000fe20007ffe0ff */
[----:B------:R-:W-:Y:S01]  /*5140*/  IMAD.MOV.U32 R8, RZ, RZ, R2 ;  /* 0x000000ffff087224 */ /* 0x000fe200078e0002 */
[----:B--2---:R-:W2:-:S06]  /*5150*/  DFMA R4, R18, -R18, R6 ;  /* 0x800000121204722b */ /* 0x004e8c0000000006 */
[----:B--2---:R2:W4:Y:S01]  /*5160*/  DFMA R24, R4, R8, R18 ;  /* 0x000000080418722b */ /* 0x0045220000000012 */
[----:B------:R-:W-:Y:S05]  /*5170*/  @!P0 BRA `(.L_x_9651) ;  /* 0x0000007000008947 */ /* 0x000fea0003800000 */
[----:B------:R-:W-:Y:S01]  /*5180*/  IMAD.MOV.U32 R0, RZ, RZ, R2 ;  /* 0x000000ffff007224 */ /* 0x000fe200078e0002 */
[----:B--2---:R-:W-:Y:S01]  /*5190*/  MOV R8, 0x51d0 ;  /* 0x000051d000087802 */ /* 0x004fe20000000f00 */
[----:B------:R-:W-:Y:S02]  /*51a0*/  IMAD.MOV.U32 R2, RZ, RZ, R18 ;  /* 0x000000ffff027224 */ /* 0x000fe400078e0012 */
[----:B------:R-:W-:Y:S02]  /*51b0*/  IMAD.MOV.U32 R3, RZ, RZ, R19 ;  /* 0x000000ffff037224 */ /* 0x000fe400078e0013 */
[----:B01-34-:R-:W-:Y:S05]  /*51c0*/  CALL.REL.NOINC `($__internal_13_$__cuda_sm20_dsqrt_rn_f64_mediumpath_v1) ;  /* 0x00028ba000007944 */ /* 0x01bfea0003c00000 */
[----:B-1----:R-:W-:Y:S02]  /*51d0*/  IMAD.MOV.U32 R24, RZ, RZ, R2 ;  /* 0x000000ffff187224 */ /* 0x002fe400078e0002 */
[----:B------:R-:W-:Y:S02]  /*51e0*/  IMAD.MOV.U32 R25, RZ, RZ, R3 ;  /* 0x000000ffff197224 */ /* 0x000fe400078e0003 */
.L_x_9651:
[----:B------:R-:W-:Y:S05]  /*51f0*/  BSYNC B5 ;  /* 0x0000000000057941 */ /* 0x000fea0003800000 */
.L_x_9650:
[----:B------:R-:W-:Y:S05]  /*5200*/  BRA `(.L_x_9652) ;  /* 0x000008c000007947 */ /* 0x000fea0003800000 */
.L_x_9639:
[----:B------:R-:W0:-:S14]  /*5210*/  DSETP.GT.AND P0, PT, R20, 1, PT ;  /* 0x3ff000001400742a */ /* 0x000e1c0003f04000 */
[----:B0-----:R-:W-:Y:S05]  /*5220*/  @P0 BRA `(.L_x_9653) ;  /* 0x000001c000000947 */ /* 0x001fea0003800000 */
[----:B------:R-:W0:Y:S01]  /*5230*/  DADD R2, -R20, 1 ;  /* 0x3ff0000014027429 */ /* 0x000e220000000100 */
[----:B------:R-:W-:Y:S01]  /*5240*/  IMAD.MOV.U32 R4, RZ, RZ, 0x0 ;  /* 0x00000000ff047424 */ /* 0x000fe200078e00ff */
[----:B------:R-:W-:Y:S01]  /*5250*/  BSSY B5, `(.L_x_9654) ;  /* 0x0000018000057945 */ /* 0x000fe20003800000 */
[----:B------:R-:W-:-:S03]  /*5260*/  IMAD.MOV.U32 R5, RZ, RZ, 0x3fd80000 ;  /* 0x3fd80000ff057424 */ /* 0x000fc600078e00ff */
        /* <DEDUP_REMOVED lines=13> */
[----:B0-----:R0:W2:Y:S01]  /*5340*/  DFMA R24, R4, R8, R18 ;  /* 0x000000080418722b */ /* 0x0010a20000000012 */
[----:B------:R-:W-:Y:S05]  /*5350*/  @!P0 BRA `(.L_x_9655) ;  /* 0x0000007000008947 */ /* 0x000fea0003800000 */
[----:B------:R-:W-:Y:S01]  /*5360*/  IMAD.MOV.U32 R0, RZ, RZ, R2 ;  /* 0x000000ffff007224 */ /* 0x000fe200078e0002 */
[----:B0-----:R-:W-:Y:S01]  /*5370*/  MOV R8, 0x53b0 ;  /* 0x000053b000087802 */ /* 0x001fe20000000f00 */
[----:B------:R-:W-:Y:S02]  /*5380*/  IMAD.MOV.U32 R2, RZ, RZ, R18 ;  /* 0x000000ffff027224 */ /* 0x000fe400078e0012 */
[----:B------:R-:W-:Y:S02]  /*5390*/  IMAD.MOV.U32 R3, RZ, RZ, R19 ;  /* 0x000000ffff037224 */ /* 0x000fe400078e0013 */
[----:B-12---:R-:W-:Y:S05]  /*53a0*/  CALL.REL.NOINC `($__internal_13_$__cuda_sm20_dsqrt_rn_f64_mediumpath_v1) ;  /* 0x000289c000007944 */ /* 0x006fea0003c00000 */
[----:B-1----:R-:W-:Y:S02]  /*53b0*/  IMAD.MOV.U32 R24, RZ, RZ, R2 ;  /* 0x000000ffff187224 */ /* 0x002fe400078e0002 */
[----:B------:R-:W-:Y:S02]  /*53c0*/  IMAD.MOV.U32 R25, RZ, RZ, R3 ;  /* 0x000000ffff197224 */ /* 0x000fe400078e0003 */
.L_x_9655:
[----:B------:R-:W-:Y:S05]  /*53d0*/  BSYNC B5 ;  /* 0x0000000000057941 */ /* 0x000fea0003800000 */
.L_x_9654:
[----:B------:R-:W-:Y:S05]  /*53e0*/  BRA `(.L_x_9652) ;  /* 0x000006e000007947 */ /* 0x000fea0003800000 */
.L_x_9653:
[----:B------:R-:W0:Y:S01]  /*53f0*/  DMUL R6, R22, R28 ;  /* 0x0000001c16067228 */ /* 0x000e220000000000 */
[----:B------:R-:W-:Y:S01]  /*5400*/  IMAD.MOV.U32 R4, RZ, RZ, 0x0 ;  /* 0x00000000ff047424 */ /* 0x000fe200078e00ff */
[----:B------:R-:W-:Y:S01]  /*5410*/  BSSY B5, `(.L_x_9656) ;  /* 0x000001a000057945 */ /* 0x000fe20003800000 */
[----:B------:R-:W-:Y:S01]  /*5420*/  IMAD.MOV.U32 R5, RZ, RZ, 0x3fd80000 ;  /* 0x3fd80000ff057424 */ /* 0x000fe200078e00ff */
[----:B------:R-:W2:-:S02]  /*5430*/  DMUL R18, R18, 8.11296384146066816958e+31 ;  /* 0x4690000012127828 */ /* 0x000e840000000000 */
[----:B0-----:R-:W0:Y:S04]  /*5440*/  MUFU.RSQ64H R11, R7 ;  /* 0x00000007000b7308 */ /* 0x001e280000001c00 */
[----:B------:R-:W-:Y:S01]  /*5450*/  IADD3 R10, R7, -0x3500000, RZ ;  /* 0xfcb00000070a7810 */ /* 0x000fe20007ffe0ff */
[----:B--2---:R-:W-:-:S03]  /*5460*/  DMUL R18, R20, R18 ;  /* 0x0000001214127228 */ /* 0x004fc60000000000 */
        /* <DEDUP_REMOVED lines=13> */
[----:B--2---:R-:W-:Y:S01]  /*5540*/  MOV R8, 0x5590 ;  /* 0x0000559000087802 */ /* 0x004fe20000000f00 */
[----:B------:R-:W-:Y:S02]  /*5550*/  IMAD.MOV.U32 R2, RZ, RZ, R24 ;  /* 0x000000ffff027224 */ /* 0x000fe400078e0018 */
[----:B------:R-:W-:Y:S02]  /*5560*/  IMAD.MOV.U32 R3, RZ, RZ, R25 ;  /* 0x000000ffff037224 */ /* 0x000fe400078e0019 */
[----:B------:R-:W-:Y:S02]  /*5570*/  IMAD.MOV.U32 R9, RZ, RZ, R23 ;  /* 0x000000ffff097224 */ /* 0x000fe400078e0017 */
[----:B01----:R-:W-:Y:S05]  /*5580*/  CALL.REL.NOINC `($__internal_13_$__cuda_sm20_dsqrt_rn_f64_mediumpath_v1) ;  /* 0x000287e000007944 */ /* 0x003fea0003c00000 */
[----:B-1----:R-:W-:Y:S02]  /*5590*/  IMAD.MOV.U32 R8, RZ, RZ, R2 ;  /* 0x000000ffff087224 */ /* 0x002fe400078e0002 */
[----:B------:R-:W-:Y:S02]  /*55a0*/  IMAD.MOV.U32 R9, RZ, RZ, R3 ;  /* 0x000000ffff097224 */ /* 0x000fe400078e0003 */
.L_x_9657:
[----:B------:R-:W-:Y:S05]  /*55b0*/  BSYNC B5 ;  /* 0x0000000000057941 */ /* 0x000fea0003800000 */
.L_x_9656:
[----:B--2---:R-:W2:Y:S01]  /*55c0*/  MUFU.RCP64H R3, R9 ;  /* 0x0000000900037308 */ /* 0x004ea20000001800 */
[----:B------:R-:W-:Y:S01]  /*55d0*/  IMAD.MOV.U32 R2, RZ, RZ, 0x1 ;  /* 0x00000001ff027424 */ /* 0x000fe200078e00ff */
[----:B------:R-:W-:Y:S01]  /*55e0*/  FSETP.GEU.AND P1, PT, |R19|, 6.5827683646048100446e-37, PT ;  /* 0x036000001300780b */ /* 0x000fe20003f2e200 */
[----:B------:R-:W-:Y:S04]  /*55f0*/  BSSY B5, `(.L_x_9658) ;  /* 0x0000010000057945 */ /* 0x000fe80003800000 */
[----:B0-2---:R-:W0:-:S06]  /*5600*/  DFMA R4, R2, -R8, 1 ;  /* 0x3ff000000204742b */ /* 0x005e0c0000000808 */
        /* <DEDUP_REMOVED lines=13> */
[----:B-1----:R-:W-:Y:S05]  /*56e0*/  CALL.REL.NOINC `($__internal_12_$__cuda_sm20_div_rn_f64_full) ;  /* 0x0002803000007944 */ /* 0x002fea0003c00000 */
.L_x_9659:
[----:B------:R-:W-:Y:S05]  /*56f0*/  BSYNC B5 ;  /* 0x0000000000057941 */ /* 0x000fea0003800000 */
.L_x_9658:
[----:B------:R-:W0:Y:S01]  /*5700*/  DMUL R20, R20, 8.11296384146066816958e+31 ;  /* 0x4690000014147828 */ /* 0x000e220000000000 */
[----:B------:R-:W-:Y:S02]  /*5710*/  IMAD.MOV.U32 R24, RZ, RZ, R2 ;  /* 0x000000ffff187224 */ /* 0x000fe400078e0002 */
[----:B------:R-:W-:Y:S01]  /*5720*/  IMAD.MOV.U32 R25, RZ, RZ, R3 ;  /* 0x000000ffff197224 */ /* 0x000fe200078e0003 */
[----:B------:R-:W-:Y:S05]  /*5730*/  BRA `(.L_x_9652) ;  /* 0x0000039000007947 */ /* 0x000fea0003800000 */
.L_x_9638:
[----:B------:R-:W0:Y:S01]  /*5740*/  MUFU.RSQ64H R11, R19 ;  /* 0x00000013000b7308 */ /* 0x000e220000001c00 */
[----:B------:R-:W-:Y:S01]  /*5750*/  IADD3 R10, R19, -0x3500000, RZ ;  /* 0xfcb00000130a7810 */ /* 0x000fe20007ffe0ff */
[----:B------:R-:W-:Y:S01]  /*5760*/  IMAD.MOV.U32 R4, RZ, RZ, 0x0 ;  /* 0x00000000ff047424 */ /* 0x000fe200078e00ff */
[----:B------:R-:W-:Y:S01]  /*5770*/  BSSY B5, `(.L_x_9660) ;  /* 0x0000017000057945 */ /* 0x000fe20003800000 */
[----:B------:R-:W-:Y:S01]  /*5780*/  IMAD.MOV.U32 R5, RZ, RZ, 0x3fd80000 ;  /* 0x3fd80000ff057424 */ /* 0x000fe200078e00ff */
        /* <DEDUP_REMOVED lines=13> */
[----:B------:R-:W-:Y:S01]  /*5860*/  MOV R6, R18 ;  /* 0x0000001200067202 */ /* 0x000fe20000000f00 */
[----:B------:R-:W-:Y:S01]  /*5870*/  IMAD.MOV.U32 R7, RZ, RZ, R19 ;  /* 0x000000ffff077224 */ /* 0x000fe200078e0013 */
[----:B0-----:R-:W-:Y:S01]  /*5880*/  MOV R8, 0x58c0 ;  /* 0x000058c000087802 */ /* 0x001fe20000000f00 */
[----:B------:R-:W-:Y:S02]  /*5890*/  IMAD.MOV.U32 R2, RZ, RZ, R20 ;  /* 0x000000ffff027224 */ /* 0x000fe400078e0014 */
[----:B------:R-:W-:Y:S02]  /*58a0*/  IMAD.MOV.U32 R3, RZ, RZ, R21 ;  /* 0x000000ffff037224 */ /* 0x000fe400078e0015 */
[----:B-12---:R-:W-:Y:S05]  /*58b0*/  CALL.REL.NOINC `($__internal_13_$__cuda_sm20_dsqrt_rn_f64_mediumpath_v1) ;  /* 0x000284b000007944 */ /* 0x006fea0003c00000 */
[----:B-1----:R-:W-:Y:S02]  /*58c0*/  IMAD.MOV.U32 R22, RZ, RZ, R2 ;  /* 0x000000ffff167224 */ /* 0x002fe400078e0002 */
[----:B------:R-:W-:Y:S02]  /*58d0*/  IMAD.MOV.U32 R23, RZ, RZ, R3 ;  /* 0x000000ffff177224 */ /* 0x000fe400078e0003 */
.L_x_9661:
[----:B------:R-:W-:Y:S05]  /*58e0*/  BSYNC B5 ;  /* 0x0000000000057941 */ /* 0x000fea0003800000 */
.L_x_9660:
[----:B0-----:R-:W0:Y:S01]  /*58f0*/  DADD R6, R24, 1 ;  /* 0x3ff0000018067429 */ /* 0x001e220000000000 */
[----:B------:R-:W-:Y:S01]  /*5900*/  IMAD.MOV.U32 R4, RZ, RZ, 0x0 ;  /* 0x00000000ff047424 */ /* 0x000fe200078e00ff */
[----:B------:R-:W-:Y:S01]  /*5910*/  BSSY B5, `(.L_x_9662) ;  /* 0x000001a000057945 */ /* 0x000fe20003800000 */
[----:B------:R-:W-:-:S02]  /*5920*/  IMAD.MOV.U32 R5, RZ, RZ, 0x3fd80000 ;  /* 0x3fd80000ff057424 */ /* 0x000fc400078e00ff */
[----:B------:R-:W-:Y:S01]  /*5930*/  IMAD.MOV.U32 R20, RZ, RZ, 0x0 ;  /* 0x00000000ff147424 */ /* 0x000fe200078e00ff */
[----:B0-----:R-:W0:Y:S01]  /*5940*/  DMUL R6, R6, 0.5 ;  /* 0x3fe0000006067828 */ /* 0x001e220000000000 */
[----:B------:R-:W-:-:S05]  /*5950*/  IMAD.MOV.U32 R21, RZ, RZ, 0x3ff00000 ;  /* 0x3ff00000ff157424 */ /* 0x000fca00078e00ff */
        /* <DEDUP_REMOVED lines=12> */
[----:B0-----:R0:W3:Y:S01]  /*5a20*/  DFMA R24, R4, R8, R18 ;  /* 0x000000080418722b */ /* 0x0010e20000000012 */
[----:B------:R-:W-:Y:S05]  /*5a30*/  @!P0 BRA `(.L_x_9663) ;  /* 0x0000007000008947 */ /* 0x000fea0003800000 */
[----:B------:R-:W-:Y:S01]  /*5a40*/  IMAD.MOV.U32 R0, RZ, RZ, R2 ;  /* 0x000000ffff007224 */ /* 0x000fe200078e0002 */
[----:B0-----:R-:W-:Y:S01]  /*5a50*/  MOV R8, 0x5a90 ;  /* 0x00005a9000087802 */ /* 0x001fe20000000f00 */
[----:B------:R-:W-:Y:S02]  /*5a60*/  IMAD.MOV.U32 R2, RZ, RZ, R18 ;  /* 0x000000ffff027224 */ /* 0x000fe400078e0012 */
[----:B------:R-:W-:Y:S02]  /*5a70*/  IMAD.MOV.U32 R3, RZ, RZ, R19 ;  /* 0x000000ffff037224 */ /* 0x000fe400078e0013 */
[----:B-123--:R-:W-:Y:S05]  /*5a80*/  CALL.REL.NOINC `($__internal_13_$__cuda_sm20_dsqrt_rn_f64_mediumpath_v1) ;  /* 0x000282e000007944 */ /* 0x00efea0003c00000 */
[----:B-1----:R-:W-:Y:S02]  /*5a90*/  IMAD.MOV.U32 R24, RZ, RZ, R2 ;  /* 0x000000ffff187224 */ /* 0x002fe400078e0002 */
[----:B------:R-:W-:Y:S02]  /*5aa0*/  IMAD.MOV.U32 R25, RZ, RZ, R3 ;  /* 0x000000ffff197224 */ /* 0x000fe400078e0003 */
.L_x_9663:
[----:B------:R-:W-:Y:S05]  /*5ab0*/  BSYNC B5 ;  /* 0x0000000000057941 */ /* 0x000fea0003800000 */
.L_x_9662:
[----:B--23--:R2:W3:-:S06]  /*5ac0*/  DMUL R24, R24, R22 ;  /* 0x0000001618187228 */ /* 0x00c4cc0000000000 */
.L_x_9652:
[----:B0-----:R-:W-:Y:S05]  /*5ad0*/  BSYNC B4 ;  /* 0x0000000000047941 */ /* 0x001fea0003800000 */
.L_x_9637:
[----:B------:R-:W-:Y:S05]  /*5ae0*/  BRA `(.L_x_9664) ;  /* 0x0000002000007947 */ /* 0x000fea0003800000 */
.L_x_9631:
[----:B------:R-:W2:-:S04]  /*5af0*/  DMUL R24, R24, 9.00719925474099200000e+15 ;  /* 0x4340000018187828 */ /* 0x000e880000000000 */
[----:B------:R-:W3:-:S06]  /*5b00*/  DMUL R20, R20, 9.00719925474099200000e+15 ;  /* 0x4340000014147828 */ /* 0x000ecc0000000000 */
.L_x_9664:
[----:B--2---:R-:W-:Y:S05]  /*5b10*/  BSYNC B2 ;  /* 0x0000000000027941 */ /* 0x004fea0003800000 */
.L_x_9630:
[----:B0--3--:R-:W-:Y:S01]  /*5b20*/  DADD R6, -RZ, |R20| ;  /* 0x00000000ff067229 */ /* 0x009fe20000000514 */
[----:B------:R-:W-:Y:S01]  /*5b30*/  IMAD.MOV.U32 R2, RZ, RZ, 0x1 ;  /* 0x00000001ff027424 */ /* 0x000fe200078e00ff */
[----:B------:R-:W-:Y:S02]  /*5b40*/  BSSY B2, `(.L_x_9665) ;  /* 0x000001a000027945 */ /* 0x000fe40003800000 */
[----:B----4-:R-:W-:-:S04]  /*5b50*/  DADD R8, -RZ, |R24| ;  /* 0x00000000ff087229 */ /* 0x010fc80000000518 */
[----:B------:R-:W0:-:S06]  /*5b60*/  DSETP.GT.AND P4, PT, |R20|, |R24|, PT ;  /* 0x400000181400722a */ /* 0x000e0c0003f84200 */
[----:B0-----:R-:W-:Y:S02]  /*5b70*/  FSEL R19, R7, R9, P4 ;  /* 0x0000000907137208 */ /* 0x001fe40002000000 */
[----:B------:R-:W-:Y:S02]  /*5b80*/  FSEL R18, R6, R8, P4 ;  /* 0x0000000806127208 */ /* 0x000fe40002000000 */
[----:B------:R-:W0:Y:S01]  /*5b90*/  MUFU.RCP64H R3, R19 ;  /* 0x0000001300037308 */ /* 0x000e220000001800 */
[----:B------:R-:W-:Y:S02]  /*5ba0*/  FSEL R8, R8, R6, P4 ;  /* 0x0000000608087208 */ /* 0x000fe40002000000 */
[----:B------:R-:W-:-:S04]  /*5bb0*/  FSEL R9, R9, R7, P4 ;  /* 0x0000000709097208 */ /* 0x000fc80002000000 */
[----:B------:R-:W-:Y:S01]  /*5bc0*/  FSETP.GEU.AND P1, PT, |R9|, 6.5827683646048100446e-37, PT ;  /* 0x036000000900780b */ /* 0x000fe20003f2e200 */
        /* <DEDUP_REMOVED lines=17> */
.L_x_9666:
[----:B------:R-:W-:Y:S05]  /*5ce0*/  BSYNC B2 ;  /* 0x0000000000027941 */ /* 0x000fea0003800000 */
.L_x_9665:
[----:B------:R-:W0:Y:S01]  /*5cf0*/  DMUL R4, R2, R2 ;  /* 0x0000000202047228 */ /* 0x000e220000000000 */
[----:B------:R-:W-:Y:S01]  /*5d00*/  IMAD.MOV.U32 R6, RZ, RZ, 0x2a25ff7e ;  /* 0x2a25ff7eff067424 */ /* 0x000fe200078e00ff */
[----:B------:R-:W-:Y:S01]  /*5d10*/  ISETP.GE.AND P1, PT, R25, RZ, PT ;  /* 0x000000ff1900720c */ /* 0x000fe20003f26270 */
[----:B------:R-:W-:Y:S01]  /*5d20*/  IMAD.MOV.U32 R7, RZ, RZ, 0x3ef53e1d ;  /* 0x3ef53e1dff077424 */ /* 0x000fe200078e00ff */
[----:B------:R-:W-:Y:S01]  /*5d30*/  DSETP.NEU.AND P0, PT, R18, RZ, PT ;  /* 0x000000ff1200722a */ /* 0x000fe20003f0d000 */
[----:B------:R-:W-:Y:S04]  /*5d40*/  BSSY B0, `(.L_x_9667) ;  /* 0x0000028000007945 */ /* 0x000fe80003800000 */
[----:B0-----:R-:W0:-:S06]  /*5d50*/  DFMA R6, R4, -R6, c[0x2][0x110] ;  /* 0x008044000406762b */ /* 0x001e0c0000000806 */
        /* <DEDUP_REMOVED lines=18> */
[----:B0-----:R-:W0:-:S06]  /*5e80*/  DFMA R6, R6, R2, R2 ;  /* 0x000000020606722b */ /* 0x001e0c0000000002 */
[----:B0-----:R-:W0:-:S10]  /*5e90*/  DADD R2, -RZ, -R6 ;  /* 0x00000000ff027229 */ /* 0x001e140000000906 */
[----:B0-----:R-:W-:Y:S02]  /*5ea0*/  FSEL R4, R6, R2, !P1 ;  /* 0x0000000206047208 */ /* 0x001fe40004800000 */
[----:B------:R-:W-:Y:S01]  /*5eb0*/  FSEL R5, R7, R3, !P1 ;  /* 0x0000000307057208 */ /* 0x000fe20004800000 */
[----:B------:R-:W0:-:S05]  /*5ec0*/  DADD R2, -R6, c[0x2][0x1a0] ;  /* 0x0080680006027629 */ /* 0x000e0a0000000100 */
[----:B------:R-:W2:-:S05]  /*5ed0*/  DADD R4, R4, c[0x2][0x1a8] ;  /* 0x00806a0004047629 */ /* 0x000e8a0000000000 */
[----:B0-----:R-:W-:Y:S02]  /*5ee0*/  FSEL R9, R2, R6, !P1 ;  /* 0x0000000602097208 */ /* 0x001fe40004800000 */
[----:B------:R-:W-:-:S03]  /*5ef0*/  FSEL R3, R3, R7, !P1 ;  /* 0x0000000703037208 */ /* 0x000fc60004800000 */
[----:B--2---:R-:W-:Y:S02]  /*5f00*/  FSEL R2, R4, R9, P4 ;  /* 0x0000000904027208 */ /* 0x004fe40002000000 */
[----:B------:R-:W-:Y:S01]  /*5f10*/  FSEL R3, R5, R3, P4 ;  /* 0x0000000305037208 */ /* 0x000fe20002000000 */
[----:B------:R-:W-:Y:S05]  /*5f20*/  @!P0 BRA `(.L_x_9668) ;  /* 0x0000007000008947 */ /* 0x000fea0003800000 */
[----:B------:R-:W0:-:S14]  /*5f30*/  DSETP.NEU.AND P0, PT, |R24|, |R20|, PT ;  /* 0x400000141800722a */ /* 0x000e1c0003f0d200 */
[----:B0-----:R-:W-:Y:S05]  /*5f40*/  @P0 BRA `(.L_x_9669) ;  /* 0x0000007000000947 */ /* 0x001fea0003800000 */
[----:B------:R-:W-:Y:S02]  /*5f50*/  IMAD.MOV.U32 R2, RZ, RZ, 0x7f3321d2 ;  /* 0x7f3321d2ff027424 */ /* 0x000fe400078e00ff */
[----:B------:R-:W-:-:S03]  /*5f60*/  IMAD.MOV.U32 R0, RZ, RZ, 0x4002d97c ;  /* 0x4002d97cff007424 */ /* 0x000fc600078e00ff */
[----:B------:R-:W-:Y:S02]  /*5f70*/  FSEL R2, R2, 3.37028055040000000000e+12, !P1 ;  /* 0x54442d1802027808 */ /* 0x000fe40004800000 */
[----:B------:R-:W-:Y:S01]  /*5f80*/  FSEL R3, R0, 1.8213495016098022461, !P1 ;  /* 0x3fe921fb00037808 */ /* 0x000fe20004800000 */
[----:B------:R-:W-:Y:S05]  /*5f90*/  BRA `(.L_x_9669) ;  /* 0x0000002000007947 */ /* 0x000fea0003800000 */
.L_x_9668:
[----:B------:R-:W-:Y:S02]  /*5fa0*/  FSEL R2, RZ, 3.37028055040000000000e+12, P1 ;  /* 0x54442d18ff027808 */ /* 0x000fe40000800000 */
[----:B------:R-:W-:Y:S02]  /*5fb0*/  FSEL R3, RZ, 2.1426990032196044922, P1 ;  /* 0x400921fbff037808 */ /* 0x000fe40000800000 */
.L_x_9669:
[----:B------:R-:W-:Y:S05]  /*5fc0*/  BSYNC B0 ;  /* 0x0000000000007941 */ /* 0x000fea0003800000 */
.L_x_9667:
[----:B------:R0:W2:Y:S02]  /*5fd0*/  DADD R24, |R24|, |R20| ;  /* 0x0000000018187229 */ /* 0x0000a40000000614 */
[----:B0-----:R-:W-:-:S04]  /*5fe0*/  LOP3.LUT R21, R3, 0x80000000, R21, 0xb8, !PT ;  /* 0x8000000003157812 */ /* 0x001fc800078eb815 */
[----:B--2---:R-:W0:-:S06]  /*5ff0*/  DSETP.GTU.AND P0, PT, |R24|, +INF , PT ;  /* 0x7ff000001800742a */ /* 0x004e0c0003f0c200 */
[----:B0-----:R-:W-:Y:S02]  /*6000*/  FSEL R2, R24, R2, P0 ;  /* 0x0000000218027208 */ /* 0x001fe40000000000 */
[----:B------:R-:W-:Y:S02]  /*6010*/  FSEL R3, R25, R21, P0 ;  /* 0x0000001519037208 */ /* 0x000fe40000000000 */
.L_x_9636:
[----:B------:R-:W-:Y:S05]  /*6020*/  BSYNC B3 ;  /* 0x0000000000037941 */ /* 0x000fea0003800000 */
.L_x_9629:
[----:B--2---:R-:W-:Y:S01]  /*6030*/  LOP3.LUT R13, R3, 0x80000000, R13, 0xb8, !PT ;  /* 0x80000000030d7812 */ /* 0x004fe200078eb80d */
[----:B------:R-:W-:Y:S01]  /*6040*/  IMAD.MOV.U32 R12, RZ, RZ, R2 ;  /* 0x000000ffff0c7224 */ /* 0x000fe200078e0002 */
[----:B-1----:R-:W-:Y:S01]  /*6050*/  LOP3.LUT R15, R27, 0x80000000, R15, 0xb8, !PT ;  /* 0x800000001b0f7812 */ /* 0x002fe200078eb80f */
[----:B------:R-:W-:Y:S01]  /*6060*/  IMAD.MOV.U32 R14, RZ, RZ, R26 ;  /* 0x000000ffff0e7224 */ /* 0x000fe200078e001a */
[----:B------:R-:W-:Y:S05]  /*6070*/  BRA `(.L_x_9594) ;  /* 0x0000462000007947 */ /* 0x000fea0003800000 */
.L_x_9593:
[----:B------:R-:W-:Y:S01]  /*6080*/  ISETP.GT.AND P0, PT, R15, -0x1, PT ;  /* 0xffffffff0f00780c */ /* 0x000fe20003f04270 */
[----:B------:R-:W-:-:S12]  /*6090*/  BSSY B2, `(.L_x_9670) ;  /* 0x0000449000027945 */ /* 0x000fd80003800000 */
[----:B------:R-:W-:Y:S05]  /*60a0*/  @P0 BRA `(.L_x_9671) ;  /* 0x000023a000000947 */ /* 0x000fea0003800000 */
[----:B------:R-:W0:-:S06]  /*60b0*/  DSETP.GEU.AND P4, PT, |R14|, |R12|, PT ;  /* 0x4000000c0e00722a */ /* 0x000e0c0003f8e200 */
[----:B0-----:R-:W-:Y:S02]  /*60c0*/  FSEL R18, R20, R2, !P4 ;  /* 0x0000000214127208 */ /* 0x001fe40006000000 */
[----:B------:R-:W-:-:S06]  /*60d0*/  FSEL R19, R21, R3, !P4 ;  /* 0x0000000315137208 */ /* 0x000fcc0006000000 */
[----:B------:R-:W0:-:S14]  /*60e0*/  DSETP.GT.AND P0, PT, R18, c[0x2][0x1b0], PT ;  /* 0x00806c001200762a */ /* 0x000e1c0003f04000 */
[----:B0-----:R-:W-:Y:S05]  /*60f0*/  @P0 BRA `(.L_x_9672) ;  /* 0x0000147000000947 */ /* 0x001fea0003800000 */
[----:B------:R-:W-:Y:S02]  /*6100*/  FSEL R4, R2, R20, !P4 ;  /* 0x0000001402047208 */ /* 0x000fe40006000000 */
[----:B------:R-:W-:-:S06]  /*6110*/  FSEL R5, R3, R21, !P4 ;  /* 0x0000001503057208 */ /* 0x000fcc0006000000 */
[----:B------:R-:W0:-:S06]  /*6120*/  DSETP.GEU.AND P0, PT, R4, 1.4916681462400413487e-154, PT ;  /* 0x200000000400742a */ /* 0x000e0c0003f0e000 */
[----:B0-----:R-:W0:-:S14]  /*6130*/  DSETP.GT.OR P0, PT, R18, 5.9666725849601653946e-154, !P0 ;  /* 0x202000001200742a */ /* 0x001e1c0004704400 */
[----:B0-----:R-:W-:Y:S05]  /*6140*/  @P0 BRA `(.L_x_9673) ;  /* 0x000008e000000947 */ /* 0x001fea0003800000 */
[----:B------:R-:W0:Y:S01]  /*6150*/  DMUL R2, R4, R4 ;  /* 0x0000000404027228 */ /* 0x000e220000000000 */
[----:B------:R-:W1:Y:S01]  /*6160*/  MUFU.RCP64H R11, R19 ;  /* 0x00000013000b7308 */ /* 0x000e620000001800 */
[----:B------:R-:W-:Y:S01]  /*6170*/  IMAD.MOV.U32 R10, RZ, RZ, 0x1 ;  /* 0x00000001ff0a7424 */ /* 0x000fe200078e00ff */
[----:B------:R-:W-:Y:S01]  /*6180*/  BSSY B0, `(.L_x_9674) ;  /* 0x0000049000007945 */ /* 0x000fe20003800000 */
[----:B------:R-:W-:Y:S01]  /*6190*/  DADD R30, -RZ, -R14 ;  /* 0x00000000ff1e7229 */ /* 0x000fe2000000090e */
[----:B------:R-:W-:Y:S01]  /*61a0*/  IMAD.MOV.U32 R27, RZ, RZ, -0x3ff ;  /* 0xfffffc01ff1b7424 */ /* 0x000fe200078e00ff */
[----:B------:R-:W-:Y:S02]  /*61b0*/  FSETP.GEU.AND P3, PT, |R5|, 6.5827683646048100446e-37, PT ;  /* 0x036000000500780b */ /* 0x000fe40003f6e200 */
[----:B0-----:R-:W0:-:S04]  /*61c0*/  DFMA R6, R18, R18, R2 ;  /* 0x000000121206722b */ /* 0x001e080000000002 */
[----:B-1----:R-:W1:-:S06]  /*61d0*/  DFMA R2, -R18, R10, 1 ;  /* 0x3ff000001202742b */ /* 0x002e4c000000010a */
[----:B0-----:R-:W-:Y:S01]  /*61e0*/  ISETP.GT.AND P0, PT, R7, 0xfffff, PT ;  /* 0x000fffff0700780c */ /* 0x001fe20003f04270 */
[----:B------:R-:W-:Y:S02]  /*61f0*/  IMAD.MOV.U32 R8, RZ, RZ, R6 ;  /* 0x000000ffff087224 */ /* 0x000fe400078e0006 */
[--C-:B------:R-:W-:Y:S01]  /*6200*/  IMAD.MOV.U32 R9, RZ, RZ, R7.reuse ;  /* 0x000000ffff097224 */ /* 0x100fe200078e0007 */
[----:B-1----:R-:W0:Y:S01]  /*6210*/  DFMA R2, R2, R2, R2 ;  /* 0x000000020202722b */ /* 0x002e220000000002 */
[----:B------:R-:W-:-:S05]  /*6220*/  IMAD.MOV.U32 R0, RZ, RZ, R7 ;  /* 0x000000ffff007224 */ /* 0x000fca00078e0007 */
[----:B0-----:R-:W0:-:S03]  /*6230*/  DFMA R2, R10, R2, R10 ;  /* 0x000000020a02722b */ /* 0x001e06000000000a */
[----:B------:R-:W-:Y:S01]  /*6240*/  @!P0 IMAD.MOV.U32 R27, RZ, RZ, -0x435 ;  /* 0xfffffbcbff1b8424 */ /* 0x000fe200078e00ff */
[----:B------:R-:W1:-:S04]  /*6250*/  @!P0 DMUL R8, R8, 1.80143985094819840000e+16 ;  /* 0x4350000008088828 */ /* 0x000e480000000000 */
[----:B0-----:R-:W0:-:S06]  /*6260*/  DFMA R10, -R18, R2, 1 ;  /* 0x3ff00000120a742b */ /* 0x001e0c0000000102 */
[----:B-1----:R-:W-:Y:S01]  /*6270*/  @!P0 IMAD.MOV.U32 R0, RZ, RZ, R9 ;  /* 0x000000ffff008224 */ /* 0x002fe200078e0009 */
[----:B0-----:R-:W0:Y:S01]  /*6280*/  DFMA R2, R2, R10, R2 ;  /* 0x0000000a0202722b */ /* 0x001e220000000002 */
[----:B------:R-:W-:-:S03]  /*6290*/  @!P0 IMAD.MOV.U32 R6, RZ, RZ, R8 ;  /* 0x000000ffff068224 */ /* 0x000fc600078e0008 */
[----:B------:R-:W-:Y:S02]  /*62a0*/  IADD3 R7, R0, -0x1, RZ ;  /* 0xffffffff00077810 */ /* 0x000fe40007ffe0ff */
[----:B0-----:R-:W0:Y:S02]  /*62b0*/  DMUL R10, R4, R2 ;  /* 0x00000002040a7228 */ /* 0x001e240000000000 */
[----:B------:R-:W-:-:S04]  /*62c0*/  ISETP.GE.U32.AND P1, PT, R7, 0x7fefffff, PT ;  /* 0x7fefffff0700780c */ /* 0x000fc80003f26070 */
[----:B0-----:R-:W0:-:S06]  /*62d0*/  DFMA R20, -R18, R10, R4 ;  /* 0x0000000a1214722b */ /* 0x001e0c0000000104 */
[----:B0-----:R-:W0:-:S03]  /*62e0*/  DFMA R2, R2, R20, R10 ;  /* 0x000000140202722b */ /* 0x001e06000000000a */
[----:B------:R-:W-:Y:S01]  /*62f0*/  @P1 IMAD.MOV.U32 R22, RZ, RZ, 0x0 ;  /* 0x00000000ff161424 */ /* 0x000fe200078e00ff */
[----:B------:R-:W-:Y:S01]  /*6300*/  @P1 FSETP.NEU.FTZ.AND P2, PT, R9, RZ, PT ;  /* 0x000000ff0900120b */ /* 0x000fe20003f5d000 */
[----:B------:R-:W-:-:S05]  /*6310*/  @P1 IMAD.MOV.U32 R23, RZ, RZ, 0x7ff00000 ;  /* 0x7ff00000ff171424 */ /* 0x000fca00078e00ff */
[----:B0-----:R-:W-:Y:S01]  /*6320*/  FFMA R7, RZ, R19, R3 ;  /* 0x00000013ff077223 */ /* 0x001fe20000000003 */
[----:B------:R-:W0:-:S10]  /*6330*/  @P1 DFMA R10, R8, R22, +INF ;  /* 0x7ff00000080a142b */ /* 0x000e140000000016 */
[----:B0-----:R-:W-:Y:S02]  /*6340*/  @P1 FSEL R20, R10, RZ, P2 ;  /* 0x000000ff0a141208 */ /* 0x001fe40001000000 */
[----:B------:R-:W-:Y:S02]  /*6350*/  @P1 FSEL R21, R11, -QNAN , P2 ;  /* 0xfff000000b151808 */ /* 0x000fe40001000000 */
[----:B------:R-:W-:Y:S01]  /*6360*/  FSETP.GT.AND P2, PT, |R7|, 1.469367938527859385e-39, PT ;  /* 0x001000000700780b */ /* 0x000fe20003f44200 */
[----:B------:R-:W-:Y:S07]  /*6370*/  @P1 BRA `(.L_x_9675) ;  /* 0x0000029000001947 */ /* 0x000fee0003800000 */
        /* <DEDUP_REMOVED lines=40> */
[----:B0-----:R0:W1:-:S06]  /*6600*/  DADD R20, R28, R6 ;  /* 0x000000001c147229 */ /* 0x00104c0000000006 */
.L_x_9675:
[----:B------:R-:W-:Y:S05]  /*6610*/  BSYNC B0 ;  /* 0x0000000000007941 */ /* 0x000fea0003800000 */
.L_x_9674:
[----:B------:R-:W-:Y:S01]  /*6620*/  BSSY B3, `(.L_x_9676) ;  /* 0x0000009000037945 */ /* 0x000fe20003800000 */
[----:B------:R-:W-:Y:S01]  /*6630*/  IMAD.MOV.U32 R23, RZ, RZ, R31 ;  /* 0x000000ffff177224 */ /* 0x000fe200078e001f */
[----:B------:R-:W-:Y:S05]  /*6640*/  @P2 BRA P3, `(.L_x_9677) ;  /* 0x0000006000002947 */ /* 0x000fea0001800000 */
[----:B------:R-:W-:Y:S01]  /*6650*/  IMAD.MOV.U32 R2, RZ, RZ, R4 ;  /* 0x000000ffff027224 */ /* 0x000fe200078e0004 */
[----:B------:R-:W-:Y:S01]  /*6660*/  MOV R0, 0x66b0 ;  /* 0x000066b000007802 */ /* 0x000fe20000000f00 */
[----:B------:R-:W-:Y:S02]  /*6670*/  IMAD.MOV.U32 R3, RZ, RZ, R5 ;  /* 0x000000ffff037224 */ /* 0x000fe400078e0005 */
[----:B------:R-:W-:Y:S02]  /*6680*/  IMAD.MOV.U32 R8, RZ, RZ, R18 ;  /* 0x000000ffff087224 */ /* 0x000fe400078e0012 */
[----:B------:R-:W-:Y:S02]  /*6690*/  IMAD.MOV.U32 R9, RZ, RZ, R19 ;  /* 0x000000ffff097224 */ /* 0x000fe400078e0013 */
[----:B01----:R-:W-:Y:S05]  /*66a0*/  CALL.REL.NOINC `($__internal_12_$__cuda_sm20_div_rn_f64_full) ;  /* 0x0002707000007944 */ /* 0x003fea0003c00000 */
.L_x_9677:
[----:B------:R-:W-:Y:S05]  /*66b0*/  BSYNC B3 ;  /* 0x0000000000037941 */ /* 0x000fea0003800000 */
.L_x_9676:
[----:B------:R-:W2:Y:S01]  /*66c0*/  DSETP.NEU.AND P0, PT, R18, RZ, PT ;  /* 0x000000ff1200722a */ /* 0x000ea20003f0d000 */
[----:B------:R-:W-:-:S13]  /*66d0*/  BSSY B0, `(.L_x_9678) ;  /* 0x000002d000007945 */ /* 0x000fda0003800000 */
[----:B--2---:R-:W-:Y:S05]  /*66e0*/  @!P0 BRA `(.L_x_9679) ;  /* 0x0000028000008947 */ /* 0x004fea0003800000 */
[----:B------:R-:W2:Y:S01]  /*66f0*/  DMUL R4, R2, R2 ;  /* 0x0000000202047228 */ /* 0x000ea20000000000 */
[----:B0-----:R-:W-:Y:S01]  /*6700*/  IMAD.MOV.U32 R6, RZ, RZ, 0x2a25ff7e ;  /* 0x2a25ff7eff067424 */ /* 0x001fe200078e00ff */
[----:B------:R-:W-:Y:S01]  /*6710*/  ISETP.GE.AND P1, PT, R23, RZ, PT ;  /* 0x000000ff1700720c */ /* 0x000fe20003f26270 */
[----:B------:R-:W-:Y:S01]  /*6720*/  IMAD.MOV.U32 R7, RZ, RZ, 0x3ef53e1d ;  /* 0x3ef53e1dff077424 */ /* 0x000fe200078e00ff */
[----:B------:R-:W-:-:S05]  /*6730*/  DSETP.NEU.AND P0, PT, |R14|, |R12|, PT ;  /* 0x4000000c0e00722a */ /* 0x000fca0003f0d200 */
[----:B--2---:R-:W0:-:S06]  /*6740*/  DFMA R6, R4, -R6, c[0x2][0x110] ;  /* 0x008044000406762b */ /* 0x004e0c0000000806 */
        /* <DEDUP_REMOVED lines=19> */
[----:B0-----:R-:W0:-:S04]  /*6880*/  DADD R2, -RZ, -R6 ;  /* 0x00000000ff027229 */ /* 0x001e080000000906 */
[----:B------:R-:W2:-:S06]  /*6890*/  DADD R4, -R6, c[0x2][0x1a0] ;  /* 0x0080680006047629 */ /* 0x000e8c0000000100 */
[----:B0-----:R-:W-:Y:S02]  /*68a0*/  FSEL R2, R6, R2, !P1 ;  /* 0x0000000206027208 */ /* 0x001fe40004800000 */
[----:B------:R-:W-:Y:S02]  /*68b0*/  FSEL R3, R7, R3, !P1 ;  /* 0x0000000307037208 */ /* 0x000fe40004800000 */
[----:B--2---:R-:W-:Y:S02]  /*68c0*/  FSEL R9, R4, R6, !P1 ;  /* 0x0000000604097208 */ /* 0x004fe40004800000 */
[----:B------:R-:W-:Y:S02]  /*68d0*/  FSEL R5, R5, R7, !P1 ;  /* 0x0000000705057208 */ /* 0x000fe40004800000 */
[----:B------:R-:W0:-:S10]  /*68e0*/  DADD R2, R2, c[0x2][0x1a8] ;  /* 0x00806a0002027629 */ /* 0x000e140000000000 */
[----:B0-----:R-:W-:Y:S02]  /*68f0*/  FSEL R4, R2, R9, !P4 ;  /* 0x0000000902047208 */ /* 0x001fe40006000000 */
[----:B------:R-:W-:Y:S01]  /*6900*/  FSEL R5, R3, R5, !P4 ;  /* 0x0000000503057208 */ /* 0x000fe20006000000 */
[----:B------:R-:W-:Y:S05]  /*6910*/  @P0 BRA `(.L_x_9680) ;  /* 0x0000008000000947 */ /* 0x000fea0003800000 */
[----:B------:R-:W-:Y:S02]  /*6920*/  IMAD.MOV.U32 R4, RZ, RZ, 0x7f3321d2 ;  /* 0x7f3321d2ff047424 */ /* 0x000fe400078e00ff */
[----:B------:R-:W-:-:S03]  /*6930*/  IMAD.MOV.U32 R0, RZ, RZ, 0x4002d97c ;  /* 0x4002d97cff007424 */ /* 0x000fc600078e00ff */
[----:B------:R-:W-:Y:S02]  /*6940*/  FSEL R4, R4, 3.37028055040000000000e+12, !P1 ;  /* 0x54442d1804047808 */ /* 0x000fe40004800000 */
[----:B------:R-:W-:Y:S01]  /*6950*/  FSEL R5, R0, 1.8213495016098022461, !P1 ;  /* 0x3fe921fb00057808 */ /* 0x000fe20004800000 */
[----:B------:R-:W-:Y:S05]  /*6960*/  BRA `(.L_x_9680) ;  /* 0x0000003000007947 */ /* 0x000fea0003800000 */
.L_x_9679:
[----:B------:R-:W-:-:S04]  /*6970*/  ISETP.GE.AND P0, PT, R23, RZ, PT ;  /* 0x000000ff1700720c */ /* 0x000fc80003f06270 */
[----:B------:R-:W-:Y:S02]  /*6980*/  FSEL R4, RZ, 3.37028055040000000000e+12, P0 ;  /* 0x54442d18ff047808 */ /* 0x000fe40000000000 */
[----:B------:R-:W-:Y:S02]  /*6990*/  FSEL R5, RZ, 2.1426990032196044922, P0 ;  /* 0x400921fbff057808 */ /* 0x000fe40000000000 */
.L_x_9680:
[----:B------:R-:W-:Y:S05]  /*69a0*/  BSYNC B0 ;  /* 0x0000000000007941 */ /* 0x000fea0003800000 */
.L_x_9678:
[----:B0-----:R-:W0:-:S04]  /*69b0*/  DADD R6, -RZ, -R12 ;  /* 0x00000000ff067229 */ /* 0x001e08000000090c */
[----:B------:R-:W2:-:S04]  /*69c0*/  DADD R2, |R12|, |R14| ;  /* 0x000000000c027229 */ /* 0x000e88000000060e */
[----:B-1----:R-:W-:Y:S02]  /*69d0*/  DMUL R20, R20, 0.5 ;  /* 0x3fe0000014147828 */ /* 0x002fe40000000000 */
[----:B0-----:R-:W-:Y:S02]  /*69e0*/  LOP3.LUT R7, R5, 0x80000000, R7, 0xb8, !PT ;  /* 0x8000000005077812 */ /* 0x001fe400078eb807 */
[----:B--2---:R-:W0:-:S06]  /*69f0*/  DSETP.GTU.AND P0, PT, |R2|, +INF , PT ;  /* 0x7ff000000200742a */ /* 0x004e0c0003f0c200 */
[----:B0-----:R-:W-:Y:S02]  /*6a00*/  FSEL R4, R2, R4, P0 ;  /* 0x0000000402047208 */ /* 0x001fe40000000000 */
[----:B------:R-:W-:Y:S01]  /*6a10*/  FSEL R5, R3, R7, P0 ;  /* 0x0000000703057208 */ /* 0x000fe20000000000 */
[----:B------:R-:W-:Y:S05]  /*6a20*/  BRA `(.L_x_9681) ;  /* 0x00003af000007947 */ /* 0x000fea0003800000 */
.L_x_9673:
[CC--:B------:R-:W-:Y:S01]  /*6a30*/  ISETP.GT.U32.AND P1, PT, R20.reuse, R2.reuse, PT ;  /* 0x000000021400720c */ /* 0x0c0fe20003f24070 */
[----:B------:R-:W-:Y:S01]  /*6a40*/  IMAD.MOV.U32 R4, RZ, RZ, RZ ;  /* 0x000000ffff047224 */ /* 0x000fe200078e00ff */
[CC--:B------:R-:W-:Y:S01]  /*6a50*/  ISETP.LT.U32.AND P0, PT, R20.reuse, R2.reuse, PT ;  /* 0x000000021400720c */ /* 0x0c0fe20003f01070 */
[----:B------:R-:W-:Y:S01]  /*6a60*/  IMAD.MOV.U32 R8, RZ, RZ, c[0x2][0xc] ;  /* 0x00800300ff087624 */ /* 0x000fe200078e00ff */
[CC--:B------:R-:W-:Y:S01]  /*6a70*/  ISETP.GT.U32.AND.EX P1, PT, R21.reuse, R3.reuse, PT, P1 ;  /* 0x000000031500720c */ /* 0x0c0fe20003f24110 */
[----:B------:R-:W-:Y:S01]  /*6a80*/  IMAD.MOV.U32 R22, RZ, RZ, 0x0 ;  /* 0x00000000ff167424 */ /* 0x000fe200078e00ff */
[CC--:B------:R-:W-:Y:S01]  /*6a90*/  ISETP.LT.U32.AND.EX P0, PT, R21.reuse, R3.reuse, PT, P0 ;  /* 0x000000031500720c */ /* 0x0c0fe20003f01100 */
[----:B------:R-:W-:Y:S01]  /*6aa0*/  IMAD.MOV.U32 R23, RZ, RZ, 0x3fd80000 ;  /* 0x3fd80000ff177424 */ /* 0x000fe200078e00ff */
[----:B------:R-:W-:Y:S01]  /*6ab0*/  SEL R27, R21, R3, P1 ;  /* 0x00000003151b7207 */ /* 0x000fe20000800000 */
[----:B------:R-:W-:Y:S01]  /*6ac0*/  BSSY B0, `(.L_x_9682) ;  /* 0x0000069000007945 */ /* 0x000fe20003800000 */
[----:B------:R-:W-:Y:S01]  /*6ad0*/  SEL R24, R20, R2, P0 ;  /* 0x0000000214187207 */ /* 0x000fe20000000000 */
[----:B------:R-:W-:Y:S01]  /*6ae0*/  DADD R30, -RZ, -R14 ;  /* 0x00000000ff1e7229 */ /* 0x000fe2000000090e */
[----:B------:R-:W-:-:S02]  /*6af0*/  LOP3.LUT R0, R27, 0xffc00000, RZ, 0xc0, !PT ;  /* 0xffc000001b007812 */ /* 0x000fc400078ec0ff */
[----:B------:R-:W-:Y:S02]  /*6b00*/  SEL R25, R21, R3, P0 ;  /* 0x0000000315197207 */ /* 0x000fe40000000000 */
[----:B------:R-:W-:Y:S02]  /*6b10*/  IADD3 R5, -R0, 0x7fd00000, RZ ;  /* 0x7fd0000000057810 */ /* 0x000fe40007ffe1ff */
[----:B------:R-:W-:Y:S02]  /*6b20*/  SEL R26, R20, R2, P1 ;  /* 0x00000002141a7207 */ /* 0x000fe40000800000 */
[----:B------:R-:W-:Y:S02]  /*6b30*/  ISETP.GE.U32.AND P2, PT, R25, 0x7ff00000, PT ;  /* 0x7ff000001900780c */ /* 0x000fe40003f46070 */
[C---:B------:R-:W0:Y:S01]  /*6b40*/  DMUL R6, R4.reuse, R24 ;  /* 0x0000001804067228 */ /* 0x040e220000000000 */
[----:B------:R-:W-:Y:S02]  /*6b50*/  FSEL R28, R2, R20, !P4 ;  /* 0x00000014021c7208 */ /* 0x000fe40006000000 */
[----:B------:R-:W-:Y:S01]  /*6b60*/  FSEL R29, R3, R21, !P4 ;  /* 0x00000015031d7208 */ /* 0x000fe20006000000 */
[----:B------:R-:W-:-:S04]  /*6b70*/  DMUL R4, R4, R26 ;  /* 0x0000001a04047228 */ /* 0x000fc80000000000 */
[----:B0-----:R-:W0:-:S06]  /*6b80*/  DMUL R6, R6, R6 ;  /* 0x0000000606067228 */ /* 0x001e0c0000000000 */
[----:B0-----:R-:W0:-:S06]  /*6b90*/  DFMA R6, R4, R4, R6 ;  /* 0x000000040406722b */ /* 0x001e0c0000000006 */
[----:B0-----:R-:W0:-:S04]  /*6ba0*/  DSETP.MIN.AND P0, P1, R6, c[0x2][0x8], PT ;  /* 0x008002000600762a */ /* 0x001e080003900000 */
[----:B------:R-:W-:-:S05]  /*6bb0*/  IMAD.MOV.U32 R4, RZ, RZ, R7 ;  /* 0x000000ffff047224 */ /* 0x000fca00078e0007 */
[----:B0-----:R-:W-:Y:S01]  /*6bc0*/  FSEL R5, R4, c[0x2][0xc], P0 ;  /* 0x0080030004057a08 */ /* 0x001fe20000000000 */
[----:B------:R-:W-:-:S04]  /*6bd0*/  IMAD.MOV.U32 R4, RZ, RZ, R6 ;  /* 0x000000ffff047224 */ /* 0x000fc800078e0006 */
[----:B------:R-:W-:Y:S01]  /*6be0*/  @P1 LOP3.LUT R5, R8, 0x80000, RZ, 0xfc, !PT ;  /* 0x0008000008051812 */ /* 0x000fe200078efcff */
[----:B------:R-:W-:Y:S01]  /*6bf0*/  IMAD.MOV.U32 R8, RZ, RZ, RZ ;  /* 0x000000ffff087224 */ /* 0x000fe200078e00ff */
[----:B------:R-:W-:Y:S01]  /*6c00*/  SEL R4, R4, c[0x2][0x8], P0 ;  /* 0x0080020004047a07 */ /* 0x000fe20000000000 */
[----:B------:R-:W-:Y:S01]  /*6c10*/  DSETP.NEU.AND P1, PT, R24, RZ, PT ;  /* 0x000000ff1800722a */ /* 0x000fe20003f2d000 */
[----:B------:R-:W0:Y:S03]  /*6c20*/  MUFU.RSQ64H R9, R5 ;  /* 0x0000000500097308 */ /* 0x000e260000001c00 */
[----:B0-----:R-:W0:-:S06]  /*6c30*/  DMUL R10, R8, R8 ;  /* 0x00000008080a7228 */ /* 0x001e0c0000000000 */
[----:B0-----:R-:W0:-:S06]  /*6c40*/  DFMA R10, R4, -R10, 1 ;  /* 0x3ff00000040a742b */ /* 0x001e0c000000080a */
[----:B0-----:R-:W-:-:S04]  /*6c50*/  DFMA R22, R10, R22, 0.5 ;  /* 0x3fe000000a16742b */ /* 0x001fc80000000016 */
[----:B------:R-:W0:-:S06]  /*6c60*/  DMUL R10, R8, R10 ;  /* 0x0000000a080a7228 */ /* 0x000e0c0000000000 */
[----:B0-----:R0:W1:Y:S02]  /*6c70*/  DFMA R10, R22, R10, R8 ;  /* 0x0000000a160a722b */ /* 0x0010640000000008 */
[----:B0-----:R-:W-:-:S04]  /*6c80*/  LOP3.LUT R9, R0, 0x100000, RZ, 0xfc, !PT ;  /* 0x0010000000097812 */ /* 0x001fc800078efcff */
[----:B-1----:R0:W1:Y:S02]  /*6c90*/  DMUL R10, R6, R10 ;  /* 0x0000000a060a7228 */ /* 0x0020640000000000 */
[----:B0-----:R-:W0:Y:S01]  /*6ca0*/  MUFU.RCP64H R7, R19 ;  /* 0x0000001300077308 */ /* 0x001e220000001800 */
[----:B------:R-:W-:-:S03]  /*6cb0*/  IMAD.MOV.U32 R6, RZ, RZ, 0x1 ;  /* 0x00000001ff067424 */ /* 0x000fc600078e00ff */
[----:B-1----:R-:W1:-:S10]  /*6cc0*/  DMUL R10, R10, R8 ;  /* 0x000000080a0a7228 */ /* 0x002e540000000000 */
[----:B-1----:R-:W-:Y:S01]  /*6cd0*/  @!P2 FSEL R25, R27, R11, !P1 ;  /* 0x0000000b1b19a208 */ /* 0x002fe20004800000 */
[----:B0-----:R-:W0:Y:S01]  /*6ce0*/  DFMA R4, -R18, R6, 1 ;  /* 0x3ff000001204742b */ /* 0x001e220000000106 */
[----:B------:R-:W-:Y:S02]  /*6cf0*/  @!P2 FSEL R24, R26, R10, !P1 ;  /* 0x0000000a1a18a208 */ /* 0x000fe40004800000 */
[----:B------:R-:W-:-:S03]  /*6d00*/  ISETP.GT.AND P0, PT, R25, 0xfffff, PT ;  /* 0x000fffff1900780c */ /* 0x000fc60003f04270 */
[----:B0-----:R-:W0:-:S06]  /*6d10*/  DFMA R4, R4, R4, R4 ;  /* 0x000000040404722b */ /* 0x001e0c0000000004 */
[----:B0-----:R0:W1:Y:S02]  /*6d20*/  DFMA R6, R6, R4, R6 ;  /* 0x000000040606722b */ /* 0x0010640000000006 */
[----:B0-----:R-:W-:Y:S02]  /*6d30*/  IMAD.MOV.U32 R4, RZ, RZ, R24 ;  /* 0x000000ffff047224 */ /* 0x001fe400078e0018 */
[----:B------:R-:W-:Y:S02]  /*6d40*/  IMAD.MOV.U32 R5, RZ, RZ, R25 ;  /* 0x000000ffff057224 */ /* 0x000fe400078e0019 */
[----:B-1----:R-:W0:-:S04]  /*6d50*/  DFMA R8, -R18, R6, 1 ;  /* 0x3ff000001208742b */ /* 0x002e080000000106 */
[----:B------:R-:W1:-:S04]  /*6d60*/  @!P0 DMUL R4, R4, 1.80143985094819840000e+16 ;  /* 0x4350000004048828 */ /* 0x000e480000000000 */
[----:B0-----:R-:W0:-:S06]  /*6d70*/  DFMA R8, R6, R8, R6 ;  /* 0x000000080608722b */ /* 0x001e0c0000000006 */
[----:B-1----:R-:W-:Y:S01]  /*6d80*/  @!P0 IMAD.MOV.U32 R25, RZ, RZ, R5 ;  /* 0x000000ffff198224 */ /* 0x002fe200078e0005 */
[----:B0-----:R-:W0:Y:S01]  /*6d90*/  DMUL R2, R8, R28 ;  /* 0x0000001c08027228 */ /* 0x001e220000000000 */
[----:B------:R-:W-:-:S03]  /*6da0*/  @!P0 IMAD.MOV.U32 R24, RZ, RZ, R4 ;  /* 0x000000ffff188224 */ /* 0x000fc600078e0004 */
[----:B------:R-:W-:Y:S02]  /*6db0*/  IADD3 R0, R25, -0x1, RZ ;  /* 0xffffffff19007810 */ /* 0x000fe40007ffe0ff */
[----:B0-----:R-:W0:Y:S02]  /*6dc0*/  DFMA R6, -R18, R2, R28 ;  /* 0x000000021206722b */ /* 0x001e24000000011c */
[----:B------:R-:W-:-:S04]  /*6dd0*/  ISETP.GE.U32.AND P1, PT, R0, 0x7fefffff, PT ;  /* 0x7fefffff0000780c */ /* 0x000fc80003f26070 */
[----:B0-----:R0:W1:-:S09]  /*6de0*/  DFMA R2, R6, R8, R2 ;  /* 0x000000080602722b */ /* 0x0010520000000002 */
[----:B0-----:R-:W-:Y:S01]  /*6df0*/  @P1 IMAD.MOV.U32 R6, RZ, RZ, 0x0 ;  /* 0x00000000ff061424 */ /* 0x001fe200078e00ff */
[----:B------:R-:W-:Y:S01]  /*6e00*/  @P1 FSETP.NEU.FTZ.AND P2, PT, R5, RZ, PT ;  /* 0x000000ff0500120b */ /* 0x000fe20003f5d000 */
[----:B------:R-:W-:Y:S02]  /*6e10*/  @P1 IMAD.MOV.U32 R7, RZ, RZ, 0x7ff00000 ;  /* 0x7ff00000ff071424 */ /* 0x000fe400078e00ff */
[----:B-1----:R-:W-:-:S04]  /*6e20*/  FFMA R0, RZ, R19, R3 ;  /* 0x00000013ff007223 */ /* 0x002fc80000000003 */
[----:B------:R-:W0:Y:S01]  /*6e30*/  @P1 DFMA R6, R4, R6, +INF ;  /* 0x7ff000000406142b */ /* 0x000e220000000006 */
[----:B------:R-:W-:Y:S01]  /*6e40*/  FSETP.GT.AND P3, PT, |R0|, 1.469367938527859385e-39, PT ;  /* 0x001000000000780b */ /* 0x000fe20003f64200 */
[----:B------:R-:W-:Y:S02]  /*6e50*/  IMAD.MOV.U32 R0, RZ, RZ, -0x3ff ;  /* 0xfffffc01ff007424 */ /* 0x000fe400078e00ff */
[----:B------:R-:W-:-:S06]  /*6e60*/  @!P0 IMAD.MOV.U32 R0, RZ, RZ, -0x435 ;  /* 0xfffffbcbff008424 */ /* 0x000fcc00078e00ff */
[----:B0-----:R-:W-:Y:S02]  /*6e70*/  @P1 FSEL R20, R6, RZ, P2 ;  /* 0x000000ff06141208 */ /* 0x001fe40001000000 */
[----:B------:R-:W-:Y:S02]  /*6e80*/  @P1 FSEL R21, R7, -QNAN , P2 ;  /* 0xfff0000007151808 */ /* 0x000fe40001000000 */
[----:B------:R-:W-:Y:S01]  /*6e90*/  FSETP.GEU.AND P2, PT, |R29|, 6.5827683646048100446e-37, PT ;  /* 0x036000001d00780b */ /* 0x000fe20003f4e200 */
[----:B------:R-:W-:Y:S07]  /*6ea0*/  @P1 BRA `(.L_x_9683) ;  /* 0x000002a000001947 */ /* 0x000fee0003800000 */
[C---:B------:R-:W-:Y:S01]  /*6eb0*/  LOP3.LUT R4, R25.reuse, 0x800fffff, RZ, 0xc0, !PT ;  /* 0x800fffff19047812 */ /* 0x040fe200078ec0ff */
[----:B------:R-:W-:Y:S01]  /*6ec0*/  IMAD.MOV.U32 R22, RZ, RZ, 0x3ae80f1e ;  /* 0x3ae80f1eff167424 */ /* 0x000fe200078e00ff */
[----:B------:R-:W-:Y:S01]  /*6ed0*/  MOV R8, RZ ;  /* 0x000000ff00087202 */ /* 0x000fe20000000f00 */
[----:B------:R-:W-:Y:S01]  /*6ee0*/  IMAD.MOV.U32 R23, RZ, RZ, 0x3eb1380b ;  /* 0x3eb1380bff177424 */ /* 0x000fe200078e00ff */
[----:B------:R-:W-:Y:S01]  /*6ef0*/  LOP3.LUT R5, R4, 0x3ff00000, RZ, 0xfc, !PT ;  /* 0x3ff0000004057812 */ /* 0x000fe200078efcff */
[----:B------:R-:W-:Y:S01]  /*6f00*/  IMAD.MOV.U32 R4, RZ, RZ, R24 ;  /* 0x000000ffff047224 */ /* 0x000fe200078e0018 */
[----:B------:R-:W-:-:S02]  /*6f10*/  LEA.HI R25, R25, R0, RZ, 0xc ;  /* 0x0000000019197211 */ /* 0x000fc400078f60ff */
        /* <DEDUP_REMOVED lines=35> */
.L_x_9683:
[----:B------:R-:W-:Y:S05]  /*7150*/  BSYNC B0 ;  /* 0x0000000000007941 */ /* 0x000fea0003800000 */
.L_x_9682:
        /* <DEDUP_REMOVED lines=9> */
.L_x_9685:
[----:B------:R-:W-:Y:S05]  /*71f0*/  BSYNC B3 ;  /* 0x0000000000037941 */ /* 0x000fea0003800000 */
.L_x_9684:
[----:B------:R-:W2:Y:S01]  /*7200*/  DSETP.NEU.AND P0, PT, R18, RZ, PT ;  /* 0x000000ff1200722a */ /* 0x000ea20003f0d000 */
[----:B------:R-:W-:-:S13]  /*7210*/  BSSY B0, `(.L_x_9686) ;  /* 0x000002e000007945 */ /* 0x000fda0003800000 */
[----:B--2---:R-:W-:Y:S05]  /*7220*/  @!P0 BRA `(.L_x_9687) ;  /* 0x0000029000008947 */ /* 0x004fea0003800000 */
[----:B0-----:R-:W0:Y:S01]  /*7230*/  DMUL R4, R2, R2 ;  /* 0x0000000202047228 */ /* 0x001e220000000000 */
[----:B------:R-:W-:Y:S01]  /*7240*/  IMAD.MOV.U32 R6, RZ, RZ, 0x2a25ff7e ;  /* 0x2a25ff7eff067424 */ /* 0x000fe200078e00ff */
[----:B------:R-:W-:Y:S01]  /*7250*/  ISETP.GE.AND P0, PT, R23, RZ, PT ;  /* 0x000000ff1700720c */ /* 0x000fe20003f06270 */
[----:B------:R-:W-:Y:S01]  /*7260*/  IMAD.MOV.U32 R7, RZ, RZ, 0x3ef53e1d ;  /* 0x3ef53e1dff077424 */ /* 0x000fe200078e00ff */
[----:B------:R-:W-:-:S04]  /*7270*/  DSETP.NEU.AND P2, PT, |R14|, |R12|, PT ;  /* 0x4000000c0e00722a */ /* 0x000fc80003f4d200 */
[----:B------:R-:W-:-:S04]  /*7280*/  DSETP.GEU.AND P1, PT, |R14|, |R12|, PT ;  /* 0x4000000c0e00722a */ /* 0x000fc80003f2e200 */
        /* <DEDUP_REMOVED lines=35> */
.L_x_9687:
[----:B------:R-:W-:-:S04]  /*74c0*/  ISETP.GE.AND P0, PT, R23, RZ, PT ;  /* 0x000000ff1700720c */ /* 0x000fc80003f06270 */
[----:B0-----:R-:W-:Y:S02]  /*74d0*/  FSEL R4, RZ, 3.37028055040000000000e+12, P0 ;  /* 0x54442d18ff047808 */ /* 0x001fe40000000000 */
[----:B------:R-:W-:Y:S02]  /*74e0*/  FSEL R5, RZ, 2.1426990032196044922, P0 ;  /* 0x400921fbff057808 */ /* 0x000fe40000000000 */
.L_x_9688:
[----:B------:R-:W-:Y:S05]  /*74f0*/  BSYNC B0 ;  /* 0x0000000000007941 */ /* 0x000fea0003800000 */
.L_x_9686:
[----:B------:R-:W-:-:S04]  /*7500*/  DADD R6, -RZ, -R12 ;  /* 0x00000000ff067229 */ /* 0x000fc8000000090c */
[----:B------:R-:W0:-:S06]  /*7510*/  DADD R2, |R12|, |R14| ;  /* 0x000000000c027229 */ /* 0x000e0c000000060e */
[----:B0-----:R-:W0:Y:S01]  /*7520*/  DSETP.GTU.AND P0, PT, |R2|, +INF , PT ;  /* 0x7ff000000200742a */ /* 0x001e220003f0c200 */
[----:B------:R-:W-:-:S05]  /*7530*/  LOP3.LUT R7, R5, 0x80000000, R7, 0xb8, !PT ;  /* 0x8000000005077812 */ /* 0x000fca00078eb807 */
[----:B0-----:R-:W-:Y:S02]  /*7540*/  FSEL R4, R2, R4, P0 ;  /* 0x0000000402047208 */ /* 0x001fe40000000000 */
[----:B------:R-:W-:Y:S01]  /*7550*/  FSEL R5, R3, R7, P0 ;  /* 0x0000000703057208 */ /* 0x000fe20000000000 */
[----:B------:R-:W-:Y:S05]  /*7560*/  BRA `(.L_x_9681) ;  /* 0x00002fb000007947 */ /* 0x000fea0003800000 */
.L_x_9672:
[----:B------:R-:W0:Y:S01]  /*7570*/  MUFU.RCP64H R3, -2.718280792236328125 ;  /* 0xc005bf0a00037908 */ /* 0x000e220000001800 */
[----:B------:R-:W-:Y:S01]  /*7580*/  IMAD.MOV.U32 R6, RZ, RZ, -0x74eba897 ;  /* 0x8b145769ff067424 */ /* 0x000fe200078e00ff */
[----:B------:R-:W-:Y:S01]  /*7590*/  FSETP.GEU.AND P1, PT, |R15|, 6.5827683646048100446e-37, PT ;  /* 0x036000000f00780b */ /* 0x000fe20003f2e200 */
[----:B------:R-:W-:Y:S01]  /*75a0*/  IMAD.MOV.U32 R7, RZ, RZ, 0x4005bf0a ;  /* 0x4005bf0aff077424 */ /* 0x000fe200078e00ff */
[----:B------:R-:W-:Y:S01]  /*75b0*/  BSSY B3, `(.L_x_9689) ;  /* 0x0000013000037945 */ /* 0x000fe20003800000 */
[----:B------:R-:W-:-:S06]  /*75c0*/  IMAD.MOV.U32 R2, RZ, RZ, 0x1 ;  /* 0x00000001ff027424 */ /* 0x000fcc00078e00ff */
[----:B0-----:R-:W0:-:S06]  /*75d0*/  DFMA R4, R2, R6, 1 ;  /* 0x3ff000000204742b */ /* 0x001e0c0000000006 */
[----:B0-----:R-:W0:-:S06]  /*75e0*/  DFMA R4, R4, R4, R4 ;  /* 0x000000040404722b */ /* 0x001e0c0000000004 */
[----:B0-----:R-:W0:-:S06]  /*75f0*/  DFMA R4, R2, R4, R2 ;  /* 0x000000040204722b */ /* 0x001e0c0000000002 */
[----:B0-----:R-:W0:-:S06]  /*7600*/  DFMA R2, R4, R6, 1 ;  /* 0x3ff000000402742b */ /* 0x001e0c0000000006 */
[----:B0-----:R-:W0:-:S06]  /*7610*/  DFMA R2, R4, R2, R4 ;  /* 0x000000020402722b */ /* 0x001e0c0000000004 */
[----:B0-----:R-:W0:-:S06]  /*7620*/  DMUL R4, R14, R2 ;  /* 0x000000020e047228 */ /* 0x001e0c0000000000 */
[----:B0-----:R-:W0:-:S06]  /*7630*/  DFMA R6, R4, c[0x2][0x1b8], R14 ;  /* 0x00806e0004067a2b */ /* 0x001e0c000000000e */
[----:B0-----:R-:W0:-:S10]  /*7640*/  DFMA R2, R2, R6, R4 ;  /* 0x000000060202722b */ /* 0x001e140000000004 */
[----:B0-----:R-:W-:-:S05]  /*7650*/  FFMA R0, RZ, -2.0897850990295410156, R3 ;  /* 0xc005bf0aff007823 */ /* 0x001fca0000000003 */
[----:B------:R-:W-:-:S13]  /*7660*/  FSETP.GT.AND P0, PT, |R0|, 1.469367938527859385e-39, PT ;  /* 0x001000000000780b */ /* 0x000fda0003f04200 */
[----:B------:R-:W-:Y:S05]  /*7670*/  @P0 BRA P1, `(.L_x_9690) ;  /* 0x0000006000000947 */ /* 0x000fea0000800000 */
[----:B------:R-:W-:Y:S01]  /*7680*/  IMAD.MOV.U32 R2, RZ, RZ, R14 ;  /* 0x000000ffff027224 */ /* 0x000fe200078e000e */
[----:B------:R-:W-:Y:S01]  /*7690*/  MOV R0, 0x76e0 ;  /* 0x000076e000007802 */ /* 0x000fe20000000f00 */
[----:B------:R-:W-:Y:S02]  /*76a0*/  IMAD.MOV.U32 R3, RZ, RZ, R15 ;  /* 0x000000ffff037224 */ /* 0x000fe400078e000f */
[----:B------:R-:W-:Y:S02]  /*76b0*/  IMAD.MOV.U32 R8, RZ, RZ, -0x74eba897 ;  /* 0x8b145769ff087424 */ /* 0x000fe400078e00ff */
[----:B------:R-:W-:Y:S02]  /*76c0*/  IMAD.MOV.U32 R9, RZ, RZ, -0x3ffa40f6 ;  /* 0xc005bf0aff097424 */ /* 0x000fe400078e00ff */
[----:B------:R-:W-:Y:S05]  /*76d0*/  CALL.REL.NOINC `($__internal_12_$__cuda_sm20_div_rn_f64_full) ;  /* 0x0002604000007944 */ /* 0x000fea0003c00000 */
.L_x_9690:
[----:B------:R-:W-:Y:S05]  /*76e0*/  BSYNC B3 ;  /* 0x0000000000037941 */ /* 0x000fea0003800000 */
.L_x_9689:
[----:B------:R-:W0:Y:S01]  /*76f0*/  MUFU.RCP64H R5, -2.718280792236328125 ;  /* 0xc005bf0a00057908 */ /* 0x000e220000001800 */
[----:B------:R-:W-:Y:S01]  /*7700*/  IMAD.MOV.U32 R6, RZ, RZ, -0x74eba897 ;  /* 0x8b145769ff067424 */ /* 0x000fe200078e00ff */
[----:B------:R-:W-:Y:S01]  /*7710*/  FSETP.GEU.AND P1, PT, |R13|, 6.5827683646048100446e-37, PT ;  /* 0x036000000d00780b */ /* 0x000fe20003f2e200 */
[----:B------:R-:W-:Y:S01]  /*7720*/  IMAD.MOV.U32 R7, RZ, RZ, 0x4005bf0a ;  /* 0x4005bf0aff077424 */ /* 0x000fe200078e00ff */
[----:B------:R-:W-:Y:S01]  /*7730*/  BSSY B3, `(.L_x_9691) ;  /* 0x0000016000037945 */ /* 0x000fe20003800000 */
[----:B------:R-:W-:Y:S01]  /*7740*/  IMAD.MOV.U32 R4, RZ, RZ, 0x1 ;  /* 0x00000001ff047424 */ /* 0x000fe200078e00ff */
[----:B------:R-:W-:-:S05]  /*7750*/  DADD R20, -RZ, |R2| ;  /* 0x00000000ff147229 */ /* 0x000fca0000000502 */
        /* <DEDUP_REMOVED lines=17> */
[----:B------:R-:W-:Y:S02]  /*7870*/  IMAD.MOV.U32 R4, RZ, RZ, R2 ;  /* 0x000000ffff047224 */ /* 0x000fe400078e0002 */
[----:B------:R-:W-:Y:S02]  /*7880*/  IMAD.MOV.U32 R5, RZ, RZ, R3 ;  /* 0x000000ffff057224 */ /* 0x000fe400078e0003 */
.L_x_9692:
[----:B------:R-:W-:Y:S05]  /*7890*/  BSYNC B3 ;  /* 0x0000000000037941 */ /* 0x000fea0003800000 */
.L_x_9691:
[----:B------:R-:W0:Y:S01]  /*78a0*/  DADD R4, -RZ, |R4| ;  /* 0x00000000ff047229 */ /* 0x000e220000000504 */
[----:B------:R-:W-:Y:S01]  /*78b0*/  IMAD.MOV.U32 R2, RZ, RZ, RZ ;  /* 0x000000ffff027224 */ /* 0x000fe200078e00ff */
[----:B------:R-:W-:Y:S01]  /*78c0*/  BSSY B0, `(.L_x_9693) ;  /* 0x0000076000007945 */ /* 0x000fe20003800000 */
[----:B------:R-:W-:Y:S01]  /*78d0*/  IMAD.MOV.U32 R6, RZ, RZ, c[0x2][0xc] ;  /* 0x00800300ff067624 */ /* 0x000fe200078e00ff */
[----:B------:R-:W-:Y:S01]  /*78e0*/  DADD R30, -RZ, -R14 ;  /* 0x00000000ff1e7229 */ /* 0x000fe2000000090e */
[----:B------:R-:W-:-:S02]  /*78f0*/  IMAD.MOV.U32 R10, RZ, RZ, 0x0 ;  /* 0x00000000ff0a7424 */ /* 0x000fc400078e00ff */
[----:B------:R-:W-:Y:S02]  /*7900*/  IMAD.MOV.U32 R11, RZ, RZ, 0x3fd80000 ;  /* 0x3fd80000ff0b7424 */ /* 0x000fe400078e00ff */
[----:B------:R-:W-:Y:S01]  /*7910*/  IMAD.MOV.U32 R27, RZ, RZ, -0x3ff ;  /* 0xfffffc01ff1b7424 */ /* 0x000fe200078e00ff */
[CC--:B0-----:R-:W-:Y:S02]  /*7920*/  ISETP.GT.U32.AND P1, PT, R4.reuse, R20.reuse, PT ;  /* 0x000000140400720c */ /* 0x0c1fe40003f24070 */
[----:B------:R-:W-:Y:S02]  /*7930*/  ISETP.LT.U32.AND P0, PT, R4, R20, PT ;  /* 0x000000140400720c */ /* 0x000fe40003f01070 */
[CC--:B------:R-:W-:Y:S02]  /*7940*/  ISETP.GT.U32.AND.EX P1, PT, R5.reuse, R21.reuse, PT, P1 ;  /* 0x000000150500720c */ /* 0x0c0fe40003f24110 */
[CC--:B------:R-:W-:Y:S02]  /*7950*/  ISETP.LT.U32.AND.EX P0, PT, R5.reuse, R21.reuse, PT, P0 ;  /* 0x000000150500720c */ /* 0x0c0fe40003f01100 */
[----:B------:R-:W-:-:S02]  /*7960*/  SEL R23, R5, R21, P1 ;  /* 0x0000001505177207 */ /* 0x000fc40000800000 */
[CC--:B------:R-:W-:Y:S02]  /*7970*/  SEL R25, R4.reuse, R20.reuse, P0 ;  /* 0x0000001404197207 */ /* 0x0c0fe40000000000 */
[----:B------:R-:W-:Y:S02]  /*7980*/  SEL R24, R5, R21, P0 ;  /* 0x0000001505187207 */ /* 0x000fe40000000000 */
[----:B------:R-:W-:Y:S02]  /*7990*/  LOP3.LUT R0, R23, 0xffc00000, RZ, 0xc0, !PT ;  /* 0xffc0000017007812 */ /* 0x000fe400078ec0ff */
[----:B------:R-:W-:Y:S01]  /*79a0*/  SEL R22, R4, R20, P1 ;  /* 0x0000001404167207 */ /* 0x000fe20000800000 */
[----:B------:R-:W-:Y:S01]  /*79b0*/  IMAD.MOV.U32 R20, RZ, RZ, R25 ;  /* 0x000000ffff147224 */ /* 0x000fe200078e0019 */
[----:B------:R-:W-:Y:S01]  /*79c0*/  IADD3 R3, -R0, 0x7fd00000, RZ ;  /* 0x7fd0000000037810 */ /* 0x000fe20007ffe1ff */
[----:B------:R-:W-:Y:S01]  /*79d0*/  IMAD.MOV.U32 R21, RZ, RZ, R24 ;  /* 0x000000ffff157224 */ /* 0x000fe200078e0018 */
[----:B------:R-:W-:-:S05]  /*79e0*/  ISETP.GE.U32.AND P2, PT, R24, 0x7ff00000, PT ;  /* 0x7ff000001800780c */ /* 0x000fca0003f46070 */
[----:B------:R-:W0:-:S04]  /*79f0*/  DMUL R4, R2, R20 ;  /* 0x0000001402047228 */ /* 0x000e080000000000 */
        /* <DEDUP_REMOVED lines=17> */
[----:B0-----:R-:W-:Y:S01]  /*7b10*/  LOP3.LUT R7, R0, 0x100000, RZ, 0xfc, !PT ;  /* 0x0010000000077812 */ /* 0x001fe200078efcff */
[----:B------:R-:W0:Y:S01]  /*7b20*/  MUFU.RCP64H R11, R19 ;  /* 0x00000013000b7308 */ /* 0x000e220000001800 */
[----:B------:R-:W-:Y:S02]  /*7b30*/  IMAD.MOV.U32 R10, RZ, RZ, 0x1 ;  /* 0x00000001ff0a7424 */ /* 0x000fe400078e00ff */
[----:B-1----:R-:W1:-:S06]  /*7b40*/  DMUL R8, R4, R8 ;  /* 0x0000000804087228 */ /* 0x002e4c0000000000 */
[----:B-1----:R-:W1:-:S04]  /*7b50*/  DMUL R8, R8, R6 ;  /* 0x0000000608087228 */ /* 0x002e480000000000 */
[----:B------:R-:W-:-:S04]  /*7b60*/  DADD R6, -RZ, |R12| ;  /* 0x00000000ff067229 */ /* 0x000fc8000000050c */
[----:B0-----:R-:W0:Y:S02]  /*7b70*/  DFMA R2, -R18, R10, 1 ;  /* 0x3ff000001202742b */ /* 0x001e24000000010a */
[----:B-1----:R-:W-:Y:S02]  /*7b80*/  @!P2 FSEL R24, R23, R9, !P1 ;  /* 0x000000091718a208 */ /* 0x002fe40004800000 */
[----:B------:R-:W-:Y:S01]  /*7b90*/  @!P2 FSEL R25, R22, R8, !P1 ;  /* 0x000000081619a208 */ /* 0x000fe20004800000 */
[----:B------:R-:W-:Y:S01]  /*7ba0*/  DSETP.GEU.AND P1, PT, |R14|, |R12|, PT ;  /* 0x4000000c0e00722a */ /* 0x000fe20003f2e200 */
[----:B------:R-:W-:Y:S01]  /*7bb0*/  ISETP.GT.AND P0, PT, R24, 0xfffff, PT ;  /* 0x000fffff1800780c */ /* 0x000fe20003f04270 */
[----:B------:R-:W-:Y:S02]  /*7bc0*/  IMAD.MOV.U32 R5, RZ, RZ, R24 ;  /* 0x000000ffff057224 */ /* 0x000fe400078e0018 */
[----:B------:R-:W-:Y:S01]  /*7bd0*/  IMAD.MOV.U32 R4, RZ, RZ, R25 ;  /* 0x000000ffff047224 */ /* 0x000fe200078e0019 */
[----:B0-----:R-:W0:-:S06]  /*7be0*/  DFMA R2, R2, R2, R2 ;  /* 0x000000020202722b */ /* 0x001e0c0000000002 */
[----:B0-----:R-:W0:-:S03]  /*7bf0*/  DFMA R10, R10, R2, R10 ;  /* 0x000000020a0a722b */ /* 0x001e06000000000a */
[----:B------:R-:W-:Y:S01]  /*7c00*/  @!P0 IMAD.MOV.U32 R27, RZ, RZ, -0x435 ;  /* 0xfffffbcbff1b8424 */ /* 0x000fe200078e00ff */
[----:B------:R-:W1:-:S04]  /*7c10*/  @!P0 DMUL R4, R4, 1.80143985094819840000e+16 ;  /* 0x4350000004048828 */ /* 0x000e480000000000 */
[----:B------:R-:W2:-:S04]  /*7c20*/  DADD R2, -RZ, |R14| ;  /* 0x00000000ff027229 */ /* 0x000e88000000050e */
[----:B0-----:R-:W0:Y:S02]  /*7c30*/  DFMA R8, -R18, R10, 1 ;  /* 0x3ff000001208742b */ /* 0x001e24000000010a */
[----:B-1----:R-:W-:Y:S02]  /*7c40*/  @!P0 IMAD.MOV.U32 R24, RZ, RZ, R5 ;  /* 0x000000ffff188224 */ /* 0x002fe400078e0005 */
[----:B------:R-:W-:Y:S02]  /*7c50*/  @!P0 IMAD.MOV.U32 R25, RZ, RZ, R4 ;  /* 0x000000ffff198224 */ /* 0x000fe400078e0004 */
[----:B--2---:R-:W-:Y:S01]  /*7c60*/  FSEL R28, R2, R6, !P1 ;  /* 0x00000006021c7208 */ /* 0x004fe20004800000 */
[----:B0-----:R-:W0:Y:S01]  /*7c70*/  DFMA R8, R10, R8, R10 ;  /* 0x000000080a08722b */ /* 0x001e22000000000a */
[----:B------:R-:W-:Y:S02]  /*7c80*/  FSEL R29, R3, R7, !P1 ;  /* 0x00000007031d7208 */ /* 0x000fe40004800000 */
[----:B------:R-:W-:-:S04]  /*7c90*/  IADD3 R0, R24, -0x1, RZ ;  /* 0xffffffff18007810 */ /* 0x000fc80007ffe0ff */
[----:B0-----:R-:W0:Y:S01]  /*7ca0*/  DMUL R2, R8, R28 ;  /* 0x0000001c08027228 */ /* 0x001e220000000000 */
[----:B------:R-:W-:-:S05]  /*7cb0*/  ISETP.GE.U32.AND P1, PT, R0, 0x7fefffff, PT ;  /* 0x7fefffff0000780c */ /* 0x000fca0003f26070 */
[----:B0-----:R-:W0:-:S06]  /*7cc0*/  DFMA R6, -R18, R2, R28 ;  /* 0x000000021206722b */ /* 0x001e0c000000011c */
[----:B0-----:R0:W1:Y:S02]  /*7cd0*/  DFMA R2, R6, R8, R2 ;  /* 0x000000080602722b */ /* 0x0010640000000002 */
[----:B0-----:R-:W-:Y:S01]  /*7ce0*/  @P1 IMAD.MOV.U32 R6, RZ, RZ, 0x0 ;  /* 0x00000000ff061424 */ /* 0x001fe200078e00ff */
[----:B------:R-:W-:Y:S01]  /*7cf0*/  @P1 FSETP.NEU.FTZ.AND P2, PT, R5, RZ, PT ;  /* 0x000000ff0500120b */ /* 0x000fe20003f5d000 */
[----:B------:R-:W-:-:S06]  /*7d00*/  @P1 IMAD.MOV.U32 R7, RZ, RZ, 0x7ff00000 ;  /* 0x7ff00000ff071424 */ /* 0x000fcc00078e00ff */
[----:B------:R-:W0:Y:S01]  /*7d10*/  @P1 DFMA R6, R4, R6, +INF ;  /* 0x7ff000000406142b */ /* 0x000e220000000006 */
[----:B-1----:R-:W-:-:S05]  /*7d20*/  FFMA R0, RZ, R19, R3 ;  /* 0x00000013ff007223 */ /* 0x002fca0000000003 */
[----:B------:R-:W-:-:S04]  /*7d30*/  FSETP.GT.AND P3, PT, |R0|, 1.469367938527859385e-39, PT ;  /* 0x001000000000780b */ /* 0x000fc80003f64200 */
[----:B0-----:R-:W-:Y:S02]  /*7d40*/  @P1 FSEL R20, R6, RZ, P2 ;  /* 0x000000ff06141208 */ /* 0x001fe40001000000 */
[----:B------:R-:W-:Y:S02]  /*7d50*/  @P1 FSEL R21, R7, -QNAN , P2 ;  /* 0xfff0000007151808 */ /* 0x000fe40001000000 */
[----:B------:R-:W-:Y:S01]  /*7d60*/  FSETP.GEU.AND P2, PT, |R29|, 6.5827683646048100446e-37, PT ;  /* 0x036000001d00780b */ /* 0x000fe20003f4e200 */
[----:B------:R-:W-:Y:S07]  /*7d70*/  @P1 BRA `(.L_x_9694) ;  /* 0x000002a000001947 */ /* 0x000fee0003800000 */
[C---:B------:R-:W-:Y:S01]  /*7d80*/  LOP3.LUT R0, R24.reuse, 0x800fffff, RZ, 0xc0, !PT ;  /* 0x800fffff18007812 */ /* 0x040fe200078ec0ff */
[----:B------:R-:W-:Y:S01]  /*7d90*/  IMAD.MOV.U32 R4, RZ, RZ, R25 ;  /* 0x000000ffff047224 */ /* 0x000fe200078e0019 */
[----:B------:R-:W-:Y:S01]  /*7da0*/  LEA.HI R24, R24, R27, RZ, 0xc ;  /* 0x0000001b18187211 */ /* 0x000fe200078f60ff */
[----:B------:R-:W-:Y:S01]  /*7db0*/  IMAD.MOV.U32 R8, RZ, RZ, RZ ;  /* 0x000000ffff087224 */ /* 0x000fe200078e00ff */
[----:B------:R-:W-:Y:S01]  /*7dc0*/  LOP3.LUT R5, R0, 0x3ff00000, RZ, 0xfc, !PT ;  /* 0x3ff0000000057812 */ /* 0x000fe200078efcff */
[----:B------:R-:W-:-:S02]  /*7dd0*/  IMAD.MOV.U32 R22, RZ, RZ, 0x3ae80f1e ;  /* 0x3ae80f1eff167424 */ /* 0x000fc400078e00ff */
[----:B------:R-:W-:Y:S01]  /*7de0*/  IMAD.MOV.U32 R23, RZ, RZ, 0x3eb1380b ;  /* 0x3eb1380bff177424 */ /* 0x000fe200078e00ff */
[----:B------:R-:W-:Y:S01]  /*7df0*/  ISETP.GE.AND P0, PT, R5, 0x3ff6a09f, PT ;  /* 0x3ff6a09f0500780c */ /* 0x000fe20003f06270 */
[----:B------:R-:W-:-:S12]  /*7e00*/  IMAD.MOV.U32 R25, RZ, RZ, 0x43300000 ;  /* 0x43300000ff197424 */ /* 0x000fd800078e00ff */
[----:B------:R-:W-:Y:S02]  /*7e10*/  @P0 IADD3 R7, R5, -0x100000, RZ ;  /* 0xfff0000005070810 */ /* 0x000fe40007ffe0ff */
[----:B------:R-:W-:-:S03]  /*7e20*/  @P0 IADD3 R24, R24, 0x1, RZ ;  /* 0x0000000118180810 */ /* 0x000fc60007ffe0ff */
[----:B------:R-:W-:Y:S01]  /*7e30*/  @P0 IMAD.MOV.U32 R5, RZ, RZ, R7 ;  /* 0x000000ffff050224 */ /* 0x000fe200078e0007 */
[----:B------:R-:W-:-:S05]  /*7e40*/  LOP3.LUT R24, R24, 0x80000000, RZ, 0x3c, !PT ;  /* 0x8000000018187812 */ /* 0x000fca00078e3cff */
        /* <DEDUP_REMOVED lines=29> */
.L_x_9694:
[----:B------:R-:W-:Y:S05]  /*8020*/  BSYNC B0 ;  /* 0x0000000000007941 */ /* 0x000fea0003800000 */
.L_x_9693:
        /* <DEDUP_REMOVED lines=9> */
.L_x_9696:
[----:B------:R-:W-:Y:S05]  /*80c0*/  BSYNC B3 ;  /* 0x0000000000037941 */ /* 0x000fea0003800000 */
.L_x_9695:
        /* <DEDUP_REMOVED lines=44> */
.L_x_9698:
[----:B------:R-:W-:-:S04]  /*8390*/  ISETP.GE.AND P0, PT, R23, RZ, PT ;  /* 0x000000ff1700720c */ /* 0x000fc80003f06270 */
[----:B0-----:R-:W-:Y:S02]  /*83a0*/  FSEL R4, RZ, 3.37028055040000000000e+12, P0 ;  /* 0x54442d18ff047808 */ /* 0x001fe40000000000 */
[----:B------:R-:W-:Y:S02]  /*83b0*/  FSEL R5, RZ, 2.1426990032196044922, P0 ;  /* 0x400921fbff057808 */ /* 0x000fe40000000000 */
.L_x_9699:
[----:B------:R-:W-:Y:S05]  /*83c0*/  BSYNC B0 ;  /* 0x0000000000007941 */ /* 0x000fea0003800000 */
.L_x_9697:
[----:B------:R-:W0:-:S04]  /*83d0*/  DADD R6, -RZ, -R12 ;  /* 0x00000000ff067229 */ /* 0x000e08000000090c */
[----:B------:R-:W2:-:S04]  /*83e0*/  DADD R2, |R12|, |R14| ;  /* 0x000000000c027229 */ /* 0x000e88000000060e */
[----:B-1----:R-:W-:Y:S02]  /*83f0*/  DADD R20, R20, 1 ;  /* 0x3ff0000014147429 */ /* 0x002fe40000000000 */
[----:B0-----:R-:W-:Y:S02]  /*8400*/  LOP3.LUT R7, R5, 0x80000000, R7, 0xb8, !PT ;  /* 0x8000000005077812 */ /* 0x001fe400078eb807 */
[----:B--2---:R-:W0:-:S06]  /*8410*/  DSETP.GTU.AND P0, PT, |R2|, +INF , PT ;  /* 0x7ff000000200742a */ /* 0x004e0c0003f0c200 */
[----:B0-----:R-:W-:Y:S02]  /*8420*/  FSEL R4, R2, R4, P0 ;  /* 0x0000000402047208 */ /* 0x001fe40000000000 */
[----:B------:R-:W-:Y:S01]  /*8430*/  FSEL R5, R3, R7, P0 ;  /* 0x0000000703057208 */ /* 0x000fe20000000000 */
[----:B------:R-:W-:Y:S05]  /*8440*/  BRA `(.L_x_9681) ;  /* 0x000020d000007947 */ /* 0x000fea0003800000 */
.L_x_9671:
[----:B------:R-:W0:-:S06]  /*8450*/  DSETP.GEU.AND P0, PT, R18, R20, PT ;  /* 0x000000141200722a */ /* 0x000e0c0003f0e000 */
[----:B0-----:R-:W-:Y:S02]  /*8460*/  FSEL R22, R20, R18, !P0 ;  /* 0x0000001214167208 */ /* 0x001fe40004000000 */
[----:B------:R-:W-:Y:S02]  /*8470*/  FSEL R23, R21, R19, !P0 ;  /* 0x0000001315177208 */ /* 0x000fe40004000000 */
[----:B------:R-:W-:Y:S02]  /*8480*/  FSEL R24, R18, R20, !P0 ;  /* 0x0000001412187208 */ /* 0x000fe40004000000 */
[----:B------:R-:W-:Y:S02]  /*8490*/  FSEL R25, R19, R21, !P0 ;  /* 0x0000001513197208 */ /* 0x000fe40004000000 */
[----:B------:R-:W0:-:S14]  /*84a0*/  DSETP.GT.AND P1, PT, R22, c[0x2][0x1b0], PT ;  /* 0x00806c001600762a */ /* 0x000e1c0003f24000 */
[----:B0-----:R-:W-:Y:S05]  /*84b0*/  @P1 BRA `(.L_x_9700) ;  /* 0x0000128000001947 */ /* 0x001fea0003800000 */
[----:B------:R-:W0:-:S06]  /*84c0*/  DSETP.GEU.AND P0, PT, R24, 1.4916681462400413487e-154, PT ;  /* 0x200000001800742a */ /* 0x000e0c0003f0e000 */
[----:B0-----:R-:W0:-:S14]  /*84d0*/  DSETP.GT.OR P0, PT, R22, 5.9666725849601653946e-154, !P0 ;  /* 0x202000001600742a */ /* 0x001e1c0004704400 */
[----:B0-----:R-:W-:Y:S05]  /*84e0*/  @P0 BRA `(.L_x_9701) ;  /* 0x000007f000000947 */ /* 0x001fea0003800000 */
[----:B------:R-:W0:Y:S01]  /*84f0*/  DMUL R2, R24, R24 ;  /* 0x0000001818027228 */ /* 0x000e220000000000 */
[----:B------:R-:W1:Y:S01]  /*8500*/  MUFU.RCP64H R9, R23 ;  /* 0x0000001700097308 */ /* 0x000e620000001800 */
[----:B------:R-:W-:Y:S01]  /*8510*/  IMAD.MOV.U32 R8, RZ, RZ, 0x1 ;  /* 0x00000001ff087424 */ /* 0x000fe200078e00ff */
[----:B------:R-:W-:Y:S01]  /*8520*/  BSSY B0, `(.L_x_9702) ;  /* 0x0000048000007945 */ /* 0x000fe20003800000 */
[----:B------:R-:W-:Y:S02]  /*8530*/  MOV R27, 0xfffffc01 ;  /* 0xfffffc01001b7802 */ /* 0x000fe40000000f00 */
[----:B0-----:R-:W0:Y:S01]  /*8540*/  DFMA R4, R22, R22, R2 ;  /* 0x000000161604722b */ /* 0x001e220000000002 */
[----:B------:R-:W-:-:S09]  /*8550*/  FSETP.GEU.AND P4, PT, |R25|, 6.5827683646048100446e-37, PT ;  /* 0x036000001900780b */ /* 0x000fd20003f8e200 */
[----:B0-----:R-:W-:Y:S01]  /*8560*/  ISETP.GT.AND P0, PT, R5, 0xfffff, PT ;  /* 0x000fffff0500780c */ /* 0x001fe20003f04270 */
[----:B-1----:R-:W0:Y:S01]  /*8570*/  DFMA R2, -R22, R8, 1 ;  /* 0x3ff000001602742b */ /* 0x002e220000000108 */
[----:B------:R-:W-:Y:S02]  /*8580*/  IMAD.MOV.U32 R6, RZ, RZ, R4 ;  /* 0x000000ffff067224 */ /* 0x000fe400078e0004 */
[--C-:B------:R-:W-:Y:S02]  /*8590*/  IMAD.MOV.U32 R7, RZ, RZ, R5.reuse ;  /* 0x000000ffff077224 */ /* 0x100fe400078e0005 */
[----:B------:R-:W-:Y:S01]  /*85a0*/  IMAD.MOV.U32 R0, RZ, RZ, R5 ;  /* 0x000000ffff007224 */ /* 0x000fe200078e0005 */
[----:B0-----:R-:W0:-:S06]  /*85b0*/  DFMA R2, R2, R2, R2 ;  /* 0x000000020202722b */ /* 0x001e0c0000000002 */
[----:B------:R-:W-:Y:S01]  /*85c0*/  @!P0 DMUL R6, R6, 1.80143985094819840000e+16 ;  /* 0x4350000006068828 */ /* 0x000fe20000000000 */
[----:B------:R-:W-:-:S03]  /*85d0*/  @!P0 IMAD.MOV.U32 R27, RZ, RZ, -0x435 ;  /* 0xfffffbcbff1b8424 */ /* 0x000fc600078e00ff */
[----:B0-----:R-:W0:-:S06]  /*85e0*/  DFMA R2, R8, R2, R8 ;  /* 0x000000020802722b */ /* 0x001e0c0000000008 */
[----:B0-----:R-:W0:Y:S01]  /*85f0*/  DFMA R8, -R22, R2, 1 ;  /* 0x3ff000001608742b */ /* 0x001e220000000102 */
[----:B------:R-:W-:Y:S02]  /*8600*/  @!P0 IMAD.MOV.U32 R0, RZ, RZ, R7 ;  /* 0x000000ffff008224 */ /* 0x000fe400078e0007 */
[----:B------:R-:W-:-:S03]  /*8610*/  @!P0 IMAD.MOV.U32 R4, RZ, RZ, R6 ;  /* 0x000000ffff048224 */ /* 0x000fc600078e0006 */
[----:B0-----:R-:W0:Y:S01]  /*8620*/  DFMA R2, R2, R8, R2 ;  /* 0x000000080202722b */ /* 0x001e220000000002 */
[----:B------:R-:W-:-:S04]  /*8630*/  IADD3 R5, R0, -0x1, RZ ;  /* 0xffffffff00057810 */ /* 0x000fc80007ffe0ff */
[----:B------:R-:W-:Y:S01]  /*8640*/  ISETP.GE.U32.AND P1, PT, R5, 0x7fefffff, PT ;  /* 0x7fefffff0500780c */ /* 0x000fe20003f26070 */
[----:B0-----:R-:W0:-:S06]  /*8650*/  DMUL R8, R24, R2 ;  /* 0x0000000218087228 */ /* 0x001e0c0000000000 */
[----:B0-----:R-:W0:-:S06]  /*8660*/  DFMA R10, -R22, R8, R24 ;  /* 0x00000008160a722b */ /* 0x001e0c0000000118 */
[----:B0-----:R0:W1:Y:S01]  /*8670*/  DFMA R2, R2, R10, R8 ;  /* 0x0000000a0202722b */ /* 0x0010620000000008 */
[----:B------:R-:W-:Y:S01]  /*8680*/  @P1 FSETP.NEU.FTZ.AND P2, PT, R7, RZ, PT ;  /* 0x000000ff0700120b */ /* 0x000fe20003f5d000 */
[----:B0-----:R-:W-:Y:S02]  /*8690*/  @P1 IMAD.MOV.U32 R8, RZ, RZ, 0x0 ;  /* 0x00000000ff081424 */ /* 0x001fe400078e00ff */
[----:B------:R-:W-:-:S06]  /*86a0*/  @P1 IMAD.MOV.U32 R9, RZ, RZ, 0x7ff00000 ;  /* 0x7ff00000ff091424 */ /* 0x000fcc00078e00ff */
[----:B------:R-:W0:Y:S01]  /*86b0*/  @P1 DFMA R8, R6, R8, +INF ;  /* 0x7ff000000608142b */ /* 0x000e220000000008 */
[----:B-1----:R-:W-:-:S05]  /*86c0*/  FFMA R5, RZ, R23, R3 ;  /* 0x00000017ff057223 */ /* 0x002fca0000000003 */
[----:B------:R-:W-:-:S04]  /*86d0*/  FSETP.GT.AND P3, PT, |R5|, 1.469367938527859385e-39, PT ;  /* 0x001000000500780b */ /* 0x000fc80003f64200 */
        /* <DEDUP_REMOVED lines=44> */
.L_x_9703:
[----:B------:R-:W-:Y:S05]  /*89a0*/  BSYNC B0 ;  /* 0x0000000000007941 */ /* 0x000fea0003800000 */
.L_x_9702:
[----:B------:R-:W-:Y:S01]  /*89b0*/  BSSY B3, `(.L_x_9704) ;  /* 0x0000008000037945 */ /* 0x000fe20003800000 */
[----:B------:R-:W-:Y:S05]  /*89c0*/  @P3 BRA P4, `(.L_x_9705) ;  /* 0x0000006000003947 */ /* 0x000fea0002000000 */
[----:B------:R-:W-:Y:S01]  /*89d0*/  IMAD.MOV.U32 R2, RZ, RZ, R24 ;  /* 0x000000ffff027224 */ /* 0x000fe200078e0018 */
[----:B------:R-:W-:Y:S01]  /*89e0*/  MOV R0, 0x8a30 ;  /* 0x00008a3000007802 */ /* 0x000fe20000000f00 */
[----:B------:R-:W-:Y:S02]  /*89f0*/  IMAD.MOV.U32 R3, RZ, RZ, R25 ;  /* 0x000000ffff037224 */ /* 0x000fe400078e0019 */
[----:B------:R-:W-:Y:S02]  /*8a00*/  IMAD.MOV.U32 R8, RZ, RZ, R22 ;  /* 0x000000ffff087224 */ /* 0x000fe400078e0016 */
[----:B------:R-:W-:Y:S02]  /*8a10*/  IMAD.MOV.U32 R9, RZ, RZ, R23 ;  /* 0x000000ffff097224 */ /* 0x000fe400078e0017 */
[----:B01----:R-:W-:Y:S05]  /*8a20*/  CALL.REL.NOINC `($__internal_12_$__cuda_sm20_div_rn_f64_full) ;  /* 0x00024cf000007944 */ /* 0x003fea0003c00000 */
.L_x_9705:
[----:B------:R-:W-:Y:S05]  /*8a30*/  BSYNC B3 ;  /* 0x0000000000037941 */ /* 0x000fea0003800000 */
.L_x_9704:
[----:B------:R-:W-:Y:S01]  /*8a40*/  DSETP.NEU.AND P0, PT, R22, RZ, PT ;  /* 0x000000ff1600722a */ /* 0x000fe20003f0d000 */
[----:B------:R-:W-:Y:S01]  /*8a50*/  BSSY B0, `(.L_x_9706) ;  /* 0x0000023000007945 */ /* 0x000fe20003800000 */
[----:B0-----:R-:W-:Y:S02]  /*8a60*/  CS2R R4, SRZ ;  /* 0x0000000000047805 */ /* 0x001fe4000001ff00 */
[----:B------:R-:W0:-:S06]  /*8a70*/  DADD R8, |R12|, |R14| ;  /* 0x000000000c087229 */ /* 0x000e0c000000060e */
[----:B0-----:R0:W2:-:S04]  /*8a80*/  DSETP.GTU.AND P2, PT, |R8|, +INF , PT ;  /* 0x7ff000000800742a */ /* 0x0010880003f4c200 */
[----:B------:R-:W-:Y:S05]  /*8a90*/  @!P0 BRA `(.L_x_9707) ;  /* 0x000001e000008947 */ /* 0x000fea0003800000 */
[----:B0-2---:R-:W0:Y:S01]  /*8aa0*/  DMUL R4, R2, R2 ;  /* 0x0000000202047228 */ /* 0x005e220000000000 */
[----:B------:R-:W-:Y:S02]  /*8ab0*/  IMAD.MOV.U32 R6, RZ, RZ, 0x2a25ff7e ;  /* 0x2a25ff7eff067424 */ /* 0x000fe400078e00ff */
        /* <DEDUP_REMOVED lines=23> */
[----:B0-----:R-:W0:-:S10]  /*8c30*/  DADD R2, -R6, c[0x2][0x1a8] ;  /* 0x00806a0006027629 */ /* 0x001e140000000100 */
[----:B0-----:R-:W-:Y:S01]  /*8c40*/  FSEL R4, R2, R6, !P0 ;  /* 0x0000000602047208 */ /* 0x001fe20004000000 */
[----:B------:R-:W-:Y:S01]  /*8c50*/  @!P1 IMAD.MOV.U32 R4, RZ, RZ, 0x54442d18 ;  /* 0x54442d18ff049424 */ /* 0x000fe200078e00ff */
[----:B------:R-:W-:Y:S01]  /*8c60*/  FSEL R5, R3, R7, !P0 ;  /* 0x0000000703057208 */ /* 0x000fe20004000000 */
[----:B------:R-:W-:Y:S02]  /*8c70*/  @!P1 IMAD.MOV.U32 R5, RZ, RZ, 0x3fe921fb ;  /* 0x3fe921fbff059424 */ /* 0x000fe400078e00ff */
.L_x_9707:
[----:B0-2---:R-:W-:Y:S05]  /*8c80*/  BSYNC B0 ;  /* 0x0000000000007941 */ /* 0x005fea0003800000 */
.L_x_9706:
[----:B------:R-:W-:Y:S01]  /*8c90*/  LOP3.LUT R3, R5, 0x80000000, R13, 0xb8, !PT ;  /* 0x8000000005037812 */ /* 0x000fe200078eb80d */
[----:B-1----:R0:W1:Y:S01]  /*8ca0*/  DMUL R20, R18, 0.5 ;  /* 0x3fe0000012147828 */ /* 0x0020620000000000 */
[----:B------:R-:W-:Y:S02]  /*8cb0*/  FSEL R4, R8, R4, P2 ;  /* 0x0000000408047208 */ /* 0x000fe40001000000 */
[----:B------:R-:W-:Y:S01]  /*8cc0*/  FSEL R5, R9, R3, P2 ;  /* 0x0000000309057208 */ /* 0x000fe20001000000 */
[----:B------:R-:W-:Y:S05]  /*8cd0*/  BRA `(.L_x_9681) ;  /* 0x0000184000007947 */ /* 0x000fea0003800000 */
.L_x_9701:
[CC--:B------:R-:W-:Y:S01]  /*8ce0*/  ISETP.GT.U32.AND P1, PT, R20.reuse, R18.reuse, PT ;  /* 0x000000121400720c */ /* 0x0c0fe20003f24070 */
[----:B------:R-:W-:Y:S01]  /*8cf0*/  IMAD.MOV.U32 R4, RZ, RZ, RZ ;  /* 0x000000ffff047224 */ /* 0x000fe200078e00ff */
[----:B------:R-:W-:Y:S01]  /*8d00*/  ISETP.LT.U32.AND P0, PT, R20, R18, PT ;  /* 0x000000121400720c */ /* 0x000fe20003f01070 */
[----:B------:R-:W-:Y:S01]  /*8d10*/  IMAD.MOV.U32 R8, RZ, RZ, c[0x2][0xc] ;  /* 0x00800300ff087624 */ /* 0x000fe200078e00ff */
[CC--:B------:R-:W-:Y:S01]  /*8d20*/  ISETP.GT.U32.AND.EX P1, PT, R21.reuse, R19.reuse, PT, P1 ;  /* 0x000000131500720c */ /* 0x0c0fe20003f24110 */
[----:B------:R-:W-:Y:S01]  /*8d30*/  DSETP.GEU.AND P2, PT, |R14|, |R12|, PT ;  /* 0x4000000c0e00722a */ /* 0x000fe20003f4e200 */
[CC--:B------:R-:W-:Y:S01]  /*8d40*/  ISETP.LT.U32.AND.EX P0, PT, R21.reuse, R19.reuse, PT, P0 ;  /* 0x000000131500720c */ /* 0x0c0fe20003f01100 */
[----:B------:R-:W-:Y:S01]  /*8d50*/  BSSY B0, `(.L_x_9708) ;  /* 0x000006c000007945 */ /* 0x000fe20003800000 */
[----:B------:R-:W-:-:S02]  /*8d60*/  SEL R27, R21, R19, P1 ;  /* 0x00000013151b7207 */ /* 0x000fc40000800000 */
[----:B------:R-:W-:Y:S01]  /*8d70*/  SEL R28, R21, R19, P0 ;  /* 0x00000013151c7207 */ /* 0x000fe20000000000 */
[----:B------:R-:W-:Y:S01]  /*8d80*/  IMAD.MOV.U32 R19, RZ, RZ, 0x3fd80000 ;  /* 0x3fd80000ff137424 */ /* 0x000fe200078e00ff */
[----:B------:R-:W-:Y:S02]  /*8d90*/  LOP3.LUT R0, R27, 0xffc00000, RZ, 0xc0, !PT ;  /* 0xffc000001b007812 */ /* 0x000fe400078ec0ff */
[-C--:B------:R-:W-:Y:S01]  /*8da0*/  SEL R22, R20, R18.reuse, P0 ;  /* 0x0000001214167207 */ /* 0x080fe20000000000 */
[----:B------:R-:W-:Y:S01]  /*8db0*/  IMAD.MOV.U32 R23, RZ, RZ, R28 ;  /* 0x000000ffff177224 */ /* 0x000fe200078e001c */
[----:B------:R-:W-:Y:S02]  /*8dc0*/  IADD3 R5, -R0, 0x7fd00000, RZ ;  /* 0x7fd0000000057810 */ /* 0x000fe40007ffe1ff */
[----:B------:R-:W-:Y:S01]  /*8dd0*/  SEL R26, R20, R18, P1 ;  /* 0x00000012141a7207 */ /* 0x000fe20000800000 */
[----:B------:R-:W-:Y:S01]  /*8de0*/  IMAD.MOV.U32 R18, RZ, RZ, 0x0 ;  /* 0x00000000ff127424 */ /* 0x000fe200078e00ff */
[----:B------:R-:W-:-:S02]  /*8df0*/  FSETP.GEU.AND P4, PT, |R25|, 6.5827683646048100446e-37, PT ;  /* 0x036000001900780b */ /* 0x000fc40003f8e200 */
        /* <DEDUP_REMOVED lines=12> */
[----:B------:R-:W0:Y:S01]  /*8ec0*/  MUFU.RSQ64H R9, R5 ;  /* 0x0000000500097308 */ /* 0x000e220000001c00 */
[----:B------:R-:W-:Y:S02]  /*8ed0*/  ISETP.GE.U32.AND P1, PT, R28, 0x7ff00000, PT ;  /* 0x7ff000001c00780c */ /* 0x000fe40003f26070 */
[----:B0-----:R-:W0:-:S06]  /*8ee0*/  DMUL R10, R8, R8 ;  /* 0x00000008080a7228 */ /* 0x001e0c0000000000 */
[----:B0-----:R-:W0:-:S06]  /*8ef0*/  DFMA R10, R4, -R10, 1 ;  /* 0x3ff00000040a742b */ /* 0x001e0c000000080a */
[----:B0-----:R-:W-:-:S04]  /*8f00*/  DFMA R18, R10, R18, 0.5 ;  /* 0x3fe000000a12742b */ /* 0x001fc80000000012 */
[----:B------:R-:W0:-:S06]  /*8f10*/  DMUL R10, R8, R10 ;  /* 0x0000000a080a7228 */ /* 0x000e0c0000000000 */
[----:B0-----:R0:W1:Y:S02]  /*8f20*/  DFMA R10, R18, R10, R8 ;  /* 0x0000000a120a722b */ /* 0x0010640000000008 */
[----:B0-----:R-:W-:Y:S02]  /*8f30*/  FSEL R19, R21, R3, !P2 ;  /* 0x0000000315137208 */ /* 0x001fe40005000000 */
[----:B------:R-:W-:Y:S02]  /*8f40*/  LOP3.LUT R9, R0, 0x100000, RZ, 0xfc, !PT ;  /* 0x0010000000097812 */ /* 0x000fe400078efcff */
[----:B------:R-:W0:Y:S01]  /*8f50*/  MUFU.RCP64H R3, R19 ;  /* 0x0000001300037308 */ /* 0x000e220000001800 */
[----:B-1----:R-:W1:Y:S01]  /*8f60*/  DMUL R10, R6, R10 ;  /* 0x0000000a060a7228 */ /* 0x002e620000000000 */
[----:B------:R-:W-:Y:S01]  /*8f70*/  FSEL R18, R20, R2, !P2 ;  /* 0x0000000214127208 */ /* 0x000fe20005000000 */
[----:B------:R-:W-:-:S04]  /*8f80*/  IMAD.MOV.U32 R2, RZ, RZ, 0x1 ;  /* 0x00000001ff027424 */ /* 0x000fc800078e00ff */
[----:B-1----:R-:W1:-:S04]  /*8f90*/  DMUL R10, R10, R8 ;  /* 0x000000080a0a7228 */ /* 0x002e480000000000 */
[----:B0-----:R-:W0:-:S06]  /*8fa0*/  DFMA R4, -R18, R2, 1 ;  /* 0x3ff000001204742b */ /* 0x001e0c0000000102 */
[----:B-1----:R-:W-:Y:S01]  /*8fb0*/  @!P1 FSEL R28, R27, R11, !P0 ;  /* 0x0000000b1b1c9208 */ /* 0x002fe20004000000 */
[----:B------:R-:W-:Y:S01]  /*8fc0*/  IMAD.MOV.U32 R27, RZ, RZ, -0x3ff ;  /* 0xfffffc01ff1b7424 */ /* 0x000fe200078e00ff */
[----:B------:R-:W-:Y:S02]  /*8fd0*/  @!P1 FSEL R22, R26, R10, !P0 ;  /* 0x0000000a1a169208 */ /* 0x000fe40004000000 */
[----:B------:R-:W-:Y:S01]  /*8fe0*/  ISETP.GT.AND P2, PT, R28, 0xfffff, PT ;  /* 0x000fffff1c00780c */ /* 0x000fe20003f44270 */
[----:B0-----:R-:W0:-:S06]  /*8ff0*/  DFMA R4, R4, R4, R4 ;  /* 0x000000040404722b */ /* 0x001e0c0000000004 */
[----:B0-----:R0:W1:Y:S02]  /*9000*/  DFMA R2, R2, R4, R2 ;  /* 0x000000040202722b */ /* 0x0010640000000002 */
[----:B0-----:R-:W-:Y:S02]  /*9010*/  IMAD.MOV.U32 R4, RZ, RZ, R22 ;  /* 0x000000ffff047224 */ /* 0x001fe400078e0016 */
[----:B------:R-:W-:Y:S02]  /*9020*/  IMAD.MOV.U32 R5, RZ, RZ, R28 ;  /* 0x000000ffff057224 */ /* 0x000fe400078e001c */
[----:B-1----:R-:W0:Y:S01]  /*9030*/  DFMA R6, -R18, R2, 1 ;  /* 0x3ff000001206742b */ /* 0x002e220000000102 */
[----:B------:R-:W-:-:S03]  /*9040*/  @!P2 IMAD.MOV.U32 R27, RZ, RZ, -0x435 ;  /* 0xfffffbcbff1ba424 */ /* 0x000fc600078e00ff */
        /* <DEDUP_REMOVED lines=14> */
[----:B------:R-:W-:-:S09]  /*9130*/  FSETP.GT.AND P3, PT, |R0|, 1.469367938527859385e-39, PT ;  /* 0x001000000000780b */ /* 0x000fd20003f64200 */
[----:B0-----:R-:W-:Y:S02]  /*9140*/  @P0 FSEL R20, R6, RZ, P1 ;  /* 0x000000ff06140208 */ /* 0x001fe40000800000 */
[----:B------:R-:W-:Y:S01]  /*9150*/  @P0 FSEL R21, R7, -QNAN , P1 ;  /* 0xfff0000007150808 */ /* 0x000fe20000800000 */
[----:B------:R-:W-:Y:S05]  /*9160*/  @P0 BRA `(.L_x_9709) ;  /* 0x000002a000000947 */ /* 0x000fea0003800000 */
[C---:B------:R-:W-:Y:S01]  /*9170*/  LOP3.LUT R0, R28.reuse, 0x800fffff, RZ, 0xc0, !PT ;  /* 0x800fffff1c007812 */ /* 0x040fe200078ec0ff */
[----:B------:R-:W-:Y:S01]  /*9180*/  IMAD.MOV.U32 R4, RZ, RZ, R22 ;  /* 0x000000ffff047224 */ /* 0x000fe200078e0016 */
[----:B------:R-:W-:Y:S01]  /*9190*/  LEA.HI R27, R28, R27, RZ, 0xc ;  /* 0x0000001b1c1b7211 */ /* 0x000fe200078f60ff */
[----:B------:R-:W-:Y:S01]  /*91a0*/  IMAD.MOV.U32 R8, RZ, RZ, RZ ;  /* 0x000000ffff087224 */ /* 0x000fe200078e00ff */
[----:B------:R-:W-:Y:S01]  /*91b0*/  LOP3.LUT R5, R0, 0x3ff00000, RZ, 0xfc, !PT ;  /* 0x3ff0000000057812 */ /* 0x000fe200078efcff */
[----:B------:R-:W-:Y:S02]  /*91c0*/  IMAD.MOV.U32 R22, RZ, RZ, 0x3ae80f1e ;  /* 0x3ae80f1eff167424 */ /* 0x000fe400078e00ff */
        /* <DEDUP_REMOVED lines=36> */
.L_x_9709:
[----:B------:R-:W-:Y:S05]  /*9410*/  BSYNC B0 ;  /* 0x0000000000007941 */ /* 0x000fea0003800000 */
.L_x_9708:
        /* <DEDUP_REMOVED lines=8> */
.L_x_9711:
[----:B------:R-:W-:Y:S05]  /*94a0*/  BSYNC B3 ;  /* 0x0000000000037941 */ /* 0x000fea0003800000 */
.L_x_9710:
        /* <DEDUP_REMOVED lines=36> */
.L_x_9713:
[----:B0-2---:R-:W-:Y:S05]  /*96f0*/  BSYNC B0 ;  /* 0x0000000000007941 */ /* 0x005fea0003800000 */
.L_x_9712:
[----:B------:R-:W-:Y:S02]  /*9700*/  LOP3.LUT R3, R5, 0x80000000, R13, 0xb8, !PT ;  /* 0x8000000005037812 */ /* 0x000fe400078eb80d */
[----:B------:R-:W-:Y:S02]  /*9710*/  FSEL R4, R8, R4, P2 ;  /* 0x0000000408047208 */ /* 0x000fe40001000000 */
[----:B------:R-:W-:Y:S01]  /*9720*/  FSEL R5, R9, R3, P2 ;  /* 0x0000000309057208 */ /* 0x000fe20001000000 */
[----:B------:R-:W-:Y:S05]  /*9730*/  BRA `(.L_x_9681) ;  /* 0x00000de000007947 */ /* 0x000fea0003800000 */
.L_x_9700:
[----:B------:R-:W0:Y:S01]  /*9740*/  MUFU.RCP64H R3, 2.718280792236328125 ;  /* 0x4005bf0a00037908 */ /* 0x000e220000001800 */
[----:B------:R-:W-:Y:S01]  /*9750*/  IMAD.MOV.U32 R6, RZ, RZ, -0x74eba897 ;  /* 0x8b145769ff067424 */ /* 0x000fe200078e00ff */
[----:B------:R-:W-:Y:S01]  /*9760*/  FSETP.GEU.AND P1, PT, |R15|, 6.5827683646048100446e-37, PT ;  /* 0x036000000f00780b */ /* 0x000fe20003f2e200 */
[----:B------:R-:W-:Y:S01]  /*9770*/  IMAD.MOV.U32 R7, RZ, RZ, 0x4005bf0a ;  /* 0x4005bf0aff077424 */ /* 0x000fe200078e00ff */
[----:B------:R-:W-:Y:S01]  /*9780*/  BSSY B3, `(.L_x_9714) ;  /* 0x0000013000037945 */ /* 0x000fe20003800000 */
[----:B------:R-:W-:-:S06]  /*9790*/  IMAD.MOV.U32 R2, RZ, RZ, 0x1 ;  /* 0x00000001ff027424 */ /* 0x000fcc00078e00ff */
[----:B0-----:R-:W0:-:S06]  /*97a0*/  DFMA R4, R2, -R6, 1 ;  /* 0x3ff000000204742b */ /* 0x001e0c0000000806 */
[----:B0-----:R-:W0:-:S06]  /*97b0*/  DFMA R4, R4, R4, R4 ;  /* 0x000000040404722b */ /* 0x001e0c0000000004 */
[----:B0-----:R-:W0:-:S06]  /*97c0*/  DFMA R4, R2, R4, R2 ;  /* 0x000000040204722b */ /* 0x001e0c0000000002 */
[----:B0-----:R-:W0:-:S06]  /*97d0*/  DFMA R2, R4, -R6, 1 ;  /* 0x3ff000000402742b */ /* 0x001e0c0000000806 */
[----:B0-----:R-:W0:-:S06]  /*97e0*/  DFMA R2, R4, R2, R4 ;  /* 0x000000020402722b */ /* 0x001e0c0000000004 */
[----:B0-----:R-:W0:-:S06]  /*97f0*/  DMUL R4, R14, R2 ;  /* 0x000000020e047228 */ /* 0x001e0c0000000000 */
[----:B0-----:R-:W0:-:S06]  /*9800*/  DFMA R6, R4, c[0x2][0x1c0], R14 ;  /* 0x0080700004067a2b */ /* 0x001e0c000000000e */
[----:B0-----:R-:W0:-:S10]  /*9810*/  DFMA R2, R2, R6, R4 ;  /* 0x000000060202722b */ /* 0x001e140000000004 */
[----:B0-----:R-:W-:-:S05]  /*9820*/  FFMA R0, RZ, 2.0897850990295410156, R3 ;  /* 0x4005bf0aff007823 */ /* 0x001fca0000000003 */
[----:B------:R-:W-:-:S13]  /*9830*/  FSETP.GT.AND P0, PT, |R0|, 1.469367938527859385e-39, PT ;  /* 0x001000000000780b */ /* 0x000fda0003f04200 */
[----:B------:R-:W-:Y:S05]  /*9840*/  @P0 BRA P1, `(.L_x_9715) ;  /* 0x0000006000000947 */ /* 0x000fea0000800000 */
[----:B------:R-:W-:Y:S01]  /*9850*/  IMAD.MOV.U32 R2, RZ, RZ, R14 ;  /* 0x000000ffff027224 */ /* 0x000fe200078e000e */
[----:B------:R-:W-:Y:S01]  /*9860*/  MOV R0, 0x98b0 ;  /* 0x000098b000007802 */ /* 0x000fe20000000f00 */
[----:B------:R-:W-:Y:S02]  /*9870*/  IMAD.MOV.U32 R3, RZ, RZ, R15 ;  /* 0x000000ffff037224 */ /* 0x000fe400078e000f */
[----:B------:R-:W-:Y:S02]  /*9880*/  IMAD.MOV.U32 R8, RZ, RZ, -0x74eba897 ;  /* 0x8b145769ff087424 */ /* 0x000fe400078e00ff */
[----:B------:R-:W-:Y:S02]  /*9890*/  IMAD.MOV.U32 R9, RZ, RZ, 0x4005bf0a ;  /* 0x4005bf0aff097424 */ /* 0x000fe400078e00ff */
[----:B------:R-:W-:Y:S05]  /*98a0*/  CALL.REL.NOINC `($__internal_12_$__cuda_sm20_div_rn_f64_full) ;  /* 0x00023e7000007944 */ /* 0x000fea0003c00000 */
.L_x_9715:
[----:B------:R-:W-:Y:S05]  /*98b0*/  BSYNC B3 ;  /* 0x0000000000037941 */ /* 0x000fea0003800000 */
.L_x_9714:
[----:B------:R-:W0:Y:S01]  /*98c0*/  MUFU.RCP64H R5, 2.718280792236328125 ;  /* 0x4005bf0a00057908 */ /* 0x000e220000001800 */
[----:B------:R-:W-:Y:S01]  /*98d0*/  IMAD.MOV.U32 R6, RZ, RZ, -0x74eba897 ;  /* 0x8b145769ff067424 */ /* 0x000fe200078e00ff */
[----:B------:R-:W-:Y:S01]  /*98e0*/  FSETP.GEU.AND P1, PT, |R13|, 6.5827683646048100446e-37, PT ;  /* 0x036000000d00780b */ /* 0x000fe20003f2e200 */
[----:B------:R-:W-:Y:S01]  /*98f0*/  IMAD.MOV.U32 R7, RZ, RZ, 0x4005bf0a ;  /* 0x4005bf0aff077424 */ /* 0x000fe200078e00ff */
[----:B------:R-:W-:Y:S01]  /*9900*/  BSSY B3, `(.L_x_9716) ;  /* 0x0000016000037945 */ /* 0x000fe20003800000 */
[----:B------:R-:W-:Y:S01]  /*9910*/  IMAD.MOV.U32 R4, RZ, RZ, 0x1 ;  /* 0x00000001ff047424 */ /* 0x000fe200078e00ff */
[----:B------:R-:W-:-:S05]  /*9920*/  DADD R18, -RZ, |R2| ;  /* 0x00000000ff127229 */ /* 0x000fca0000000502 */
        /* <DEDUP_REMOVED lines=17> */
[----:B------:R-:W-:Y:S02]  /*9a40*/  IMAD.MOV.U32 R4, RZ, RZ, R2 ;  /* 0x000000ffff047224 */ /* 0x000fe400078e0002 */
[----:B------:R-:W-:Y:S02]  /*9a50*/  IMAD.MOV.U32 R5, RZ, RZ, R3 ;  /* 0x000000ffff057224 */ /* 0x000fe400078e0003 */
.L_x_9717:
[----:B------:R-:W-:Y:S05]  /*9a60*/  BSYNC B3 ;  /* 0x0000000000037941 */ /* 0x000fea0003800000 */
.L_x_9716:
[----:B------:R-:W0:Y:S01]  /*9a70*/  DADD R4, -RZ, |R4| ;  /* 0x00000000ff047229 */ /* 0x000e220000000504 */
[----:B------:R-:W-:Y:S01]  /*9a80*/  IMAD.MOV.U32 R2, RZ, RZ, RZ ;  /* 0x000000ffff027224 */ /* 0x000fe200078e00ff */
[----:B------:R-:W-:Y:S01]  /*9a90*/  BSSY B0, `(.L_x_9718) ;  /* 0x0000076000007945 */ /* 0x000fe20003800000 */
[----:B------:R-:W-:Y:S01]  /*9aa0*/  IMAD.MOV.U32 R6, RZ, RZ, c[0x2][0xc] ;  /* 0x00800300ff067624 */ /* 0x000fe200078e00ff */
[----:B------:R-:W-:Y:S01]  /*9ab0*/  DADD R20, -RZ, |R12| ;  /* 0x00000000ff147229 */ /* 0x000fe2000000050c */
[----:B------:R-:W-:Y:S01]  /*9ac0*/  IMAD.MOV.U32 R10, RZ, RZ, 0x0 ;  /* 0x00000000ff0a7424 */ /* 0x000fe200078e00ff */
[----:B------:R-:W-:Y:S01]  /*9ad0*/  FSETP.GEU.AND P4, PT, |R25|, 6.5827683646048100446e-37, PT ;  /* 0x036000001900780b */ /* 0x000fe20003f8e200 */
[----:B------:R-:W-:Y:S01]  /*9ae0*/  IMAD.MOV.U32 R11, RZ, RZ, 0x3fd80000 ;  /* 0x3fd80000ff0b7424 */ /* 0x000fe200078e00ff */
[----:B------:R-:W-:-:S02]  /*9af0*/  DADD R26, -RZ, |R14| ;  /* 0x00000000ff1a7229 */ /* 0x000fc4000000050e */
[CC--:B0-----:R-:W-:Y:S02]  /*9b00*/  ISETP.GT.U32.AND P1, PT, R4.reuse, R18.reuse, PT ;  /* 0x000000120400720c */ /* 0x0c1fe40003f24070 */
[CC--:B------:R-:W-:Y:S01]  /*9b10*/  ISETP.LT.U32.AND P0, PT, R4.reuse, R18.reuse, PT ;  /* 0x000000120400720c */ /* 0x0c0fe20003f01070 */
[----:B------:R-:W0:Y:S01]  /*9b20*/  DSETP.GEU.AND P2, PT, |R14|, |R12|, PT ;  /* 0x4000000c0e00722a */ /* 0x000e220003f4e200 */
[CC--:B------:R-:W-:Y:S02]  /*9b30*/  ISETP.GT.U32.AND.EX P1, PT, R5.reuse, R19.reuse, PT, P1 ;  /* 0x000000130500720c */ /* 0x0c0fe40003f24110 */
[CC--:B------:R-:W-:Y:S02]  /*9b40*/  ISETP.LT.U32.AND.EX P0, PT, R5.reuse, R19.reuse, PT, P0 ;  /* 0x000000130500720c */ /* 0x0c0fe40003f01100 */
[----:B------:R-:W-:Y:S02]  /*9b50*/  SEL R23, R5, R19, P1 ;  /* 0x0000001305177207 */ /* 0x000fe40000800000 */
[----:B------:R-:W-:-:S02]  /*9b60*/  SEL R29, R4, R18, P0 ;  /* 0x00000012041d7207 */ /* 0x000fc40000000000 */
[----:B------:R-:W-:Y:S02]  /*9b70*/  SEL R28, R5, R19, P0 ;  /* 0x00000013051c7207 */ /* 0x000fe40000000000 */
[----:B------:R-:W-:Y:S02]  /*9b80*/  LOP3.LUT R0, R23, 0xffc00000, RZ, 0xc0, !PT ;  /* 0xffc0000017007812 */ /* 0x000fe400078ec0ff */
[----:B------:R-:W-:Y:S01]  /*9b90*/  SEL R22, R4, R18, P1 ;  /* 0x0000001204167207 */ /* 0x000fe20000800000 */
[----:B------:R-:W-:Y:S01]  /*9ba0*/  IMAD.MOV.U32 R18, RZ, RZ, R29 ;  /* 0x000000ffff127224 */ /* 0x000fe200078e001d */
[----:B------:R-:W-:Y:S01]  /*9bb0*/  IADD3 R3, -R0, 0x7fd00000, RZ ;  /* 0x7fd0000000037810 */ /* 0x000fe20007ffe1ff */
[----:B------:R-:W-:Y:S01]  /*9bc0*/  IMAD.MOV.U32 R19, RZ, RZ, R28 ;  /* 0x000000ffff137224 */ /* 0x000fe200078e001c */
[----:B0-----:R-:W-:Y:S01]  /*9bd0*/  FSEL R21, R21, R27, !P2 ;  /* 0x0000001b15157208 */ /* 0x001fe20005000000 */
[----:B------:R-:W-:Y:S01]  /*9be0*/  IMAD.MOV.U32 R27, RZ, RZ, -0x3ff ;  /* 0xfffffc01ff1b7424 */ /* 0x000fe200078e00ff */
[----:B------:R-:W-:-:S03]  /*9bf0*/  FSEL R20, R20, R26, !P2 ;  /* 0x0000001a14147208 */ /* 0x000fc60005000000 */
        /* <DEDUP_REMOVED lines=8> */
[----:B------:R-:W-:Y:S02]  /*9c80*/  @P1 LOP3.LUT R3, R6, 0x80000, RZ, 0xfc, !PT ;  /* 0x0008000006031812 */ /* 0x000fe400078efcff */
[----:B------:R-:W-:Y:S02]  /*9c90*/  MOV R6, RZ ;  /* 0x000000ff00067202 */ /* 0x000fe40000000f00 */
[----:B------:R-:W0:Y:S01]  /*9ca0*/  MUFU.RSQ64H R7, R3 ;  /* 0x0000000300077308 */ /* 0x000e220000001c00 */
[----:B------:R-:W-:Y:S01]  /*9cb0*/  SEL R2, R2, c[0x2][0x8], P0 ;  /* 0x0080020002027a07 */ /* 0x000fe20000000000 */
[----:B------:R-:W-:Y:S01]  /*9cc0*/  DSETP.NEU.AND P0, PT, R18, RZ, PT ;  /* 0x000000ff1200722a */ /* 0x000fe20003f0d000 */
[----:B------:R-:W-:-:S03]  /*9cd0*/  ISETP.GE.U32.AND P1, PT, R28, 0x7ff00000, PT ;  /* 0x7ff000001c00780c */ /* 0x000fc60003f26070 */
[----:B0-----:R-:W0:-:S06]  /*9ce0*/  DMUL R8, R6, R6 ;  /* 0x0000000606087228 */ /* 0x001e0c0000000000 */
[----:B0-----:R0:W1:Y:S02]  /*9cf0*/  DFMA R8, R2, -R8, 1 ;  /* 0x3ff000000208742b */ /* 0x0010640000000808 */
[----:B0-----:R-:W-:Y:S01]  /*9d00*/  LOP3.LUT R3, R0, 0x100000, RZ, 0xfc, !PT ;  /* 0x0010000000037812 */ /* 0x001fe200078efcff */
[----:B------:R-:W-:-:S03]  /*9d10*/  IMAD.MOV.U32 R2, RZ, RZ, RZ ;  /* 0x000000ffff027224 */ /* 0x000fc600078e00ff */
[----:B-1----:R-:W-:-:S04]  /*9d20*/  DFMA R10, R8, R10, 0.5 ;  /* 0x3fe00000080a742b */ /* 0x002fc8000000000a */
[----:B------:R-:W0:-:S06]  /*9d30*/  DMUL R8, R6, R8 ;  /* 0x0000000806087228 */ /* 0x000e0c0000000000 */
[----:B0-----:R-:W0:-:S06]  /*9d40*/  DFMA R8, R10, R8, R6 ;  /* 0x000000080a08722b */ /* 0x001e0c0000000006 */
[----:B0-----:R0:W1:Y:S02]  /*9d50*/  DMUL R8, R4, R8 ;  /* 0x0000000804087228 */ /* 0x0010640000000000 */
        /* <DEDUP_REMOVED lines=73> */
.L_x_9719:
[----:B------:R-:W-:Y:S05]  /*a1f0*/  BSYNC B0 ;  /* 0x0000000000007941 */ /* 0x000fea0003800000 */
.L_x_9718:
        /* <DEDUP_REMOVED lines=8> */
.L_x_9721:
[----:B------:R-:W-:Y:S05]  /*a280*/  BSYNC B3 ;  /* 0x0000000000037941 */ /* 0x000fea0003800000 */
.L_x_9720:
[----:B------:R-:W-:Y:S01]  /*a290*/  DSETP.NEU.AND P0, PT, R20, RZ, PT ;  /* 0x000000ff1400722a */ /* 0x000fe20003f0d000 */
[----:B------:R-:W-:Y:S01]  /*a2a0*/  BSSY B0, `(.L_x_9722) ;  /* 0x0000024000007945 */ /* 0x000fe20003800000 */
[----:B0-----:R-:W-:Y:S02]  /*a2b0*/  CS2R R4, SRZ ;  /* 0x0000000000047805 */ /* 0x001fe4000001ff00 */
[----:B------:R-:W0:-:S04]  /*a2c0*/  DADD R8, |R12|, |R14| ;  /* 0x000000000c087229 */ /* 0x000e08000000060e */
[----:B-1----:R1:W2:-:S04]  /*a2d0*/  DADD R20, R18, 1 ;  /* 0x3ff0000012147429 */ /* 0x0022880000000000 */
[----:B0-----:R1:W0:Y:S02]  /*a2e0*/  DSETP.GTU.AND P2, PT, |R8|, +INF , PT ;  /* 0x7ff000000800742a */ /* 0x0012240003f4c200 */
[----:B------:R-:W-:Y:S07]  /*a2f0*/  @!P0 BRA `(.L_x_9723) ;  /* 0x000001e000008947 */ /* 0x000fee0003800000 */
[----:B012---:R-:W0:Y:S01]  /*a300*/  DMUL R4, R2, R2 ;  /* 0x0000000202047228 */ /* 0x007e220000000000 */
        /* <DEDUP_REMOVED lines=29> */
.L_x_9723:
[----:B012---:R-:W-:Y:S05]  /*a4e0*/  BSYNC B0 ;  /* 0x0000000000007941 */ /* 0x007fea0003800000 */
.L_x_9722:
[----:B------:R-:W-:Y:S02]  /*a4f0*/  LOP3.LUT R3, R5, 0x80000000, R13, 0xb8, !PT ;  /* 0x8000000005037812 */ /* 0x000fe400078eb80d */
[----:B------:R-:W-:Y:S02]  /*a500*/  FSEL R4, R8, R4, P2 ;  /* 0x0000000408047208 */ /* 0x000fe40001000000 */
[----:B------:R-:W-:Y:S02]  /*a510*/  FSEL R5, R9, R3, P2 ;  /* 0x0000000309057208 */ /* 0x000fe40001000000 */
.L_x_9681:
[----:B01----:R-:W-:Y:S05]  /*a520*/  BSYNC B2 ;  /* 0x0000000000027941 */ /* 0x003fea0003800000 */
.L_x_9670:
[----:B------:R-:W0:Y:S01]  /*a530*/  DADD R20, R20, c[0x2][0x50] ;  /* 0x0080140014147629 */ /* 0x000e220000000000 */
[----:B------:R-:W-:Y:S01]  /*a540*/  LOP3.LUT R13, R5, 0x80000000, R13, 0xb8, !PT ;  /* 0x80000000050d7812 */ /* 0x000fe200078eb80d */
[----:B------:R-:W-:-:S08]  /*a550*/  IMAD.MOV.U32 R12, RZ, RZ, R4 ;  /* 0x000000ffff0c7224 */ /* 0x000fd000078e0004 */
[----:B0-----:R-:W-:Y:S01]  /*a560*/  LOP3.LUT R15, R21, 0x80000000, R15, 0xb8, !PT ;  /* 0x80000000150f7812 */ /* 0x001fe200078eb80f */
[----:B------:R-:W-:Y:S01]  /*a570*/  IMAD.MOV.U32 R14, RZ, RZ, R20 ;  /* 0x000000ffff0e7224 */ /* 0x000fe200078e0014 */
[----:B------:R-:W-:Y:S05]  /*a580*/  BRA `(.L_x_9594) ;  /* 0x0000011000007947 */ /* 0x000fea0003800000 */
.L_x_9592:
[----:B--23--:R-:W0:-:S14]  /*a590*/  DSETP.NEU.AND P0, PT, R18, +INF , PT ;  /* 0x7ff000001200742a */ /* 0x00ce1c0003f0d000 */
[----:B0-----:R-:W0:Y:S01]  /*a5a0*/  @!P0 DADD R12, R12, R12 ;  /* 0x000000000c0c8229 */ /* 0x001e22000000000c */
[----:B------:R-:W-:Y:S05]  /*a5b0*/  @!P0 BRA `(.L_x_9594) ;  /* 0x000000e000008947 */ /* 0x000fea0003800000 */
[----:B------:R-:W1:-:S14]  /*a5c0*/  DSETP.NEU.AND P0, PT, R20, +INF , PT ;  /* 0x7ff000001400742a */ /* 0x000e5c0003f0d000 */
[----:B-1----:R1:W2:Y:S02]  /*a5d0*/  @!P0 DADD R2, R14, R14 ;  /* 0x000000000e028229 */ /* 0x0022a4000000000e */
[----:B01----:R-:W-:Y:S02]  /*a5e0*/  @!P0 IMAD.MOV.U32 R14, RZ, RZ, R12 ;  /* 0x000000ffff0e8224 */ /* 0x003fe400078e000c */
[----:B------:R-:W-:-:S06]  /*a5f0*/  @!P0 IMAD.MOV.U32 R15, RZ, RZ, R13 ;  /* 0x000000ffff0f8224 */ /* 0x000fcc00078e000d */
[----:B--2---:R-:W-:Y:S02]  /*a600*/  @!P0 IMAD.MOV.U32 R12, RZ, RZ, R2 ;  /* 0x000000ffff0c8224 */ /* 0x004fe400078e0002 */
[----:B------:R-:W-:Y:S01]  /*a610*/  @!P0 IMAD.MOV.U32 R13, RZ, RZ, R3 ;  /* 0x000000ffff0d8224 */ /* 0x000fe200078e0003 */
[----:B------:R-:W-:Y:S05]  /*a620*/  @!P0 BRA `(.L_x_9594) ;  /* 0x0000007000008947 */ /* 0x000fea0003800000 */
[----:B------:R-:W0:-:S14]  /*a630*/  DSETP.NEU.AND P0, PT, R12, RZ, PT ;  /* 0x000000ff0c00722a */ /* 0x000e1c0003f0d000 */
[----:B0-----:R-:W-:-:S04]  /*a640*/  @P0 DADD R2, RZ, R14 ;  /* 0x00000000ff020229 */ /* 0x001fc8000000000e */
[----:B------:R-:W0:-:S06]  /*a650*/  @P0 DADD R4, RZ, R12 ;  /* 0x00000000ff040229 */ /* 0x000e0c000000000c */
[----:B0-----:R-:W0:-:S10]  /*a660*/  @P0 DADD R12, R2, R4 ;  /* 0x00000000020c0229 */ /* 0x001e140000000004 */
[----:B0-----:R-:W-:Y:S02]  /*a670*/  @P0 IMAD.MOV.U32 R14, RZ, RZ, R12 ;  /* 0x000000ffff0e0224 */ /* 0x001fe400078e000c */
[----:B------:R-:W-:-:S06]  /*a680*/  @P0 IMAD.MOV.U32 R15, RZ, RZ, R13 ;  /* 0x000000ffff0f0224 */ /* 0x000fcc00078e000d */
[----:B------:R-:W0:-:S06]  /*a690*/  @!P0 DADD R14, R14, R14 ;  /* 0x000000000e0e8229 */ /* 0x000e0c000000000e */
.L_x_9594:
[----:B------:R-:W-:Y:S05]  /*a6a0*/  BSYNC B1 ;  /* 0x0000000000017941 */ /* 0x000fea0003800000 */
.L_x_9591:
[----:B------:R-:W1:Y:S02]  /*a6b0*/  LDC.U8 R2, c[0x0][0x371] ;  /* 0x0000dc40ff027b82 */ /* 0x000e640000000000 */
[----:B-1----:R-:W-:-:S04]  /*a6c0*/  PRMT R0, R2, 0x9910, RZ ;  /* 0x0000991002007816 */ /* 0x002fc800000000ff */
        /* <DEDUP_REMOVED lines=10> */
[----:B0-----:R-:W0:Y:S02]  /*a770*/  F2I.F64.TRUNC R13, R12 ;  /* 0x0000000c000d7311 */ /* 0x001e24000030d100 */
[----:B0-----:R0:W-:Y:S01]  /*a780*/  STG.E.U8 [R16.64], R13 ;  /* 0x0000000d10007986 */ /* 0x0011e2000c101124 */
[----:B------:R-:W-:Y:S05]  /*a790*/  BRA `(.L_x_9729) ;  /* 0x00000f5000007947 */ /* 0x000fea0003800000 */
.L_x_9727:
[----:B0-----:R-:W0:Y:S02]  /*a7a0*/  F2I.S64.F64.TRUNC R12, R12 ;  /* 0x0000000c000c7311 */ /* 0x001e24000030d900 */
[----:B0-----:R-:W-:-:S05]  /*a7b0*/  IMAD.MOV.U32 R3, RZ, RZ, R12 ;  /* 0x000000ffff037224 */ /* 0x001fca00078e000c */
[----:B------:R0:W-:Y:S01]  /*a7c0*/  STG.E.U8 [R16.64], R3 ;  /* 0x0000000310007986 */ /* 0x0001e2000c101124 */
[----:B------:R-:W-:Y:S05]  /*a7d0*/  BRA `(.L_x_9729) ;  /* 0x00000f1000007947 */ /* 0x000fea0003800000 */
.L_x_9726:
[----:B------:R-:W-:-:S13]  /*a7e0*/  ISETP.NE.AND P0, PT, R0, 0x2, PT ;  /* 0x000000020000780c */ /* 0x000fda0003f05270 */
[----:B------:R-:W-:Y:S05]  /*a7f0*/  @!P0 BRA `(.L_x_9730) ;  /* 0x000000a000008947 */ /* 0x000fea0003800000 */
[----:B------:R-:W-:-:S13]  /*a800*/  ISETP.NE.AND P0, PT, R0, 0x3, PT ;  /* 0x000000030000780c */ /* 0x000fda0003f05270 */
[----:B------:R-:W-:Y:S05]  /*a810*/  @!P0 BRA `(.L_x_9731) ;  /* 0x0000005000008947 */ /* 0x000fea0003800000 */
[----:B------:R-:W-:-:S13]  /*a820*/  ISETP.NE.AND P0, PT, R0, 0x4, PT ;  /* 0x000000040000780c */ /* 0x000fda0003f05270 */
[----:B------:R-:W-:Y:S05]  /*a830*/  @P0 BRA `(.L_x_9728) ;  /* 0x00000d2000000947 */ /* 0x000fea0003800000 */
[----:B0-----:R-:W0:Y:S02]  /*a840*/  F2I.S64.F64.TRUNC R12, R12 ;  /* 0x0000000c000c7311 */ /* 0x001e24000030d900 */
[----:B0-----:R0:W-:Y:S01]  /*a850*/  STG.E.64 [R16.64], R12 ;  /* 0x0000000c10007986 */ /* 0x0011e2000c101b24 */
[----:B------:R-:W-:Y:S05]  /*a860*/  BRA `(.L_x_9729) ;  /* 0x00000e8000007947 */ /* 0x000fea0003800000 */
.L_x_9731:
[----:B0-----:R-:W0:Y:S02]  /*a870*/  F2I.F64.TRUNC R13, R12 ;  /* 0x0000000c000d7311 */ /* 0x001e24000030d100 */
[----:B0-----:R0:W-:Y:S01]  /*a880*/  STG.E [R16.64], R13 ;  /* 0x0000000d10007986 */ /* 0x0011e2000c101924 */
[----:B------:R-:W-:Y:S05]  /*a890*/  BRA `(.L_x_9729) ;  /* 0x00000e5000007947 */ /* 0x000fea0003800000 */
.L_x_9730:
[----:B0-----:R-:W0:Y:S02]  /*a8a0*/  F2I.F64.TRUNC R13, R12 ;  /* 0x0000000c000d7311 */ /* 0x001e24000030d100 */
[----:B0-----:R0:W-:Y:S01]  /*a8b0*/  STG.E.U16 [R16.64], R13 ;  /* 0x0000000d10007986 */ /* 0x0011e2000c101524 */
[----:B------:R-:W-:Y:S05]  /*a8c0*/  BRA `(.L_x_9729) ;  /* 0x00000e2000007947 */ /* 0x000fea0003800000 */
.L_x_9725:
[----:B------:R-:W-:-:S13]  /*a8d0*/  ISETP.GT.AND P0, PT, R0, 0x6, PT ;  /* 0x000000060000780c */ /* 0x000fda0003f04270 */
[----:B------:R-:W-:Y:S05]  /*a8e0*/  @P0 BRA `(.L_x_9732) ;  /* 0x000000f000000947 */ /* 0x000fea0003800000 */
[----:B------:R-:W-:-:S13]  /*a8f0*/  ISETP.NE.AND P0, PT, R0, 0x5, PT ;  /* 0x000000050000780c */ /* 0x000fda0003f05270 */
[----:B------:R-:W-:Y:S05]  /*a900*/  @!P0 BRA `(.L_x_9733) ;  /* 0x0000007000008947 */ /* 0x000fea0003800000 */
[----:B------:R-:W-:-:S13]  /*a910*/  ISETP.NE.AND P0, PT, R0, 0x6, PT ;  /* 0x000000060000780c */ /* 0x000fda0003f05270 */
[----:B------:R-:W-:Y:S05]  /*a920*/  @P0 BRA `(.L_x_9728) ;  /* 0x00000c3000000947 */ /* 0x000fea0003800000 */
[----:B0-----:R-:W0:Y:S01]  /*a930*/  F2F.F32.F64 R3, R12 ;  /* 0x0000000c00037310 */ /* 0x001e220000301000 */
[----:B------:R-:W0:-:S14]  /*a940*/  DSETP.GEU.AND P0, PT, |R12|, c[0x2][0x1c8], PT ;  /* 0x008072000c00762a */ /* 0x000e1c0003f0e200 */
[----:B0-----:R-:W-:-:S05]  /*a950*/  @!P0 FMUL R3, R3, 1.175494350822287508e-38 ;  /* 0x0080000003038820 */ /* 0x001fca0000400000 */
[----:B------:R0:W-:Y:S01]  /*a960*/  STG.E [R16.64], R3 ;  /* 0x0000000310007986 */ /* 0x0001e2000c101924 */
[----:B------:R-:W-:Y:S05]  /*a970*/  BRA `(.L_x_9729) ;  /* 0x00000d7000007947 */ /* 0x000fea0003800000 */
.L_x_9733:
[----:B0-----:R-:W0:Y:S01]  /*a980*/  F2F.F32.F64 R0, R12 ;  /* 0x0000000c00007310 */ /* 0x001e220000301000 */
[----:B------:R-:W0:-:S14]  /*a990*/  DSETP.GEU.AND P0, PT, |R12|, c[0x2][0x1c8], PT ;  /* 0x008072000c00762a */ /* 0x000e1c0003f0e200 */
[----:B0-----:R-:W-:-:S05]  /*a9a0*/  @!P0 FMUL R0, R0, 1.175494350822287508e-38 ;  /* 0x0080000000008820 */ /* 0x001fca0000400000 */
[----:B------:R-:W-:-:S05]  /*a9b0*/  F2FP.PACK_AB R0, RZ, R0 ;  /* 0x00000000ff00723e */ /* 0x000fca00000000ff */
[----:B------:R0:W-:Y:S01]  /*a9c0*/  STG.E.U16 [R16.64], R0 ;  /* 0x0000000010007986 */ /* 0x0001e2000c101524 */
[----:B------:R-:W-:Y:S05]  /*a9d0*/  BRA `(.L_x_9729) ;  /* 0x00000d1000007947 */ /* 0x000fea0003800000 */
.L_x_9732:
[----:B------:R-:W-:-:S13]  /*a9e0*/  ISETP.NE.AND P0, PT, R0, 0x7, PT ;  /* 0x000000070000780c */ /* 0x000fda0003f05270 */
[----:B------:R-:W-:Y:S05]  /*a9f0*/  @!P0 BRA `(.L_x_9734) ;  /* 0x0000015000008947 */ /* 0x000fea0003800000 */
[----:B------:R-:W-:-:S13]  /*aa00*/  ISETP.NE.AND P0, PT, R0, 0x8, PT ;  /* 0x000000080000780c */ /* 0x000fda0003f05270 */
[----:B------:R-:W-:Y:S05]  /*aa10*/  @!P0 BRA `(.L_x_9735) ;  /* 0x000000a000008947 */ /* 0x000fea0003800000 */
[----:B------:R-:W-:-:S13]  /*aa20*/  ISETP.NE.AND P0, PT, R0, 0x9, PT ;  /* 0x000000090000780c */ /* 0x000fda0003f05270 */
[----:B------:R-:W-:Y:S05]  /*aa30*/  @P0 BRA `(.L_x_9728) ;  /* 0x00000b2000000947 */ /* 0x000fea0003800000 */
[----:B0-----:R-:W0:Y:S01]  /*aa40*/  F2F.F32.F64 R3, R14 ;  /* 0x0000000e00037310 */ /* 0x001e220000301000 */
[----:B------:R-:W0:-:S04]  /*aa50*/  DSETP.GEU.AND P0, PT, |R14|, c[0x2][0x1c8], PT ;  /* 0x008072000e00762a */ /* 0x000e080003f0e200 */
[----:B------:R-:W1:-:S03]  /*aa60*/  DSETP.GEU.AND P1, PT, |R12|, c[0x2][0x1c8], PT ;  /* 0x008072000c00762a */ /* 0x000e460003f2e200 */
[----:B------:R-:W1:Y:S07]  /*aa70*/  F2F.F32.F64 R2, R12 ;  /* 0x0000000c00027310 */ /* 0x000e6e0000301000 */
[----:B0-----:R-:W-:-:S04]  /*aa80*/  @!P0 FMUL R3, R3, 1.175494350822287508e-38 ;  /* 0x0080000003038820 */ /* 0x001fc80000400000 */
[----:B-1----:R-:W-:-:S05]  /*aa90*/  @!P1 FMUL R2, R2, 1.175494350822287508e-38 ;  /* 0x0080000002029820 */ /* 0x002fca0000400000 */
[----:B------:R0:W-:Y:S01]  /*aaa0*/  STG.E.64 [R16.64], R2 ;  /* 0x0000000210007986 */ /* 0x0001e2000c101b24 */
[----:B------:R-:W-:Y:S05]  /*aab0*/  BRA `(.L_x_9729) ;  /* 0x00000c3000007947 */ /* 0x000fea0003800000 */
.L_x_9735:
[----:B0-----:R-:W0:Y:S01]  /*aac0*/  F2F.F32.F64 R0, R14 ;  /* 0x0000000e00007310 */ /* 0x001e220000301000 */
[----:B------:R-:W0:-:S04]  /*aad0*/  DSETP.GEU.AND P1, PT, |R14|, c[0x2][0x1c8], PT ;  /* 0x008072000e00762a */ /* 0x000e080003f2e200 */
[----:B------:R-:W1:-:S03]  /*aae0*/  DSETP.GEU.AND P0, PT, |R12|, c[0x2][0x1c8], PT ;  /* 0x008072000c00762a */ /* 0x000e460003f0e200 */
[----:B------:R-:W1:Y:S07]  /*aaf0*/  F2F.F32.F64 R3, R12 ;  /* 0x0000000c00037310 */ /* 0x000e6e0000301000 */
[----:B0-----:R-:W-:-:S04]  /*ab00*/  @!P1 FMUL R0, R0, 1.175494350822287508e-38 ;  /* 0x0080000000009820 */ /* 0x001fc80000400000 */
[----:B-1----:R-:W-:-:S05]  /*ab10*/  @!P0 FMUL R3, R3, 1.175494350822287508e-38 ;  /* 0x0080000003038820 */ /* 0x002fca0000400000 */
[----:B------:R-:W-:-:S05]  /*ab20*/  F2FP.PACK_AB R3, R0, R3 ;  /* 0x000000030003723e */ /* 0x000fca00000000ff */
[----:B------:R0:W-:Y:S01]  /*ab30*/  STG.E [R16.64], R3 ;  /* 0x0000000310007986 */ /* 0x0001e2000c101924 */
[----:B------:R-:W-:Y:S05]  /*ab40*/  BRA `(.L_x_9729) ;  /* 0x00000ba000007947 */ /* 0x000fea0003800000 */
.L_x_9734:
[----:B0-----:R0:W-:Y:S01]  /*ab50*/  STG.E.64 [R16.64], R12 ;  /* 0x0000000c10007986 */ /* 0x0011e2000c101b24 */
[----:B------:R-:W-:Y:S05]  /*ab60*/  BRA `(.L_x_9729) ;  /* 0x00000b8000007947 */ /* 0x000fea0003800000 */
.L_x_9724:
        /* <DEDUP_REMOVED lines=8> */
[----:B0-----:R-:W0:-:S06]  /*abf0*/  DSETP.NEU.AND P0, PT, R14, RZ, PT ;  /* 0x000000ff0e00722a */ /* 0x001e0c0003f0d000 */
[----:B0-----:R-:W0:-:S06]  /*ac00*/  DSETP.NEU.OR P0, PT, R12, RZ, P0 ;  /* 0x000000ff0c00722a */ /* 0x001e0c000070d400 */
[----:B0-----:R-:W-:-:S05]  /*ac10*/  SEL R3, RZ, 0x1, !P0 ;  /* 0x00000001ff037807 */ /* 0x001fca0004000000 */
[----:B------:R0:W-:Y:S01]  /*ac20*/  STG.E.U8 [R16.64], R3 ;  /* 0x0000000310007986 */ /* 0x0001e2000c101124 */
[----:B------:R-:W-:Y:S05]  /*ac30*/  BRA `(.L_x_9729) ;  /* 0x00000ab000007947 */ /* 0x000fea0003800000 */
.L_x_9738:
[----:B0-----:R0:W-:Y:S01]  /*ac40*/  STG.E.128 [R16.64], R12 ;  /* 0x0000000c10007986 */ /* 0x0011e2000c101d24 */
[----:B------:R-:W-:Y:S05]  /*ac50*/  BRA `(.L_x_9729) ;  /* 0x00000a9000007947 */ /* 0x000fea0003800000 */
.L_x_9737:
[----:B------:R-:W-:-:S13]  /*ac60*/  ISETP.NE.AND P0, PT, R0, 0xf, PT ;  /* 0x0000000f0000780c */ /* 0x000fda0003f05270 */
[----:B------:R-:W-:Y:S05]  /*ac70*/  @!P0 BRA `(.L_x_9739) ;  /* 0x0000031000008947 */ /* 0x000fea0003800000 */
[----:B------:R-:W-:-:S13]  /*ac80*/  ISETP.NE.AND P0, PT, R0, 0x17, PT ;  /* 0x000000170000780c */ /* 0x000fda0003f05270 */
[----:B------:R-:W-:Y:S05]  /*ac90*/  @!P0 BRA `(.L_x_9740) ;  /* 0x0000017000008947 */ /* 0x000fea0003800000 */
[----:B------:R-:W-:-:S13]  /*aca0*/  ISETP.NE.AND P0, PT, R0, 0x18, PT ;  /* 0x000000180000780c */ /* 0x000fda0003f05270 */
[----:B------:R-:W-:Y:S05]  /*acb0*/  @P0 BRA `(.L_x_9728) ;  /* 0x000008a000000947 */ /* 0x000fea0003800000 */
[----:B0-----:R-:W0:Y:S01]  /*acc0*/  F2F.F32.F64 R5, R12 ;  /* 0x0000000c00057310 */ /* 0x001e220000301000 */
        /* <DEDUP_REMOVED lines=16> */
.L_x_9742:
[----:B------:R-:W-:Y:S05]  /*add0*/  BSYNC B0 ;  /* 0x0000000000007941 */ /* 0x000fea0003800000 */
.L_x_9741:
[----:B------:R-:W-:-:S05]  /*ade0*/  LOP3.LUT R3, R0, R3, RZ, 0xfc, !PT ;  /* 0x0000000300037212 */ /* 0x000fca00078efcff */
[----:B------:R0:W-:Y:S01]  /*adf0*/  STG.E.U8 [R16.64], R3 ;  /* 0x0000000310007986 */ /* 0x0001e2000c101124 */
[----:B------:R-:W-:Y:S05]  /*ae00*/  BRA `(.L_x_9729) ;  /* 0x000008e000007947 */ /* 0x000fea0003800000 */
.L_x_9740:
[----:B0-----:R-:W0:Y:S01]  /*ae10*/  F2F.F32.F64 R3, R12 ;  /* 0x0000000c00037310 */ /* 0x001e220000301000 */
        /* <DEDUP_REMOVED lines=14> */
.L_x_9744:
[----:B------:R-:W-:Y:S01]  /*af00*/  IMAD.MOV.U32 R0, RZ, RZ, 0x7f ;  /* 0x0000007fff007424 */ /* 0x000fe200078e00ff */
[----:B------:R-:W-:-:S04]  /*af10*/  ISETP.GT.U32.AND P0, PT, R2, 0x7f800000, PT ;  /* 0x7f8000000200780c */ /* 0x000fc80003f04070 */
[----:B------:R-:W-:-:S04]  /*af20*/  SEL R0, R0, 0x7c, P0 ;  /* 0x0000007c00007807 */ /* 0x000fc80000000000 */
.L_x_9745:
[----:B------:R-:W-:Y:S05]  /*af30*/  BSYNC B0 ;  /* 0x0000000000007941 */ /* 0x000fea0003800000 */
.L_x_9743:
[----:B------:R-:W-:-:S04]  /*af40*/  LOP3.LUT R2, R3, 0x80000000, RZ, 0xc0, !PT ;  /* 0x8000000003027812 */ /* 0x000fc800078ec0ff */
[----:B------:R-:W-:-:S04]  /*af50*/  SHF.R.U32.HI R3, RZ, 0x18, R2 ;  /* 0x00000018ff037819 */ /* 0x000fc80000011602 */
[----:B------:R-:W-:-:S05]  /*af60*/  LOP3.LUT R3, R0, R3, RZ, 0xfc, !PT ;  /* 0x0000000300037212 */ /* 0x000fca00078efcff */
[----:B------:R0:W-:Y:S01]  /*af70*/  STG.E.U8 [R16.64], R3 ;  /* 0x0000000310007986 */ /* 0x0001e2000c101124 */
[----:B------:R-:W-:Y:S05]  /*af80*/  BRA `(.L_x_9729) ;  /* 0x0000076000007947 */ /* 0x000fea0003800000 */
.L_x_9739:
[----:B0-----:R-:W0:Y:S01]  /*af90*/  F2F.F32.F64 R0, R12 ;  /* 0x0000000c00007310 */ /* 0x001e220000301000 */
[----:B------:R-:W0:-:S14]  /*afa0*/  DSETP.GEU.AND P0, PT, |R12|, c[0x2][0x1c8], PT ;  /* 0x008072000c00762a */ /* 0x000e1c0003f0e200 */
[----:B0-----:R-:W-:-:S05]  /*afb0*/  @!P0 FMUL R0, R0, 1.175494350822287508e-38 ;  /* 0x0080000000008820 */ /* 0x001fca0000400000 */
[----:B------:R-:W-:-:S05]  /*afc0*/  F2FP.BF16.PACK_AB R0, RZ, R0 ;  /* 0x00000000ff00723e */ /* 0x000fca00000010ff */
[----:B------:R0:W-:Y:S01]  /*afd0*/  STG.E.U16 [R16.64], R0 ;  /* 0x0000000010007986 */ /* 0x0001e2000c101524 */
[----:B------:R-:W-:Y:S05]  /*afe0*/  BRA `(.L_x_9729) ;  /* 0x0000070000007947 */ /* 0x000fea0003800000 */
.L_x_9736:
        /* <DEDUP_REMOVED lines=8> */
[----:B0-----:R-:W0:Y:S02]  /*b070*/  F2I.U32.F64.TRUNC R13, R12 ;  /* 0x0000000c000d7311 */ /* 0x001e24000030d000 */
[----:B0-----:R0:W-:Y:S01]  /*b080*/  STG.E.U16 [R16.64], R13 ;  /* 0x0000000d10007986 */ /* 0x0011e2000c101524 */
[----:B------:R-:W-:Y:S05]  /*b090*/  BRA `(.L_x_9729) ;  /* 0x0000065000007947 */ /* 0x000fea0003800000 */
.L_x_9748:
[----:B0-----:R-:W0:Y:S01]  /*b0a0*/  F2F.F32.F64 R3, R12 ;  /* 0x0000000c00037310 */ /* 0x001e220000301000 */
        /* <DEDUP_REMOVED lines=18> */
.L_x_9751:
[----:B------:R-:W-:-:S04]  /*b1d0*/  LOP3.LUT R2, R3, 0x80000000, RZ, 0xc0, !PT ;  /* 0x8000000003027812 */ /* 0x000fc800078ec0ff */
[----:B------:R-:W-:-:S04]  /*b1e0*/  SHF.R.U32.HI R3, RZ, 0x18, R2 ;  /* 0x00000018ff037819 */ /* 0x000fc80000011602 */
[----:B------:R-:W-:-:S04]  /*b1f0*/  LOP3.LUT R0, R0, R3, RZ, 0xfc, !PT ;  /* 0x0000000300007212 */ /* 0x000fc800078efcff */
[----:B------:R-:W-:Y:S02]  /*b200*/  PRMT R8, R0, 0x7610, R8 ;  /* 0x0000761000087816 */ /* 0x000fe40000000008 */
.L_x_9750:
[----:B------:R-:W-:Y:S05]  /*b210*/  BSYNC B0 ;  /* 0x0000000000007941 */ /* 0x000fea0003800000 */
.L_x_9749:
[----:B------:R0:W-:Y:S01]  /*b220*/  STG.E.U8 [R16.64], R8 ;  /* 0x0000000810007986 */ /* 0x0001e2000c101124 */
[----:B------:R-:W-:Y:S05]  /*b230*/  BRA `(.L_x_9729) ;  /* 0x000004b000007947 */ /* 0x000fea0003800000 */
.L_x_9747:
        /* <DEDUP_REMOVED lines=19> */
.L_x_9754:
[----:B------:R-:W-:-:S04]  /*b370*/  LOP3.LUT R2, R3, 0x80000000, RZ, 0xc0, !PT ;  /* 0x8000000003027812 */ /* 0x000fc800078ec0ff */
[----:B------:R-:W-:-:S04]  /*b380*/  SHF.R.U32.HI R3, RZ, 0x18, R2 ;  /* 0x00000018ff037819 */ /* 0x000fc80000011602 */
[----:B------:R-:W-:-:S04]  /*b390*/  LOP3.LUT R0, R0, R3, RZ, 0xfc, !PT ;  /* 0x0000000300007212 */ /* 0x000fc800078efcff */
[----:B------:R-:W-:Y:S02]  /*b3a0*/  PRMT R8, R0, 0x7610, R8 ;  /* 0x0000761000087816 */ /* 0x000fe40000000008 */
.L_x_9753:
[----:B------:R-:W-:Y:S05]  /*b3b0*/  BSYNC B0 ;  /* 0x0000000000007941 */ /* 0x000fea0003800000 */
.L_x_9752:
[----:B------:R0:W-:Y:S01]  /*b3c0*/  STG.E.U8 [R16.64], R8 ;  /* 0x0000000810007986 */ /* 0x0001e2000c101124 */
[----:B------:R-:W-:Y:S05]  /*b3d0*/  BRA `(.L_x_9729) ;  /* 0x0000031000007947 */ /* 0x000fea0003800000 */
.L_x_9746:
[----:B------:R-:W-:-:S13]  /*b3e0*/  ISETP.NE.AND P0, PT, R0, 0x1c, PT ;  /* 0x0000001c0000780c */ /* 0x000fda0003f05270 */
[----:B------:R-:W-:Y:S05]  /*b3f0*/  @!P0 BRA `(.L_x_9755) ;  /* 0x000002d000008947 */ /* 0x000fea0003800000 */
[----:B------:R-:W-:-:S13]  /*b400*/  ISETP.NE.AND P0, PT, R0, 0x1d, PT ;  /* 0x0000001d0000780c */ /* 0x000fda0003f05270 */
[----:B------:R-:W-:Y:S05]  /*b410*/  @!P0 BRA `(.L_x_9756) ;  /* 0x0000028000008947 */ /* 0x000fea0003800000 */
[----:B------:R-:W-:-:S13]  /*b420*/  ISETP.NE.AND P0, PT, R0, 0x2c, PT ;  /* 0x0000002c0000780c */ /* 0x000fda0003f05270 */
[----:B------:R-:W-:Y:S05]  /*b430*/  @P0 BRA `(.L_x_9728) ;  /* 0x0000012000000947 */ /* 0x000fea0003800000 */
[----:B0-----:R-:W0:Y:S01]  /*b440*/  F2F.F32.F64 R4, R12 ;  /* 0x0000000c00047310 */ /* 0x001e220000301000 */
        /* <DEDUP_REMOVED lines=17> */
.L_x_9728:
[----:B------:R-:W-:Y:S01]  /*b560*/  MOV R0, 0x0 ;  /* 0x0000000000007802 */ /* 0x000fe20000000f00 */
[----:B------:R-:W-:Y:S02]  /*b570*/  IMAD.MOV.U32 R4, RZ, RZ, c[0x4][0x158] ;  /* 0x01005600ff047624 */ /* 0x000fe400078e00ff */
[----:B------:R-:W-:Y:S01]  /*b580*/  IMAD.MOV.U32 R5, RZ, RZ, c[0x4][0x15c] ;  /* 0x01005700ff057624 */ /* 0x000fe200078e00ff */
[----:B------:R1:W2:Y:S01]  /*b590*/  LDC.64 R2, c[0x4][R0] ;  /* 0x0100000000027b82 */ /* 0x0002a20000000a00 */
[----:B0-----:R-:W-:Y:S02]  /*b5a0*/  IMAD.MOV.U32 R6, RZ, RZ, c[0x4][0x160] ;  /* 0x01005800ff067624 */ /* 0x001fe400078e00ff */
[----:B------:R-:W-:Y:S02]  /*b5b0*/  IMAD.MOV.U32 R7, RZ, RZ, c[0x4][0x164] ;  /* 0x01005900ff077624 */ /* 0x000fe400078e00ff */
[----:B------:R-:W-:-:S02]  /*b5c0*/  IMAD.MOV.U32 R8, RZ, RZ, 0x65 ;  /* 0x00000065ff087424 */ /* 0x000fc400078e00ff */
[----:B------:R-:W-:Y:S02]  /*b5d0*/  IMAD.MOV.U32 R10, RZ, RZ, c[0x4][0x10] ;  /* 0x01000400ff0a7624 */ /* 0x000fe400078e00ff */
[----:B------:R-:W-:Y:S02]  /*b5e0*/  IMAD.MOV.U32 R11, RZ, RZ, c[0x4][0x14] ;  /* 0x01000500ff0b7624 */ /* 0x000fe400078e00ff */
[----:B------:R-:W-:Y:S02]  /*b5f0*/  IMAD.MOV.U32 R12, RZ, RZ, 0x1 ;  /* 0x00000001ff0c7424 */ /* 0x000fe400078e00ff */
[----:B------:R-:W-:Y:S02]  /*b600*/  IMAD.MOV.U32 R13, RZ, RZ, RZ ;  /* 0x000000ffff0d7224 */ /* 0x000fe400078e00ff */
[----:B-1----:R-:W-:Y:S01]  /*b610*/  LEPC R14 ;  /* 0x00000000000e734e */ /* 0x002fe20000000000 */
[----:B------:R-:W-:Y:S02]  /*b620*/  MOV R9, 0xb690 ;  /* 0x0000b69000097802 */ /* 0x000fe40000000f00 */
[----:B------:R-:W-:Y:S02]  /*b630*/  MOV R20, 0xb610 ;  /* 0x0000b61000147802 */ /* 0x000fe40000000f00 */
[----:B------:R-:W-:-:S02]  /*b640*/  MOV R21, 0x0 ;  /* 0x0000000000157802 */ /* 0x000fc40000000f00 */
[----:B------:R-:W-:Y:S02]  /*b650*/  MOV R0, 0x0 ;  /* 0x0000000000007802 */ /* 0x000fe40000000f00 */
[----:B------:R-:W-:-:S04]  /*b660*/  IADD3 R20, P0, P1, -R20, R9, R14 ;  /* 0x0000000914147210 */ /* 0x000fc8000791e10e */
[----:B------:R-:W-:-:S04]  /*b670*/  IADD3.X R21, ~R0, R21, R15, P0, P1 ;  /* 0x0000001500157210 */ /* 0x000fc800007e250f */
[----:B--2---:R-:W-:Y:S05]  /*b680*/  CALL.ABS.NOINC R2 ;  /* 0x0000000002007343 */ /* 0x004fea0003c00000 */
[----:B------:R-:W-:Y:S05]  /*b690*/  BRA `(.L_x_9729) ;  /* 0x0000005000007947 */ /* 0x000fea0003800000 */
.L_x_9756:
[----:B0-----:R-:W0:Y:S02]  /*b6a0*/  F2I.U64.F64.TRUNC R12, R12 ;  /* 0x0000000c000c7311 */ /* 0x001e24000030d800 */
[----:B0-----:R0:W-:Y:S01]  /*b6b0*/  STG.E.64 [R16.64], R12 ;  /* 0x0000000c10007986 */ /* 0x0011e2000c101b24 */
[----:B------:R-:W-:Y:S05]  /*b6c0*/  BRA `(.L_x_9729) ;  /* 0x0000002000007947 */ /* 0x000fea0003800000 */
.L_x_9755:
[----:B0-----:R-:W0:Y:S02]  /*b6d0*/  F2I.U32.F64.TRUNC R13, R12 ;  /* 0x0000000c000d7311 */ /* 0x001e24000030d000 */
[----:B0-----:R0:W-:Y:S02]  /*b6e0*/  STG.E [R16.64], R13 ;  /* 0x0000000d10007986 */ /* 0x0011e4000c101924 */
.L_x_9729:
[----:B0-----:R-:W0:Y:S04]  /*b6f0*/  S2R R0, SR_TID.X ;  /* 0x0000000000007919 */ /* 0x001e280000002100 */
[----:B------:R-:W0:Y:S02]  /*b700*/  S2R R3, SR_CTAID.X ;  /* 0x0000000000037919 */ /* 0x000e240000002500 */
[----:B0-----:R-:W-:-:S05]  /*b710*/  IMAD R0, R3, 0x200, R0 ;  /* 0x0000020003007824 */ /* 0x001fca00078e0200 */
[----:B------:R-:W-:Y:S02]  /*b720*/  IADD3 R40, R0, 0x80, RZ ;  /* 0x0000008000287810 */ /* 0x000fe40007ffe0ff */
.L_x_9557:
[----:B------:R-:W-:Y:S05]  /*b730*/  BSYNC B6 ;  /* 0x0000000000067941 */ /* 0x000fea0003800000 */
.L_x_9556:
[----:B------:R-:W-:Y:S01]  /*b740*/  ISETP.GE.AND P0, PT, R40, c[0x0][0x160], PT ;  /* 0x0000580028007a0c */ /* 0x000fe20003f06270 */
[----:B------:R-:W-:-:S12]  /*b750*/  BSSY B6, `(.L_x_9757) ;  /* 0x00016a8000067945 */ /* 0x000fd80003800000 */
[----:B------:R-:W-:Y:S05]  /*b760*/  @P0 BRA `(.L_x_9758) ;  /* 0x00016a6000000947 */ /* 0x000fea0003800000 */
[----:B------:R-:W-:Y:S01]  /*b770*/  ISETP.NE.AND P0, PT, RZ, c[0x0][0x168], PT ;  /* 0x00005a00ff007a0c */ /* 0x000fe20003f05270 */
[----:B------:R-:W-:Y:S02]  /*b780*/  IMAD.MOV.U32 R0, RZ, RZ, RZ ;  /* 0x000000ffff007224 */ /* 0x000fe400078e00ff */
[----:B------:R-:W-:-:S10]  /*b790*/  IMAD.MOV.U32 R16, RZ, RZ, RZ ;  /* 0x000000ffff107224 */ /* 0x000fd400078e00ff */
[----:B------:R-:W-:Y:S05]  /*b7a0*/  @!P0 BRA `(.L_x_9759) ;  /* 0x00000e1000008947 */ /* 0x000fea0003800000 */
[----:B------:R-:W-:Y:S02]  /*b7b0*/  IMAD.MOV.U32 R2, RZ, RZ, RZ ;  /* 0x000000ffff027224 */ /* 0x000fe400078e00ff */
[----:B------:R-:W-:Y:S02]  /*b7c0*/  IMAD.MOV.U32 R3, RZ, RZ, R40 ;  /* 0x000000ffff037224 */ /* 0x000fe400078e0028 */
        /* <DEDUP_REMOVED lines=223> */
.L_x_9759:
        /* <DEDUP_REMOVED lines=20> */
.L_x_9763:
[----:B------:R-:W2:Y:S01]  /*c700*/  LDG.E.U8 R2, [R2.64] ;  /* 0x0000002402027981 */ /* 0x000ea2000c1e1100 */
[----:B------:R-:W-:Y:S01]  /*c710*/  CS2R R14, SRZ ;  /* 0x00000000000e7805 */ /* 0x000fe2000001ff00 */
[----:B--2---:R0:W1:Y:S01]  /*c720*/  I2F.F64.U16 R12, R2 ;  /* 0x00000002000c7312 */ /* 0x0040620000101800 */
[----:B------:R-:W-:Y:S05]  /*c730*/  BRA `(.L_x_9765) ;  /* 0x00000f5000007947 */ /* 0x000fea0003800000 */
.L_x_9762:
        /* <DEDUP_REMOVED lines=10> */
.L_x_9767:
[----:B------:R-:W2:Y:S01]  /*c7e0*/  LDG.E R2, [R2.64] ;  /* 0x0000002402027981 */ /* 0x000ea2000c1e1900 */
[----:B------:R-:W-:Y:S01]  /*c7f0*/  CS2R R14, SRZ ;  /* 0x00000000000e7805 */ /* 0x000fe2000001ff00 */
[----:B--2---:R0:W1:Y:S01]  /*c800*/  I2F.F64 R12, R2 ;  /* 0x00000002000c7312 */ /* 0x0040620000201c00 */
[----:B------:R-:W-:Y:S05]  /*c810*/  BRA `(.L_x_9765) ;  /* 0x00000e7000007947 */ /* 0x000fea0003800000 */
.L_x_9766:
[----:B------:R-:W2:Y:S01]  /*c820*/  LDG.E.U16 R2, [R2.64] ;  /* 0x0000002402027981 */ /* 0x000ea2000c1e1500 */
[----:B------:R-:W-:Y:S01]  /*c830*/  CS2R R14, SRZ ;  /* 0x00000000000e7805 */ /* 0x000fe2000001ff00 */
[----:B--2---:R0:W1:Y:S01]  /*c840*/  I2F.F64.S16 R12, R2 ;  /* 0x00000002000c7312 */ /* 0x0040620000101c00 */
[----:B------:R-:W-:Y:S05]  /*c850*/  BRA `(.L_x_9765) ;  /* 0x00000e3000007947 */ /* 0x000fea0003800000 */
.L_x_9761:
        /* <DEDUP_REMOVED lines=11> */
.L_x_9769:
[----:B------:R-:W2:Y:S01]  /*c910*/  LDG.E.U16 R0, [R2.64] ;  /* 0x0000002402007981 */ /* 0x000ea2000c1e1500 */
[----:B------:R-:W-:Y:S01]  /*c920*/  CS2R R14, SRZ ;  /* 0x00000000000e7805 */ /* 0x000fe2000001ff00 */
[----:B--2---:R-:W-:-:S05]  /*c930*/  HADD2.F32 R0, -RZ, R0.H0_H0 ;  /* 0x20000000ff007230 */ /* 0x004fca0000004100 */
[----:B------:R-:W-:-:S04]  /*c940*/  FMUL.FTZ R0, R0, 1 ;  /* 0x3f80000000007820 */ /* 0x000fc80000410000 */
[----:B------:R0:W1:Y:S01]  /*c950*/  F2F.F64.F32 R12, R0 ;  /* 0x00000000000c7310 */ /* 0x0000620000201800 */
[----:B------:R-:W-:Y:S05]  /*c960*/  BRA `(.L_x_9765) ;  /* 0x00000d2000007947 */ /* 0x000fea0003800000 */
.L_x_9768:
        /* <DEDUP_REMOVED lines=12> */
.L_x_9771:
        /* <DEDUP_REMOVED lines=8> */
.L_x_9770:
[----:B------:R0:W5:Y:S01]  /*cab0*/  LDG.E.64 R12, [R2.64] ;  /* 0x00000024020c7981 */ /* 0x000162000c1e1b00 */
[----:B------:R-:W-:Y:S01]  /*cac0*/  CS2R R14, SRZ ;  /* 0x00000000000e7805 */ /* 0x000fe2000001ff00 */
[----:B------:R-:W-:Y:S05]  /*cad0*/  BRA `(.L_x_9765) ;  /* 0x00000bb000007947 */ /* 0x000fea0003800000 */
.L_x_9760:
        /* <DEDUP_REMOVED lines=14> */
.L_x_9774:
[----:B------:R0:W5:Y:S01]  /*cbc0*/  LDG.E.128 R12, [R2.64] ;  /* 0x00000024020c7981 */ /* 0x000162000c1e1d00 */
[----:B------:R-:W-:Y:S05]  /*cbd0*/  BRA `(.L_x_9765) ;  /* 0x00000ab000007947 */ /* 0x000fea0003800000 */
.L_x_9773:
        /* <DEDUP_REMOVED lines=29> */
.L_x_9776:
        /* <DEDUP_REMOVED lines=16> */
.L_x_9775:
[----:B------:R-:W2:Y:S01]  /*ceb0*/  LDG.E.U16 R0, [R2.64] ;  /* 0x0000002402007981 */ /* 0x000ea2000c1e1500 */
[----:B------:R-:W-:Y:S01]  /*cec0*/  CS2R R14, SRZ ;  /* 0x00000000000e7805 */ /* 0x000fe2000001ff00 */
[----:B--2---:R-:W-:-:S05]  /*ced0*/  PRMT R0, RZ, 0x5410, R0 ;  /* 0x00005410ff007816 */ /* 0x004fca0000000000 */
[----:B------:R-:W-:-:S04]  /*cee0*/  FMUL.FTZ R0, R0, 1 ;  /* 0x3f80000000007820 */ /* 0x000fc80000410000 */
[----:B------:R0:W1:Y:S01]  /*cef0*/  F2F.F64.F32 R12, R0 ;  /* 0x00000000000c7310 */ /* 0x0000620000201800 */
[----:B------:R-:W-:Y:S05]  /*cf00*/  BRA `(.L_x_9765) ;  /* 0x0000078000007947 */ /* 0x000fea0003800000 */
.L_x_9772:
        /* <DEDUP_REMOVED lines=12> */
.L_x_9779:
        /* <DEDUP_REMOVED lines=21> */
.L_x_9783:
[----:B------:R-:W-:Y:S05]  /*d120*/  BSYNC B1 ;  /* 0x0000000000017941 */ /* 0x000fea0003800000 */
.L_x_9782:
[----:B------:R-:W-:Y:S01]  /*d130*/  LEA R3, R0, 0x3b800000, 0x17 ;  /* 0x3b80000000037811 */ /* 0x000fe200078eb8ff */
[----:B------:R-:W-:-:S05]  /*d140*/  IMAD.SHL.U32 R0, R2, 0x100000, RZ ;  /* 0x0010000002007824 */ /* 0x000fca00078e00ff */
[----:B------:R-:W-:Y:S02]  /*d150*/  LOP3.LUT R0, R3, R0, R4, 0xfe, !PT ;  /* 0x0000000003007212 */ /* 0x000fe400078efe04 */
.L_x_9781:
[----:B------:R-:W-:Y:S05]  /*d160*/  BSYNC B0 ;  /* 0x0000000000007941 */ /* 0x000fea0003800000 */
.L_x_9780:
[----:B------:R-:W-:Y:S01]  /*d170*/  FMUL.FTZ R0, R0, 1 ;  /* 0x3f80000000007820 */ /* 0x000fe20000410000 */
[----:B------:R-:W-:-:S03]  /*d180*/  CS2R R14, SRZ ;  /* 0x00000000000e7805 */ /* 0x000fc6000001ff00 */
[----:B------:R0:W1:Y:S01]  /*d190*/  F2F.F64.F32 R12, R0 ;  /* 0x00000000000c7310 */ /* 0x0000620000201800 */
[----:B------:R-:W-:Y:S05]  /*d1a0*/  BRA `(.L_x_9765) ;  /* 0x000004e000007947 */ /* 0x000fea0003800000 */
.L_x_9778:
        /* <DEDUP_REMOVED lines=21> */
.L_x_9787:
[----:B------:R-:W-:Y:S05]  /*d300*/  BSYNC B1 ;  /* 0x0000000000017941 */ /* 0x000fea0003800000 */
.L_x_9786:
[----:B------:R-:W-:Y:S01]  /*d310*/  LEA R3, R0, 0x37800000, 0x17 ;  /* 0x3780000000037811 */ /* 0x000fe200078eb8ff */
[----:B------:R-:W-:-:S05]  /*d320*/  IMAD.SHL.U32 R0, R2, 0x200000, RZ ;  /* 0x0020000002007824 */ /* 0x000fca00078e00ff */
[----:B------:R-:W-:Y:S02]  /*d330*/  LOP3.LUT R0, R3, R0, R4, 0xfe, !PT ;  /* 0x0000000003007212 */ /* 0x000fe400078efe04 */
.L_x_9785:
[----:B------:R-:W-:Y:S05]  /*d340*/  BSYNC B0 ;  /* 0x0000000000007941 */ /* 0x000fea0003800000 */
.L_x_9784:
[----:B------:R-:W-:Y:S01]  /*d350*/  FMUL.FTZ R0, R0, 1 ;  /* 0x3f80000000007820 */ /* 0x000fe20000410000 */
[----:B------:R-:W-:-:S03]  /*d360*/  CS2R R14, SRZ ;  /* 0x00000000000e7805 */ /* 0x000fc6000001ff00 */
[----:B------:R0:W1:Y:S01]  /*d370*/  F2F.F64.F32 R12, R0 ;  /* 0x00000000000c7310 */ /* 0x0000620000201800 */
[----:B------:R-:W-:Y:S05]  /*d380*/  BRA `(.L_x_9765) ;  /* 0x0000030000007947 */ /* 0x000fea0003800000 */
.L_x_9777:
        /* <DEDUP_REMOVED lines=14> */
.L_x_9791:
[----:B------:R-:W-:Y:S05]  /*d470*/  BSYNC B0 ;  /* 0x0000000000007941 */ /* 0x000fea0003800000 */
.L_x_9790:
[----:B------:R-:W-:Y:S01]  /*d480*/  FMUL.FTZ R0, R0, 1 ;  /* 0x3f80000000007820 */ /* 0x000fe20000410000 */
[----:B------:R-:W-:-:S03]  /*d490*/  CS2R R14, SRZ ;  /* 0x00000000000e7805 */ /* 0x000fc6000001ff00 */
[----:B------:R0:W1:Y:S01]  /*d4a0*/  F2F.F64.F32 R12, R0 ;  /* 0x00000000000c7310 */ /* 0x0000620000201800 */
[----:B------:R-:W-:Y:S05]  /*d4b0*/  BRA `(.L_x_9765) ;  /* 0x000001d000007947 */ /* 0x000fea0003800000 */
.L_x_9764:
        /* <DEDUP_REMOVED lines=22> */
.L_x_9789:
[----:B------:R-:W2:Y:S01]  /*d620*/  LDG.E.64 R12, [R2.64] ;  /* 0x00000024020c7981 */ /* 0x000ea2000c1e1b00 */
[----:B------:R-:W-:Y:S01]  /*d630*/  CS2R R14, SRZ ;  /* 0x00000000000e7805 */ /* 0x000fe2000001ff00 */
[----:B--2---:R-:W0:Y:S01]  /*d640*/  I2F.F64.U64 R12, R12 ;  /* 0x0000000c000c7312 */ /* 0x004e220000301800 */
[----:B------:R-:W-:Y:S05]  /*d650*/  BRA `(.L_x_9765) ;  /* 0x0000003000007947 */ /* 0x000fea0003800000 */
.L_x_9788:
[----:B------:R-:W2:Y:S01]  /*d660*/  LDG.E R2, [R2.64] ;  /* 0x0000002402027981 */ /* 0x000ea2000c1e1900 */
[----:B------:R-:W-:Y:S01]  /*d670*/  CS2R R14, SRZ ;  /* 0x00000000000e7805 */ /* 0x000fe2000001ff00 */
[----:B--2---:R0:W1:Y:S06]  /*d680*/  I2F.F64.U32 R12, R2 ;  /* 0x00000002000c7312 */ /* 0x00406c0000201800 */
.L_x_9765:
[----:B012--5:R-:W0:Y:S01]  /*d690*/  DSETP.GTU.AND P0, PT, |R12|, +INF , PT ;  /* 0x7ff000000c00742a */ /* 0x027e220003f0c200 */
[----:B------:R-:W-:Y:S03]  /*d6a0*/  BSSY B1, `(.L_x_9792) ;  /* 0x0000859000017945 */ /* 0x000fe60003800000 */
[----:B------:R-:W1:-:S04]  /*d6b0*/  DADD R2, -RZ, |R14| ;  /* 0x00000000ff027229 */ /* 0x000e48000000050e */
[----:B0-----:R-:W-:-:S04]  /*d6c0*/  DSETP.GTU.OR P0, PT, |R14|, +INF , P0 ;  /* 0x7ff000000e00742a */ /* 0x001fc8000070c600 */
[----:B------:R-:W0:Y:S02]  /*d6d0*/  DADD R4, -RZ, |R12| ;  /* 0x00000000ff047229 */ /* 0x000e24000000050c */
[----:B-1----:R-:W-:Y:S01]  /*d6e0*/  MOV R18, R2 ;  /* 0x0000000200127202 */ /* 0x002fe20000000f00 */
[----:B------:R-:W-:-:S07]  /*d6f0*/  IMAD.MOV.U32 R19, RZ, RZ, R3 ;  /* 0x000000ffff137224 */ /* 0x000fce00078e0003 */
[----:B0-----:R-:W-:Y:S02]  /*d700*/  IMAD.MOV.U32 R20, RZ, RZ, R4 ;  /* 0x000000ffff147224 */ /* 0x001fe400078e0004 */
[----:B------:R-:W-:Y:S01]  /*d710*/  IMAD.MOV.U32 R21, RZ, RZ, R5 ;  /* 0x000000ffff157224 */ /* 0x000fe200078e0005 */
[----:B------:R-:W-:Y:S05]  /*d720*/  @P0 BRA `(.L_x_9793) ;  /* 0x000083f000000947 */ /* 0x000fea0003800000 */
[----:B------:R-:W0:-:S06]  /*d730*/  DSETP.GT.AND P0, PT, R20, 4.50359962737049600000e+15, PT ;  /* 0x433000001400742a */ /* 0x000e0c0003f04000 */
        /* <DEDUP_REMOVED lines=8> */
[----:B------:R-:W0:Y:S01]  /*d7c0*/  DADD R22, R20, 1 ;  /* 0x3ff0000014167429 */ /* 0x000e220000000000 */
[----:B------:R-:W-:Y:S01]  /*d7d0*/  IMAD.MOV.U32 R2, RZ, RZ, RZ ;  /* 0x000000ffff027224 */ /* 0x000fe200078e00ff */
[----:B------:R-:W-:Y:S01]  /*d7e0*/  BSSY B2, `(.L_x_9796) ;  /* 0x000024e000027945 */ /* 0x000fe20003800000 */
[----:B------:R-:W-:Y:S01]  /*d7f0*/  IMAD.MOV.U32 R6, RZ, RZ, RZ ;  /* 0x000000ffff067224 */ /* 0x000fe200078e00ff */
[----:B------:R-:W-:Y:S01]  /*d800*/  DADD R8, -RZ, |R18| ;  /* 0x00000000ff087229 */ /* 0x000fe20000000512 */
[----:B------:R-:W-:Y:S02]  /*d810*/  IMAD.MOV.U32 R26, RZ, RZ, RZ ;  /* 0x000000ffff1a7224 */ /* 0x000fe400078e00ff */
[----:B------:R-:W-:Y:S01]  /*d820*/  IMAD.MOV.U32 R38, RZ, RZ, 0x0 ;  /* 0x00000000ff267424 */ /* 0x000fe200078e00ff */
[----:B0-----:R-:W-:Y:S01]  /*d830*/  DADD R4, -RZ, |R22| ;  /* 0x00000000ff047229 */ /* 0x001fe20000000516 */
[----:B------:R-:W-:-:S03]  /*d840*/  IMAD.MOV.U32 R39, RZ, RZ, 0x3fd80000 ;  /* 0x3fd80000ff277424 */ /* 0x000fc600078e00ff */
[----:B------:R-:W0:-:S06]  /*d850*/  DADD R28, R20, -1 ;  /* 0xbff00000141c7429 */ /* 0x000e0c0000000000 */
[----:B0-----:R-:W0:Y:S01]  /*d860*/  DADD R10, -RZ, |R28| ;  /* 0x00000000ff0a7229 */ /* 0x001e22000000051c */
[CC--:B------:R-:W-:Y:S02]  /*d870*/  ISETP.GT.U32.AND P1, PT, R4.reuse, R8.reuse, PT ;  /* 0x000000080400720c */ /* 0x0c0fe40003f24070 */
[-C--:B------:R-:W-:Y:S02]  /*d880*/  ISETP.LT.U32.AND P0, PT, R4, R8.reuse, PT ;  /* 0x000000080400720c */ /* 0x080fe40003f01070 */
[CC--:B------:R-:W-:Y:S02]  /*d890*/  ISETP.GT.U32.AND.EX P1, PT, R5.reuse, R9.reuse, PT, P1 ;  /* 0x000000090500720c */ /* 0x0c0fe40003f24110 */
[CC--:B------:R-:W-:Y:S02]  /*d8a0*/  ISETP.LT.U32.AND.EX P0, PT, R5.reuse, R9.reuse, PT, P0 ;  /* 0x000000090500720c */ /* 0x0c0fe40003f01100 */
[----:B------:R-:W-:Y:S02]  /*d8b0*/  SEL R33, R5, R9, P1 ;  /* 0x0000000905217207 */ /* 0x000fe40000800000 */
[----:B0-----:R-:W-:-:S02]  /*d8c0*/  ISETP.GT.U32.AND P3, PT, R10, R8, PT ;  /* 0x000000080a00720c */ /* 0x001fc40003f64070 */
[-C--:B------:R-:W-:Y:S02]  /*d8d0*/  ISETP.LT.U32.AND P2, PT, R10, R8.reuse, PT ;  /* 0x000000080a00720c */ /* 0x080fe40003f41070 */
[-C--:B------:R-:W-:Y:S02]  /*d8e0*/  ISETP.GT.U32.AND.EX P3, PT, R11, R9.reuse, PT, P3 ;  /* 0x000000090b00720c */ /* 0x080fe40003f64130 */
[----:B------:R-:W-:Y:S02]  /*d8f0*/  LOP3.LUT R0, R33, 0xffc00000, RZ, 0xc0, !PT ;  /* 0xffc0000021007812 */ /* 0x000fe400078ec0ff */
[CC--:B------:R-:W-:Y:S02]  /*d900*/  SEL R44, R4.reuse, R8.reuse, P0 ;  /* 0x00000008042c7207 */ /* 0x0c0fe40000000000 */
[-C--:B------:R-:W-:Y:S02]  /*d910*/  SEL R45, R5, R9.reuse, P0 ;  /* 0x00000009052d7207 */ /* 0x080fe40000000000 */
[CC--:B------:R-:W-:Y:S01]  /*d920*/  SEL R37, R11.reuse, R9.reuse, P3 ;  /* 0x000000090b257207 */ /* 0x0c0fe20001800000 */
[----:B------:R-:W-:Y:S01]  /*d930*/  IMAD.MOV.U32 R30, RZ, RZ, R44 ;  /* 0x000000ffff1e7224 */ /* 0x000fe200078e002c */
[----:B------:R-:W-:Y:S01]  /*d940*/  ISETP.LT.U32.AND.EX P0, PT, R11, R9, PT, P2 ;  /* 0x000000090b00720c */ /* 0x000fe20003f01120 */
[----:B------:R-:W-:Y:S01]  /*d950*/  IMAD.MOV.U32 R31, RZ, RZ, R45 ;  /* 0x000000ffff1f7224 */ /* 0x000fe200078e002d */
[----:B------:R-:W-:-:S02]  /*d960*/  SEL R32, R4, R8, P1 ;  /* 0x0000000804207207 */ /* 0x000fc40000800000 */
[----:B------:R-:W-:Y:S02]  /*d970*/  IADD3 R3, -R0, 0x7fd00000, RZ ;  /* 0x7fd0000000037810 */ /* 0x000fe40007ffe1ff */
[----:B------:R-:W-:Y:S02]  /*d980*/  LOP3.LUT R41, R37, 0xffc00000, RZ, 0xc0, !PT ;  /* 0xffc0000025297812 */ /* 0x000fe400078ec0ff */
[CC--:B------:R-:W-:Y:S02]  /*d990*/  SEL R42, R10.reuse, R8.reuse, P0 ;  /* 0x000000080a2a7207 */ /* 0x0c0fe40000000000 */
[----:B------:R-:W-:Y:S01]  /*d9a0*/  SEL R43, R11, R9, P0 ;  /* 0x000000090b2b7207 */ /* 0x000fe20000000000 */
[C---:B------:R-:W-:Y:S01]  /*d9b0*/  DMUL R4, R2.reuse, R32 ;  /* 0x0000002002047228 */ /* 0x040fe20000000000 */
[----:B------:R-:W-:Y:S01]  /*d9c0*/  SEL R36, R10, R8, P3 ;  /* 0x000000080a247207 */ /* 0x000fe20001800000 */
[----:B------:R-:W-:Y:S01]  /*d9d0*/  IMAD.MOV.U32 R34, RZ, RZ, R42 ;  /* 0x000000ffff227224 */ /* 0x000fe200078e002a */
[----:B------:R-:W-:Y:S01]  /*d9e0*/  IADD3 R7, -R41, 0x7fd00000, RZ ;  /* 0x7fd0000029077810 */ /* 0x000fe20007ffe1ff */
[----:B------:R-:W0:Y:S01]  /*d9f0*/  DMUL R2, R2, R30 ;  /* 0x0000001e02027228 */ /* 0x000e220000000000 */
[----:B------:R-:W-:-:S04]  /*da00*/  IMAD.MOV.U32 R35, RZ, RZ, R43 ;  /* 0x000000ffff237224 */ /* 0x000fc800078e002b */
[----:B------:R-:W-:-:S04]  /*da10*/  DMUL R8, R6, R36 ;  /* 0x0000002406087228 */ /* 0x000fc80000000000 */
[----:B0-----:R-:W0:-:S04]  /*da20*/  DMUL R2, R2, R2 ;  /* 0x0000000202027228 */ /* 0x001e080000000000 */
[----:B------:R-:W1:-:S04]  /*da30*/  DMUL R6, R6, R34 ;  /* 0x0000002206067228 */ /* 0x000e480000000000 */
[----:B0-----:R-:W0:-:S04]  /*da40*/  DFMA R2, R4, R4, R2 ;  /* 0x000000040402722b */ /* 0x001e080000000002 */
[----:B-1----:R-:W1:-:S04]  /*da50*/  DMUL R6, R6, R6 ;  /* 0x0000000606067228 */ /* 0x002e480000000000 */
[----:B0-----:R-:W0:Y:S02]  /*da60*/  DSETP.MIN.AND P0, P1, R2, c[0x2][0x8], PT ;  /* 0x008002000200762a */ /* 0x001e240003900000 */
[----:B------:R-:W-:Y:S02]  /*da70*/  IMAD.MOV.U32 R4, RZ, RZ, R3 ;  /* 0x000000ffff047224 */ /* 0x000fe400078e0003 */
[----:B-1----:R1:W2:Y:S02]  /*da80*/  DFMA R10, R8, R8, R6 ;  /* 0x00000008080a722b */ /* 0x0022a40000000006 */
[----:B-1----:R-:W-:Y:S01]  /*da90*/  IMAD.MOV.U32 R6, RZ, RZ, c[0x2][0xc] ;  /* 0x00800300ff067624 */ /* 0x002fe200078e00ff */
[----:B0-----:R-:W-:Y:S01]  /*daa0*/  FSEL R5, R4, c[0x2][0xc], P0 ;  /* 0x0080030004057a08 */ /* 0x001fe20000000000 */
[----:B------:R-:W-:Y:S02]  /*dab0*/  IMAD.MOV.U32 R8, RZ, RZ, c[0x2][0xc] ;  /* 0x00800300ff087624 */ /* 0x000fe400078e00ff */
[----:B--2---:R-:W0:Y:S01]  /*dac0*/  DSETP.MIN.AND P2, P3, R10, c[0x2][0x8], PT ;  /* 0x008002000a00762a */ /* 0x004e220003b40000 */
[----:B------:R-:W-:-:S03]  /*dad0*/  IMAD.MOV.U32 R4, RZ, RZ, R2 ;  /* 0x000000ffff047224 */ /* 0x000fc600078e0002 */
[----:B------:R-:W-:Y:S01]  /*dae0*/  IMAD.MOV.U32 R7, RZ, RZ, R11 ;  /* 0x000000ffff077224 */ /* 0x000fe200078e000b */
[----:B------:R-:W-:Y:S01]  /*daf0*/  @P1 LOP3.LUT R5, R6, 0x80000, RZ, 0xfc, !PT ;  /* 0x0008000006051812 */ /* 0x000fe200078efcff */
[----:B------:R-:W-:Y:S01]  /*db00*/  IMAD.MOV.U32 R6, RZ, RZ, R10 ;  /* 0x000000ffff067224 */ /* 0x000fe200078e000a */
[----:B------:R-:W-:Y:S01]  /*db10*/  SEL R4, R4, c[0x2][0x8], P0 ;  /* 0x0080020004047a07 */ /* 0x000fe20000000000 */
[----:B------:R-:W-:Y:S01]  /*db20*/  DSETP.NEU.AND P0, PT, R30, RZ, PT ;  /* 0x000000ff1e00722a */ /* 0x000fe20003f0d000 */
[----:B0-----:R-:W-:Y:S02]  /*db30*/  FSEL R25, R7, c[0x2][0xc], P2 ;  /* 0x0080030007197a08 */ /* 0x001fe40001000000 */
[----:B------:R-:W0:Y:S01]  /*db40*/  MUFU.RSQ64H R7, R5 ;  /* 0x0000000500077308 */ /* 0x000e220000001c00 */
[----:B------:R-:W-:Y:S01]  /*db50*/  SEL R24, R6, c[0x2][0x8], P2 ;  /* 0x0080020006187a07 */ /* 0x000fe20001000000 */
[----:B------:R-:W-:Y:S01]  /*db60*/  IMAD.MOV.U32 R6, RZ, RZ, RZ ;  /* 0x000000ffff067224 */ /* 0x000fe200078e00ff */
[----:B------:R-:W-:Y:S01]  /*db70*/  @P3 LOP3.LUT R25, R8, 0x80000, RZ, 0xfc, !PT ;  /* 0x0008000008193812 */ /* 0x000fe200078efcff */
[----:B------:R-:W-:Y:S01]  /*db80*/  DSETP.NEU.AND P2, PT, R34, RZ, PT ;  /* 0x000000ff2200722a */ /* 0x000fe20003f4d000 */
[----:B------:R-:W-:-:S02]  /*db90*/  ISETP.GE.U32.AND P1, PT, R45, 0x7ff00000, PT ;  /* 0x7ff000002d00780c */ /* 0x000fc40003f26070 */
[----:B------:R-:W-:Y:S01]  /*dba0*/  ISETP.GE.U32.AND P3, PT, R43, 0x7ff00000, PT ;  /* 0x7ff000002b00780c */ /* 0x000fe20003f66070 */
        /* <DEDUP_REMOVED lines=54> */
.L_x_9799:
[----:B------:R-:W-:Y:S05]  /*df10*/  BSYNC B3 ;  /* 0x0000000000037941 */ /* 0x000fea0003800000 */
.L_x_9798:
        /* <DEDUP_REMOVED lines=61> */
.L_x_9797:
        /* <DEDUP_REMOVED lines=36> */
.L_x_9807:
[----:B------:R-:W-:Y:S05]  /*e530*/  BSYNC B4 ;  /* 0x0000000000047941 */ /* 0x000fea0003800000 */
.L_x_9806:
[----:B------:R-:W-:Y:S02]  /*e540*/  IMAD.MOV.U32 R26, RZ, RZ, R2 ;  /* 0x000000ffff1a7224 */ /* 0x000fe400078e0002 */
[----:B------:R-:W-:Y:S01]  /*e550*/  IMAD.MOV.U32 R27, RZ, RZ, R3 ;  /* 0x000000ffff1b7224 */ /* 0x000fe200078e0003 */
[----:B------:R-:W-:Y:S05]  /*e560*/  BRA `(.L_x_9805) ;  /* 0x0000001000007947 */ /* 0x000fea0003800000 */
.L_x_9804:
[----:B------:R0:W1:-:S06]  /*e570*/  DADD R26, -R22, R30 ;  /* 0x00000000161a7229 */ /* 0x00004c000000011e */
.L_x_9805:
[----:B------:R-:W-:Y:S05]  /*e580*/  BSYNC B3 ;  /* 0x0000000000037941 */ /* 0x000fea0003800000 */
.L_x_9803:
        /* <DEDUP_REMOVED lines=26> */
[----:B------:R-:W-:Y:S01]  /*e730*/  MOV R0, 0xe760 ;  /* 0x0000e76000007802 */ /* 0x000fe20000000f00 */
[----:B------:R-:W-:Y:S02]  /*e740*/  IMAD.MOV.U32 R3, RZ, RZ, R11 ;  /* 0x000000ffff037224 */ /* 0x000fe400078e000b */
[----:B01----:R-:W-:Y:S05]  /*e750*/  CALL.REL.NOINC `($__internal_12_$__cuda_sm20_div_rn_f64_full) ;  /* 0x0001efc000007944 */ /* 0x003fea0003c00000 */
.L_x_9812:
[----:B------:R-:W-:Y:S05]  /*e760*/  BSYNC B4 ;  /* 0x0000000000047941 */ /* 0x000fea0003800000 */
.L_x_9811:
[----:B------:R-:W-:Y:S05]  /*e770*/  BRA `(.L_x_9810) ;  /* 0x0000001000007947 */ /* 0x000fea0003800000 */
.L_x_9809:
[----:B------:R2:W3:-:S06]  /*e780*/  DADD R2, R42, -R4 ;  /* 0x000000002a027229 */ /* 0x0004cc0000000804 */
.L_x_9810:
[----:B------:R-:W-:Y:S05]  /*e790*/  BSYNC B3 ;  /* 0x0000000000037941 */ /* 0x000fea0003800000 */
.L_x_9808:
        /* <DEDUP_REMOVED lines=28> */
.L_x_9814:
[----:B------:R-:W-:Y:S05]  /*e960*/  BSYNC B3 ;  /* 0x0000000000037941 */ /* 0x000fea0003800000 */
.L_x_9813:
        /* <DEDUP_REMOVED lines=13> */
[----:B0-----:R-:W-:Y:S01]  /*ea40*/  @!P0 MOV R0, R3 ;  /* 0x0000000300008202 */ /* 0x001fe20000000f00 */
        /* <DEDUP_REMOVED lines=53> */
.L_x_9815:
        /* <DEDUP_REMOVED lines=20> */
.L_x_9817:
[----:B------:R-:W-:Y:S05]  /*eee0*/  BSYNC B3 ;  /* 0x0000000000037941 */ /* 0x000fea0003800000 */
.L_x_9816:
        /* <DEDUP_REMOVED lines=16> */
.L_x_9802:
        /* <DEDUP_REMOVED lines=25> */
.L_x_9820:
[----:B------:R-:W-:Y:S05]  /*f180*/  BSYNC B3 ;  /* 0x0000000000037941 */ /* 0x000fea0003800000 */
.L_x_9819:
        /* <DEDUP_REMOVED lines=25> */
.L_x_9823:
[----:B------:R-:W-:Y:S05]  /*f320*/  BSYNC B3 ;  /* 0x0000000000037941 */ /* 0x000fea0003800000 */
.L_x_9822:
        /* <DEDUP_REMOVED lines=16> */
.L_x_9821:
        /* <DEDUP_REMOVED lines=56> */
.L_x_9824:
[----:B------:R-:W-:Y:S01]  /*f7b0*/  IMAD.MOV.U32 R4, RZ, RZ, 0x0 ;  /* 0x00000000ff047424 */ /* 0x000fe200078e00ff */
[----:B------:R-:W-:Y:S01]  /*f7c0*/  FSETP.NEU.FTZ.AND P0, PT, R3, RZ, PT ;  /* 0x000000ff0300720b */ /* 0x000fe20003f1d000 */
[----:B------:R-:W-:-:S06]  /*f7d0*/  IMAD.MOV.U32 R5, RZ, RZ, 0x7ff00000 ;  /* 0x7ff00000ff057424 */ /* 0x000fcc00078e00ff */
[----:B------:R-:W0:-:S10]  /*f7e0*/  DFMA R4, R2, R4, +INF ;  /* 0x7ff000000204742b */ /* 0x000e140000000004 */
[----:B0-----:R-:W-:Y:S02]  /*f7f0*/  FSEL R26, R4, RZ, P0 ;  /* 0x000000ff041a7208 */ /* 0x001fe40000000000 */
[----:B------:R-:W-:Y:S01]  /*f800*/  FSEL R27, R5, -QNAN , P0 ;  /* 0xfff00000051b7808 */ /* 0x000fe20000000000 */
[----:B------:R-:W-:Y:S05]  /*f810*/  BRA `(.L_x_9800) ;  /* 0x000004a000007947 */ /* 0x000fea0003800000 */
.L_x_9818:
        /* <DEDUP_REMOVED lines=25> */
.L_x_9826:
[----:B------:R-:W-:Y:S05]  /*f9b0*/  BSYNC B3 ;  /* 0x0000000000037941 */ /* 0x000fea0003800000 */
.L_x_9825:
        /* <DEDUP_REMOVED lines=19> */
.L_x_9828:
[----:B------:R-:W-:Y:S05]  /*faf0*/  BSYNC B3 ;  /* 0x0000000000037941 */ /* 0x000fea0003800000 */
.L_x_9827:
[----:B------:R-:W-:Y:S02]  /*fb00*/  IMAD.MOV.U32 R26, RZ, RZ, R2 ;  /* 0x000000ffff1a7224 */ /* 0x000fe400078e0002 */
[----:B------:R-:W-:Y:S01]  /*fb10*/  IMAD.MOV.U32 R27, RZ, RZ, R3 ;  /* 0x000000ffff1b7224 */ /* 0x000fe200078e0003 */
[----:B------:R-:W-:Y:S05]  /*fb20*/  BRA `(.L_x_9800) ;  /* 0x0000019000007947 */ /* 0x000fea0003800000 */
.L_x_9801:
        /* <DEDUP_REMOVED lines=19> */
[----:B------:R-:W-:Y:S02]  /*fc60*/  IMAD.MOV.U32 R6, RZ, RZ, R18 ;  /* 0x000000ffff067224 */ /* 0x000fe400078e0012 */
[----:B------:R-:W-:Y:S02]  /*fc70*/  IMAD.MOV.U32 R7, RZ, RZ, R19 ;  /* 0x000000ffff077224 */ /* 0x000fe400078e0013 */
[----:B-1----:R-:W-:Y:S05]  /*fc80*/  CALL.REL.NOINC `($__internal_13_$__cuda_sm20_dsqrt_rn_f64_mediumpath_v1) ;  /* 0x0001e0e000007944 */ /* 0x002fea0003c00000 */
[----:B-1----:R-:W-:Y:S02]  /*fc90*/  IMAD.MOV.U32 R26, RZ, RZ, R2 ;  /* 0x000000ffff1a7224 */ /* 0x002fe400078e0002 */
[----:B------:R-:W-:-:S02]  /*fca0*/  IMAD.MOV.U32 R27, RZ, RZ, R3 ;  /* 0x000000ffff1b7224 */ /* 0x000fc400078e0003 */
.L_x_9829:
[----:B------:R-:W-:Y:S05]  /*fcb0*/  BSYNC B3 ;  /* 0x0000000000037941 */ /* 0x000fea0003800000 */
.L_x_9800:
[----:B------:R-:W-:Y:S05]  /*fcc0*/  BSYNC B2 ;  /* 0x0000000000027941 */ /* 0x000fea0003800000 */
.L_x_9796:
        /* <DEDUP_REMOVED lines=20> */
[----:B------:R-:W-:Y:S01]  /*fe10*/  MOV R3, R21 ;  /* 0x0000001500037202 */ /* 0x000fe20000000f00 */
[----:B------:R-:W-:Y:S01]  /*fe20*/  IMAD.MOV.U32 R9, RZ, RZ, R25 ;  /* 0x000000ffff097224 */ /* 0x000fe200078e0019 */
[----:B------:R-:W-:Y:S01]  /*fe30*/  MOV R0, 0xfe60 ;  /* 0x0000fe6000007802 */ /* 0x000fe20000000f00 */
[----:B------:R-:W-:Y:S02]  /*fe40*/  IMAD.MOV.U32 R2, RZ, RZ, R20 ;  /* 0x000000ffff027224 */ /* 0x000fe400078e0014 */
[----:B-1----:R-:W-:Y:S05]  /*fe50*/  CALL.REL.NOINC `($__internal_12_$__cuda_sm20_div_rn_f64_full) ;  /* 0x0001d8c000007944 */ /* 0x002fea0003c00000 */
.L_x_9834:
[----:B------:R-:W-:Y:S05]  /*fe60*/  BSYNC B4 ;  /* 0x0000000000047941 */ /* 0x000fea0003800000 */
.L_x_9833:
        /* <DEDUP_REMOVED lines=23> */
.L_x_9836:
        /* <DEDUP_REMOVED lines=43> */
.L_x_9835:
        /* <DEDUP_REMOVED lines=38> */
.L_x_9845:
[----:B------:R-:W-:Y:S05]  /*104f0*/  BSYNC B7 ;  /* 0x0000000000077941 */ /* 0x000fea0003800000 */
.L_x_9844:
[----:B------:R-:W-:Y:S02]  /*10500*/  IMAD.MOV.U32 R44, RZ, RZ, R2 ;  /* 0x000000ffff2c7224 */ /* 0x000fe400078e0002 */
[----:B------:R-:W-:Y:S01]  /*10510*/  IMAD.MOV.U32 R45, RZ, RZ, R3 ;  /* 0x000000ffff2d7224 */ /* 0x000fe200078e0003 */
[----:B------:R-:W-:Y:S05]  /*10520*/  BRA `(.L_x_9843) ;  /* 0x0000001000007947 */ /* 0x000fea0003800000 */
.L_x_9842:
[----:B------:R0:W2:-:S06]  /*10530*/  DADD R44, -R22, R30 ;  /* 0x00000000162c7229 */ /* 0x00008c000000011e */
.L_x_9843:
[----:B------:R-:W-:Y:S05]  /*10540*/  BSYNC B5 ;  /* 0x0000000000057941 */ /* 0x000fea0003800000 */
.L_x_9841:
        /* <DEDUP_REMOVED lines=26> */
.L_x_9850:
[----:B------:R-:W-:Y:S05]  /*106f0*/  BSYNC B7 ;  /* 0x0000000000077941 */ /* 0x000fea0003800000 */
.L_x_9849:
[----:B------:R-:W-:Y:S02]  /*10700*/  IMAD.MOV.U32 R18, RZ, RZ, R2 ;  /* 0x000000ffff127224 */ /* 0x000fe400078e0002 */
[----:B------:R-:W-:Y:S01]  /*10710*/  IMAD.MOV.U32 R19, RZ, RZ, R3 ;  /* 0x000000ffff137224 */ /* 0x000fe200078e0003 */
[----:B------:R-:W-:Y:S05]  /*10720*/  BRA `(.L_x_9848) ;  /* 0x0000001000007947 */ /* 0x000fea0003800000 */
.L_x_9847:
[----:B------:R3:W4:-:S06]  /*10730*/  DADD R18, -R28, R42 ;  /* 0x000000001c127229 */ /* 0x00070c000000012a */
.L_x_9848:
[----:B------:R-:W-:Y:S05]  /*10740*/  BSYNC B5 ;  /* 0x0000000000057941 */ /* 0x000fea0003800000 */
.L_x_9846:
        /* <DEDUP_REMOVED lines=28> */
.L_x_9852:
[----:B------:R-:W-:Y:S05]  /*10910*/  BSYNC B5 ;  /* 0x0000000000057941 */ /* 0x000fea0003800000 */
.L_x_9851:
[----:B------:R-:W-:Y:S05]  /*10920*/  BRA `(.L_x_9853) ;  /* 0x000008c000007947 */ /* 0x000fea0003800000 */
.L_x_9840:
        /* <DEDUP_REMOVED lines=28> */
.L_x_9856:
[----:B------:R-:W-:Y:S05]  /*10af0*/  BSYNC B5 ;  /* 0x0000000000057941 */ /* 0x000fea0003800000 */
.L_x_9855:
[----:B------:R-:W-:Y:S05]  /*10b00*/  BRA `(.L_x_9853) ;  /* 0x000006e000007947 */ /* 0x000fea0003800000 */
.L_x_9854:
        /* <DEDUP_REMOVED lines=28> */
.L_x_9858:
[----:B------:R-:W-:Y:S05]  /*10cd0*/  BSYNC B5 ;  /* 0x0000000000057941 */ /* 0x000fea0003800000 */
.L_x_9857:
        /* <DEDUP_REMOVED lines=19> */
.L_x_9860:
[----:B------:R-:W-:Y:S05]  /*10e10*/  BSYNC B5 ;  /* 0x0000000000057941 */ /* 0x000fea0003800000 */
.L_x_9859:
[----:B------:R-:W0:Y:S01]  /*10e20*/  DMUL R20, R20, 8.11296384146066816958e+31 ;  /* 0x4690000014147828 */ /* 0x000e220000000000 */
[----:B------:R-:W-:Y:S02]  /*10e30*/  IMAD.MOV.U32 R24, RZ, RZ, R2 ;  /* 0x000000ffff187224 */ /* 0x000fe400078e0002 */
[----:B------:R-:W-:Y:S01]  /*10e40*/  IMAD.MOV.U32 R25, RZ, RZ, R3 ;  /* 0x000000ffff197224 */ /* 0x000fe200078e0003 */
[----:B------:R-:W-:Y:S05]  /*10e50*/  BRA `(.L_x_9853) ;  /* 0x0000039000007947 */ /* 0x000fea0003800000 */
.L_x_9839:
        /* <DEDUP_REMOVED lines=21> */
[----:B------:R-:W-:Y:S02]  /*10fb0*/  IMAD.MOV.U32 R2, RZ, RZ, R20 ;  /* 0x000000ffff027224 */ /* 0x000fe400078e0014 */
[----:B------:R-:W-:Y:S02]  /*10fc0*/  IMAD.MOV.U32 R3, RZ, RZ, R21 ;  /* 0x000000ffff037224 */ /* 0x000fe400078e0015 */
[----:B-12---:R-:W-:Y:S05]  /*10fd0*/  CALL.REL.NOINC `($__internal_13_$__cuda_sm20_dsqrt_rn_f64_mediumpath_v1) ;  /* 0x0001cd9000007944 */ /* 0x006fea0003c00000 */
[----:B-1----:R-:W-:Y:S02]  /*10fe0*/  IMAD.MOV.U32 R22, RZ, RZ, R2 ;  /* 0x000000ffff167224 */ /* 0x002fe400078e0002 */
[----:B------:R-:W-:-:S02]  /*10ff0*/  IMAD.MOV.U32 R23, RZ, RZ, R3 ;  /* 0x000000ffff177224 */ /* 0x000fc400078e0003 */
.L_x_9862:
[----:B------:R-:W-:Y:S05]  /*11000*/  BSYNC B5 ;  /* 0x0000000000057941 */ /* 0x000fea0003800000 */
.L_x_9861:
[----:B0-----:R-:W0:Y:S01]  /*11010*/  DADD R6, R24, 1 ;  /* 0x3ff0000018067429 */ /* 0x001e220000000000 */
[----:B------:R-:W-:Y:S01]  /*11020*/  IMAD.MOV.U32 R4, RZ, RZ, 0x0 ;  /* 0x00000000ff047424 */ /* 0x000fe200078e00ff */
[----:B------:R-:W-:Y:S01]  /*11030*/  BSSY B5, `(.L_x_9863) ;  /* 0x000001a000057945 */ /* 0x000fe20003800000 */
[----:B------:R-:W-:Y:S01]  /*11040*/  IMAD.MOV.U32 R5, RZ, RZ, 0x3fd80000 ;  /* 0x3fd80000ff057424 */ /* 0x000fe200078e00ff */
[----:B------:R-:W-:Y:S01]  /*11050*/  MOV R21, 0x3ff00000 ;  /* 0x3ff0000000157802 */ /* 0x000fe20000000f00 */
[----:B------:R-:W-:Y:S01]  /*11060*/  IMAD.MOV.U32 R20, RZ, RZ, 0x0 ;  /* 0x00000000ff147424 */ /* 0x000fe200078e00ff */
[----:B0-----:R-:W0:-:S06]  /*11070*/  DMUL R6, R6, 0.5 ;  /* 0x3fe0000006067828 */ /* 0x001e0c0000000000 */
        /* <DEDUP_REMOVED lines=21> */
.L_x_9864:
[----:B------:R-:W-:Y:S05]  /*111d0*/  BSYNC B5 ;  /* 0x0000000000057941 */ /* 0x000fea0003800000 */
.L_x_9863:
[----:B--23--:R2:W3:-:S06]  /*111e0*/  DMUL R24, R24, R22 ;  /* 0x0000001618187228 */ /* 0x00c4cc0000000000 */
.L_x_9853:
[----:B0-----:R-:W-:Y:S05]  /*111f0*/  BSYNC B4 ;  /* 0x0000000000047941 */ /* 0x001fea0003800000 */
.L_x_9838:
[----:B------:R-:W-:Y:S05]  /*11200*/  BRA `(.L_x_9865) ;  /* 0x0000002000007947 */ /* 0x000fea0003800000 */
.L_x_9832:
[----:B------:R-:W2:-:S04]  /*11210*/  DMUL R24, R24, 9.00719925474099200000e+15 ;  /* 0x4340000018187828 */ /* 0x000e880000000000 */
[----:B------:R-:W3:-:S06]  /*11220*/  DMUL R20, R20, 9.00719925474099200000e+15 ;  /* 0x4340000014147828 */ /* 0x000ecc0000000000 */
.L_x_9865:
[----:B--2---:R-:W-:Y:S05]  /*11230*/  BSYNC B2 ;  /* 0x0000000000027941 */ /* 0x004fea0003800000 */
.L_x_9831:
        /* <DEDUP_REMOVED lines=28> */
.L_x_9867:
[----:B------:R-:W-:Y:S05]  /*11400*/  BSYNC B2 ;  /* 0x0000000000027941 */ /* 0x000fea0003800000 */
.L_x_9866:
        /* <DEDUP_REMOVED lines=43> */
.L_x_9869:
[----:B------:R-:W-:Y:S02]  /*116c0*/  FSEL R2, RZ, 3.37028055040000000000e+12, P1 ;  /* 0x54442d18ff027808 */ /* 0x000fe40000800000 */
[----:B------:R-:W-:Y:S02]  /*116d0*/  FSEL R3, RZ, 2.1426990032196044922, P1 ;  /* 0x400921fbff037808 */ /* 0x000fe40000800000 */
.L_x_9870:
[----:B------:R-:W-:Y:S05]  /*116e0*/  BSYNC B0 ;  /* 0x0000000000007941 */ /* 0x000fea0003800000 */
.L_x_9868:
[----:B------:R0:W2:Y:S02]  /*116f0*/  DADD R24, |R24|, |R20| ;  /* 0x0000000018187229 */ /* 0x0000a40000000614 */
[----:B0-----:R-:W-:-:S04]  /*11700*/  LOP3.LUT R21, R3, 0x80000000, R21, 0xb8, !PT ;  /* 0x8000000003157812 */ /* 0x001fc800078eb815 */
[----:B--2---:R-:W0:-:S06]  /*11710*/  DSETP.GTU.AND P0, PT, |R24|, +INF , PT ;  /* 0x7ff000001800742a */ /* 0x004e0c0003f0c200 */
[----:B0-----:R-:W-:Y:S02]  /*11720*/  FSEL R2, R24, R2, P0 ;  /* 0x0000000218027208 */ /* 0x001fe40000000000 */
[----:B------:R-:W-:Y:S02]  /*11730*/  FSEL R3, R25, R21, P0 ;  /* 0x0000001519037208 */ /* 0x000fe40000000000 */
.L_x_9837:
[----:B------:R-:W-:Y:S05]  /*11740*/  BSYNC B3 ;  /* 0x0000000000037941 */ /* 0x000fea0003800000 */
.L_x_9830:
[----:B--2---:R-:W-:Y:S01]  /*11750*/  LOP3.LUT R13, R3, 0x80000000, R13, 0xb8, !PT ;  /* 0x80000000030d7812 */ /* 0x004fe200078eb80d */
[----:B------:R-:W-:Y:S01]  /*11760*/  IMAD.MOV.U32 R12, RZ, RZ, R2 ;  /* 0x000000ffff0c7224 */ /* 0x000fe200078e0002 */
[----:B-1----:R-:W-:Y:S01]  /*11770*/  LOP3.LUT R15, R27, 0x80000000, R15, 0xb8, !PT ;  /* 0x800000001b0f7812 */ /* 0x002fe200078eb80f */
[----:B------:R-:W-:Y:S01]  /*11780*/  IMAD.MOV.U32 R14, RZ, RZ, R26 ;  /* 0x000000ffff0e7224 */ /* 0x000fe200078e001a */
[----:B------:R-:W-:Y:S05]  /*11790*/  BRA `(.L_x_9795) ;  /* 0x0000449000007947 */ /* 0x000fea0003800000 */
.L_x_9794:
[----:B------:R-:W-:Y:S01]  /*117a0*/  ISETP.GT.AND P0, PT, R15, -0x1, PT ;  /* 0xffffffff0f00780c */ /* 0x000fe20003f04270 */
[----:B------:R-:W-:-:S12]  /*117b0*/  BSSY B2, `(.L_x_9871) ;  /* 0x0000430000027945 */ /* 0x000fd80003800000 */
[----:B------:R-:W-:Y:S05]  /*117c0*/  @P0 BRA `(.L_x_9872) ;  /* 0x000022c000000947 */ /* 0x000fea0003800000 */
[----:B------:R-:W0:-:S04]  /*117d0*/  DSETP.GEU.AND P4, PT, |R14|, |R12|, PT ;  /* 0x4000000c0e00722a */ /* 0x000e080003f8e200 */
[----:B------:R-:W-:Y:S02]  /*117e0*/  DADD R24, -RZ, -R14 ;  /* 0x00000000ff187229 */ /* 0x000fe4000000090e */
[----:B0-----:R-:W-:Y:S02]  /*117f0*/  FSEL R20, R4, R2, !P4 ;  /* 0x0000000204147208 */ /* 0x001fe40006000000 */
[----:B------:R-:W-:Y:S01]  /*11800*/  FSEL R21, R5, R3, !P4 ;  /* 0x0000000305157208 */ /* 0x000fe20006000000 */
[----:B------:R-:W-:Y:S01]  /*11810*/  DADD R26, -RZ, -R12 ;  /* 0x00000000ff1a7229 */ /* 0x000fe2000000090c */
        /* <DEDUP_REMOVED lines=11> */
[----:B------:R-:W-:Y:S01]  /*118d0*/  IMAD.MOV.U32 R31, RZ, RZ, -0x3ff ;  /* 0xfffffc01ff1f7424 */ /* 0x000fe200078e00ff */
[----:B------:R-:W-:Y:S01]  /*118e0*/  FSETP.GEU.AND P5, PT, |R19|, 6.5827683646048100446e-37, PT ;  /* 0x036000001300780b */ /* 0x000fe20003fae200 */
[----:B0-----:R-:W0:-:S10]  /*118f0*/  DFMA R4, R20, R20, R2 ;  /* 0x000000141404722b */ /* 0x001e140000000002 */
        /* <DEDUP_REMOVED lines=68> */
.L_x_9876:
[----:B------:R-:W-:Y:S05]  /*11d40*/  BSYNC B0 ;  /* 0x0000000000007941 */ /* 0x000fea0003800000 */
.L_x_9875:
        /* <DEDUP_REMOVED lines=8> */
.L_x_9878:
[----:B------:R-:W-:Y:S05]  /*11dd0*/  BSYNC B3 ;  /* 0x0000000000037941 */ /* 0x000fea0003800000 */
.L_x_9877:
[----:B------:R-:W2:Y:S01]  /*11de0*/  DSETP.NEU.AND P0, PT, R20, RZ, PT ;  /* 0x000000ff1400722a */ /* 0x000ea20003f0d000 */
[----:B------:R-:W-:-:S13]  /*11df0*/  BSSY B0, `(.L_x_9879) ;  /* 0x000002d000007945 */ /* 0x000fda0003800000 */
[----:B--2---:R-:W-:Y:S05]  /*11e00*/  @!P0 BRA `(.L_x_9880) ;  /* 0x0000028000008947 */ /* 0x004fea0003800000 */
[----:B0-----:R-:W0:Y:S01]  /*11e10*/  DMUL R4, R2, R2 ;  /* 0x0000000202047228 */ /* 0x001e220000000000 */
[----:B------:R-:W-:Y:S01]  /*11e20*/  IMAD.MOV.U32 R6, RZ, RZ, 0x2a25ff7e ;  /* 0x2a25ff7eff067424 */ /* 0x000fe200078e00ff */
[----:B------:R-:W-:Y:S01]  /*11e30*/  ISETP.GE.AND P1, PT, R25, RZ, PT ;  /* 0x000000ff1900720c */ /* 0x000fe20003f26270 */
[----:B------:R-:W-:Y:S01]  /*11e40*/  IMAD.MOV.U32 R7, RZ, RZ, 0x3ef53e1d ;  /* 0x3ef53e1dff077424 */ /* 0x000fe200078e00ff */
[----:B------:R-:W-:-:S05]  /*11e50*/  DSETP.NEU.AND P0, PT, |R14|, |R12|, PT ;  /* 0x4000000c0e00722a */ /* 0x000fca0003f0d200 */
        /* <DEDUP_REMOVED lines=35> */
.L_x_9880:
[----:B------:R-:W-:-:S04]  /*12090*/  ISETP.GE.AND P0, PT, R25, RZ, PT ;  /* 0x000000ff1900720c */ /* 0x000fc80003f06270 */
[----:B0-----:R-:W-:Y:S02]  /*120a0*/  FSEL R4, RZ, 3.37028055040000000000e+12, P0 ;  /* 0x54442d18ff047808 */ /* 0x001fe40000000000 */
[----:B------:R-:W-:Y:S02]  /*120b0*/  FSEL R5, RZ, 2.1426990032196044922, P0 ;  /* 0x400921fbff057808 */ /* 0x000fe40000000000 */
.L_x_9881:
[----:B------:R-:W-:Y:S05]  /*120c0*/  BSYNC B0 ;  /* 0x0000000000007941 */ /* 0x000fea0003800000 */
.L_x_9879:
[----:B------:R-:W0:Y:S01]  /*120d0*/  DADD R2, |R12|, |R14| ;  /* 0x000000000c027229 */ /* 0x000e22000000060e */
[----:B------:R-:W-:-:S03]  /*120e0*/  LOP3.LUT R27, R5, 0x80000000, R27, 0xb8, !PT ;  /* 0x80000000051b7812 */ /* 0x000fc600078eb81b */
[----:B-1----:R-:W-:-:S04]  /*120f0*/  DMUL R22, R22, 0.5 ;  /* 0x3fe0000016167828 */ /* 0x002fc80000000000 */
[----:B0-----:R-:W0:-:S06]  /*12100*/  DSETP.GTU.AND P0, PT, |R2|, +INF , PT ;  /* 0x7ff000000200742a */ /* 0x001e0c0003f0c200 */
[----:B0-----:R-:W-:Y:S02]  /*12110*/  FSEL R4, R2, R4, P0 ;  /* 0x0000000402047208 */ /* 0x001fe40000000000 */
[----:B------:R-:W-:Y:S01]  /*12120*/  FSEL R5, R3, R27, P0 ;  /* 0x0000001b03057208 */ /* 0x000fe20000000000 */
[----:B------:R-:W-:Y:S05]  /*12130*/  BRA `(.L_x_9882) ;  /* 0x0000397000007947 */ /* 0x000fea0003800000 */
.L_x_9874:
[CC--:B------:R-:W-:Y:S01]  /*12140*/  ISETP.GT.U32.AND P1, PT, R4.reuse, R2.reuse, PT ;  /* 0x000000020400720c */ /* 0x0c0fe20003f24070 */
[----:B------:R-:W-:Y:S01]  /*12150*/  IMAD.MOV.U32 R6, RZ, RZ, c[0x2][0xc] ;  /* 0x00800300ff067624 */ /* 0x000fe200078e00ff */
[CC--:B------:R-:W-:Y:S01]  /*12160*/  ISETP.LT.U32.AND P0, PT, R4.reuse, R2.reuse, PT ;  /* 0x000000020400720c */ /* 0x0c0fe20003f01070 */
[----:B------:R-:W-:Y:S01]  /*12170*/  IMAD.MOV.U32 R10, RZ, RZ, 0x0 ;  /* 0x00000000ff0a7424 */ /* 0x000fe200078e00ff */
[CC--:B------:R-:W-:Y:S01]  /*12180*/  ISETP.GT.U32.AND.EX P1, PT, R5.reuse, R3.reuse, PT, P1 ;  /* 0x000000030500720c */ /* 0x0c0fe20003f24110 */
[----:B------:R-:W-:Y:S01]  /*12190*/  IMAD.MOV.U32 R11, RZ, RZ, 0x3fd80000 ;  /* 0x3fd80000ff0b7424 */ /* 0x000fe200078e00ff */
[CC--:B------:R-:W-:Y:S01]  /*121a0*/  ISETP.LT.U32.AND.EX P0, PT, R5.reuse, R3.reuse, PT, P0 ;  /* 0x000000030500720c */ /* 0x0c0fe20003f01100 */
[----:B------:R-:W-:Y:S01]  /*121b0*/  BSSY B0, `(.L_x_9883) ;  /* 0x000006a000007945 */ /* 0x000fe20003800000 */
[----:B------:R-:W-:Y:S01]  /*121c0*/  SEL R29, R5, R3, P1 ;  /* 0x00000003051d7207 */ /* 0x000fe20000800000 */
[----:B------:R-:W-:Y:S01]  /*121d0*/  IMAD.MOV.U32 R33, RZ, RZ, -0x3ff ;  /* 0xfffffc01ff217424 */ /* 0x000fe200078e00ff */
[----:B------:R-:W-:-:S02]  /*121e0*/  SEL R31, R4, R2, P0 ;  /* 0x00000002041f7207 */ /* 0x000fc40000000000 */
[----:B------:R-:W-:Y:S02]  /*121f0*/  SEL R24, R5, R3, P0 ;  /* 0x0000000305187207 */ /* 0x000fe40000000000 */
[----:B------:R-:W-:Y:S01]  /*12200*/  LOP3.LUT R0, R29, 0xffc00000, RZ, 0xc0, !PT ;  /* 0xffc000001d007812 */ /* 0x000fe200078ec0ff */
[----:B------:R-:W-:Y:S01]  /*12210*/  IMAD.MOV.U32 R22, RZ, RZ, R31 ;  /* 0x000000ffff167224 */ /* 0x000fe200078e001f */
[----:B------:R-:W-:Y:S01]  /*12220*/  SEL R28, R4, R2, P1 ;  /* 0x00000002041c7207 */ /* 0x000fe20000800000 */
[----:B------:R-:W-:Y:S01]  /*12230*/  IMAD.MOV.U32 R23, RZ, RZ, R24 ;  /* 0x000000ffff177224 */ /* 0x000fe200078e0018 */
[----:B------:R-:W-:Y:S01]  /*12240*/  IADD3 R3, -R0, 0x7fd00000, RZ ;  /* 0x7fd0000000037810 */ /* 0x000fe20007ffe1ff */
[----:B------:R-:W-:Y:S01]  /*12250*/  IMAD.MOV.U32 R2, RZ, RZ, RZ ;  /* 0x000000ffff027224 */ /* 0x000fe200078e00ff */
[----:B------:R-:W-:Y:S02]  /*12260*/  ISETP.GE.U32.AND P2, PT, R24, 0x7ff00000, PT ;  /* 0x7ff000001800780c */ /* 0x000fe40003f46070 */
[----:B------:R-:W-:-:S03]  /*12270*/  FSETP.GEU.AND P5, PT, |R19|, 6.5827683646048100446e-37, PT ;  /* 0x036000001300780b */ /* 0x000fc60003fae200 */
        /* <DEDUP_REMOVED lines=93> */
.L_x_9884:
[----:B------:R-:W-:Y:S05]  /*12850*/  BSYNC B0 ;  /* 0x0000000000007941 */ /* 0x000fea0003800000 */
.L_x_9883:
        /* <DEDUP_REMOVED lines=8> */
.L_x_9886:
[----:B------:R-:W-:Y:S05]  /*128e0*/  BSYNC B3 ;  /* 0x0000000000037941 */ /* 0x000fea0003800000 */
.L_x_9885:
[----:B------:R-:W2:Y:S01]  /*128f0*/  DSETP.NEU.AND P0, PT, R20, RZ, PT ;  /* 0x000000ff1400722a */ /* 0x000ea20003f0d000 */
[----:B------:R-:W-:-:S13]  /*12900*/  BSSY B0, `(.L_x_9887) ;  /* 0x000002d000007945 */ /* 0x000fda0003800000 */
[----:B--2---:R-:W-:Y:S05]  /*12910*/  @!P0 BRA `(.L_x_9888) ;  /* 0x0000028000008947 */ /* 0x004fea0003800000 */
[----:B0-----:R-:W0:Y:S01]  /*12920*/  DMUL R4, R2, R2 ;  /* 0x0000000202047228 */ /* 0x001e220000000000 */
[----:B------:R-:W-:Y:S01]  /*12930*/  MOV R6, 0x2a25ff7e ;  /* 0x2a25ff7e00067802 */ /* 0x000fe20000000f00 */
[----:B------:R-:W-:Y:S01]  /*12940*/  IMAD.MOV.U32 R7, RZ, RZ, 0x3ef53e1d ;  /* 0x3ef53e1dff077424 */ /* 0x000fe200078e00ff */
[----:B------:R-:W-:Y:S01]  /*12950*/  ISETP.GE.AND P0, PT, R25, RZ, PT ;  /* 0x000000ff1900720c */ /* 0x000fe20003f06270 */
[----:B------:R-:W-:-:S04]  /*12960*/  DSETP.NEU.AND P1, PT, |R14|, |R12|, PT ;  /* 0x4000000c0e00722a */ /* 0x000fc80003f2d200 */
        /* <DEDUP_REMOVED lines=35> */
.L_x_9888:
[----:B------:R-:W-:-:S04]  /*12ba0*/  ISETP.GE.AND P0, PT, R25, RZ, PT ;  /* 0x000000ff1900720c */ /* 0x000fc80003f06270 */
[----:B0-----:R-:W-:Y:S02]  /*12bb0*/  FSEL R4, RZ, 3.37028055040000000000e+12, P0 ;  /* 0x54442d18ff047808 */ /* 0x001fe40000000000 */
[----:B------:R-:W-:Y:S02]  /*12bc0*/  FSEL R5, RZ, 2.1426990032196044922, P0 ;  /* 0x400921fbff057808 */ /* 0x000fe40000000000 */
.L_x_9889:
[----:B------:R-:W-:Y:S05]  /*12bd0*/  BSYNC B0 ;  /* 0x0000000000007941 */ /* 0x000fea0003800000 */
.L_x_9887:
[----:B------:R-:W0:Y:S01]  /*12be0*/  DADD R2, |R12|, |R14| ;  /* 0x000000000c027229 */ /* 0x000e22000000060e */
[----:B------:R-:W-:-:S05]  /*12bf0*/  LOP3.LUT R27, R5, 0x80000000, R27, 0xb8, !PT ;  /* 0x80000000051b7812 */ /* 0x000fca00078eb81b */
[----:B0-----:R-:W0:-:S06]  /*12c00*/  DSETP.GTU.AND P0, PT, |R2|, +INF , PT ;  /* 0x7ff000000200742a */ /* 0x001e0c0003f0c200 */
[----:B0-----:R-:W-:Y:S02]  /*12c10*/  FSEL R4, R2, R4, P0 ;  /* 0x0000000402047208 */ /* 0x001fe40000000000 */
[----:B------:R-:W-:Y:S01]  /*12c20*/  FSEL R5, R3, R27, P0 ;  /* 0x0000001b03057208 */ /* 0x000fe20000000000 */
[----:B------:R-:W-:Y:S05]  /*12c30*/  BRA `(.L_x_9882) ;  /* 0x00002e7000007947 */ /* 0x000fea0003800000 */
.L_x_9873:
        /* <DEDUP_REMOVED lines=23> */
.L_x_9891:
[----:B------:R-:W-:Y:S05]  /*12db0*/  BSYNC B3 ;  /* 0x0000000000037941 */ /* 0x000fea0003800000 */
.L_x_9890:
        /* <DEDUP_REMOVED lines=26> */
.L_x_9893:
[----:B------:R-:W-:Y:S05]  /*12f60*/  BSYNC B3 ;  /* 0x0000000000037941 */ /* 0x000fea0003800000 */
.L_x_9892:
[----:B------:R-:W0:Y:S01]  /*12f70*/  DADD R4, -RZ, |R4| ;  /* 0x00000000ff047229 */ /* 0x000e220000000504 */
[----:B------:R-:W-:Y:S01]  /*12f80*/  IMAD.MOV.U32 R2, RZ, RZ, RZ ;  /* 0x000000ffff027224 */ /* 0x000fe200078e00ff */
[----:B------:R-:W-:Y:S01]  /*12f90*/  BSSY B0, `(.L_x_9894) ;  /* 0x0000070000007945 */ /* 0x000fe20003800000 */
[----:B------:R-:W-:Y:S01]  /*12fa0*/  IMAD.MOV.U32 R6, RZ, RZ, c[0x2][0xc] ;  /* 0x00800300ff067624 */ /* 0x000fe200078e00ff */
[----:B------:R-:W-:Y:S01]  /*12fb0*/  FSETP.GEU.AND P5, PT, |R19|, 6.5827683646048100446e-37, PT ;  /* 0x036000001300780b */ /* 0x000fe20003fae200 */
        /* <DEDUP_REMOVED lines=109> */
.L_x_9895:
[----:B------:R-:W-:Y:S05]  /*13690*/  BSYNC B0 ;  /* 0x0000000000007941 */ /* 0x000fea0003800000 */
.L_x_9894:
        /* <DEDUP_REMOVED lines=8> */
.L_x_9897:
[----:B------:R-:W-:Y:S05]  /*13720*/  BSYNC B3 ;  /* 0x0000000000037941 */ /* 0x000fea0003800000 */
.L_x_9896:
        /* <DEDUP_REMOVED lines=43> */
.L_x_9899:
[----:B------:R-:W-:-:S04]  /*139e0*/  ISETP.GE.AND P0, PT, R25, RZ, PT ;  /* 0x000000ff1900720c */ /* 0x000fc80003f06270 */
[----:B0-----:R-:W-:Y:S02]  /*139f0*/  FSEL R4, RZ, 3.37028055040000000000e+12, P0 ;  /* 0x54442d18ff047808 */ /* 0x001fe40000000000 */
[----:B------:R-:W-:Y:S02]  /*13a00*/  FSEL R5, RZ, 2.1426990032196044922, P0 ;  /* 0x400921fbff057808 */ /* 0x000fe40000000000 */
.L_x_9900:
[----:B------:R-:W-:Y:S05]  /*13a10*/  BSYNC B0 ;  /* 0x0000000000007941 */ /* 0x000fea0003800000 */
.L_x_9898:
[----:B------:R-:W0:Y:S01]  /*13a20*/  DADD R2, |R12|, |R14| ;  /* 0x000000000c027229 */ /* 0x000e22000000060e */
[----:B------:R-:W-:-:S03]  /*13a30*/  LOP3.LUT R27, R5, 0x80000000, R27, 0xb8, !PT ;  /* 0x80000000051b7812 */ /* 0x000fc600078eb81b */
[----:B-1----:R-:W-:-:S04]  /*13a40*/  DADD R22, R22, 1 ;  /* 0x3ff0000016167429 */ /* 0x002fc80000000000 */
[----:B0-----:R-:W0:-:S06]  /*13a50*/  DSETP.GTU.AND P0, PT, |R2|, +INF , PT ;  /* 0x7ff000000200742a */ /* 0x001e0c0003f0c200 */
[----:B0-----:R-:W-:Y:S02]  /*13a60*/  FSEL R4, R2, R4, P0 ;  /* 0x0000000402047208 */ /* 0x001fe40000000000 */
[----:B------:R-:W-:Y:S01]  /*13a70*/  FSEL R5, R3, R27, P0 ;  /* 0x0000001b03057208 */ /* 0x000fe20000000000 */
[----:B------:R-:W-:Y:S05]  /*13a80*/  BRA `(.L_x_9882) ;  /* 0x0000202000007947 */ /* 0x000fea0003800000 */
.L_x_9872:
        /* <DEDUP_REMOVED lines=85> */
.L_x_9904:
[----:B------:R-:W-:Y:S05]  /*13fe0*/  BSYNC B0 ;  /* 0x0000000000007941 */ /* 0x000fea0003800000 */
.L_x_9903:
[----:B------:R-:W-:Y:S01]  /*13ff0*/  BSSY B3, `(.L_x_9905) ;  /* 0x0000008000037945 */ /* 0x000fe20003800000 */
[----:B------:R-:W-:Y:S05]  /*14000*/  @P3 BRA P5, `(.L_x_9906) ;  /* 0x0000006000003947 */ /* 0x000fea0002800000 */
[----:B------:R-:W-:Y:S01]  /*14010*/  IMAD.MOV.U32 R2, RZ, RZ, R26 ;  /* 0x000000ffff027224 */ /* 0x000fe200078e001a */
[----:B------:R-:W-:Y:S01]  /*14020*/  MOV R3, R27 ;  /* 0x0000001b00037202 */ /* 0x000fe20000000f00 */
[----:B------:R-:W-:Y:S01]  /*14030*/  IMAD.MOV.U32 R8, RZ, RZ, R24 ;  /* 0x000000ffff087224 */ /* 0x000fe200078e0018 */
[----:B------:R-:W-:Y:S01]  /*14040*/  MOV R0, 0x14070 ;  /* 0x0001407000007802 */ /* 0x000fe20000000f00 */
[----:B------:R-:W-:Y:S02]  /*14050*/  IMAD.MOV.U32 R9, RZ, RZ, R25 ;  /* 0x000000ffff097224 */ /* 0x000fe400078e0019 */
[----:B01----:R-:W-:Y:S05]  /*14060*/  CALL.REL.NOINC `($__internal_12_$__cuda_sm20_div_rn_f64_full) ;  /* 0x000196b000007944 */ /* 0x003fea0003c00000 */
.L_x_9906:
[----:B------:R-:W-:Y:S05]  /*14070*/  BSYNC B3 ;  /* 0x0000000000037941 */ /* 0x000fea0003800000 */
.L_x_9905:
[----:B------:R-:W-:Y:S01]  /*14080*/  DSETP.NEU.AND P1, PT, R24, RZ, PT ;  /* 0x000000ff1800722a */ /* 0x000fe20003f2d000 */
[----:B------:R-:W-:Y:S01]  /*14090*/  BSSY B0, `(.L_x_9907) ;  /* 0x0000022000007945 */ /* 0x000fe20003800000 */
[----:B0-----:R-:W-:Y:S02]  /*140a0*/  CS2R R4, SRZ ;  /* 0x0000000000047805 */ /* 0x001fe4000001ff00 */
[----:B------:R-:W0:-:S06]  /*140b0*/  DADD R8, R18, R20 ;  /* 0x0000000012087229 */ /* 0x000e0c0000000014 */
[----:B0-----:R0:W2:-:S04]  /*140c0*/  DSETP.GTU.AND P0, PT, |R8|, +INF , PT ;  /* 0x7ff000000800742a */ /* 0x0010880003f0c200 */
[----:B------:R-:W-:Y:S05]  /*140d0*/  @!P1 BRA `(.L_x_9908) ;  /* 0x000001d000009947 */ /* 0x000fea0003800000 */
[----:B0-2---:R-:W0:Y:S01]  /*140e0*/  DMUL R4, R2, R2 ;  /* 0x0000000202047228 */ /* 0x005e220000000000 */
[----:B------:R-:W-:Y:S02]  /*140f0*/  IMAD.MOV.U32 R6, RZ, RZ, 0x2a25ff7e ;  /* 0x2a25ff7eff067424 */ /* 0x000fe400078e00ff */
[----:B------:R-:W-:Y:S01]  /*14100*/  IMAD.MOV.U32 R7, RZ, RZ, 0x3ef53e1d ;  /* 0x3ef53e1dff077424 */ /* 0x000fe200078e00ff */
[----:B------:R-:W-:-:S05]  /*14110*/  DSETP.NEU.AND P1, PT, R18, R20, PT ;  /* 0x000000141200722a */ /* 0x000fca0003f2d000 */
        /* <DEDUP_REMOVED lines=25> */
.L_x_9908:
[----:B0-2---:R-:W-:Y:S05]  /*142b0*/  BSYNC B0 ;  /* 0x0000000000007941 */ /* 0x005fea0003800000 */
.L_x_9907:
[----:B------:R-:W-:Y:S01]  /*142c0*/  LOP3.LUT R3, R5, 0x80000000, R13, 0xb8, !PT ;  /* 0x8000000005037812 */ /* 0x000fe200078eb80d */
[----:B-1----:R-:W0:Y:S01]  /*142d0*/  DMUL R22, R22, 0.5 ;  /* 0x3fe0000016167828 */ /* 0x002e220000000000 */
[----:B------:R-:W-:Y:S02]  /*142e0*/  FSEL R4, R8, R4, P0 ;  /* 0x0000000408047208 */ /* 0x000fe40000000000 */
[----:B------:R-:W-:Y:S01]  /*142f0*/  FSEL R5, R9, R3, P0 ;  /* 0x0000000309057208 */ /* 0x000fe20000000000 */
[----:B------:R-:W-:Y:S05]  /*14300*/  BRA `(.L_x_9882) ;  /* 0x000017a000007947 */ /* 0x000fea0003800000 */
.L_x_9902:
        /* <DEDUP_REMOVED lines=8> */
[CC--:B------:R-:W-:Y:S01]  /*14390*/  SEL R29, R21.reuse, R19.reuse, P1 ;  /* 0x00000013151d7207 */ /* 0x0c0fe20000800000 */
[----:B------:R-:W-:Y:S01]  /*143a0*/  BSSY B0, `(.L_x_9909) ;  /* 0x0000068000007945 */ /* 0x000fe20003800000 */
[----:B------:R-:W-:Y:S01]  /*143b0*/  SEL R31, R20, R18, P0 ;  /* 0x00000012141f7207 */ /* 0x000fe20000000000 */
[----:B------:R-:W-:Y:S01]  /*143c0*/  IMAD.MOV.U32 R33, RZ, RZ, -0x3ff ;  /* 0xfffffc01ff217424 */ /* 0x000fe200078e00ff */
[----:B------:R-:W-:-:S02]  /*143d0*/  SEL R30, R21, R19, P0 ;  /* 0x00000013151e7207 */ /* 0x000fc40000000000 */
[----:B------:R-:W-:Y:S01]  /*143e0*/  LOP3.LUT R0, R29, 0xffc00000, RZ, 0xc0, !PT ;  /* 0xffc000001d007812 */ /* 0x000fe200078ec0ff */
[----:B------:R-:W-:Y:S01]  /*143f0*/  IMAD.MOV.U32 R22, RZ, RZ, R31 ;  /* 0x000000ffff167224 */ /* 0x000fe200078e001f */
[----:B------:R-:W-:Y:S01]  /*14400*/  SEL R28, R20, R18, P1 ;  /* 0x00000012141c7207 */ /* 0x000fe20000800000 */
[----:B------:R-:W-:Y:S01]  /*14410*/  IMAD.MOV.U32 R23, RZ, RZ, R30 ;  /* 0x000000ffff177224 */ /* 0x000fe200078e001e */
[----:B------:R-:W-:Y:S02]  /*14420*/  IADD3 R3, -R0, 0x7fd00000, RZ ;  /* 0x7fd0000000037810 */ /* 0x000fe40007ffe1ff */
[----:B------:R-:W-:Y:S02]  /*14430*/  ISETP.GE.U32.AND P2, PT, R30, 0x7ff00000, PT ;  /* 0x7ff000001e00780c */ /* 0x000fe40003f46070 */
[----:B------:R-:W-:Y:S02]  /*14440*/  FSETP.GEU.AND P5, PT, |R27|, 6.5827683646048100446e-37, PT ;  /* 0x036000001b00780b */ /* 0x000fe40003fae200 */
        /* <DEDUP_REMOVED lines=93> */
.L_x_9910:
[----:B------:R-:W-:Y:S05]  /*14a20*/  BSYNC B0 ;  /* 0x0000000000007941 */ /* 0x000fea0003800000 */
.L_x_9909:
        /* <DEDUP_REMOVED lines=8> */
.L_x_9912:
[----:B------:R-:W-:Y:S05]  /*14ab0*/  BSYNC B3 ;  /* 0x0000000000037941 */ /* 0x000fea0003800000 */
.L_x_9911:
        /* <DEDUP_REMOVED lines=35> */
.L_x_9914:
[----:B0-2---:R-:W-:Y:S05]  /*14cf0*/  BSYNC B0 ;  /* 0x0000000000007941 */ /* 0x005fea0003800000 */
.L_x_9913:
[----:B------:R-:W-:Y:S02]  /*14d00*/  LOP3.LUT R3, R5, 0x80000000, R13, 0xb8, !PT ;  /* 0x8000000005037812 */ /* 0x000fe400078eb80d */
[----:B------:R-:W-:Y:S02]  /*14d10*/  FSEL R4, R8, R4, P1 ;  /* 0x0000000408047208 */ /* 0x000fe40000800000 */
[----:B------:R-:W-:Y:S01]  /*14d20*/  FSEL R5, R9, R3, P1 ;  /* 0x0000000309057208 */ /* 0x000fe20000800000 */
[----:B------:R-:W-:Y:S05]  /*14d30*/  BRA `(.L_x_9882) ;  /* 0x00000d7000007947 */ /* 0x000fea0003800000 */
.L_x_9901:
        /* <DEDUP_REMOVED lines=23> */
.L_x_9916:
[----:B------:R-:W-:Y:S05]  /*14eb0*/  BSYNC B3 ;  /* 0x0000000000037941 */ /* 0x000fea0003800000 */
.L_x_9915:
        /* <DEDUP_REMOVED lines=26> */
.L_x_9918:
[----:B------:R-:W-:Y:S05]  /*15060*/  BSYNC B3 ;  /* 0x0000000000037941 */ /* 0x000fea0003800000 */
.L_x_9917:
        /* <DEDUP_REMOVED lines=63> */
[----:B0-----:R-:W-:Y:S01]  /*15460*/  @P1 MOV R6, 0x0 ;  /* 0x0000000000061802 */ /* 0x001fe20000000f00 */
[----:B------:R-:W-:Y:S01]  /*15470*/  @P1 IMAD.MOV.U32 R7, RZ, RZ, 0x7ff00000 ;  /* 0x7ff00000ff071424 */ /* 0x000fe200078e00ff */
[----:B------:R-:W-:Y:S01]  /*15480*/  @P1 FSETP.NEU.FTZ.AND P2, PT, R5, RZ, PT ;  /* 0x000000ff0500120b */ /* 0x000fe20003f5d000 */
        /* <DEDUP_REMOVED lines=48> */
.L_x_9920:
[----:B------:R-:W-:Y:S05]  /*15790*/  BSYNC B0 ;  /* 0x0000000000007941 */ /* 0x000fea0003800000 */
.L_x_9919:
        /* <DEDUP_REMOVED lines=8> */
.L_x_9922:
[----:B------:R-:W-:Y:S05]  /*15820*/  BSYNC B3 ;  /* 0x0000000000037941 */ /* 0x000fea0003800000 */
.L_x_9921:
[----:B------:R-:W-:Y:S01]  /*15830*/  DSETP.NEU.AND P0, PT, R24, RZ, PT ;  /* 0x000000ff1800722a */ /* 0x000fe20003f0d000 */
[----:B------:R-:W-:Y:S01]  /*15840*/  BSSY B0, `(.L_x_9923) ;  /* 0x0000023000007945 */ /* 0x000fe20003800000 */
[----:B0-----:R-:W-:Y:S02]  /*15850*/  CS2R R4, SRZ ;  /* 0x0000000000047805 */ /* 0x001fe4000001ff00 */
[----:B------:R-:W0:-:S04]  /*15860*/  DADD R8, R18, R20 ;  /* 0x0000000012087229 */ /* 0x000e080000000014 */
[----:B-1----:R-:W1:-:S04]  /*15870*/  DADD R22, R22, 1 ;  /* 0x3ff0000016167429 */ /* 0x002e480000000000 */
[----:B0-----:R0:W2:Y:S02]  /*15880*/  DSETP.GTU.AND P1, PT, |R8|, +INF , PT ;  /* 0x7ff000000800742a */ /* 0x0010a40003f2c200 */
[----:B------:R-:W-:Y:S07]  /*15890*/  @!P0 BRA `(.L_x_9924) ;  /* 0x000001d000008947 */ /* 0x000fee0003800000 */
[----:B012---:R-:W0:Y:S01]  /*158a0*/  DMUL R4, R2, R2 ;  /* 0x0000000202047228 */ /* 0x007e220000000000 */
        /* <DEDUP_REMOVED lines=28> */
.L_x_9924:
[----:B012---:R-:W-:Y:S05]  /*15a70*/  BSYNC B0 ;  /* 0x0000000000007941 */ /* 0x007fea0003800000 */
.L_x_9923:
[----:B------:R-:W-:Y:S02]  /*15a80*/  LOP3.LUT R3, R5, 0x80000000, R13, 0xb8, !PT ;  /* 0x8000000005037812 */ /* 0x000fe400078eb80d */
[----:B------:R-:W-:Y:S02]  /*15a90*/  FSEL R4, R8, R4, P1 ;  /* 0x0000000408047208 */ /* 0x000fe40000800000 */
[----:B------:R-:W-:Y:S02]  /*15aa0*/  FSEL R5, R9, R3, P1 ;  /* 0x0000000309057208 */ /* 0x000fe40000800000 */
.L_x_9882:
[----:B0-----:R-:W-:Y:S05]  /*15ab0*/  BSYNC B2 ;  /* 0x0000000000027941 */ /* 0x001fea0003800000 */
.L_x_9871:
[----:B-1----:R-:W0:Y:S01]  /*15ac0*/  DADD R22, R22, c[0x2][0x50] ;  /* 0x0080140016167629 */ /* 0x002e220000000000 */
[----:B------:R-:W-:Y:S01]  /*15ad0*/  LOP3.LUT R13, R5, 0x80000000, R13, 0xb8, !PT ;  /* 0x80000000050d7812 */ /* 0x000fe200078eb80d */
[----:B------:R-:W-:-:S08]  /*15ae0*/  IMAD.MOV.U32 R12, RZ, RZ, R4 ;  /* 0x000000ffff0c7224 */ /* 0x000fd000078e0004 */
[----:B0-----:R-:W-:Y:S01]  /*15af0*/  LOP3.LUT R15, R23, 0x80000000, R15, 0xb8, !PT ;  /* 0x80000000170f7812 */ /* 0x001fe200078eb80f */
[----:B------:R-:W-:Y:S01]  /*15b00*/  IMAD.MOV.U32 R14, RZ, RZ, R22 ;  /* 0x000000ffff0e7224 */ /* 0x000fe200078e0016 */
[----:B------:R-:W-:Y:S05]  /*15b10*/  BRA `(.L_x_9795) ;  /* 0x0000011000007947 */ /* 0x000fea0003800000 */
.L_x_9793:
[----:B------:R-:W0:-:S14]  /*15b20*/  DSETP.NEU.AND P0, PT, R18, +INF , PT ;  /* 0x7ff000001200742a */ /* 0x000e1c0003f0d000 */
        /* <DEDUP_REMOVED lines=16> */
.L_x_9795:
[----:B------:R-:W-:Y:S05]  /*15c30*/  BSYNC B1 ;  /* 0x0000000000017941 */ /* 0x000fea0003800000 */
.L_x_9792:
        /* <DEDUP_REMOVED lines=15> */
.L_x_9928:
[----:B0-----:R-:W0:Y:S02]  /*15d30*/  F2I.S64.F64.TRUNC R12, R12 ;  /* 0x0000000c000c7311 */ /* 0x001e24000030d900 */
[----:B0-----:R-:W-:-:S05]  /*15d40*/  IMAD.MOV.U32 R3, RZ, RZ, R12 ;  /* 0x000000ffff037224 */ /* 0x001fca00078e000c */
[----:B------:R0:W-:Y:S01]  /*15d50*/  STG.E.U8 [R16.64], R3 ;  /* 0x0000000310007986 */ /* 0x0001e2000c101124 */
[----:B------:R-:W-:Y:S05]  /*15d60*/  BRA `(.L_x_9930) ;  /* 0x00000f1000007947 */ /* 0x000fea0003800000 */
.L_x_9927:
        /* <DEDUP_REMOVED lines=9> */
.L_x_9932:
[----:B0-----:R-:W0:Y:S02]  /*15e00*/  F2I.F64.TRUNC R13, R12 ;  /* 0x0000000c000d7311 */ /* 0x001e24000030d100 */
[----:B0-----:R0:W-:Y:S01]  /*15e10*/  STG.E [R16.64], R13 ;  /* 0x0000000d10007986 */ /* 0x0011e2000c101924 */
[----:B------:R-:W-:Y:S05]  /*15e20*/  BRA `(.L_x_9930) ;  /* 0x00000e5000007947 */ /* 0x000fea0003800000 */
.L_x_9931:
[----:B0-----:R-:W0:Y:S02]  /*15e30*/  F2I.F64.TRUNC R13, R12 ;  /* 0x0000000c000d7311 */ /* 0x001e24000030d100 */
[----:B0-----:R0:W-:Y:S01]  /*15e40*/  STG.E.U16 [R16.64], R13 ;  /* 0x0000000d10007986 */ /* 0x0011e2000c101524 */
[----:B------:R-:W-:Y:S05]  /*15e50*/  BRA `(.L_x_9930) ;  /* 0x00000e2000007947 */ /* 0x000fea0003800000 */
.L_x_9926:
        /* <DEDUP_REMOVED lines=11> */
.L_x_9934:
[----:B0-----:R-:W0:Y:S01]  /*15f10*/  F2F.F32.F64 R0, R12 ;  /* 0x0000000c00007310 */ /* 0x001e220000301000 */
[----:B------:R-:W0:-:S14]  /*15f20*/  DSETP.GEU.AND P0, PT, |R12|, c[0x2][0x1c8], PT ;  /* 0x008072000c00762a */ /* 0x000e1c0003f0e200 */
[----:B0-----:R-:W-:-:S05]  /*15f30*/  @!P0 FMUL R0, R0, 1.175494350822287508e-38 ;  /* 0x0080000000008820 */ /* 0x001fca0000400000 */
[----:B------:R-:W-:-:S05]  /*15f40*/  F2FP.PACK_AB R0, RZ, R0 ;  /* 0x00000000ff00723e */ /* 0x000fca00000000ff */
[----:B------:R0:W-:Y:S01]  /*15f50*/  STG.E.U16 [R16.64], R0 ;  /* 0x0000000010007986 */ /* 0x0001e2000c101524 */
[----:B------:R-:W-:Y:S05]  /*15f60*/  BRA `(.L_x_9930) ;  /* 0x00000d1000007947 */ /* 0x000fea0003800000 */
.L_x_9933:
        /* <DEDUP_REMOVED lines=14> */
.L_x_9936:
        /* <DEDUP_REMOVED lines=9> */
.L_x_9935:
[----:B0-----:R0:W-:Y:S01]  /*160e0*/  STG.E.64 [R16.64], R12 ;  /* 0x0000000c10007986 */ /* 0x0011e2000c101b24 */
[----:B------:R-:W-:Y:S05]  /*160f0*/  BRA `(.L_x_9930) ;  /* 0x00000b8000007947 */ /* 0x000fea0003800000 */
.L_x_9925:
        /* <DEDUP_REMOVED lines=13> */
.L_x_9939:
[----:B0-----:R0:W-:Y:S01]  /*161d0*/  STG.E.128 [R16.64], R12 ;  /* 0x0000000c10007986 */ /* 0x0011e2000c101d24 */
[----:B------:R-:W-:Y:S05]  /*161e0*/  BRA `(.L_x_9930) ;  /* 0x00000a9000007947 */ /* 0x000fea0003800000 */
.L_x_9938:
        /* <DEDUP_REMOVED lines=23> */
.L_x_9943:
[----:B------:R-:W-:Y:S05]  /*16360*/  BSYNC B0 ;  /* 0x0000000000007941 */ /* 0x000fea0003800000 */
.L_x_9942:
[----:B------:R-:W-:-:S05]  /*16370*/  LOP3.LUT R3, R0, R3, RZ, 0xfc, !PT ;  /* 0x0000000300037212 */ /* 0x000fca00078efcff */
[----:B------:R0:W-:Y:S01]  /*16380*/  STG.E.U8 [R16.64], R3 ;  /* 0x0000000310007986 */ /* 0x0001e2000c101124 */
[----:B------:R-:W-:Y:S05]  /*16390*/  BRA `(.L_x_9930) ;  /* 0x000008e000007947 */ /* 0x000fea0003800000 */
.L_x_9941:
        /* <DEDUP_REMOVED lines=15> */
.L_x_9945:
[----:B------:R-:W-:Y:S01]  /*16490*/  IMAD.MOV.U32 R0, RZ, RZ, 0x7f ;  /* 0x0000007fff007424 */ /* 0x000fe200078e00ff */
[----:B------:R-:W-:-:S04]  /*164a0*/  ISETP.GT.U32.AND P0, PT, R2, 0x7f800000, PT ;  /* 0x7f8000000200780c */ /* 0x000fc80003f04070 */
[----:B------:R-:W-:-:S04]  /*164b0*/  SEL R0, R0, 0x7c, P0 ;  /* 0x0000007c00007807 */ /* 0x000fc80000000000 */
.L_x_9946:
[----:B------:R-:W-:Y:S05]  /*164c0*/  BSYNC B0 ;  /* 0x0000000000007941 */ /* 0x000fea0003800000 */
.L_x_9944:
[----:B------:R-:W-:-:S04]  /*164d0*/  LOP3.LUT R2, R3, 0x80000000, RZ, 0xc0, !PT ;  /* 0x8000000003027812 */ /* 0x000fc800078ec0ff */
[----:B------:R-:W-:-:S04]  /*164e0*/  SHF.R.U32.HI R3, RZ, 0x18, R2 ;  /* 0x00000018ff037819 */ /* 0x000fc80000011602 */
[----:B------:R-:W-:-:S05]  /*164f0*/  LOP3.LUT R3, R0, R3, RZ, 0xfc, !PT ;  /* 0x0000000300037212 */ /* 0x000fca00078efcff */
[----:B------:R0:W-:Y:S01]  /*16500*/  STG.E.U8 [R16.64], R3 ;  /* 0x0000000310007986 */ /* 0x0001e2000c101124 */
[----:B------:R-:W-:Y:S05]  /*16510*/  BRA `(.L_x_9930) ;  /* 0x0000076000007947 */ /* 0x000fea0003800000 */
.L_x_9940:
[----:B0-----:R-:W0:Y:S01]  /*16520*/  F2F.F32.F64 R0, R12 ;  /* 0x0000000c00007310 */ /* 0x001e220000301000 */
[----:B------:R-:W0:-:S14]  /*16530*/  DSETP.GEU.AND P0, PT, |R12|, c[0x2][0x1c8], PT ;  /* 0x008072000c00762a */ /* 0x000e1c0003f0e200 */
[----:B0-----:R-:W-:-:S05]  /*16540*/  @!P0 FMUL R0, R0, 1.175494350822287508e-38 ;  /* 0x0080000000008820 */ /* 0x001fca0000400000 */
[----:B------:R-:W-:-:S05]  /*16550*/  F2FP.BF16.PACK_AB R0, RZ, R0 ;  /* 0x00000000ff00723e */ /* 0x000fca00000010ff */
[----:B------:R0:W-:Y:S01]  /*16560*/  STG.E.U16 [R16.64], R0 ;  /* 0x0000000010007986 */ /* 0x0001e2000c101524 */
[----:B------:R-:W-:Y:S05]  /*16570*/  BRA `(.L_x_9930) ;  /* 0x0000070000007947 */ /* 0x000fea0003800000 */
.L_x_9937:
        /* <DEDUP_REMOVED lines=11> */
.L_x_9949:
        /* <DEDUP_REMOVED lines=19> */
.L_x_9952:
[----:B------:R-:W-:-:S04]  /*16760*/  LOP3.LUT R2, R3, 0x80000000, RZ, 0xc0, !PT ;  /* 0x8000000003027812 */ /* 0x000fc800078ec0ff */
[----:B------:R-:W-:-:S04]  /*16770*/  SHF.R.U32.HI R3, RZ, 0x18, R2 ;  /* 0x00000018ff037819 */ /* 0x000fc80000011602 */
[----:B------:R-:W-:-:S04]  /*16780*/  LOP3.LUT R0, R0, R3, RZ, 0xfc, !PT ;  /* 0x0000000300007212 */ /* 0x000fc800078efcff */
[----:B------:R-:W-:Y:S02]  /*16790*/  PRMT R8, R0, 0x7610, R8 ;  /* 0x0000761000087816 */ /* 0x000fe40000000008 */
.L_x_9951:
[----:B------:R-:W-:Y:S05]  /*167a0*/  BSYNC B0 ;  /* 0x0000000000007941 */ /* 0x000fea0003800000 */
.L_x_9950:
[----:B------:R0:W-:Y:S01]  /*167b0*/  STG.E.U8 [R16.64], R8 ;  /* 0x0000000810007986 */ /* 0x0001e2000c101124 */
[----:B------:R-:W-:Y:S05]  /*167c0*/  BRA `(.L_x_9930) ;  /* 0x000004b000007947 */ /* 0x000fea0003800000 */
.L_x_9948:
        /* <DEDUP_REMOVED lines=19> */
.L_x_9955:
[----:B------:R-:W-:-:S04]  /*16900*/  LOP3.LUT R2, R3, 0x80000000, RZ, 0xc0, !PT ;  /* 0x8000000003027812 */ /* 0x000fc800078ec0ff */
[----:B------:R-:W-:-:S04]  /*16910*/  SHF.R.U32.HI R3, RZ, 0x18, R2 ;  /* 0x00000018ff037819 */ /* 0x000fc80000011602 */
[----:B------:R-:W-:-:S04]  /*16920*/  LOP3.LUT R0, R0, R3, RZ, 0xfc, !PT ;  /* 0x0000000300007212 */ /* 0x000fc800078efcff */
[----:B------:R-:W-:Y:S02]  /*16930*/  PRMT R8, R0, 0x7610, R8 ;  /* 0x0000761000087816 */ /* 0x000fe40000000008 */
.L_x_9954:
[----:B------:R-:W-:Y:S05]  /*16940*/  BSYNC B0 ;  /* 0x0000000000007941 */ /* 0x000fea0003800000 */
.L_x_9953:
[----:B------:R0:W-:Y:S01]  /*16950*/  STG.E.U8 [R16.64], R8 ;  /* 0x0000000810007986 */ /* 0x0001e2000c101124 */
[----:B------:R-:W-:Y:S05]  /*16960*/  BRA `(.L_x_9930) ;  /* 0x0000031000007947 */ /* 0x000fea0003800000 */
.L_x_9947:
        /* <DEDUP_REMOVED lines=24> */
.L_x_9929:
        /* <DEDUP_REMOVED lines=20> */
.L_x_9957:
[----:B0-----:R-:W0:Y:S02]  /*16c30*/  F2I.U64.F64.TRUNC R12, R12 ;  /* 0x0000000c000c7311 */ /* 0x001e24000030d800 */
[----:B0-----:R0:W-:Y:S01]  /*16c40*/  STG.E.64 [R16.64], R12 ;  /* 0x0000000c10007986 */ /* 0x0011e2000c101b24 */
[----:B------:R-:W-:Y:S05]  /*16c50*/  BRA `(.L_x_9930) ;  /* 0x0000002000007947 */ /* 0x000fea0003800000 */
.L_x_9956:
[----:B0-----:R-:W0:Y:S02]  /*16c60*/  F2I.U32.F64.TRUNC R13, R12 ;  /* 0x0000000c000d7311 */ /* 0x001e24000030d000 */
[----:B0-----:R0:W-:Y:S02]  /*16c70*/  STG.E [R16.64], R13 ;  /* 0x0000000d10007986 */ /* 0x0011e4000c101924 */
.L_x_9930:
        /* <DEDUP_REMOVED lines=232> */
.L_x_9958:
        /* <DEDUP_REMOVED lines=20> */
.L_x_9962:
[----:B------:R-:W2:Y:S01]  /*17c40*/  LDG.E.U8 R2, [R2.64] ;  /* 0x0000002402027981 */ /* 0x000ea2000c1e1100 */
[----:B------:R-:W-:Y:S01]  /*17c50*/  CS2R R30, SRZ ;  /* 0x00000000001e7805 */ /* 0x000fe2000001ff00 */
[----:B--2---:R0:W1:Y:S01]  /*17c60*/  I2F.F64.U16 R28, R2 ;  /* 0x00000002001c7312 */ /* 0x0040620000101800 */
[----:B------:R-:W-:Y:S05]  /*17c70*/  BRA `(.L_x_9964) ;  /* 0x00000f5000007947 */ /* 0x000fea0003800000 */
.L_x_9961:
        /* <DEDUP_REMOVED lines=10> */
.L_x_9966:
[----:B------:R-:W2:Y:S01]  /*17d20*/  LDG.E R2, [R2.64] ;  /* 0x0000002402027981 */ /* 0x000ea2000c1e1900 */
[----:B------:R-:W-:Y:S01]  /*17d30*/  CS2R R30, SRZ ;  /* 0x00000000001e7805 */ /* 0x000fe2000001ff00 */
[----:B--2---:R0:W1:Y:S01]  /*17d40*/  I2F.F64 R28, R2 ;  /* 0x00000002001c7312 */ /* 0x0040620000201c00 */
[----:B------:R-:W-:Y:S05]  /*17d50*/  BRA `(.L_x_9964) ;  /* 0x00000e7000007947 */ /* 0x000fea0003800000 */
.L_x_9965:
[----:B------:R-:W2:Y:S01]  /*17d60*/  LDG.E.U16 R2, [R2.64] ;  /* 0x0000002402027981 */ /* 0x000ea2000c1e1500 */
[----:B------:R-:W-:Y:S01]  /*17d70*/  CS2R R30, SRZ ;  /* 0x00000000001e7805 */ /* 0x000fe2000001ff00 */
[----:B--2---:R0:W1:Y:S01]  /*17d80*/  I2F.F64.S16 R28, R2 ;  /* 0x00000002001c7312 */ /* 0x0040620000101c00 */
[----:B------:R-:W-:Y:S05]  /*17d90*/  BRA `(.L_x_9964) ;  /* 0x00000e3000007947 */ /* 0x000fea0003800000 */
.L_x_9960:
        /* <DEDUP_REMOVED lines=11> */
.L_x_9968:
[----:B------:R-:W2:Y:S01]  /*17e50*/  LDG.E.U16 R0, [R2.64] ;  /* 0x0000002402007981 */ /* 0x000ea2000c1e1500 */
[----:B------:R-:W-:Y:S01]  /*17e60*/  CS2R R30, SRZ ;  /* 0x00000000001e7805 */ /* 0x000fe2000001ff00 */
[----:B--2---:R-:W-:-:S05]  /*17e70*/  HADD2.F32 R0, -RZ, R0.H0_H0 ;  /* 0x20000000ff007230 */ /* 0x004fca0000004100 */
[----:B------:R-:W-:-:S04]  /*17e80*/  FMUL.FTZ R0, R0, 1 ;  /* 0x3f80000000007820 */ /* 0x000fc80000410000 */
[----:B------:R0:W1:Y:S01]  /*17e90*/  F2F.F64.F32 R28, R0 ;  /* 0x00000000001c7310 */ /* 0x0000620000201800 */
[----:B------:R-:W-:Y:S05]  /*17ea0*/  BRA `(.L_x_9964) ;  /* 0x00000d2000007947 */ /* 0x000fea0003800000 */
.L_x_9967:
        /* <DEDUP_REMOVED lines=12> */
.L_x_9970:
        /* <DEDUP_REMOVED lines=8> */
.L_x_9969:
[----:B------:R0:W5:Y:S01]  /*17ff0*/  LDG.E.64 R28, [R2.64] ;  /* 0x00000024021c7981 */ /* 0x000162000c1e1b00 */
[----:B------:R-:W-:Y:S01]  /*18000*/  CS2R R30, SRZ ;  /* 0x00000000001e7805 */ /* 0x000fe2000001ff00 */
[----:B------:R-:W-:Y:S05]  /*18010*/  BRA `(.L_x_9964) ;  /* 0x00000bb000007947 */ /* 0x000fea0003800000 */
.L_x_9959:
        /* <DEDUP_REMOVED lines=14> */
.L_x_9973:
[----:B------:R0:W5:Y:S01]  /*18100*/  LDG.E.128 R28, [R2.64] ;  /* 0x00000024021c7981 */ /* 0x000162000c1e1d00 */
[----:B------:R-:W-:Y:S05]  /*18110*/  BRA `(.L_x_9964) ;  /* 0x00000ab000007947 */ /* 0x000fea0003800000 */
.L_x_9972:
        /* <DEDUP_REMOVED lines=29> */
.L_x_9975:
        /* <DEDUP_REMOVED lines=16> */
.L_x_9974:
[----:B------:R-:W2:Y:S01]  /*183f0*/  LDG.E.U16 R0, [R2.64] ;  /* 0x0000002402007981 */ /* 0x000ea2000c1e1500 */
[----:B------:R-:W-:Y:S01]  /*18400*/  CS2R R30, SRZ ;  /* 0x00000000001e7805 */ /* 0x000fe2000001ff00 */
[----:B--2---:R-:W-:-:S05]  /*18410*/  PRMT R0, RZ, 0x5410, R0 ;  /* 0x00005410ff007816 */ /* 0x004fca0000000000 */
[----:B------:R-:W-:-:S04]  /*18420*/  FMUL.FTZ R0, R0, 1 ;  /* 0x3f80000000007820 */ /* 0x000fc80000410000 */
[----:B------:R0:W1:Y:S01]  /*18430*/  F2F.F64.F32 R28, R0 ;  /* 0x00000000001c7310 */ /* 0x0000620000201800 */
[----:B------:R-:W-:Y:S05]  /*18440*/  BRA `(.L_x_9964) ;  /* 0x0000078000007947 */ /* 0x000fea0003800000 */
.L_x_9971:
        /* <DEDUP_REMOVED lines=12> */
.L_x_9978:
        /* <DEDUP_REMOVED lines=21> */
.L_x_9982:
[----:B------:R-:W-:Y:S05]  /*18660*/  BSYNC B1 ;  /* 0x0000000000017941 */ /* 0x000fea0003800000 */
.L_x_9981:
[----:B------:R-:W-:Y:S01]  /*18670*/  LEA R3, R0, 0x3b800000, 0x17 ;  /* 0x3b80000000037811 */ /* 0x000fe200078eb8ff */
[----:B------:R-:W-:-:S05]  /*18680*/  IMAD.SHL.U32 R0, R2, 0x100000, RZ ;  /* 0x0010000002007824 */ /* 0x000fca00078e00ff */
[----:B------:R-:W-:Y:S02]  /*18690*/  LOP3.LUT R0, R3, R0, R4, 0xfe, !PT ;  /* 0x0000000003007212 */ /* 0x000fe400078efe04 */
.L_x_9980:
[----:B------:R-:W-:Y:S05]  /*186a0*/  BSYNC B0 ;  /* 0x0000000000007941 */ /* 0x000fea0003800000 */
.L_x_9979:
[----:B------:R-:W-:Y:S01]  /*186b0*/  FMUL.FTZ R0, R0, 1 ;  /* 0x3f80000000007820 */ /* 0x000fe20000410000 */
[----:B------:R-:W-:-:S03]  /*186c0*/  CS2R R30, SRZ ;  /* 0x00000000001e7805 */ /* 0x000fc6000001ff00 */
[----:B------:R0:W1:Y:S01]  /*186d0*/  F2F.F64.F32 R28, R0 ;  /* 0x00000000001c7310 */ /* 0x0000620000201800 */
[----:B------:R-:W-:Y:S05]  /*186e0*/  BRA `(.L_x_9964) ;  /* 0x000004e000007947 */ /* 0x000fea0003800000 */
.L_x_9977:
        /* <DEDUP_REMOVED lines=21> */
.L_x_9986:
[----:B------:R-:W-:Y:S05]  /*18840*/  BSYNC B1 ;  /* 0x0000000000017941 */ /* 0x000fea0003800000 */
.L_x_9985:
[----:B------:R-:W-:Y:S01]  /*18850*/  LEA R3, R0, 0x37800000, 0x17 ;  /* 0x3780000000037811 */ /* 0x000fe200078eb8ff */
[----:B------:R-:W-:-:S05]  /*18860*/  IMAD.SHL.U32 R0, R2, 0x200000, RZ ;  /* 0x0020000002007824 */ /* 0x000fca00078e00ff */
[----:B------:R-:W-:Y:S02]  /*18870*/  LOP3.LUT R0, R3, R0, R4, 0xfe, !PT ;  /* 0x0000000003007212 */ /* 0x000fe400078efe04 */
.L_x_9984:
[----:B------:R-:W-:Y:S05]  /*18880*/  BSYNC B0 ;  /* 0x0000000000007941 */ /* 0x000fea0003800000 */
.L_x_9983:
[----:B------:R-:W-:Y:S01]  /*18890*/  FMUL.FTZ R0, R0, 1 ;  /* 0x3f80000000007820 */ /* 0x000fe20000410000 */
[----:B------:R-:W-:-:S03]  /*188a0*/  CS2R R30, SRZ ;  /* 0x00000000001e7805 */ /* 0x000fc6000001ff00 */
[----:B------:R0:W1:Y:S01]  /*188b0*/  F2F.F64.F32 R28, R0 ;  /* 0x00000000001c7310 */ /* 0x0000620000201800 */
[----:B------:R-:W-:Y:S05]  /*188c0*/  BRA `(.L_x_9964) ;  /* 0x0000030000007947 */ /* 0x000fea0003800000 */
.L_x_9976:
        /* <DEDUP_REMOVED lines=14> */
.L_x_9990:
[----:B------:R-:W-:Y:S05]  /*189b0*/  BSYNC B0 ;  /* 0x0000000000007941 */ /* 0x000fea0003800000 */
.L_x_9989:
[----:B------:R-:W-:Y:S01]  /*189c0*/  FMUL.FTZ R0, R0, 1 ;  /* 0x3f80000000007820 */ /* 0x000fe20000410000 */
[----:B------:R-:W-:-:S03]  /*189d0*/  CS2R R30, SRZ ;  /* 0x00000000001e7805 */ /* 0x000fc6000001ff00 */
[----:B------:R0:W1:Y:S01]  /*189e0*/  F2F.F64.F32 R28, R0 ;  /* 0x00000000001c7310 */ /* 0x0000620000201800 */
[----:B------:R-:W-:Y:S05]  /*189f0*/  BRA `(.L_x_9964) ;  /* 0x000001d000007947 */ /* 0x000fea0003800000 */
.L_x_9963:
        /* <DEDUP_REMOVED lines=22> */
.L_x_9988:
[----:B------:R-:W2:Y:S01]  /*18b60*/  LDG.E.64 R28, [R2.64] ;  /* 0x00000024021c7981 */ /* 0x000ea2000c1e1b00 */
[----:B------:R-:W-:Y:S01]  /*18b70*/  CS2R R30, SRZ ;  /* 0x00000000001e7805 */ /* 0x000fe2000001ff00 */
[----:B--2---:R-:W0:Y:S01]  /*18b80*/  I2F.F64.U64 R28, R28 ;  /* 0x0000001c001c7312 */ /* 0x004e220000301800 */
[----:B------:R-:W-:Y:S05]  /*18b90*/  BRA `(.L_x_9964) ;  /* 0x0000003000007947 */ /* 0x000fea0003800000 */
.L_x_9987:
[----:B------:R-:W2:Y:S01]  /*18ba0*/  LDG.E R2, [R2.64] ;  /* 0x0000002402027981 */ /* 0x000ea2000c1e1900 */
[----:B------:R-:W-:Y:S01]  /*18bb0*/  CS2R R30, SRZ ;  /* 0x00000000001e7805 */ /* 0x000fe2000001ff00 */
[----:B--2---:R0:W1:Y:S06]  /*18bc0*/  I2F.F64.U32 R28, R2 ;  /* 0x00000002001c7312 */ /* 0x00406c0000201800 */
.L_x_9964:
[----:B012--5:R-:W0:Y:S01]  /*18bd0*/  DSETP.GTU.AND P0, PT, |R28|, +INF , PT ;  /* 0x7ff000001c00742a */ /* 0x027e220003f0c200 */
[----:B------:R-:W-:Y:S03]  /*18be0*/  BSSY B1, `(.L_x_9991) ;  /* 0x0000859000017945 */ /* 0x000fe60003800000 */
[----:B------:R-:W1:-:S04]  /*18bf0*/  DADD R2, -RZ, |R30| ;  /* 0x00000000ff027229 */ /* 0x000e48000000051e */
[----:B0-----:R-:W-:-:S04]  /*18c00*/  DSETP.GTU.OR P0, PT, |R30|, +INF , P0 ;  /* 0x7ff000001e00742a */ /* 0x001fc8000070c600 */
[----:B------:R-:W0:Y:S02]  /*18c10*/  DADD R4, -RZ, |R28| ;  /* 0x00000000ff047229 */ /* 0x000e24000000051c */
[----:B-1----:R-:W-:Y:S02]  /*18c20*/  IMAD.MOV.U32 R12, RZ, RZ, R2 ;  /* 0x000000ffff0c7224 */ /* 0x002fe400078e0002 */
[----:B------:R-:W-:-:S06]  /*18c30*/  IMAD.MOV.U32 R13, RZ, RZ, R3 ;  /* 0x000000ffff0d7224 */ /* 0x000fcc00078e0003 */
        /* <DEDUP_REMOVED lines=41> */
[----:B------:R-:W-:Y:S02]  /*18ed0*/  SEL R43, R11, R9, P0 ;  /* 0x000000090b2b7207 */ /* 0x000fe40000000000 */
[CC--:B------:R-:W-:Y:S01]  /*18ee0*/  SEL R42, R10.reuse, R8.reuse, P0 ;  /* 0x000000080a2a7207 */ /* 0x0c0fe20000000000 */
[C---:B------:R-:W-:Y:S01]  /*18ef0*/  DMUL R4, R2.reuse, R32 ;  /* 0x0000002002047228 */ /* 0x040fe20000000000 */
[----:B------:R-:W-:Y:S01]  /*18f00*/  SEL R36, R10, R8, P3 ;  /* 0x000000080a247207 */ /* 0x000fe20001800000 */
[----:B------:R-:W-:Y:S01]  /*18f10*/  IMAD.MOV.U32 R35, RZ, RZ, R43 ;  /* 0x000000ffff237224 */ /* 0x000fe200078e002b */
[----:B------:R-:W-:Y:S01]  /*18f20*/  IADD3 R7, -R41, 0x7fd00000, RZ ;  /* 0x7fd0000029077810 */ /* 0x000fe20007ffe1ff */
[----:B------:R-:W0:Y:S01]  /*18f30*/  DMUL R2, R2, R26 ;  /* 0x0000001a02027228 */ /* 0x000e220000000000 */
[----:B------:R-:W-:-:S04]  /*18f40*/  MOV R34, R42 ;  /* 0x0000002a00227202 */ /* 0x000fc80000000f00 */
        /* <DEDUP_REMOVED lines=80> */
.L_x_9998:
[----:B------:R-:W-:Y:S05]  /*19450*/  BSYNC B3 ;  /* 0x0000000000037941 */ /* 0x000fea0003800000 */
.L_x_9997:
        /* <DEDUP_REMOVED lines=61> */
.L_x_9996:
        /* <DEDUP_REMOVED lines=36> */
.L_x_10006:
[----:B------:R-:W-:Y:S05]  /*19a70*/  BSYNC B4 ;  /* 0x0000000000047941 */ /* 0x000fea0003800000 */
.L_x_10005:
[----:B------:R-:W-:Y:S02]  /*19a80*/  IMAD.MOV.U32 R24, RZ, RZ, R2 ;  /* 0x000000ffff187224 */ /* 0x000fe400078e0002 */
[----:B------:R-:W-:Y:S01]  /*19a90*/  IMAD.MOV.U32 R25, RZ, RZ, R3 ;  /* 0x000000ffff197224 */ /* 0x000fe200078e0003 */
[----:B------:R-:W-:Y:S05]  /*19aa0*/  BRA `(.L_x_10004) ;  /* 0x0000001000007947 */ /* 0x000fea0003800000 */
.L_x_10003:
[----:B------:R0:W1:-:S06]  /*19ab0*/  DADD R24, -R22, R26 ;  /* 0x0000000016187229 */ /* 0x00004c000000011a */
.L_x_10004:
[----:B------:R-:W-:Y:S05]  /*19ac0*/  BSYNC B3 ;  /* 0x0000000000037941 */ /* 0x000fea0003800000 */
.L_x_10002:
        /* <DEDUP_REMOVED lines=29> */
.L_x_10011:
[----:B------:R-:W-:Y:S05]  /*19ca0*/  BSYNC B4 ;  /* 0x0000000000047941 */ /* 0x000fea0003800000 */
.L_x_10010:
[----:B------:R-:W-:Y:S05]  /*19cb0*/  BRA `(.L_x_10009) ;  /* 0x0000001000007947 */ /* 0x000fea0003800000 */
.L_x_10008:
[----:B------:R2:W3:-:S06]  /*19cc0*/  DADD R2, R42, -R4 ;  /* 0x000000002a027229 */ /* 0x0004cc0000000804 */
.L_x_10009:
[----:B------:R-:W-:Y:S05]  /*19cd0*/  BSYNC B3 ;  /* 0x0000000000037941 */ /* 0x000fea0003800000 */
.L_x_10007:
        /* <DEDUP_REMOVED lines=28> */
.L_x_10013:
[----:B------:R-:W-:Y:S05]  /*19ea0*/  BSYNC B3 ;  /* 0x0000000000037941 */ /* 0x000fea0003800000 */
.L_x_10012:
        /* <DEDUP_REMOVED lines=33> */
[----:B------:R-:W-:Y:S02]  /*1a0c0*/  @P0 IADD3 R33, R33, 0x1, RZ ;  /* 0x0000000121210810 */ /* 0x000fe40007ffe0ff */
[----:B------:R-:W-:Y:S02]  /*1a0d0*/  @P0 MOV R3, R5 ;  /* 0x0000000500030202 */ /* 0x000fe40000000f00 */
[----:B------:R-:W-:Y:S01]  /*1a0e0*/  LOP3.LUT R32, R33, 0x80000000, RZ, 0x3c, !PT ;  /* 0x8000000021207812 */ /* 0x000fe200078e3cff */
[----:B------:R-:W-:-:S03]  /*1a0f0*/  IMAD.MOV.U32 R33, RZ, RZ, 0x43300000 ;  /* 0x43300000ff217424 */ /* 0x000fc600078e00ff */
        /* <DEDUP_REMOVED lines=30> */
.L_x_10014:
        /* <DEDUP_REMOVED lines=20> */
.L_x_10016:
[----:B------:R-:W-:Y:S05]  /*1a420*/  BSYNC B3 ;  /* 0x0000000000037941 */ /* 0x000fea0003800000 */
.L_x_10015:
        /* <DEDUP_REMOVED lines=16> */
.L_x_10001:
        /* <DEDUP_REMOVED lines=25> */
.L_x_10019:
[----:B------:R-:W-:Y:S05]  /*1a6c0*/  BSYNC B3 ;  /* 0x0000000000037941 */ /* 0x000fea0003800000 */
.L_x_10018:
        /* <DEDUP_REMOVED lines=25> */
.L_x_10022:
[----:B------:R-:W-:Y:S05]  /*1a860*/  BSYNC B3 ;  /* 0x0000000000037941 */ /* 0x000fea0003800000 */
.L_x_10021:
        /* <DEDUP_REMOVED lines=16> */
.L_x_10020:
        /* <DEDUP_REMOVED lines=56> */
.L_x_10023:
[----:B------:R-:W-:Y:S01]  /*1acf0*/  IMAD.MOV.U32 R4, RZ, RZ, 0x0 ;  /* 0x00000000ff047424 */ /* 0x000fe200078e00ff */
[----:B------:R-:W-:Y:S01]  /*1ad00*/  FSETP.NEU.FTZ.AND P0, PT, R3, RZ, PT ;  /* 0x000000ff0300720b */ /* 0x000fe20003f1d000 */
[----:B------:R-:W-:-:S06]  /*1ad10*/  IMAD.MOV.U32 R5, RZ, RZ, 0x7ff00000 ;  /* 0x7ff00000ff057424 */ /* 0x000fcc00078e00ff */
[----:B------:R-:W0:-:S10]  /*1ad20*/  DFMA R4, R2, R4, +INF ;  /* 0x7ff000000204742b */ /* 0x000e140000000004 */
[----:B0-----:R-:W-:Y:S02]  /*1ad30*/  FSEL R24, R4, RZ, P0 ;  /* 0x000000ff04187208 */ /* 0x001fe40000000000 */
[----:B------:R-:W-:Y:S01]  /*1ad40*/  FSEL R25, R5, -QNAN , P0 ;  /* 0xfff0000005197808 */ /* 0x000fe20000000000 */
[----:B------:R-:W-:Y:S05]  /*1ad50*/  BRA `(.L_x_9999) ;  /* 0x000004a000007947 */ /* 0x000fea0003800000 */
.L_x_10017:
        /* <DEDUP_REMOVED lines=25> */
.L_x_10025:
[----:B------:R-:W-:Y:S05]  /*1aef0*/  BSYNC B3 ;  /* 0x0000000000037941 */ /* 0x000fea0003800000 */
.L_x_10024:
        /* <DEDUP_REMOVED lines=19> */
.L_x_10027:
[----:B------:R-:W-:Y:S05]  /*1b030*/  BSYNC B3 ;  /* 0x0000000000037941 */ /* 0x000fea0003800000 */
.L_x_10026:
[----:B------:R-:W-:Y:S02]  /*1b040*/  IMAD.MOV.U32 R24, RZ, RZ, R2 ;  /* 0x000000ffff187224 */ /* 0x000fe400078e0002 */
[----:B------:R-:W-:Y:S01]  /*1b050*/  IMAD.MOV.U32 R25, RZ, RZ, R3 ;  /* 0x000000ffff197224 */ /* 0x000fe200078e0003 */
[----:B------:R-:W-:Y:S05]  /*1b060*/  BRA `(.L_x_9999) ;  /* 0x0000019000007947 */ /* 0x000fea0003800000 */
.L_x_10000:
        /* <DEDUP_REMOVED lines=24> */
.L_x_10028:
[----:B------:R-:W-:Y:S05]  /*1b1f0*/  BSYNC B3 ;  /* 0x0000000000037941 */ /* 0x000fea0003800000 */
.L_x_9999:
[----:B------:R-:W-:Y:S05]  /*1b200*/  BSYNC B2 ;  /* 0x0000000000027941 */ /* 0x000fea0003800000 */
.L_x_9995:
        /* <DEDUP_REMOVED lines=25> */
.L_x_10033:
[----:B------:R-:W-:Y:S05]  /*1b3a0*/  BSYNC B4 ;  /* 0x0000000000047941 */ /* 0x000fea0003800000 */
.L_x_10032:
        /* <DEDUP_REMOVED lines=23> */
.L_x_10035:
        /* <DEDUP_REMOVED lines=15> */
[C---:B0-----:R0:W2:Y:S02]  /*1b610*/  DFMA R14, R4.reuse, R8, c[0x2][0xc0] ;  /* 0x00803000040e762b */ /* 0x0410a40000000008 */
[----:B0-----:R-:W-:Y:S02]  /*1b620*/  IADD3 R9, R7, -0x100000, RZ ;  /* 0xfff0000007097810 */ /* 0x001fe40007ffe0ff */
[----:B------:R-:W-:Y:S02]  /*1b630*/  MOV R8, RZ ;  /* 0x000000ff00087202 */ /* 0x000fe40000000f00 */
        /* <DEDUP_REMOVED lines=25> */
.L_x_10034:
        /* <DEDUP_REMOVED lines=38> */
.L_x_10044:
[----:B------:R-:W-:Y:S05]  /*1ba30*/  BSYNC B7 ;  /* 0x0000000000077941 */ /* 0x000fea0003800000 */
.L_x_10043:
[----:B------:R-:W-:Y:S02]  /*1ba40*/  IMAD.MOV.U32 R44, RZ, RZ, R2 ;  /* 0x000000ffff2c7224 */ /* 0x000fe400078e0002 */
[----:B------:R-:W-:Y:S01]  /*1ba50*/  IMAD.MOV.U32 R45, RZ, RZ, R3 ;  /* 0x000000ffff2d7224 */ /* 0x000fe200078e0003 */
[----:B------:R-:W-:Y:S05]  /*1ba60*/  BRA `(.L_x_10042) ;  /* 0x0000001000007947 */ /* 0x000fea0003800000 */
.L_x_10041:
[----:B------:R0:W2:-:S06]  /*1ba70*/  DADD R44, -R22, R26 ;  /* 0x00000000162c7229 */ /* 0x00008c000000011a */
.L_x_10042:
[----:B------:R-:W-:Y:S05]  /*1ba80*/  BSYNC B5 ;  /* 0x0000000000057941 */ /* 0x000fea0003800000 */
.L_x_10040:
        /* <DEDUP_REMOVED lines=26> */
.L_x_10049:
[----:B------:R-:W-:Y:S05]  /*1bc30*/  BSYNC B7 ;  /* 0x0000000000077941 */ /* 0x000fea0003800000 */
.L_x_10048:
[----:B------:R-:W-:Y:S02]  /*1bc40*/  IMAD.MOV.U32 R12, RZ, RZ, R2 ;  /* 0x000000ffff0c7224 */ /* 0x000fe400078e0002 */
[----:B------:R-:W-:Y:S01]  /*1bc50*/  IMAD.MOV.U32 R13, RZ, RZ, R3 ;  /* 0x000000ffff0d7224 */ /* 0x000fe200078e0003 */
[----:B------:R-:W-:Y:S05]  /*1bc60*/  BRA `(.L_x_10047) ;  /* 0x0000001000007947 */ /* 0x000fea0003800000 */
.L_x_10046:
[----:B------:R3:W4:-:S06]  /*1bc70*/  DADD R12, -R20, R42 ;  /* 0x00000000140c7229 */ /* 0x00070c000000012a */
.L_x_10047:
[----:B------:R-:W-:Y:S05]  /*1bc80*/  BSYNC B5 ;  /* 0x0000000000057941 */ /* 0x000fea0003800000 */
.L_x_10045:
        /* <DEDUP_REMOVED lines=28> */
.L_x_10051:
[----:B------:R-:W-:Y:S05]  /*1be50*/  BSYNC B5 ;  /* 0x0000000000057941 */ /* 0x000fea0003800000 */
.L_x_10050:
[----:B------:R-:W-:Y:S05]  /*1be60*/  BRA `(.L_x_10052) ;  /* 0x000008c000007947 */ /* 0x000fea0003800000 */
.L_x_10039:
        /* <DEDUP_REMOVED lines=28> */
.L_x_10055:
[----:B------:R-:W-:Y:S05]  /*1c030*/  BSYNC B5 ;  /* 0x0000000000057941 */ /* 0x000fea0003800000 */
.L_x_10054:
[----:B------:R-:W-:Y:S05]  /*1c040*/  BRA `(.L_x_10052) ;  /* 0x000006e000007947 */ /* 0x000fea0003800000 */
.L_x_10053:
        /* <DEDUP_REMOVED lines=28> */
.L_x_10057:
[----:B------:R-:W-:Y:S05]  /*1c210*/  BSYNC B5 ;  /* 0x0000000000057941 */ /* 0x000fea0003800000 */
.L_x_10056:
        /* <DEDUP_REMOVED lines=19> */
.L_x_10059:
[----:B------:R-:W-:Y:S05]  /*1c350*/  BSYNC B5 ;  /* 0x0000000000057941 */ /* 0x000fea0003800000 */
.L_x_10058:
[----:B------:R-:W0:Y:S01]  /*1c360*/  DMUL R14, R14, 8.11296384146066816958e+31 ;  /* 0x469000000e0e7828 */ /* 0x000e220000000000 */
[----:B------:R-:W-:Y:S02]  /*1c370*/  IMAD.MOV.U32 R18, RZ, RZ, R2 ;  /* 0x000000ffff127224 */ /* 0x000fe400078e0002 */
[----:B------:R-:W-:Y:S01]  /*1c380*/  IMAD.MOV.U32 R19, RZ, RZ, R3 ;  /* 0x000000ffff137224 */ /* 0x000fe200078e0003 */
[----:B------:R-:W-:Y:S05]  /*1c390*/  BRA `(.L_x_10052) ;  /* 0x0000039000007947 */ /* 0x000fea0003800000 */
.L_x_10038:
        /* <DEDUP_REMOVED lines=26> */
.L_x_10061:
[----:B------:R-:W-:Y:S05]  /*1c540*/  BSYNC B5 ;  /* 0x0000000000057941 */ /* 0x000fea0003800000 */
.L_x_10060:
        /* <DEDUP_REMOVED lines=28> */
.L_x_10063:
[----:B------:R-:W-:Y:S05]  /*1c710*/  BSYNC B5 ;  /* 0x0000000000057941 */ /* 0x000fea0003800000 */
.L_x_10062:
[----:B--23--:R2:W3:-:S06]  /*1c720*/  DMUL R18, R18, R20 ;  /* 0x0000001412127228 */ /* 0x00c4cc0000000000 */
.L_x_10052:
[----:B0-----:R-:W-:Y:S05]  /*1c730*/  BSYNC B4 ;  /* 0x0000000000047941 */ /* 0x001fea0003800000 */
.L_x_10037:
[----:B------:R-:W-:Y:S05]  /*1c740*/  BRA `(.L_x_10064) ;  /* 0x0000002000007947 */ /* 0x000fea0003800000 */
.L_x_10031:
[----:B------:R-:W2:-:S04]  /*1c750*/  DMUL R18, R18, 9.00719925474099200000e+15 ;  /* 0x4340000012127828 */ /* 0x000e880000000000 */
[----:B------:R-:W3:-:S06]  /*1c760*/  DMUL R14, R14, 9.00719925474099200000e+15 ;  /* 0x434000000e0e7828 */ /* 0x000ecc0000000000 */
.L_x_10064:
[----:B--2---:R-:W-:Y:S05]  /*1c770*/  BSYNC B2 ;  /* 0x0000000000027941 */ /* 0x004fea0003800000 */
.L_x_10030:
        /* <DEDUP_REMOVED lines=28> */
.L_x_10066:
[----:B------:R-:W-:Y:S05]  /*1c940*/  BSYNC B2 ;  /* 0x0000000000027941 */ /* 0x000fea0003800000 */
.L_x_10065:
        /* <DEDUP_REMOVED lines=43> */
.L_x_10068:
[----:B------:R-:W-:Y:S02]  /*1cc00*/  FSEL R2, RZ, 3.37028055040000000000e+12, P1 ;  /* 0x54442d18ff027808 */ /* 0x000fe40000800000 */
[----:B------:R-:W-:Y:S02]  /*1cc10*/  FSEL R3, RZ, 2.1426990032196044922, P1 ;  /* 0x400921fbff037808 */ /* 0x000fe40000800000 */
.L_x_10069:
[----:B------:R-:W-:Y:S05]  /*1cc20*/  BSYNC B0 ;  /* 0x0000000000007941 */ /* 0x000fea0003800000 */
.L_x_10067:
[----:B------:R0:W2:Y:S02]  /*1cc30*/  DADD R18, |R18|, |R14| ;  /* 0x0000000012127229 */ /* 0x0000a4000000060e */
[----:B0-----:R-:W-:-:S04]  /*1cc40*/  LOP3.LUT R15, R3, 0x80000000, R15, 0xb8, !PT ;  /* 0x80000000030f7812 */ /* 0x001fc800078eb80f */
[----:B--2---:R-:W0:-:S06]  /*1cc50*/  DSETP.GTU.AND P0, PT, |R18|, +INF , PT ;  /* 0x7ff000001200742a */ /* 0x004e0c0003f0c200 */
[----:B0-----:R-:W-:Y:S02]  /*1cc60*/  FSEL R2, R18, R2, P0 ;  /* 0x0000000212027208 */ /* 0x001fe40000000000 */
[----:B------:R-:W-:Y:S02]  /*1cc70*/  FSEL R3, R19, R15, P0 ;  /* 0x0000000f13037208 */ /* 0x000fe40000000000 */
.L_x_10036:
[----:B------:R-:W-:Y:S05]  /*1cc80*/  BSYNC B3 ;  /* 0x0000000000037941 */ /* 0x000fea0003800000 */
.L_x_10029:
[----:B--2---:R-:W-:Y:S01]  /*1cc90*/  LOP3.LUT R29, R3, 0x80000000, R29, 0xb8, !PT ;  /* 0x80000000031d7812 */ /* 0x004fe200078eb81d */
[----:B------:R-:W-:Y:S01]  /*1cca0*/  IMAD.MOV.U32 R28, RZ, RZ, R2 ;  /* 0x000000ffff1c7224 */ /* 0x000fe200078e0002 */
[----:B-1----:R-:W-:Y:S01]  /*1ccb0*/  LOP3.LUT R31, R25, 0x80000000, R31, 0xb8, !PT ;  /* 0x80000000191f7812 */ /* 0x002fe200078eb81f */
[----:B------:R-:W-:Y:S01]  /*1ccc0*/  IMAD.MOV.U32 R30, RZ, RZ, R24 ;  /* 0x000000ffff1e7224 */ /* 0x000fe200078e0018 */
[----:B------:R-:W-:Y:S05]  /*1ccd0*/  BRA `(.L_x_9994) ;  /* 0x0000449000007947 */ /* 0x000fea0003800000 */
.L_x_9993:
        /* <DEDUP_REMOVED lines=90> */
.L_x_10075:
[----:B------:R-:W-:Y:S05]  /*1d280*/  BSYNC B0 ;  /* 0x0000000000007941 */ /* 0x000fea0003800000 */
.L_x_10074:
        /* <DEDUP_REMOVED lines=8> */
.L_x_10077:
[----:B------:R-:W-:Y:S05]  /*1d310*/  BSYNC B3 ;  /* 0x0000000000037941 */ /* 0x000fea0003800000 */
.L_x_10076:
        /* <DEDUP_REMOVED lines=43> */
.L_x_10079:
[----:B------:R-:W-:-:S04]  /*1d5d0*/  ISETP.GE.AND P0, PT, R21, RZ, PT ;  /* 0x000000ff1500720c */ /* 0x000fc80003f06270 */
[----:B0-----:R-:W-:Y:S02]  /*1d5e0*/  FSEL R4, RZ, 3.37028055040000000000e+12, P0 ;  /* 0x54442d18ff047808 */ /* 0x001fe40000000000 */
[----:B------:R-:W-:Y:S02]  /*1d5f0*/  FSEL R5, RZ, 2.1426990032196044922, P0 ;  /* 0x400921fbff057808 */ /* 0x000fe40000000000 */
.L_x_10080:
[----:B------:R-:W-:Y:S05]  /*1d600*/  BSYNC B0 ;  /* 0x0000000000007941 */ /* 0x000fea0003800000 */
.L_x_10078:
[----:B------:R-:W0:Y:S01]  /*1d610*/  DADD R2, |R28|, |R30| ;  /* 0x000000001c027229 */ /* 0x000e22000000061e */
[----:B------:R-:W-:-:S03]  /*1d620*/  LOP3.LUT R23, R5, 0x80000000, R23, 0xb8, !PT ;  /* 0x8000000005177812 */ /* 0x000fc600078eb817 */
[----:B-1----:R-:W-:-:S04]  /*1d630*/  DMUL R18, R18, 0.5 ;  /* 0x3fe0000012127828 */ /* 0x002fc80000000000 */
[----:B0-----:R-:W0:-:S06]  /*1d640*/  DSETP.GTU.AND P0, PT, |R2|, +INF , PT ;  /* 0x7ff000000200742a */ /* 0x001e0c0003f0c200 */
[----:B0-----:R-:W-:Y:S02]  /*1d650*/  FSEL R4, R2, R4, P0 ;  /* 0x0000000402047208 */ /* 0x001fe40000000000 */
[----:B------:R-:W-:Y:S01]  /*1d660*/  FSEL R5, R3, R23, P0 ;  /* 0x0000001703057208 */ /* 0x000fe20000000000 */
[----:B------:R-:W-:Y:S05]  /*1d670*/  BRA `(.L_x_10081) ;  /* 0x0000397000007947 */ /* 0x000fea0003800000 */
.L_x_10073:
        /* <DEDUP_REMOVED lines=113> */
.L_x_10083:
[----:B------:R-:W-:Y:S05]  /*1dd90*/  BSYNC B0 ;  /* 0x0000000000007941 */ /* 0x000fea0003800000 */
.L_x_10082:
        /* <DEDUP_REMOVED lines=8> */
.L_x_10085:
[----:B------:R-:W-:Y:S05]  /*1de20*/  BSYNC B3 ;  /* 0x0000000000037941 */ /* 0x000fea0003800000 */
.L_x_10084:
        /* <DEDUP_REMOVED lines=43> */
.L_x_10087:
[----:B------:R-:W-:-:S04]  /*1e0e0*/  ISETP.GE.AND P0, PT, R21, RZ, PT ;  /* 0x000000ff1500720c */ /* 0x000fc80003f06270 */
[----:B0-----:R-:W-:Y:S02]  /*1e0f0*/  FSEL R4, RZ, 3.37028055040000000000e+12, P0 ;  /* 0x54442d18ff047808 */ /* 0x001fe40000000000 */
[----:B------:R-:W-:Y:S02]  /*1e100*/  FSEL R5, RZ, 2.1426990032196044922, P0 ;  /* 0x400921fbff057808 */ /* 0x000fe40000000000 */
.L_x_10088:
[----:B------:R-:W-:Y:S05]  /*1e110*/  BSYNC B0 ;  /* 0x0000000000007941 */ /* 0x000fea0003800000 */
.L_x_10086:
[----:B------:R-:W0:Y:S01]  /*1e120*/  DADD R2, |R28|, |R30| ;  /* 0x000000001c027229 */ /* 0x000e22000000061e */
[----:B------:R-:W-:-:S05]  /*1e130*/  LOP3.LUT R23, R5, 0x80000000, R23, 0xb8, !PT ;  /* 0x8000000005177812 */ /* 0x000fca00078eb817 */
[----:B0-----:R-:W0:-:S06]  /*1e140*/  DSETP.GTU.AND P0, PT, |R2|, +INF , PT ;  /* 0x7ff000000200742a */ /* 0x001e0c0003f0c200 */
[----:B0-----:R-:W-:Y:S02]  /*1e150*/  FSEL R4, R2, R4, P0 ;  /* 0x0000000402047208 */ /* 0x001fe40000000000 */
[----:B------:R-:W-:Y:S01]  /*1e160*/  FSEL R5, R3, R23, P0 ;  /* 0x0000001703057208 */ /* 0x000fe20000000000 */
[----:B------:R-:W-:Y:S05]  /*1e170*/  BRA `(.L_x_10081) ;  /* 0x00002e7000007947 */ /* 0x000fea0003800000 */
.L_x_10072:
        /* <DEDUP_REMOVED lines=18> */
[----:B------:R-:W-:Y:S01]  /*1e2a0*/  MOV R3, R31 ;  /* 0x0000001f00037202 */ /* 0x000fe20000000f00 */
[----:B------:R-:W-:Y:S01]  /*1e2b0*/  IMAD.MOV.U32 R8, RZ, RZ, -0x74eba897 ;  /* 0x8b145769ff087424 */ /* 0x000fe200078e00ff */
[----:B------:R-:W-:Y:S01]  /*1e2c0*/  MOV R0, 0x1e2f0 ;  /* 0x0001e2f000007802 */ /* 0x000fe20000000f00 */
[----:B------:R-:W-:Y:S02]  /*1e2d0*/  IMAD.MOV.U32 R9, RZ, RZ, -0x3ffa40f6 ;  /* 0xc005bf0aff097424 */ /* 0x000fe400078e00ff */
[----:B------:R-:W-:Y:S05]  /*1e2e0*/  CALL.REL.NOINC `($__internal_12_$__cuda_sm20_div_rn_f64_full) ;  /* 0x0000f43000007944 */ /* 0x000fea0003c00000 */
.L_x_10090:
[----:B------:R-:W-:Y:S05]  /*1e2f0*/  BSYNC B3 ;  /* 0x0000000000037941 */ /* 0x000fea0003800000 */
.L_x_10089:
        /* <DEDUP_REMOVED lines=26> */
.L_x_10092:
[----:B------:R-:W-:Y:S05]  /*1e4a0*/  BSYNC B3 ;  /* 0x0000000000037941 */ /* 0x000fea0003800000 */
.L_x_10091:
        /* <DEDUP_REMOVED lines=114> */
.L_x_10094:
[----:B------:R-:W-:Y:S05]  /*1ebd0*/  BSYNC B0 ;  /* 0x0000000000007941 */ /* 0x000fea0003800000 */
.L_x_10093:
        /* <DEDUP_REMOVED lines=8> */
.L_x_10096:
[----:B------:R-:W-:Y:S05]  /*1ec60*/  BSYNC B3 ;  /* 0x0000000000037941 */ /* 0x000fea0003800000 */
.L_x_10095:
        /* <DEDUP_REMOVED lines=43> */
.L_x_10098:
[----:B------:R-:W-:-:S04]  /*1ef20*/  ISETP.GE.AND P0, PT, R21, RZ, PT ;  /* 0x000000ff1500720c */ /* 0x000fc80003f06270 */
[----:B0-----:R-:W-:Y:S02]  /*1ef30*/  FSEL R4, RZ, 3.37028055040000000000e+12, P0 ;  /* 0x54442d18ff047808 */ /* 0x001fe40000000000 */
[----:B------:R-:W-:Y:S02]  /*1ef40*/  FSEL R5, RZ, 2.1426990032196044922, P0 ;  /* 0x400921fbff057808 */ /* 0x000fe40000000000 */
.L_x_10099:
[----:B------:R-:W-:Y:S05]  /*1ef50*/  BSYNC B0 ;  /* 0x0000000000007941 */ /* 0x000fea0003800000 */
.L_x_10097:
[----:B------:R-:W0:Y:S01]  /*1ef60*/  DADD R2, |R28|, |R30| ;  /* 0x000000001c027229 */ /* 0x000e22000000061e */
[----:B------:R-:W-:-:S03]  /*1ef70*/  LOP3.LUT R23, R5, 0x80000000, R23, 0xb8, !PT ;  /* 0x8000000005177812 */ /* 0x000fc600078eb817 */
[----:B-1----:R-:W-:-:S04]  /*1ef80*/  DADD R18, R18, 1 ;  /* 0x3ff0000012127429 */ /* 0x002fc80000000000 */
[----:B0-----:R-:W0:-:S06]  /*1ef90*/  DSETP.GTU.AND P0, PT, |R2|, +INF , PT ;  /* 0x7ff000000200742a */ /* 0x001e0c0003f0c200 */
[----:B0-----:R-:W-:Y:S02]  /*1efa0*/  FSEL R4, R2, R4, P0 ;  /* 0x0000000402047208 */ /* 0x001fe40000000000 */
[----:B------:R-:W-:Y:S01]  /*1efb0*/  FSEL R5, R3, R23, P0 ;  /* 0x0000001703057208 */ /* 0x000fe20000000000 */
[----:B------:R-:W-:Y:S05]  /*1efc0*/  BRA `(.L_x_10081) ;  /* 0x0000202000007947 */ /* 0x000fea0003800000 */
.L_x_10071:
        /* <DEDUP_REMOVED lines=85> */
.L_x_10103:
[----:B------:R-:W-:Y:S05]  /*1f520*/  BSYNC B0 ;  /* 0x0000000000007941 */ /* 0x000fea0003800000 */
.L_x_10102:
        /* <DEDUP_REMOVED lines=8> */
.L_x_10105:
[----:B------:R-:W-:Y:S05]  /*1f5b0*/  BSYNC B3 ;  /* 0x0000000000037941 */ /* 0x000fea0003800000 */
.L_x_10104:
        /* <DEDUP_REMOVED lines=35> */
.L_x_10107:
[----:B0-2---:R-:W-:Y:S05]  /*1f7f0*/  BSYNC B0 ;  /* 0x0000000000007941 */ /* 0x005fea0003800000 */
.L_x_10106:
[----:B------:R-:W-:Y:S01]  /*1f800*/  LOP3.LUT R3, R5, 0x80000000, R29, 0xb8, !PT ;  /* 0x8000000005037812 */ /* 0x000fe200078eb81d */
[----:B-1----:R-:W0:Y:S01]  /*1f810*/  DMUL R18, R18, 0.5 ;  /* 0x3fe0000012127828 */ /* 0x002e220000000000 */
[----:B------:R-:W-:Y:S02]  /*1f820*/  FSEL R4, R8, R4, P0 ;  /* 0x0000000408047208 */ /* 0x000fe40000000000 */
[----:B------:R-:W-:Y:S01]  /*1f830*/  FSEL R5, R9, R3, P0 ;  /* 0x0000000309057208 */ /* 0x000fe20000000000 */
[----:B------:R-:W-:Y:S05]  /*1f840*/  BRA `(.L_x_10081) ;  /* 0x000017a000007947 */ /* 0x000fea0003800000 */
.L_x_10101:
        /* <DEDUP_REMOVED lines=11> */
[----:B------:R-:W-:Y:S01]  /*1f900*/  IMAD.MOV.U32 R33, RZ, RZ, -0x3ff ;  /* 0xfffffc01ff217424 */ /* 0x000fe200078e00ff */
[----:B------:R-:W-:-:S02]  /*1f910*/  LOP3.LUT R0, R25, 0xffc00000, RZ, 0xc0, !PT ;  /* 0xffc0000019007812 */ /* 0x000fc400078ec0ff */
[----:B------:R-:W-:Y:S01]  /*1f920*/  SEL R26, R15, R13, P0 ;  /* 0x0000000d0f1a7207 */ /* 0x000fe20000000000 */
[----:B------:R-:W-:Y:S01]  /*1f930*/  IMAD.MOV.U32 R18, RZ, RZ, R27 ;  /* 0x000000ffff127224 */ /* 0x000fe200078e001b */
[----:B------:R-:W-:Y:S02]  /*1f940*/  IADD3 R3, -R0, 0x7fd00000, RZ ;  /* 0x7fd0000000037810 */ /* 0x000fe40007ffe1ff */
[----:B------:R-:W-:Y:S02]  /*1f950*/  MOV R19, R26 ;  /* 0x0000001a00137202 */ /* 0x000fe40000000f00 */
[----:B------:R-:W-:Y:S02]  /*1f960*/  SEL R24, R14, R12, P1 ;  /* 0x0000000c0e187207 */ /* 0x000fe40000800000 */
[----:B------:R-:W-:Y:S02]  /*1f970*/  ISETP.GE.U32.AND P2, PT, R26, 0x7ff00000, PT ;  /* 0x7ff000001a00780c */ /* 0x000fe40003f46070 */
[----:B------:R-:W0:Y:S01]  /*1f980*/  DMUL R4, R2, R18 ;  /* 0x0000001202047228 */ /* 0x000e220000000000 */
[----:B------:R-:W-:-:S03]  /*1f990*/  FSETP.GEU.AND P5, PT, |R23|, 6.5827683646048100446e-37, PT ;  /* 0x036000001700780b */ /* 0x000fc60003fae200 */
        /* <DEDUP_REMOVED lines=92> */
.L_x_10109:
[----:B------:R-:W-:Y:S05]  /*1ff60*/  BSYNC B0 ;  /* 0x0000000000007941 */ /* 0x000fea0003800000 */
.L_x_10108:
        /* <DEDUP_REMOVED lines=8> */
.L_x_10111:
[----:B------:R-:W-:Y:S05]  /*1fff0*/  BSYNC B3 ;  /* 0x0000000000037941 */ /* 0x000fea0003800000 */
.L_x_10110:
        /* <DEDUP_REMOVED lines=35> */
.L_x_10113:
[----:B0-2---:R-:W-:Y:S05]  /*20230*/  BSYNC B0 ;  /* 0x0000000000007941 */ /* 0x005fea0003800000 */
.L_x_10112:
[----:B------:R-:W-:Y:S02]  /*20240*/  LOP3.LUT R3, R5, 0x80000000, R29, 0xb8, !PT ;  /* 0x8000000005037812 */ /* 0x000fe400078eb81d */
[----:B------:R-:W-:Y:S02]  /*20250*/  FSEL R4, R8, R4, P1 ;  /* 0x0000000408047208 */ /* 0x000fe40000800000 */
[----:B------:R-:W-:Y:S01]  /*20260*/  FSEL R5, R9, R3, P1 ;  /* 0x0000000309057208 */ /* 0x000fe20000800000 */
[----:B------:R-:W-:Y:S05]  /*20270*/  BRA `(.L_x_10081) ;  /* 0x00000d7000007947 */ /* 0x000fea0003800000 */
.L_x_10100:
        /* <DEDUP_REMOVED lines=23> */
.L_x_10115:
[----:B------:R-:W-:Y:S05]  /*203f0*/  BSYNC B3 ;  /* 0x0000000000037941 */ /* 0x000fea0003800000 */
.L_x_10114:
        /* <DEDUP_REMOVED lines=26> */
.L_x_10117:
[----:B------:R-:W-:Y:S05]  /*205a0*/  BSYNC B3 ;  /* 0x0000000000037941 */ /* 0x000fea0003800000 */
.L_x_10116:
        /* <DEDUP_REMOVED lines=72> */
[----:B------:R-:W-:Y:S01]  /*20a30*/  LOP3.LUT R0, R26, 0x800fffff, RZ, 0xc0, !PT ;  /* 0x800fffff1a007812 */ /* 0x000fe200078ec0ff */
[----:B------:R-:W-:Y:S01]  /*20a40*/  IMAD.MOV.U32 R4, RZ, RZ, R27 ;  /* 0x000000ffff047224 */ /* 0x000fe200078e001b */
[----:B------:R-:W-:Y:S01]  /*20a50*/  MOV R24, 0x3ae80f1e ;  /* 0x3ae80f1e00187802 */ /* 0x000fe20000000f00 */
[----:B------:R-:W-:Y:S01]  /*20a60*/  IMAD.MOV.U32 R8, RZ, RZ, RZ ;  /* 0x000000ffff087224 */ /* 0x000fe200078e00ff */
[----:B------:R-:W-:Y:S01]  /*20a70*/  LOP3.LUT R5, R0, 0x3ff00000, RZ, 0xfc, !PT ;  /* 0x3ff0000000057812 */ /* 0x000fe200078efcff */
[----:B------:R-:W-:Y:S01]  /*20a80*/  IMAD.MOV.U32 R25, RZ, RZ, 0x3eb1380b ;  /* 0x3eb1380bff197424 */ /* 0x000fe200078e00ff */
[----:B------:R-:W-:Y:S01]  /*20a90*/  LEA.HI R26, R26, R33, RZ, 0xc ;  /* 0x000000211a1a7211 */ /* 0x000fe200078f60ff */
[----:B------:R-:W-:Y:S01]  /*20aa0*/  IMAD.MOV.U32 R27, RZ, RZ, 0x43300000 ;  /* 0x43300000ff1b7424 */ /* 0x000fe200078e00ff */
[----:B------:R-:W-:-:S13]  /*20ab0*/  ISETP.GE.AND P0, PT, R5, 0x3ff6a09f, PT ;  /* 0x3ff6a09f0500780c */ /* 0x000fda0003f06270 */
        /* <DEDUP_REMOVED lines=33> */
.L_x_10119:
[----:B------:R-:W-:Y:S05]  /*20cd0*/  BSYNC B0 ;  /* 0x0000000000007941 */ /* 0x000fea0003800000 */
.L_x_10118:
        /* <DEDUP_REMOVED lines=8> */
.L_x_10121:
[----:B------:R-:W-:Y:S05]  /*20d60*/  BSYNC B3 ;  /* 0x0000000000037941 */ /* 0x000fea0003800000 */
.L_x_10120:
        /* <DEDUP_REMOVED lines=36> */
.L_x_10123:
[----:B012---:R-:W-:Y:S05]  /*20fb0*/  BSYNC B0 ;  /* 0x0000000000007941 */ /* 0x007fea0003800000 */
.L_x_10122:
[----:B------:R-:W-:Y:S02]  /*20fc0*/  LOP3.LUT R3, R5, 0x80000000, R29, 0xb8, !PT ;  /* 0x8000000005037812 */ /* 0x000fe400078eb81d */
[----:B------:R-:W-:Y:S02]  /*20fd0*/  FSEL R4, R8, R4, P1 ;  /* 0x0000000408047208 */ /* 0x000fe40000800000 */
[----:B------:R-:W-:Y:S02]  /*20fe0*/  FSEL R5, R9, R3, P1 ;  /* 0x0000000309057208 */ /* 0x000fe40000800000 */
.L_x_10081:
[----:B0-----:R-:W-:Y:S05]  /*20ff0*/  BSYNC B2 ;  /* 0x0000000000027941 */ /* 0x001fea0003800000 */
.L_x_10070:
[----:B-1----:R-:W0:Y:S01]  /*21000*/  DADD R18, R18, c[0x2][0x50] ;  /* 0x0080140012127629 */ /* 0x002e220000000000 */
[----:B------:R-:W-:Y:S01]  /*21010*/  LOP3.LUT R29, R5, 0x80000000, R29, 0xb8, !PT ;  /* 0x80000000051d7812 */ /* 0x000fe200078eb81d */
[----:B------:R-:W-:-:S08]  /*21020*/  IMAD.MOV.U32 R28, RZ, RZ, R4 ;  /* 0x000000ffff1c7224 */ /* 0x000fd000078e0004 */
[----:B0-----:R-:W-:Y:S01]  /*21030*/  LOP3.LUT R31, R19, 0x80000000, R31, 0xb8, !PT ;  /* 0x80000000131f7812 */ /* 0x001fe200078eb81f */
[----:B------:R-:W-:Y:S01]  /*21040*/  IMAD.MOV.U32 R30, RZ, RZ, R18 ;  /* 0x000000ffff1e7224 */ /* 0x000fe200078e0012 */
[----:B------:R-:W-:Y:S05]  /*21050*/  BRA `(.L_x_9994) ;  /* 0x0000011000007947 */ /* 0x000fea0003800000 */
.L_x_9992:
        /* <DEDUP_REMOVED lines=17> */
.L_x_9994:
[----:B------:R-:W-:Y:S05]  /*21170*/  BSYNC B1 ;  /* 0x0000000000017941 */ /* 0x000fea0003800000 */
.L_x_9991:
        /* <DEDUP_REMOVED lines=15> */
.L_x_10127:
[----:B0-----:R-:W0:Y:S02]  /*21270*/  F2I.S64.F64.TRUNC R28, R28 ;  /* 0x0000001c001c7311 */ /* 0x001e24000030d900 */
[----:B0-----:R-:W-:-:S05]  /*21280*/  IMAD.MOV.U32 R3, RZ, RZ, R28 ;  /* 0x000000ffff037224 */ /* 0x001fca00078e001c */
[----:B------:R0:W-:Y:S01]  /*21290*/  STG.E.U8 [R16.64], R3 ;  /* 0x0000000310007986 */ /* 0x0001e2000c101124 */
[----:B------:R-:W-:Y:S05]  /*212a0*/  BRA `(.L_x_10129) ;  /* 0x00000f1000007947 */ /* 0x000fea0003800000 */
.L_x_10126:
        /* <DEDUP_REMOVED lines=9> */
.L_x_10131:
[----:B0-----:R-:W0:Y:S02]  /*21340*/  F2I.F64.TRUNC R29, R28 ;  /* 0x0000001c001d7311 */ /* 0x001e24000030d100 */
[----:B0-----:R0:W-:Y:S01]  /*21350*/  STG.E [R16.64], R29 ;  /* 0x0000001d10007986 */ /* 0x0011e2000c101924 */
[----:B------:R-:W-:Y:S05]  /*21360*/  BRA `(.L_x_10129) ;  /* 0x00000e5000007947 */ /* 0x000fea0003800000 */
.L_x_10130:
[----:B0-----:R-:W0:Y:S02]  /*21370*/  F2I.F64.TRUNC R29, R28 ;  /* 0x0000001c001d7311 */ /* 0x001e24000030d100 */
[----:B0-----:R0:W-:Y:S01]  /*21380*/  STG.E.U16 [R16.64], R29 ;  /* 0x0000001d10007986 */ /* 0x0011e2000c101524 */
[----:B------:R-:W-:Y:S05]  /*21390*/  BRA `(.L_x_10129) ;  /* 0x00000e2000007947 */ /* 0x000fea0003800000 */
.L_x_10125:
        /* <DEDUP_REMOVED lines=11> */
.L_x_10133:
[----:B0-----:R-:W0:Y:S01]  /*21450*/  F2F.F32.F64 R0, R28 ;  /* 0x0000001c00007310 */ /* 0x001e220000301000 */
[----:B------:R-:W0:-:S14]  /*21460*/  DSETP.GEU.AND P0, PT, |R28|, c[0x2][0x1c8], PT ;  /* 0x008072001c00762a */ /* 0x000e1c0003f0e200 */
[----:B0-----:R-:W-:-:S05]  /*21470*/  @!P0 FMUL R0, R0, 1.175494350822287508e-38 ;  /* 0x0080000000008820 */ /* 0x001fca0000400000 */
[----:B------:R-:W-:-:S05]  /*21480*/  F2FP.PACK_AB R0, RZ, R0 ;  /* 0x00000000ff00723e */ /* 0x000fca00000000ff */
[----:B------:R0:W-:Y:S01]  /*21490*/  STG.E.U16 [R16.64], R0 ;  /* 0x0000000010007986 */ /* 0x0001e2000c101524 */
[----:B------:R-:W-:Y:S05]  /*214a0*/  BRA `(.L_x_10129) ;  /* 0x00000d1000007947 */ /* 0x000fea0003800000 */
.L_x_10132:
        /* <DEDUP_REMOVED lines=14> */
.L_x_10135:
        /* <DEDUP_REMOVED lines=9> */
.L_x_10134:
[----:B0-----:R0:W-:Y:S01]  /*21620*/  STG.E.64 [R16.64], R28 ;  /* 0x0000001c10007986 */ /* 0x0011e2000c101b24 */
[----:B------:R-:W-:Y:S05]  /*21630*/  BRA `(.L_x_10129) ;  /* 0x00000b8000007947 */ /* 0x000fea0003800000 */
.L_x_10124:
        /* <DEDUP_REMOVED lines=13> */
.L_x_10138:
[----:B0-----:R0:W-:Y:S01]  /*21710*/  STG.E.128 [R16.64], R28 ;  /* 0x0000001c10007986 */ /* 0x0011e2000c101d24 */
[----:B------:R-:W-:Y:S05]  /*21720*/  BRA `(.L_x_10129) ;  /* 0x00000a9000007947 */ /* 0x000fea0003800000 */
.L_x_10137:
        /* <DEDUP_REMOVED lines=23> */
.L_x_10142:
[----:B------:R-:W-:Y:S05]  /*218a0*/  BSYNC B0 ;  /* 0x0000000000007941 */ /* 0x000fea0003800000 */
.L_x_10141:
[----:B------:R-:W-:-:S05]  /*218b0*/  LOP3.LUT R3, R0, R3, RZ, 0xfc, !PT ;  /* 0x0000000300037212 */ /* 0x000fca00078efcff */
[----:B------:R0:W-:Y:S01]  /*218c0*/  STG.E.U8 [R16.64], R3 ;  /* 0x0000000310007986 */ /* 0x0001e2000c101124 */
[----:B------:R-:W-:Y:S05]  /*218d0*/  BRA `(.L_x_10129) ;  /* 0x000008e000007947 */ /* 0x000fea0003800000 */
.L_x_10140:
        /* <DEDUP_REMOVED lines=15> */
.L_x_10144:
[----:B------:R-:W-:Y:S01]  /*219d0*/  IMAD.MOV.U32 R0, RZ, RZ, 0x7f ;  /* 0x0000007fff007424 */ /* 0x000fe200078e00ff */
[----:B------:R-:W-:-:S04]  /*219e0*/  ISETP.GT.U32.AND P0, PT, R2, 0x7f800000, PT ;  /* 0x7f8000000200780c */ /* 0x000fc80003f04070 */
[----:B------:R-:W-:-:S04]  /*219f0*/  SEL R0, R0, 0x7c, P0 ;  /* 0x0000007c00007807 */ /* 0x000fc80000000000 */
.L_x_10145:
[----:B------:R-:W-:Y:S05]  /*21a00*/  BSYNC B0 ;  /* 0x0000000000007941 */ /* 0x000fea0003800000 */
.L_x_10143:
[----:B------:R-:W-:-:S04]  /*21a10*/  LOP3.LUT R2, R3, 0x80000000, RZ, 0xc0, !PT ;  /* 0x8000000003027812 */ /* 0x000fc800078ec0ff */
[----:B------:R-:W-:-:S04]  /*21a20*/  SHF.R.U32.HI R3, RZ, 0x18, R2 ;  /* 0x00000018ff037819 */ /* 0x000fc80000011602 */
[----:B------:R-:W-:-:S05]  /*21a30*/  LOP3.LUT R3, R0, R3, RZ, 0xfc, !PT ;  /* 0x0000000300037212 */ /* 0x000fca00078efcff */
[----:B------:R0:W-:Y:S01]  /*21a40*/  STG.E.U8 [R16.64], R3 ;  /* 0x0000000310007986 */ /* 0x0001e2000c101124 */
[----:B------:R-:W-:Y:S05]  /*21a50*/  BRA `(.L_x_10129) ;  /* 0x0000076000007947 */ /* 0x000fea0003800000 */
.L_x_10139:
[----:B0-----:R-:W0:Y:S01]  /*21a60*/  F2F.F32.F64 R0, R28 ;  /* 0x0000001c00007310 */ /* 0x001e220000301000 */
[----:B------:R-:W0:-:S14]  /*21a70*/  DSETP.GEU.AND P0, PT, |R28|, c[0x2][0x1c8], PT ;  /* 0x008072001c00762a */ /* 0x000e1c0003f0e200 */
[----:B0-----:R-:W-:-:S05]  /*21a80*/  @!P0 FMUL R0, R0, 1.175494350822287508e-38 ;  /* 0x0080000000008820 */ /* 0x001fca0000400000 */
[----:B------:R-:W-:-:S05]  /*21a90*/  F2FP.BF16.PACK_AB R0, RZ, R0 ;  /* 0x00000000ff00723e */ /* 0x000fca00000010ff */
[----:B------:R0:W-:Y:S01]  /*21aa0*/  STG.E.U16 [R16.64], R0 ;  /* 0x0000000010007986 */ /* 0x0001e2000c101524 */
[----:B------:R-:W-:Y:S05]  /*21ab0*/  BRA `(.L_x_10129) ;  /* 0x0000070000007947 */ /* 0x000fea0003800000 */
.L_x_10136:
        /* <DEDUP_REMOVED lines=11> */
.L_x_10148:
        /* <DEDUP_REMOVED lines=19> */
.L_x_10151:
[----:B------:R-:W-:-:S04]  /*21ca0*/  LOP3.LUT R2, R3, 0x80000000, RZ, 0xc0, !PT ;  /* 0x8000000003027812 */ /* 0x000fc800078ec0ff */
[----:B------:R-:W-:-:S04]  /*21cb0*/  SHF.R.U32.HI R3, RZ, 0x18, R2 ;  /* 0x00000018ff037819 */ /* 0x000fc80000011602 */
[----:B------:R-:W-:-:S04]  /*21cc0*/  LOP3.LUT R0, R0, R3, RZ, 0xfc, !PT ;  /* 0x0000000300007212 */ /* 0x000fc800078efcff */
[----:B------:R-:W-:Y:S02]  /*21cd0*/  PRMT R8, R0, 0x7610, R8 ;  /* 0x0000761000087816 */ /* 0x000fe40000000008 */
.L_x_10150:
[----:B------:R-:W-:Y:S05]  /*21ce0*/  BSYNC B0 ;  /* 0x0000000000007941 */ /* 0x000fea0003800000 */
.L_x_10149:
[----:B------:R0:W-:Y:S01]  /*21cf0*/  STG.E.U8 [R16.64], R8 ;  /* 0x0000000810007986 */ /* 0x0001e2000c101124 */
[----:B------:R-:W-:Y:S05]  /*21d00*/  BRA `(.L_x_10129) ;  /* 0x000004b000007947 */ /* 0x000fea0003800000 */
.L_x_10147:
        /* <DEDUP_REMOVED lines=19> */
.L_x_10154:
[----:B------:R-:W-:-:S04]  /*21e40*/  LOP3.LUT R2, R3, 0x80000000, RZ, 0xc0, !PT ;  /* 0x8000000003027812 */ /* 0x000fc800078ec0ff */
[----:B------:R-:W-:-:S04]  /*21e50*/  SHF.R.U32.HI R3, RZ, 0x18, R2 ;  /* 0x00000018ff037819 */ /* 0x000fc80000011602 */
[----:B------:R-:W-:-:S04]  /*21e60*/  LOP3.LUT R0, R0, R3, RZ, 0xfc, !PT ;  /* 0x0000000300007212 */ /* 0x000fc800078efcff */
[----:B------:R-:W-:Y:S02]  /*21e70*/  PRMT R8, R0, 0x7610, R8 ;  /* 0x0000761000087816 */ /* 0x000fe40000000008 */
.L_x_10153:
[----:B------:R-:W-:Y:S05]  /*21e80*/  BSYNC B0 ;  /* 0x0000000000007941 */ /* 0x000fea0003800000 */
.L_x_10152:
[----:B------:R0:W-:Y:S01]  /*21e90*/  STG.E.U8 [R16.64], R8 ;  /* 0x0000000810007986 */ /* 0x0001e2000c101124 */
[----:B------:R-:W-:Y:S05]  /*21ea0*/  BRA `(.L_x_10129) ;  /* 0x0000031000007947 */ /* 0x000fea0003800000 */
.L_x_10146:
        /* <DEDUP_REMOVED lines=24> */
.L_x_10128:
        /* <DEDUP_REMOVED lines=20> */
.L_x_10156:
[----:B0-----:R-:W0:Y:S02]  /*22170*/  F2I.U64.F64.TRUNC R28, R28 ;  /* 0x0000001c001c7311 */ /* 0x001e24000030d800 */
[----:B0-----:R0:W-:Y:S01]  /*22180*/  STG.E.64 [R16.64], R28 ;  /* 0x0000001c10007986 */ /* 0x0011e2000c101b24 */
[----:B------:R-:W-:Y:S05]  /*22190*/  BRA `(.L_x_10129) ;  /* 0x0000002000007947 */ /* 0x000fea0003800000 */
.L_x_10155:
[----:B0-----:R-:W0:Y:S02]  /*221a0*/  F2I.U32.F64.TRUNC R29, R28 ;  /* 0x0000001c001d7311 */ /* 0x001e24000030d000 */
[----:B0-----:R0:W-:Y:S02]  /*221b0*/  STG.E [R16.64], R29 ;  /* 0x0000001d10007986 */ /* 0x0011e4000c101924 */
.L_x_10129:
[----:B------:R-:W-:Y:S02]  /*221c0*/  IADD3 R40, R40, 0x80, RZ ;  /* 0x0000008028287810 */ /* 0x000fe40007ffe0ff */
.L_x_9758:
[----:B------:R-:W-:Y:S05]  /*221d0*/  BSYNC B6 ;  /* 0x0000000000067941 */ /* 0x000fea0003800000 */
.L_x_9757:
[----:B------:R-:W-:-:S13]  /*221e0*/  ISETP.GE.AND P0, PT, R40, c[0x0][0x160], PT ;  /* 0x0000580028007a0c */ /* 0x000fda0003f06270 */
[----:B------:R-:W-:Y:S05]  /*221f0*/  @P0 EXIT ;  /* 0x000000000000094d */ /* 0x000fea0003800000 */
        /* <DEDUP_REMOVED lines=229> */
.L_x_10157:
        /* <DEDUP_REMOVED lines=20> */
.L_x_10161:
[----:B------:R-:W2:Y:S01]  /*23190*/  LDG.E.U8 R2, [R2.64] ;  /* 0x0000002402027981 */ /* 0x000ea2000c1e1100 */
[----:B------:R-:W-:Y:S01]  /*231a0*/  CS2R R14, SRZ ;  /* 0x00000000000e7805 */ /* 0x000fe2000001ff00 */
[----:B--2---:R0:W1:Y:S01]  /*231b0*/  I2F.F64.U16 R12, R2 ;  /* 0x00000002000c7312 */ /* 0x0040620000101800 */
[----:B------:R-:W-:Y:S05]  /*231c0*/  BRA `(.L_x_10163) ;  /* 0x00000f5000007947 */ /* 0x000fea0003800000 */
.L_x_10160:
        /* <DEDUP_REMOVED lines=10> */
.L_x_10165:
[----:B------:R-:W2:Y:S01]  /*23270*/  LDG.E R2, [R2.64] ;  /* 0x0000002402027981 */ /* 0x000ea2000c1e1900 */
[----:B------:R-:W-:Y:S01]  /*23280*/  CS2R R14, SRZ ;  /* 0x00000000000e7805 */ /* 0x000fe2000001ff00 */
[----:B--2---:R0:W1:Y:S01]  /*23290*/  I2F.F64 R12, R2 ;  /* 0x00000002000c7312 */ /* 0x0040620000201c00 */
[----:B------:R-:W-:Y:S05]  /*232a0*/  BRA `(.L_x_10163) ;  /* 0x00000e7000007947 */ /* 0x000fea0003800000 */
.L_x_10164:
[----:B------:R-:W2:Y:S01]  /*232b0*/  LDG.E.U16 R2, [R2.64] ;  /* 0x0000002402027981 */ /* 0x000ea2000c1e1500 */
[----:B------:R-:W-:Y:S01]  /*232c0*/  CS2R R14, SRZ ;  /* 0x00000000000e7805 */ /* 0x000fe2000001ff00 */
[----:B--2---:R0:W1:Y:S01]  /*232d0*/  I2F.F64.S16 R12, R2 ;  /* 0x00000002000c7312 */ /* 0x0040620000101c00 */
[----:B------:R-:W-:Y:S05]  /*232e0*/  BRA `(.L_x_10163) ;  /* 0x00000e3000007947 */ /* 0x000fea0003800000 */
.L_x_10159:
        /* <DEDUP_REMOVED lines=11> */
.L_x_10167:
[----:B------:R-:W2:Y:S01]  /*233a0*/  LDG.E.U16 R0, [R2.64] ;  /* 0x0000002402007981 */ /* 0x000ea2000c1e1500 */
[----:B------:R-:W-:Y:S01]  /*233b0*/  CS2R R14, SRZ ;  /* 0x00000000000e7805 */ /* 0x000fe2000001ff00 */
[----:B--2---:R-:W-:-:S05]  /*233c0*/  HADD2.F32 R0, -RZ, R0.H0_H0 ;  /* 0x20000000ff007230 */ /* 0x004fca0000004100 */
[----:B------:R-:W-:-:S04]  /*233d0*/  FMUL.FTZ R0, R0, 1 ;  /* 0x3f80000000007820 */ /* 0x000fc80000410000 */
[----:B------:R0:W1:Y:S01]  /*233e0*/  F2F.F64.F32 R12, R0 ;  /* 0x00000000000c7310 */ /* 0x0000620000201800 */
[----:B------:R-:W-:Y:S05]  /*233f0*/  BRA `(.L_x_10163) ;  /* 0x00000d2000007947 */ /* 0x000fea0003800000 */
.L_x_10166:
        /* <DEDUP_REMOVED lines=12> */
.L_x_10169:
        /* <DEDUP_REMOVED lines=8> */
.L_x_10168:
[----:B------:R0:W5:Y:S01]  /*23540*/  LDG.E.64 R12, [R2.64] ;  /* 0x00000024020c7981 */ /* 0x000162000c1e1b00 */
[----:B------:R-:W-:Y:S01]  /*23550*/  CS2R R14, SRZ ;  /* 0x00000000000e7805 */ /* 0x000fe2000001ff00 */
[----:B------:R-:W-:Y:S05]  /*23560*/  BRA `(.L_x_10163) ;  /* 0x00000bb000007947 */ /* 0x000fea0003800000 */
.L_x_10158:
        /* <DEDUP_REMOVED lines=14> */
.L_x_10172:
[----:B------:R0:W5:Y:S01]  /*23650*/  LDG.E.128 R12, [R2.64] ;  /* 0x00000024020c7981 */ /* 0x000162000c1e1d00 */
[----:B------:R-:W-:Y:S05]  /*23660*/  BRA `(.L_x_10163) ;  /* 0x00000ab000007947 */ /* 0x000fea0003800000 */
.L_x_10171:
        /* <DEDUP_REMOVED lines=29> */
.L_x_10174:
        /* <DEDUP_REMOVED lines=16> */
.L_x_10173:
[----:B------:R-:W2:Y:S01]  /*23940*/  LDG.E.U16 R0, [R2.64] ;  /* 0x0000002402007981 */ /* 0x000ea2000c1e1500 */
[----:B------:R-:W-:Y:S01]  /*23950*/  CS2R R14, SRZ ;  /* 0x00000000000e7805 */ /* 0x000fe2000001ff00 */
[----:B--2---:R-:W-:-:S05]  /*23960*/  PRMT R0, RZ, 0x5410, R0 ;  /* 0x00005410ff007816 */ /* 0x004fca0000000000 */
[----:B------:R-:W-:-:S04]  /*23970*/  FMUL.FTZ R0, R0, 1 ;  /* 0x3f80000000007820 */ /* 0x000fc80000410000 */
[----:B------:R0:W1:Y:S01]  /*23980*/  F2F.F64.F32 R12, R0 ;  /* 0x00000000000c7310 */ /* 0x0000620000201800 */
[----:B------:R-:W-:Y:S05]  /*23990*/  BRA `(.L_x_10163) ;  /* 0x0000078000007947 */ /* 0x000fea0003800000 */
.L_x_10170:
        /* <DEDUP_REMOVED lines=12> */
.L_x_10177:
        /* <DEDUP_REMOVED lines=21> */
.L_x_10181:
[----:B------:R-:W-:Y:S05]  /*23bb0*/  BSYNC B1 ;  /* 0x0000000000017941 */ /* 0x000fea0003800000 */
.L_x_10180:
[----:B------:R-:W-:Y:S01]  /*23bc0*/  LEA R3, R0, 0x3b800000, 0x17 ;  /* 0x3b80000000037811 */ /* 0x000fe200078eb8ff */
[----:B------:R-:W-:-:S05]  /*23bd0*/  IMAD.SHL.U32 R0, R2, 0x100000, RZ ;  /* 0x0010000002007824 */ /* 0x000fca00078e00ff */
[----:B------:R-:W-:Y:S02]  /*23be0*/  LOP3.LUT R0, R3, R0, R4, 0xfe, !PT ;  /* 0x0000000003007212 */ /* 0x000fe400078efe04 */
.L_x_10179:
[----:B------:R-:W-:Y:S05]  /*23bf0*/  BSYNC B0 ;  /* 0x0000000000007941 */ /* 0x000fea0003800000 */
.L_x_10178:
[----:B------:R-:W-:Y:S01]  /*23c00*/  FMUL.FTZ R0, R0, 1 ;  /* 0x3f80000000007820 */ /* 0x000fe20000410000 */
[----:B------:R-:W-:-:S03]  /*23c10*/  CS2R R14, SRZ ;  /* 0x00000000000e7805 */ /* 0x000fc6000001ff00 */
[----:B------:R0:W1:Y:S01]  /*23c20*/  F2F.F64.F32 R12, R0 ;  /* 0x00000000000c7310 */ /* 0x0000620000201800 */
[----:B------:R-:W-:Y:S05]  /*23c30*/  BRA `(.L_x_10163) ;  /* 0x000004e000007947 */ /* 0x000fea0003800000 */
.L_x_10176:
        /* <DEDUP_REMOVED lines=21> */
.L_x_10185:
[----:B------:R-:W-:Y:S05]  /*23d90*/  BSYNC B1 ;  /* 0x0000000000017941 */ /* 0x000fea0003800000 */
.L_x_10184:
[----:B------:R-:W-:Y:S01]  /*23da0*/  LEA R3, R0, 0x37800000, 0x17 ;  /* 0x3780000000037811 */ /* 0x000fe200078eb8ff */
[----:B------:R-:W-:-:S05]  /*23db0*/  IMAD.SHL.U32 R0, R2, 0x200000, RZ ;  /* 0x0020000002007824 */ /* 0x000fca00078e00ff */
[----:B------:R-:W-:Y:S02]  /*23dc0*/  LOP3.LUT R0, R3, R0, R4, 0xfe, !PT ;  /* 0x0000000003007212 */ /* 0x000fe400078efe04 */
.L_x_10183:
[----:B------:R-:W-:Y:S05]  /*23dd0*/  BSYNC B0 ;  /* 0x0000000000007941 */ /* 0x000fea0003800000 */
.L_x_10182:
[----:B------:R-:W-:Y:S01]  /*23de0*/  FMUL.FTZ R0, R0, 1 ;  /* 0x3f80000000007820 */ /* 0x000fe20000410000 */
[----:B------:R-:W-:-:S03]  /*23df0*/  CS2R R14, SRZ ;  /* 0x00000000000e7805 */ /* 0x000fc6000001ff00 */
[----:B------:R0:W1:Y:S01]  /*23e00*/  F2F.F64.F32 R12, R0 ;  /* 0x00000000000c7310 */ /* 0x0000620000201800 */
[----:B------:R-:W-:Y:S05]  /*23e10*/  BRA `(.L_x_10163) ;  /* 0x0000030000007947 */ /* 0x000fea0003800000 */
.L_x_10175:
        /* <DEDUP_REMOVED lines=14> */
.L_x_10189:
[----:B------:R-:W-:Y:S05]  /*23f00*/  BSYNC B0 ;  /* 0x0000000000007941 */ /* 0x000fea0003800000 */
.L_x_10188:
[----:B------:R-:W-:Y:S01]  /*23f10*/  FMUL.FTZ R0, R0, 1 ;  /* 0x3f80000000007820 */ /* 0x000fe20000410000 */
[----:B------:R-:W-:-:S03]  /*23f20*/  CS2R R14, SRZ ;  /* 0x00000000000e7805 */ /* 0x000fc6000001ff00 */
[----:B------:R0:W1:Y:S01]  /*23f30*/  F2F.F64.F32 R12, R0 ;  /* 0x00000000000c7310 */ /* 0x0000620000201800 */
[----:B------:R-:W-:Y:S05]  /*23f40*/  BRA `(.L_x_10163) ;  /* 0x000001d000007947 */ /* 0x000fea0003800000 */
.L_x_10162:
        /* <DEDUP_REMOVED lines=22> */
.L_x_10187:
[----:B------:R-:W2:Y:S01]  /*240b0*/  LDG.E.64 R12, [R2.64] ;  /* 0x00000024020c7981 */ /* 0x000ea2000c1e1b00 */
[----:B------:R-:W-:Y:S01]  /*240c0*/  CS2R R14, SRZ ;  /* 0x00000000000e7805 */ /* 0x000fe2000001ff00 */
[----:B--2---:R-:W0:Y:S01]  /*240d0*/  I2F.F64.U64 R12, R12 ;  /* 0x0000000c000c7312 */ /* 0x004e220000301800 */
[----:B------:R-:W-:Y:S05]  /*240e0*/  BRA `(.L_x_10163) ;  /* 0x0000003000007947 */ /* 0x000fea0003800000 */
.L_x_10186:
[----:B------:R-:W2:Y:S01]  /*240f0*/  LDG.E R2, [R2.64] ;  /* 0x0000002402027981 */ /* 0x000ea2000c1e1900 */
[----:B------:R-:W-:Y:S01]  /*24100*/  CS2R R14, SRZ ;  /* 0x00000000000e7805 */ /* 0x000fe2000001ff00 */
[----:B--2---:R0:W1:Y:S06]  /*24110*/  I2F.F64.U32 R12, R2 ;  /* 0x00000002000c7312 */ /* 0x00406c0000201800 */
.L_x_10163:
        /* <DEDUP_REMOVED lines=21> */
[----:B------:R-:W-:Y:S01]  /*24270*/  MOV R38, 0x0 ;  /* 0x0000000000267802 */ /* 0x000fe20000000f00 */
[----:B------:R-:W-:Y:S01]  /*24280*/  IMAD.MOV.U32 R6, RZ, RZ, RZ ;  /* 0x000000ffff067224 */ /* 0x000fe200078e00ff */
[----:B------:R-:W1:Y:S01]  /*24290*/  DADD R24, R18, -1 ;  /* 0xbff0000012187429 */ /* 0x000e620000000000 */
[----:B------:R-:W-:Y:S01]  /*242a0*/  IMAD.MOV.U32 R28, RZ, RZ, RZ ;  /* 0x000000ffff1c7224 */ /* 0x000fe200078e00ff */
[----:B------:R-:W-:Y:S01]  /*242b0*/  BSSY B2, `(.L_x_10194) ;  /* 0x000024a000027945 */ /* 0x000fe20003800000 */
[----:B------:R-:W-:Y:S01]  /*242c0*/  IMAD.MOV.U32 R39, RZ, RZ, 0x3fd80000 ;  /* 0x3fd80000ff277424 */ /* 0x000fe200078e00ff */
[----:B------:R-:W-:-:S04]  /*242d0*/  DADD R8, -RZ, |R20| ;  /* 0x00000000ff087229 */ /* 0x000fc80000000514 */
        /* <DEDUP_REMOVED lines=108> */
.L_x_10197:
[----:B------:R-:W-:Y:S05]  /*249a0*/  BSYNC B3 ;  /* 0x0000000000037941 */ /* 0x000fea0003800000 */
.L_x_10196:
        /* <DEDUP_REMOVED lines=61> */
.L_x_10195:
        /* <DEDUP_REMOVED lines=36> */
.L_x_10205:
[----:B------:R-:W-:Y:S05]  /*24fc0*/  BSYNC B4 ;  /* 0x0000000000047941 */ /* 0x000fea0003800000 */
.L_x_10204:
[----:B------:R-:W-:Y:S02]  /*24fd0*/  IMAD.MOV.U32 R28, RZ, RZ, R2 ;  /* 0x000000ffff1c7224 */ /* 0x000fe400078e0002 */
[----:B------:R-:W-:Y:S01]  /*24fe0*/  IMAD.MOV.U32 R29, RZ, RZ, R3 ;  /* 0x000000ffff1d7224 */ /* 0x000fe200078e0003 */
[----:B------:R-:W-:Y:S05]  /*24ff0*/  BRA `(.L_x_10203) ;  /* 0x0000001000007947 */ /* 0x000fea0003800000 */
.L_x_10202:
[----:B------:R0:W1:-:S06]  /*25000*/  DADD R28, -R26, R30 ;  /* 0x000000001a1c7229 */ /* 0x00004c000000011e */
.L_x_10203:
[----:B------:R-:W-:Y:S05]  /*25010*/  BSYNC B3 ;  /* 0x0000000000037941 */ /* 0x000fea0003800000 */
.L_x_10201:
        /* <DEDUP_REMOVED lines=29> */
.L_x_10210:
[----:B------:R-:W-:Y:S05]  /*251f0*/  BSYNC B4 ;  /* 0x0000000000047941 */ /* 0x000fea0003800000 */
.L_x_10209:
[----:B------:R-:W-:Y:S05]  /*25200*/  BRA `(.L_x_10208) ;  /* 0x0000001000007947 */ /* 0x000fea0003800000 */
.L_x_10207:
[----:B------:R2:W3:-:S06]  /*25210*/  DADD R2, R40, -R4 ;  /* 0x0000000028027229 */ /* 0x0004cc0000000804 */
.L_x_10208:
[----:B------:R-:W-:Y:S05]  /*25220*/  BSYNC B3 ;  /* 0x0000000000037941 */ /* 0x000fea0003800000 */
.L_x_10206:
        /* <DEDUP_REMOVED lines=28> */
.L_x_10212:
[----:B------:R-:W-:Y:S05]  /*253f0*/  BSYNC B3 ;  /* 0x0000000000037941 */ /* 0x000fea0003800000 */
.L_x_10211:
        /* <DEDUP_REMOVED lines=67> */
.L_x_10213:
        /* <DEDUP_REMOVED lines=20> */
.L_x_10215:
[----:B------:R-:W-:Y:S05]  /*25970*/  BSYNC B3 ;  /* 0x0000000000037941 */ /* 0x000fea0003800000 */
.L_x_10214:
[----:B------:R-:W0:Y:S01]  /*25980*/  DMUL R2, R28, R2 ;  /* 0x000000021c027228 */ /* 0x000e220000000000 */
[----:B------:R-:W-:Y:S01]  /*25990*/  MOV R8, 0x2fbe14b5 ;  /* 0x2fbe14b500087802 */ /* 0x000fe20000000f00 */
[----:B------:R-:W-:-:S04]  /*259a0*/  IMAD.MOV.U32 R9, RZ, RZ, 0x3eb372fb ;  /* 0x3eb372fbff097424 */ /* 0x000fc800078e00ff */
        /* <DEDUP_REMOVED lines=13> */
.L_x_10200:
        /* <DEDUP_REMOVED lines=25> */
.L_x_10218:
[----:B------:R-:W-:Y:S05]  /*25c10*/  BSYNC B3 ;  /* 0x0000000000037941 */ /* 0x000fea0003800000 */
.L_x_10217:
        /* <DEDUP_REMOVED lines=25> */
.L_x_10221:
[----:B------:R-:W-:Y:S05]  /*25db0*/  BSYNC B3 ;  /* 0x0000000000037941 */ /* 0x000fea0003800000 */
.L_x_10220:
        /* <DEDUP_REMOVED lines=16> */
.L_x_10219:
        /* <DEDUP_REMOVED lines=56> */
.L_x_10222:
[----:B------:R-:W-:Y:S01]  /*26240*/  IMAD.MOV.U32 R4, RZ, RZ, 0x0 ;  /* 0x00000000ff047424 */ /* 0x000fe200078e00ff */
[----:B------:R-:W-:Y:S01]  /*26250*/  FSETP.NEU.FTZ.AND P0, PT, R3, RZ, PT ;  /* 0x000000ff0300720b */ /* 0x000fe20003f1d000 */
[----:B------:R-:W-:-:S06]  /*26260*/  IMAD.MOV.U32 R5, RZ, RZ, 0x7ff00000 ;  /* 0x7ff00000ff057424 */ /* 0x000fcc00078e00ff */
[----:B------:R-:W0:-:S10]  /*26270*/  DFMA R4, R2, R4, +INF ;  /* 0x7ff000000204742b */ /* 0x000e140000000004 */
[----:B0-----:R-:W-:Y:S02]  /*26280*/  FSEL R28, R4, RZ, P0 ;  /* 0x000000ff041c7208 */ /* 0x001fe40000000000 */
[----:B------:R-:W-:Y:S01]  /*26290*/  FSEL R29, R5, -QNAN , P0 ;  /* 0xfff00000051d7808 */ /* 0x000fe20000000000 */
[----:B------:R-:W-:Y:S05]  /*262a0*/  BRA `(.L_x_10198) ;  /* 0x000004a000007947 */ /* 0x000fea0003800000 */
.L_x_10216:
        /* <DEDUP_REMOVED lines=25> */
.L_x_10224:
[----:B------:R-:W-:Y:S05]  /*26440*/  BSYNC B3 ;  /* 0x0000000000037941 */ /* 0x000fea0003800000 */
.L_x_10223:
        /* <DEDUP_REMOVED lines=19> */
.L_x_10226:
[----:B------:R-:W-:Y:S05]  /*26580*/  BSYNC B3 ;  /* 0x0000000000037941 */ /* 0x000fea0003800000 */
.L_x_10225:
[----:B------:R-:W-:Y:S02]  /*26590*/  IMAD.MOV.U32 R28, RZ, RZ, R2 ;  /* 0x000000ffff1c7224 */ /* 0x000fe400078e0002 */
[----:B------:R-:W-:Y:S01]  /*265a0*/  IMAD.MOV.U32 R29, RZ, RZ, R3 ;  /* 0x000000ffff1d7224 */ /* 0x000fe200078e0003 */
[----:B------:R-:W-:Y:S05]  /*265b0*/  BRA `(.L_x_10198) ;  /* 0x0000019000007947 */ /* 0x000fea0003800000 */
.L_x_10199:
        /* <DEDUP_REMOVED lines=24> */
.L_x_10227:
[----:B------:R-:W-:Y:S05]  /*26740*/  BSYNC B3 ;  /* 0x0000000000037941 */ /* 0x000fea0003800000 */
.L_x_10198:
[----:B------:R-:W-:Y:S05]  /*26750*/  BSYNC B2 ;  /* 0x0000000000027941 */ /* 0x000fea0003800000 */
.L_x_10194:
        /* <DEDUP_REMOVED lines=25> */
.L_x_10232:
[----:B------:R-:W-:Y:S05]  /*268f0*/  BSYNC B4 ;  /* 0x0000000000047941 */ /* 0x000fea0003800000 */
.L_x_10231:
        /* <DEDUP_REMOVED lines=23> */
.L_x_10234:
        /* <DEDUP_REMOVED lines=43> */
.L_x_10233:
        /* <DEDUP_REMOVED lines=34> */
[----:B------:R-:W-:Y:S01]  /*26f40*/  IMAD.MOV.U32 R3, RZ, RZ, R9 ;  /* 0x000000ffff037224 */ /* 0x000fe200078e0009 */
[----:B------:R-:W-:Y:S01]  /*26f50*/  MOV R9, R27 ;  /* 0x0000001b00097202 */ /* 0x000fe20000000f00 */
[----:B------:R-:W-:Y:S02]  /*26f60*/  IMAD.MOV.U32 R8, RZ, RZ, R26 ;  /* 0x000000ffff087224 */ /* 0x000fe400078e001a */
[----:B-1----:R-:W-:Y:S05]  /*26f70*/  CALL.REL.NOINC `($__internal_12_$__cuda_sm20_div_rn_f64_full) ;  /* 0x000067a000007944 */ /* 0x002fea0003c00000 */
.L_x_10243:
[----:B------:R-:W-:Y:S05]  /*26f80*/  BSYNC B6 ;  /* 0x0000000000067941 */ /* 0x000fea0003800000 */
.L_x_10242:
[----:B------:R-:W-:Y:S02]  /*26f90*/  IMAD.MOV.U32 R42, RZ, RZ, R2 ;  /* 0x000000ffff2a7224 */ /* 0x000fe400078e0002 */
[----:B------:R-:W-:Y:S01]  /*26fa0*/  IMAD.MOV.U32 R43, RZ, RZ, R3 ;  /* 0x000000ffff2b7224 */ /* 0x000fe200078e0003 */
[----:B------:R-:W-:Y:S05]  /*26fb0*/  BRA `(.L_x_10241) ;  /* 0x0000001000007947 */ /* 0x000fea0003800000 */
.L_x_10240:
[----:B------:R0:W2:-:S06]  /*26fc0*/  DADD R42, -R26, R30 ;  /* 0x000000001a2a7229 */ /* 0x00008c000000011e */
.L_x_10241:
[----:B------:R-:W-:Y:S05]  /*26fd0*/  BSYNC B5 ;  /* 0x0000000000057941 */ /* 0x000fea0003800000 */
.L_x_10239:
        /* <DEDUP_REMOVED lines=26> */
.L_x_10248:
[----:B------:R-:W-:Y:S05]  /*27180*/  BSYNC B6 ;  /* 0x0000000000067941 */ /* 0x000fea0003800000 */
.L_x_10247:
[----:B------:R-:W-:Y:S02]  /*27190*/  IMAD.MOV.U32 R20, RZ, RZ, R2 ;  /* 0x000000ffff147224 */ /* 0x000fe400078e0002 */
[----:B------:R-:W-:Y:S01]  /*271a0*/  IMAD.MOV.U32 R21, RZ, RZ, R3 ;  /* 0x000000ffff157224 */ /* 0x000fe200078e0003 */
[----:B------:R-:W-:Y:S05]  /*271b0*/  BRA `(.L_x_10246) ;  /* 0x0000001000007947 */ /* 0x000fea0003800000 */
.L_x_10245:
[----:B------:R3:W4:-:S06]  /*271c0*/  DADD R20, -R24, R40 ;  /* 0x0000000018147229 */ /* 0x00070c0000000128 */
.L_x_10246:
[----:B------:R-:W-:Y:S05]  /*271d0*/  BSYNC B5 ;  /* 0x0000000000057941 */ /* 0x000fea0003800000 */
.L_x_10244:
        /* <DEDUP_REMOVED lines=28> */
.L_x_10250:
[----:B------:R-:W-:Y:S05]  /*273a0*/  BSYNC B5 ;  /* 0x0000000000057941 */ /* 0x000fea0003800000 */
.L_x_10249:
[----:B------:R-:W-:Y:S05]  /*273b0*/  BRA `(.L_x_10251) ;  /* 0x000008c000007947 */ /* 0x000fea0003800000 */
.L_x_10238:
        /* <DEDUP_REMOVED lines=28> */
.L_x_10254:
[----:B------:R-:W-:Y:S05]  /*27580*/  BSYNC B5 ;  /* 0x0000000000057941 */ /* 0x000fea0003800000 */
.L_x_10253:
[----:B------:R-:W-:Y:S05]  /*27590*/  BRA `(.L_x_10251) ;  /* 0x000006e000007947 */ /* 0x000fea0003800000 */
.L_x_10252:
        /* <DEDUP_REMOVED lines=28> */
.L_x_10256:
[----:B------:R-:W-:Y:S05]  /*27760*/  BSYNC B5 ;  /* 0x0000000000057941 */ /* 0x000fea0003800000 */
.L_x_10255:
        /* <DEDUP_REMOVED lines=19> */
.L_x_10258:
[----:B------:R-:W-:Y:S05]  /*278a0*/  BSYNC B5 ;  /* 0x0000000000057941 */ /* 0x000fea0003800000 */
.L_x_10257:
[----:B------:R-:W0:Y:S01]  /*278b0*/  DMUL R18, R18, 8.11296384146066816958e+31 ;  /* 0x4690000012127828 */ /* 0x000e220000000000 */
[----:B------:R-:W-:Y:S02]  /*278c0*/  IMAD.MOV.U32 R22, RZ, RZ, R2 ;  /* 0x000000ffff167224 */ /* 0x000fe400078e0002 */
[----:B------:R-:W-:Y:S01]  /*278d0*/  IMAD.MOV.U32 R23, RZ, RZ, R3 ;  /* 0x000000ffff177224 */ /* 0x000fe200078e0003 */
[----:B------:R-:W-:Y:S05]  /*278e0*/  BRA `(.L_x_10251) ;  /* 0x0000039000007947 */ /* 0x000fea0003800000 */
.L_x_10237:
        /* <DEDUP_REMOVED lines=26> */
.L_x_10260:
[----:B------:R-:W-:Y:S05]  /*27a90*/  BSYNC B5 ;  /* 0x0000000000057941 */ /* 0x000fea0003800000 */
.L_x_10259:
        /* <DEDUP_REMOVED lines=28> */
.L_x_10262:
[----:B------:R-:W-:Y:S05]  /*27c60*/  BSYNC B5 ;  /* 0x0000000000057941 */ /* 0x000fea0003800000 */
.L_x_10261:
[----:B--23--:R2:W3:-:S06]  /*27c70*/  DMUL R22, R22, R24 ;  /* 0x0000001816167228 */ /* 0x00c4cc0000000000 */
.L_x_10251:
[----:B0-----:R-:W-:Y:S05]  /*27c80*/  BSYNC B4 ;  /* 0x0000000000047941 */ /* 0x001fea0003800000 */
.L_x_10236:
[----:B------:R-:W-:Y:S05]  /*27c90*/  BRA `(.L_x_10263) ;  /* 0x0000002000007947 */ /* 0x000fea0003800000 */
.L_x_10230:
[----:B------:R-:W2:-:S04]  /*27ca0*/  DMUL R22, R22, 9.00719925474099200000e+15 ;  /* 0x4340000016167828 */ /* 0x000e880000000000 */
[----:B------:R-:W3:-:S06]  /*27cb0*/  DMUL R18, R18, 9.00719925474099200000e+15 ;  /* 0x4340000012127828 */ /* 0x000ecc0000000000 */
.L_x_10263:
[----:B--2---:R-:W-:Y:S05]  /*27cc0*/  BSYNC B2 ;  /* 0x0000000000027941 */ /* 0x004fea0003800000 */
.L_x_10229:
        /* <DEDUP_REMOVED lines=28> */
.L_x_10265:
[----:B------:R-:W-:Y:S05]  /*27e90*/  BSYNC B2 ;  /* 0x0000000000027941 */ /* 0x000fea0003800000 */
.L_x_10264:
        /* <DEDUP_REMOVED lines=43> */
.L_x_10267:
[----:B------:R-:W-:Y:S02]  /*28150*/  FSEL R2, RZ, 3.37028055040000000000e+12, P1 ;  /* 0x54442d18ff027808 */ /* 0x000fe40000800000 */
[----:B------:R-:W-:Y:S02]  /*28160*/  FSEL R3, RZ, 2.1426990032196044922, P1 ;  /* 0x400921fbff037808 */ /* 0x000fe40000800000 */
.L_x_10268:
[----:B------:R-:W-:Y:S05]  /*28170*/  BSYNC B0 ;  /* 0x0000000000007941 */ /* 0x000fea0003800000 */
.L_x_10266:
[----:B------:R0:W2:Y:S02]  /*28180*/  DADD R22, |R22|, |R18| ;  /* 0x0000000016167229 */ /* 0x0000a40000000612 */
[----:B0-----:R-:W-:-:S04]  /*28190*/  LOP3.LUT R19, R3, 0x80000000, R19, 0xb8, !PT ;  /* 0x8000000003137812 */ /* 0x001fc800078eb813 */
[----:B--2---:R-:W0:-:S06]  /*281a0*/  DSETP.GTU.AND P0, PT, |R22|, +INF , PT ;  /* 0x7ff000001600742a */ /* 0x004e0c0003f0c200 */
[----:B0-----:R-:W-:Y:S02]  /*281b0*/  FSEL R2, R22, R2, P0 ;  /* 0x0000000216027208 */ /* 0x001fe40000000000 */
[----:B------:R-:W-:Y:S02]  /*281c0*/  FSEL R3, R23, R19, P0 ;  /* 0x0000001317037208 */ /* 0x000fe40000000000 */
.L_x_10235:
[----:B------:R-:W-:Y:S05]  /*281d0*/  BSYNC B3 ;  /* 0x0000000000037941 */ /* 0x000fea0003800000 */
.L_x_10228:
[----:B--2---:R-:W-:Y:S01]  /*281e0*/  LOP3.LUT R13, R3, 0x80000000, R13, 0xb8, !PT ;  /* 0x80000000030d7812 */ /* 0x004fe200078eb80d */
[----:B------:R-:W-:Y:S01]  /*281f0*/  IMAD.MOV.U32 R12, RZ, RZ, R2 ;  /* 0x000000ffff0c7224 */ /* 0x000fe200078e0002 */
[----:B-1----:R-:W-:Y:S02]  /*28200*/  LOP3.LUT R15, R29, 0x80000000, R15, 0xb8, !PT ;  /* 0x800000001d0f7812 */ /* 0x002fe400078eb80f */
[----:B------:R-:W-:Y:S01]  /*28210*/  MOV R14, R28 ;  /* 0x0000001c000e7202 */ /* 0x000fe20000000f00 */
[----:B------:R-:W-:Y:S05]  /*28220*/  BRA `(.L_x_10193) ;  /* 0x0000449000007947 */ /* 0x000fea0003800000 */
.L_x_10192:
        /* <DEDUP_REMOVED lines=90> */
.L_x_10274:
[----:B------:R-:W-:Y:S05]  /*287d0*/  BSYNC B0 ;  /* 0x0000000000007941 */ /* 0x000fea0003800000 */
.L_x_10273:
        /* <DEDUP_REMOVED lines=8> */
.L_x_10276:
[----:B------:R-:W-:Y:S05]  /*28860*/  BSYNC B3 ;  /* 0x0000000000037941 */ /* 0x000fea0003800000 */
.L_x_10275:
        /* <DEDUP_REMOVED lines=43> */
.L_x_10278:
[----:B------:R-:W-:-:S04]  /*28b20*/  ISETP.GE.AND P0, PT, R25, RZ, PT ;  /* 0x000000ff1900720c */ /* 0x000fc80003f06270 */
[----:B0-----:R-:W-:Y:S02]  /*28b30*/  FSEL R4, RZ, 3.37028055040000000000e+12, P0 ;  /* 0x54442d18ff047808 */ /* 0x001fe40000000000 */
[----:B------:R-:W-:Y:S02]  /*28b40*/  FSEL R5, RZ, 2.1426990032196044922, P0 ;  /* 0x400921fbff057808 */ /* 0x000fe40000000000 */
.L_x_10279:
[----:B------:R-:W-:Y:S05]  /*28b50*/  BSYNC B0 ;  /* 0x0000000000007941 */ /* 0x000fea0003800000 */
.L_x_10277:
[----:B------:R-:W0:Y:S01]  /*28b60*/  DADD R2, |R12|, |R14| ;  /* 0x000000000c027229 */ /* 0x000e22000000060e */
[----:B------:R-:W-:-:S03]  /*28b70*/  LOP3.LUT R27, R5, 0x80000000, R27, 0xb8, !PT ;  /* 0x80000000051b7812 */ /* 0x000fc600078eb81b */
[----:B-1----:R-:W-:-:S04]  /*28b80*/  DMUL R22, R22, 0.5 ;  /* 0x3fe0000016167828 */ /* 0x002fc80000000000 */
[----:B0-----:R-:W0:-:S06]  /*28b90*/  DSETP.GTU.AND P0, PT, |R2|, +INF , PT ;  /* 0x7ff000000200742a */ /* 0x001e0c0003f0c200 */
[----:B0-----:R-:W-:Y:S02]  /*28ba0*/  FSEL R4, R2, R4, P0 ;  /* 0x0000000402047208 */ /* 0x001fe40000000000 */
[----:B------:R-:W-:Y:S01]  /*28bb0*/  FSEL R5, R3, R27, P0 ;  /* 0x0000001b03057208 */ /* 0x000fe20000000000 */
[----:B------:R-:W-:Y:S05]  /*28bc0*/  BRA `(.L_x_10280) ;  /* 0x0000397000007947 */ /* 0x000fea0003800000 */
.L_x_10272:
        /* <DEDUP_REMOVED lines=113> */
.L_x_10282:
[----:B------:R-:W-:Y:S05]  /*292e0*/  BSYNC B0 ;  /* 0x0000000000007941 */ /* 0x000fea0003800000 */
.L_x_10281:
        /* <DEDUP_REMOVED lines=8> */
.L_x_10284:
[----:B------:R-:W-:Y:S05]  /*29370*/  BSYNC B3 ;  /* 0x0000000000037941 */ /* 0x000fea0003800000 */
.L_x_10283:
        /* <DEDUP_REMOVED lines=43> */
.L_x_10286:
[----:B------:R-:W-:-:S04]  /*29630*/  ISETP.GE.AND P0, PT, R25, RZ, PT ;  /* 0x000000ff1900720c */ /* 0x000fc80003f06270 */
[----:B0-----:R-:W-:Y:S02]  /*29640*/  FSEL R4, RZ, 3.37028055040000000000e+12, P0 ;  /* 0x54442d18ff047808 */ /* 0x001fe40000000000 */
[----:B------:R-:W-:Y:S02]  /*29650*/  FSEL R5, RZ, 2.1426990032196044922, P0 ;  /* 0x400921fbff057808 */ /* 0x000fe40000000000 */
.L_x_10287:
[----:B------:R-:W-:Y:S05]  /*29660*/  BSYNC B0 ;  /* 0x0000000000007941 */ /* 0x000fea0003800000 */
.L_x_10285:
[----:B------:R-:W0:Y:S01]  /*29670*/  DADD R2, |R12|, |R14| ;  /* 0x000000000c027229 */ /* 0x000e22000000060e */
[----:B------:R-:W-:-:S05]  /*29680*/  LOP3.LUT R27, R5, 0x80000000, R27, 0xb8, !PT ;  /* 0x80000000051b7812 */ /* 0x000fca00078eb81b */
[----:B0-----:R-:W0:-:S06]  /*29690*/  DSETP.GTU.AND P0, PT, |R2|, +INF , PT ;  /* 0x7ff000000200742a */ /* 0x001e0c0003f0c200 */
[----:B0-----:R-:W-:Y:S02]  /*296a0*/  FSEL R4, R2, R4, P0 ;  /* 0x0000000402047208 */ /* 0x001fe40000000000 */
[----:B------:R-:W-:Y:S01]  /*296b0*/  FSEL R5, R3, R27, P0 ;  /* 0x0000001b03057208 */ /* 0x000fe20000000000 */
[----:B------:R-:W-:Y:S05]  /*296c0*/  BRA `(.L_x_10280) ;  /* 0x00002e7000007947 */ /* 0x000fea0003800000 */
.L_x_10271:
        /* <DEDUP_REMOVED lines=23> */
.L_x_10289:
[----:B------:R-:W-:Y:S05]  /*29840*/  BSYNC B3 ;  /* 0x0000000000037941 */ /* 0x000fea0003800000 */
.L_x_10288:
        /* <DEDUP_REMOVED lines=20> */
[----:B------:R-:W-:Y:S01]  /*29990*/  IMAD.MOV.U32 R3, RZ, RZ, R13 ;  /* 0x000000ffff037224 */ /* 0x000fe200078e000d */
[----:B------:R-:W-:Y:S01]  /*299a0*/  MOV R0, 0x299d0 ;  /* 0x000299d000007802 */ /* 0x000fe20000000f00 */
[----:B------:R-:W-:Y:S02]  /*299b0*/  IMAD.MOV.U32 R9, RZ, RZ, -0x3ffa40f6 ;  /* 0xc005bf0aff097424 */ /* 0x000fe400078e00ff */
[----:B------:R-:W-:Y:S05]  /*299c0*/  CALL.REL.NOINC `($__internal_12_$__cuda_sm20_div_rn_f64_full) ;  /* 0x00003d5000007944 */ /* 0x000fea0003c00000 */
[----:B------:R-:W-:Y:S02]  /*299d0*/  IMAD.MOV.U32 R4, RZ, RZ, R2 ;  /* 0x000000ffff047224 */ /* 0x000fe400078e0002 */
[----:B------:R-:W-:Y:S02]  /*299e0*/  IMAD.MOV.U32 R5, RZ, RZ, R3 ;  /* 0x000000ffff057224 */ /* 0x000fe400078e0003 */
.L_x_10291:
[----:B------:R-:W-:Y:S05]  /*299f0*/  BSYNC B3 ;  /* 0x0000000000037941 */ /* 0x000fea0003800000 */
.L_x_10290:
        /* <DEDUP_REMOVED lines=114> */
.L_x_10293:
[----:B------:R-:W-:Y:S05]  /*2a120*/  BSYNC B0 ;  /* 0x0000000000007941 */ /* 0x000fea0003800000 */
.L_x_10292:
        /* <DEDUP_REMOVED lines=8> */
.L_x_10295:
[----:B------:R-:W-:Y:S05]  /*2a1b0*/  BSYNC B3 ;  /* 0x0000000000037941 */ /* 0x000fea0003800000 */
.L_x_10294:
        /* <DEDUP_REMOVED lines=43> */
.L_x_10297:
[----:B------:R-:W-:-:S04]  /*2a470*/  ISETP.GE.AND P0, PT, R25, RZ, PT ;  /* 0x000000ff1900720c */ /* 0x000fc80003f06270 */
[----:B0-----:R-:W-:Y:S02]  /*2a480*/  FSEL R4, RZ, 3.37028055040000000000e+12, P0 ;  /* 0x54442d18ff047808 */ /* 0x001fe40000000000 */
[----:B------:R-:W-:Y:S02]  /*2a490*/  FSEL R5, RZ, 2.1426990032196044922, P0 ;  /* 0x400921fbff057808 */ /* 0x000fe40000000000 */
.L_x_10298:
[----:B------:R-:W-:Y:S05]  /*2a4a0*/  BSYNC B0 ;  /* 0x0000000000007941 */ /* 0x000fea0003800000 */
.L_x_10296:
[----:B------:R-:W0:Y:S01]  /*2a4b0*/  DADD R2, |R12|, |R14| ;  /* 0x000000000c027229 */ /* 0x000e22000000060e */
[----:B------:R-:W-:-:S03]  /*2a4c0*/  LOP3.LUT R27, R5, 0x80000000, R27, 0xb8, !PT ;  /* 0x80000000051b7812 */ /* 0x000fc600078eb81b */
[----:B-1----:R-:W-:-:S04]  /*2a4d0*/  DADD R22, R22, 1 ;  /* 0x3ff0000016167429 */ /* 0x002fc80000000000 */
[----:B0-----:R-:W0:-:S06]  /*2a4e0*/  DSETP.GTU.AND P0, PT, |R2|, +INF , PT ;  /* 0x7ff000000200742a */ /* 0x001e0c0003f0c200 */
[----:B0-----:R-:W-:Y:S02]  /*2a4f0*/  FSEL R4, R2, R4, P0 ;  /* 0x0000000402047208 */ /* 0x001fe40000000000 */
[----:B------:R-:W-:Y:S01]  /*2a500*/  FSEL R5, R3, R27, P0 ;  /* 0x0000001b03057208 */ /* 0x000fe20000000000 */
[----:B------:R-:W-:Y:S05]  /*2a510*/  BRA `(.L_x_10280) ;  /* 0x0000202000007947 */ /* 0x000fea0003800000 */
.L_x_10270:
        /* <DEDUP_REMOVED lines=85> */
.L_x_10302:
[----:B------:R-:W-:Y:S05]  /*2aa70*/  BSYNC B0 ;  /* 0x0000000000007941 */ /* 0x000fea0003800000 */
.L_x_10301:
        /* <DEDUP_REMOVED lines=8> */
.L_x_10304:
[----:B------:R-:W-:Y:S05]  /*2ab00*/  BSYNC B3 ;  /* 0x0000000000037941 */ /* 0x000fea0003800000 */
.L_x_10303:
        /* <DEDUP_REMOVED lines=35> */
.L_x_10306:
[----:B0-2---:R-:W-:Y:S05]  /*2ad40*/  BSYNC B0 ;  /* 0x0000000000007941 */ /* 0x005fea0003800000 */
.L_x_10305:
[----:B------:R-:W-:Y:S01]  /*2ad50*/  LOP3.LUT R3, R5, 0x80000000, R13, 0xb8, !PT ;  /* 0x8000000005037812 */ /* 0x000fe200078eb80d */
[----:B-1----:R-:W0:Y:S01]  /*2ad60*/  DMUL R22, R22, 0.5 ;  /* 0x3fe0000016167828 */ /* 0x002e220000000000 */
[----:B------:R-:W-:Y:S02]  /*2ad70*/  FSEL R4, R8, R4, P0 ;  /* 0x0000000408047208 */ /* 0x000fe40000000000 */
[----:B------:R-:W-:Y:S01]  /*2ad80*/  FSEL R5, R9, R3, P0 ;  /* 0x0000000309057208 */ /* 0x000fe20000000000 */
[----:B------:R-:W-:Y:S05]  /*2ad90*/  BRA `(.L_x_10280) ;  /* 0x000017a000007947 */ /* 0x000fea0003800000 */
.L_x_10300:
        /* <DEDUP_REMOVED lines=41> */
[----:B------:R-:W-:-:S03]  /*2b030*/  MOV R4, 0x1 ;  /* 0x0000000100047802 */ /* 0x000fc60000000f00 */
        /* <DEDUP_REMOVED lines=71> */
.L_x_10308:
[----:B------:R-:W-:Y:S05]  /*2b4b0*/  BSYNC B0 ;  /* 0x0000000000007941 */ /* 0x000fea0003800000 */
.L_x_10307:
        /* <DEDUP_REMOVED lines=8> */
.L_x_10310:
[----:B------:R-:W-:Y:S05]  /*2b540*/  BSYNC B3 ;  /* 0x0000000000037941 */ /* 0x000fea0003800000 */
.L_x_10309:
        /* <DEDUP_REMOVED lines=35> */
.L_x_10312:
[----:B0-2---:R-:W-:Y:S05]  /*2b780*/  BSYNC B0 ;  /* 0x0000000000007941 */ /* 0x005fea0003800000 */
.L_x_10311:
[----:B------:R-:W-:Y:S02]  /*2b790*/  LOP3.LUT R3, R5, 0x80000000, R13, 0xb8, !PT ;  /* 0x8000000005037812 */ /* 0x000fe400078eb80d */
[----:B------:R-:W-:Y:S02]  /*2b7a0*/  FSEL R4, R8, R4, P1 ;  /* 0x0000000408047208 */ /* 0x000fe40000800000 */
[----:B------:R-:W-:Y:S01]  /*2b7b0*/  FSEL R5, R9, R3, P1 ;  /* 0x0000000309057208 */ /* 0x000fe20000800000 */
[----:B------:R-:W-:Y:S05]  /*2b7c0*/  BRA `(.L_x_10280) ;  /* 0x00000d7000007947 */ /* 0x000fea0003800000 */
.L_x_10299:
        /* <DEDUP_REMOVED lines=23> */
.L_x_10314:
[----:B------:R-:W-:Y:S05]  /*2b940*/  BSYNC B3 ;  /* 0x0000000000037941 */ /* 0x000fea0003800000 */
.L_x_10313:
        /* <DEDUP_REMOVED lines=26> */
.L_x_10316:
[----:B------:R-:W-:Y:S05]  /*2baf0*/  BSYNC B3 ;  /* 0x0000000000037941 */ /* 0x000fea0003800000 */
.L_x_10315:
        /* <DEDUP_REMOVED lines=114> */
.L_x_10318:
[----:B------:R-:W-:Y:S05]  /*2c220*/  BSYNC B0 ;  /* 0x0000000000007941 */ /* 0x000fea0003800000 */
.L_x_10317:
        /* <DEDUP_REMOVED lines=8> */
.L_x_10320:
[----:B------:R-:W-:Y:S05]  /*2c2b0*/  BSYNC B3 ;  /* 0x0000000000037941 */ /* 0x000fea0003800000 */
.L_x_10319:
        /* <DEDUP_REMOVED lines=8> */
[----:B------:R-:W-:Y:S01]  /*2c340*/  IMAD.MOV.U32 R6, RZ, RZ, 0x2a25ff7e ;  /* 0x2a25ff7eff067424 */ /* 0x000fe200078e00ff */
[----:B------:R-:W-:Y:S02]  /*2c350*/  MOV R7, 0x3ef53e1d ;  /* 0x3ef53e1d00077802 */ /* 0x000fe40000000f00 */
[----:B------:R-:W-:-:S04]  /*2c360*/  DSETP.NEU.AND P0, PT, R20, R18, PT ;  /* 0x000000121400722a */ /* 0x000fc80003f0d000 */
        /* <DEDUP_REMOVED lines=25> */
.L_x_10322:
[----:B012---:R-:W-:Y:S05]  /*2c500*/  BSYNC B0 ;  /* 0x0000000000007941 */ /* 0x007fea0003800000 */
.L_x_10321:
[----:B------:R-:W-:Y:S02]  /*2c510*/  LOP3.LUT R3, R5, 0x80000000, R13, 0xb8, !PT ;  /* 0x8000000005037812 */ /* 0x000fe400078eb80d */
[----:B------:R-:W-:Y:S02]  /*2c520*/  FSEL R4, R8, R4, P1 ;  /* 0x0000000408047208 */ /* 0x000fe40000800000 */
[----:B------:R-:W-:Y:S02]  /*2c530*/  FSEL R5, R9, R3, P1 ;  /* 0x0000000309057208 */ /* 0x000fe40000800000 */
.L_x_10280:
[----:B0-----:R-:W-:Y:S05]  /*2c540*/  BSYNC B2 ;  /* 0x0000000000027941 */ /* 0x001fea0003800000 */
.L_x_10269:
[----:B-1----:R-:W0:Y:S01]  /*2c550*/  DADD R22, R22, c[0x2][0x50] ;  /* 0x0080140016167629 */ /* 0x002e220000000000 */
[----:B------:R-:W-:Y:S01]  /*2c560*/  LOP3.LUT R13, R5, 0x80000000, R13, 0xb8, !PT ;  /* 0x80000000050d7812 */ /* 0x000fe200078eb80d */
[----:B------:R-:W-:-:S08]  /*2c570*/  IMAD.MOV.U32 R12, RZ, RZ, R4 ;  /* 0x000000ffff0c7224 */ /* 0x000fd000078e0004 */
[----:B0-----:R-:W-:Y:S01]  /*2c580*/  LOP3.LUT R15, R23, 0x80000000, R15, 0xb8, !PT ;  /* 0x80000000170f7812 */ /* 0x001fe200078eb80f */
[----:B------:R-:W-:Y:S01]  /*2c590*/  IMAD.MOV.U32 R14, RZ, RZ, R22 ;  /* 0x000000ffff0e7224 */ /* 0x000fe200078e0016 */
[----:B------:R-:W-:Y:S05]  /*2c5a0*/  BRA `(.L_x_10193) ;  /* 0x0000011000007947 */ /* 0x000fea0003800000 */
.L_x_10191:
        /* <DEDUP_REMOVED lines=17> */
.L_x_10193:
[----:B------:R-:W-:Y:S05]  /*2c6c0*/  BSYNC B1 ;  /* 0x0000000000017941 */ /* 0x000fea0003800000 */
.L_x_10190:
        /* <DEDUP_REMOVED lines=13> */
[----:B0-----:R-:W-:Y:S01]  /*2c7a0*/  STG.E.U8 [R16.64], R13 ;  /* 0x0000000d10007986 */ /* 0x001fe2000c101124 */
[----:B------:R-:W-:Y:S05]  /*2c7b0*/  EXIT ;  /* 0x000000000000794d */ /* 0x000fea0003800000 */
.L_x_10326:
[----:B0-----:R-:W0:Y:S02]  /*2c7c0*/  F2I.S64.F64.TRUNC R12, R12 ;  /* 0x0000000c000c7311 */ /* 0x001e24000030d900 */
[----:B0-----:R-:W-:-:S05]  /*2c7d0*/  IMAD.MOV.U32 R3, RZ, RZ, R12 ;  /* 0x000000ffff037224 */ /* 0x001fca00078e000c */
[----:B------:R-:W-:Y:S01]  /*2c7e0*/  STG.E.U8 [R16.64], R3 ;  /* 0x0000000310007986 */ /* 0x000fe2000c101124 */
[----:B------:R-:W-:Y:S05]  /*2c7f0*/  EXIT ;  /* 0x000000000000794d */ /* 0x000fea0003800000 */
.L_x_10325:
[----:B------:R-:W-:-:S13]  /*2c800*/  ISETP.NE.AND P0, PT, R0, 0x2, PT ;  /* 0x000000020000780c */ /* 0x000fda0003f05270 */
[----:B------:R-:W-:Y:S05]  /*2c810*/  @!P0 BRA `(.L_x_10328) ;  /* 0x000000a000008947 */ /* 0x000fea0003800000 */
[----:B------:R-:W-:-:S13]  /*2c820*/  ISETP.NE.AND P0, PT, R0, 0x3, PT ;  /* 0x000000030000780c */ /* 0x000fda0003f05270 */
[----:B------:R-:W-:Y:S05]  /*2c830*/  @!P0 BRA `(.L_x_10329) ;  /* 0x0000005000008947 */ /* 0x000fea0003800000 */
[----:B------:R-:W-:-:S13]  /*2c840*/  ISETP.NE.AND P0, PT, R0, 0x4, PT ;  /* 0x000000040000780c */ /* 0x000fda0003f05270 */
[----:B------:R-:W-:Y:S05]  /*2c850*/  @P0 BRA `(.L_x_10327) ;  /* 0x00000d2000000947 */ /* 0x000fea0003800000 */
[----:B0-----:R-:W0:Y:S02]  /*2c860*/  F2I.S64.F64.TRUNC R12, R12 ;  /* 0x0000000c000c7311 */ /* 0x001e24000030d900 */
[----:B0-----:R-:W-:Y:S01]  /*2c870*/  STG.E.64 [R16.64], R12 ;  /* 0x0000000c10007986 */ /* 0x001fe2000c101b24 */
[----:B------:R-:W-:Y:S05]  /*2c880*/  EXIT ;  /* 0x000000000000794d */ /* 0x000fea0003800000 */
.L_x_10329:
[----:B0-----:R-:W0:Y:S02]  /*2c890*/  F2I.F64.TRUNC R13, R12 ;  /* 0x0000000c000d7311 */ /* 0x001e24000030d100 */
[----:B0-----:R-:W-:Y:S01]  /*2c8a0*/  STG.E [R16.64], R13 ;  /* 0x0000000d10007986 */ /* 0x001fe2000c101924 */
[----:B------:R-:W-:Y:S05]  /*2c8b0*/  EXIT ;  /* 0x000000000000794d */ /* 0x000fea0003800000 */
.L_x_10328:
[----:B0-----:R-:W0:Y:S02]  /*2c8c0*/  F2I.F64.TRUNC R13, R12 ;  /* 0x0000000c000d7311 */ /* 0x001e24000030d100 */
[----:B0-----:R-:W-:Y:S01]  /*2c8d0*/  STG.E.U16 [R16.64], R13 ;  /* 0x0000000d10007986 */ /* 0x001fe2000c101524 */
[----:B------:R-:W-:Y:S05]  /*2c8e0*/  EXIT ;  /* 0x000000000000794d */ /* 0x000fea0003800000 */
.L_x_10324:
        /* <DEDUP_REMOVED lines=9> */
[----:B------:R-:W-:Y:S01]  /*2c980*/  STG.E [R16.64], R3 ;  /* 0x0000000310007986 */ /* 0x000fe2000c101924 */
[----:B------:R-:W-:Y:S05]  /*2c990*/  EXIT ;  /* 0x000000000000794d */ /* 0x000fea0003800000 */
.L_x_10331:
[----:B0-----:R-:W0:Y:S01]  /*2c9a0*/  F2F.F32.F64 R0, R12 ;  /* 0x0000000c00007310 */ /* 0x001e220000301000 */
[----:B------:R-:W0:-:S14]  /*2c9b0*/  DSETP.GEU.AND P0, PT, |R12|, c[0x2][0x1c8], PT ;  /* 0x008072000c00762a */ /* 0x000e1c0003f0e200 */
[----:B0-----:R-:W-:-:S05]  /*2c9c0*/  @!P0 FMUL R0, R0, 1.175494350822287508e-38 ;  /* 0x0080000000008820 */ /* 0x001fca0000400000 */
[----:B------:R-:W-:-:S05]  /*2c9d0*/  F2FP.PACK_AB R0, RZ, R0 ;  /* 0x00000000ff00723e */ /* 0x000fca00000000ff */
[----:B------:R-:W-:Y:S01]  /*2c9e0*/  STG.E.U16 [R16.64], R0 ;  /* 0x0000000010007986 */ /* 0x000fe2000c101524 */
[----:B------:R-:W-:Y:S05]  /*2c9f0*/  EXIT ;  /* 0x000000000000794d */ /* 0x000fea0003800000 */
.L_x_10330:
        /* <DEDUP_REMOVED lines=12> */
[----:B------:R-:W-:Y:S01]  /*2cac0*/  STG.E.64 [R16.64], R2 ;  /* 0x0000000210007986 */ /* 0x000fe2000c101b24 */
[----:B------:R-:W-:Y:S05]  /*2cad0*/  EXIT ;  /* 0x000000000000794d */ /* 0x000fea0003800000 */
.L_x_10333:
[----:B0-----:R-:W0:Y:S01]  /*2cae0*/  F2F.F32.F64 R3, R12 ;  /* 0x0000000c00037310 */ /* 0x001e220000301000 */
[----:B------:R-:W0:-:S04]  /*2caf0*/  DSETP.GEU.AND P0, PT, |R12|, c[0x2][0x1c8], PT ;  /* 0x008072000c00762a */ /* 0x000e080003f0e200 */
[----:B------:R-:W1:-:S03]  /*2cb00*/  DSETP.GEU.AND P1, PT, |R14|, c[0x2][0x1c8], PT ;  /* 0x008072000e00762a */ /* 0x000e460003f2e200 */
[----:B------:R-:W1:Y:S07]  /*2cb10*/  F2F.F32.F64 R0, R14 ;  /* 0x0000000e00007310 */ /* 0x000e6e0000301000 */
[----:B0-----:R-:W-:-:S04]  /*2cb20*/  @!P0 FMUL R3, R3, 1.175494350822287508e-38 ;  /* 0x0080000003038820 */ /* 0x001fc80000400000 */
[----:B-1----:R-:W-:-:S05]  /*2cb30*/  @!P1 FMUL R0, R0, 1.175494350822287508e-38 ;  /* 0x0080000000009820 */ /* 0x002fca0000400000 */
[----:B------:R-:W-:-:S05]  /*2cb40*/  F2FP.PACK_AB R3, R0, R3 ;  /* 0x000000030003723e */ /* 0x000fca00000000ff */
[----:B------:R-:W-:Y:S01]  /*2cb50*/  STG.E [R16.64], R3 ;  /* 0x0000000310007986 */ /* 0x000fe2000c101924 */
[----:B------:R-:W-:Y:S05]  /*2cb60*/  EXIT ;  /* 0x000000000000794d */ /* 0x000fea0003800000 */
.L_x_10332:
[----:B0-----:R-:W-:Y:S01]  /*2cb70*/  STG.E.64 [R16.64], R12 ;  /* 0x0000000c10007986 */ /* 0x001fe2000c101b24 */
[----:B------:R-:W-:Y:S05]  /*2cb80*/  EXIT ;  /* 0x000000000000794d */ /* 0x000fea0003800000 */
.L_x_10323:
        /* <DEDUP_REMOVED lines=11> */
[----:B------:R-:W-:Y:S01]  /*2cc40*/  STG.E.U8 [R16.64], R3 ;  /* 0x0000000310007986 */ /* 0x000fe2000c101124 */
[----:B------:R-:W-:Y:S05]  /*2cc50*/  EXIT ;  /* 0x000000000000794d */ /* 0x000fea0003800000 */
.L_x_10336:
[----:B0-----:R-:W-:Y:S01]  /*2cc60*/  STG.E.128 [R16.64], R12 ;  /* 0x0000000c10007986 */ /* 0x001fe2000c101d24 */
[----:B------:R-:W-:Y:S05]  /*2cc70*/  EXIT ;  /* 0x000000000000794d */ /* 0x000fea0003800000 */
.L_x_10335:
        /* <DEDUP_REMOVED lines=23> */
.L_x_10340:
[----:B------:R-:W-:Y:S05]  /*2cdf0*/  BSYNC B0 ;  /* 0x0000000000007941 */ /* 0x000fea0003800000 */
.L_x_10339:
[----:B------:R-:W-:-:S05]  /*2ce00*/  LOP3.LUT R3, R0, R3, RZ, 0xfc, !PT ;  /* 0x0000000300037212 */ /* 0x000fca00078efcff */
[----:B------:R-:W-:Y:S01]  /*2ce10*/  STG.E.U8 [R16.64], R3 ;  /* 0x0000000310007986 */ /* 0x000fe2000c101124 */
[----:B------:R-:W-:Y:S05]  /*2ce20*/  EXIT ;  /* 0x000000000000794d */ /* 0x000fea0003800000 */
.L_x_10338:
        /* <DEDUP_REMOVED lines=15> */
.L_x_10342:
[----:B------:R-:W-:Y:S01]  /*2cf20*/  IMAD.MOV.U32 R0, RZ, RZ, 0x7f ;  /* 0x0000007fff007424 */ /* 0x000fe200078e00ff */
[----:B------:R-:W-:-:S04]  /*2cf30*/  ISETP.GT.U32.AND P0, PT, R2, 0x7f800000, PT ;  /* 0x7f8000000200780c */ /* 0x000fc80003f04070 */
[----:B------:R-:W-:-:S04]  /*2cf40*/  SEL R0, R0, 0x7c, P0 ;  /* 0x0000007c00007807 */ /* 0x000fc80000000000 */
.L_x_10343:
[----:B------:R-:W-:Y:S05]  /*2cf50*/  BSYNC B0 ;  /* 0x0000000000007941 */ /* 0x000fea0003800000 */
.L_x_10341:
[----:B------:R-:W-:-:S04]  /*2cf60*/  LOP3.LUT R2, R3, 0x80000000, RZ, 0xc0, !PT ;  /* 0x8000000003027812 */ /* 0x000fc800078ec0ff */
[----:B------:R-:W-:-:S04]  /*2cf70*/  SHF.R.U32.HI R3, RZ, 0x18, R2 ;  /* 0x00000018ff037819 */ /* 0x000fc80000011602 */
[----:B------:R-:W-:-:S05]  /*2cf80*/  LOP3.LUT R3, R0, R3, RZ, 0xfc, !PT ;  /* 0x0000000300037212 */ /* 0x000fca00078efcff */
[----:B------:R-:W-:Y:S01]  /*2cf90*/  STG.E.U8 [R16.64], R3 ;  /* 0x0000000310007986 */ /* 0x000fe2000c101124 */
[----:B------:R-:W-:Y:S05]  /*2cfa0*/  EXIT ;  /* 0x000000000000794d */ /* 0x000fea0003800000 */
.L_x_10337:
[----:B0-----:R-:W0:Y:S01]  /*2cfb0*/  F2F.F32.F64 R0, R12 ;  /* 0x0000000c00007310 */ /* 0x001e220000301000 */
[----:B------:R-:W0:-:S14]  /*2cfc0*/  DSETP.GEU.AND P0, PT, |R12|, c[0x2][0x1c8], PT ;  /* 0x008072000c00762a */ /* 0x000e1c0003f0e200 */
[----:B0-----:R-:W-:-:S05]  /*2cfd0*/  @!P0 FMUL R0, R0, 1.175494350822287508e-38 ;  /* 0x0080000000008820 */ /* 0x001fca0000400000 */
[----:B------:R-:W-:-:S05]  /*2cfe0*/  F2FP.BF16.PACK_AB R0, RZ, R0 ;  /* 0x00000000ff00723e */ /* 0x000fca00000010ff */
[----:B------:R-:W-:Y:S01]  /*2cff0*/  STG.E.U16 [R16.64], R0 ;  /* 0x0000000010007986 */ /* 0x000fe2000c101524 */
[----:B------:R-:W-:Y:S05]  /*2d000*/  EXIT ;  /* 0x000000000000794d */ /* 0x000fea0003800000 */
.L_x_10334:
        /* <DEDUP_REMOVED lines=9> */
[----:B0-----:R-:W-:Y:S01]  /*2d0a0*/  STG.E.U16 [R16.64], R13 ;  /* 0x0000000d10007986 */ /* 0x001fe2000c101524 */
[----:B------:R-:W-:Y:S05]  /*2d0b0*/  EXIT ;  /* 0x000000000000794d */ /* 0x000fea0003800000 */
.L_x_10346:
        /* <DEDUP_REMOVED lines=19> */
.L_x_10349:
[----:B------:R-:W-:-:S04]  /*2d1f0*/  LOP3.LUT R2, R3, 0x80000000, RZ, 0xc0, !PT ;  /* 0x8000000003027812 */ /* 0x000fc800078ec0ff */
[----:B------:R-:W-:-:S04]  /*2d200*/  SHF.R.U32.HI R3, RZ, 0x18, R2 ;  /* 0x00000018ff037819 */ /* 0x000fc80000011602 */
[----:B------:R-:W-:-:S04]  /*2d210*/  LOP3.LUT R0, R0, R3, RZ, 0xfc, !PT ;  /* 0x0000000300007212 */ /* 0x000fc800078efcff */
[----:B------:R-:W-:Y:S02]  /*2d220*/  PRMT R8, R0, 0x7610, R8 ;  /* 0x0000761000087816 */ /* 0x000fe40000000008 */
.L_x_10348:
[----:B------:R-:W-:Y:S05]  /*2d230*/  BSYNC B0 ;  /* 0x0000000000007941 */ /* 0x000fea0003800000 */
.L_x_10347:
[----:B------:R-:W-:Y:S01]  /*2d240*/  STG.E.U8 [R16.64], R8 ;  /* 0x0000000810007986 */ /* 0x000fe2000c101124 */
[----:B------:R-:W-:Y:S05]  /*2d250*/  EXIT ;  /* 0x000000000000794d */ /* 0x000fea0003800000 */
.L_x_10345:
        /* <DEDUP_REMOVED lines=19> */
.L_x_10352:
[----:B------:R-:W-:-:S04]  /*2d390*/  LOP3.LUT R2, R3, 0x80000000, RZ, 0xc0, !PT ;  /* 0x8000000003027812 */ /* 0x000fc800078ec0ff */
[----:B------:R-:W-:-:S04]  /*2d3a0*/  SHF.R.U32.HI R3, RZ, 0x18, R2 ;  /* 0x00000018ff037819 */ /* 0x000fc80000011602 */
[----:B------:R-:W-:-:S04]  /*2d3b0*/  LOP3.LUT R0, R0, R3, RZ, 0xfc, !PT ;  /* 0x0000000300007212 */ /* 0x000fc800078efcff */
[----:B------:R-:W-:Y:S02]  /*2d3c0*/  PRMT R8, R0, 0x7610, R8 ;  /* 0x0000761000087816 */ /* 0x000fe40000000008 */
.L_x_10351:
[----:B------:R-:W-:Y:S05]  /*2d3d0*/  BSYNC B0 ;  /* 0x0000000000007941 */ /* 0x000fea0003800000 */
.L_x_10350:
[----:B------:R-:W-:Y:S01]  /*2d3e0*/  STG.E.U8 [R16.64], R8 ;  /* 0x0000000810007986 */ /* 0x000fe2000c101124 */
[----:B------:R-:W-:Y:S05]  /*2d3f0*/  EXIT ;  /* 0x000000000000794d */ /* 0x000fea0003800000 */
.L_x_10344:
        /* <DEDUP_REMOVED lines=24> */
.L_x_10327:
        /* <DEDUP_REMOVED lines=19> */
[----:B------:R-:W-:Y:S05]  /*2d6b0*/  EXIT ;  /* 0x000000000000794d */ /* 0x000fea0003800000 */
.L_x_10354:
[----:B0-----:R-:W0:Y:S02]  /*2d6c0*/  F2I.U64.F64.TRUNC R12, R12 ;  /* 0x0000000c000c7311 */ /* 0x001e24000030d800 */
[----:B0-----:R-:W-:Y:S01]  /*2d6d0*/  STG.E.64 [R16.64], R12 ;  /* 0x0000000c10007986 */ /* 0x001fe2000c101b24 */
[----:B------:R-:W-:Y:S05]  /*2d6e0*/  EXIT ;  /* 0x000000000000794d */ /* 0x000fea0003800000 */
.L_x_10353:
[----:B0-----:R-:W0:Y:S02]  /*2d6f0*/  F2I.U32.F64.TRUNC R13, R12 ;  /* 0x0000000c000d7311 */ /* 0x001e24000030d000 */
[----:B0-----:R-:W-:Y:S01]  /*2d700*/  STG.E [R16.64], R13 ;  /* 0x0000000d10007986 */ /* 0x001fe2000c101924 */
[----:B------:R-:W-:Y:S05]  /*2d710*/  EXIT ;  /* 0x000000000000794d */ /* 0x000fea0003800000 */
        .weak           $__internal_12_$__cuda_sm20_div_rn_f64_full
        .type           $__internal_12_$__cuda_sm20_div_rn_f64_full,@function
        .size           $__internal_12_$__cuda_sm20_div_rn_f64_full,($__internal_13_$__cuda_sm20_dsqrt_rn_f64_mediumpath_v1 - $__internal_12_$__cuda_sm20_div_rn_f64_full)
$__internal_12_$__cuda_sm20_div_rn_f64_full:
[C---:B------:R-:W-:Y:S01]  /*2d720*/  FSETP.GEU.AND P0, PT, |R9|.reuse, 1.469367938527859385e-39, PT ;  /* 0x001000000900780b */ /* 0x040fe20003f0e200 */
[----:B------:R-:W-:Y:S01]  /*2d730*/  IMAD.MOV.U32 R35, RZ, RZ, R3 ;  /* 0x000000ffff237224 */ /* 0x000fe200078e0003 */
[C---:B------:R-:W-:Y:S01]  /*2d740*/  LOP3.LUT R10, R9.reuse, 0x800fffff, RZ, 0xc0, !PT ;  /* 0x800fffff090a7812 */ /* 0x040fe200078ec0ff */
[----:B------:R-:W-:Y:S01]  /*2d750*/  IMAD.MOV.U32 R34, RZ, RZ, R2 ;  /* 0x000000ffff227224 */ /* 0x000fe200078e0002 */
[----:B------:R-:W-:Y:S01]  /*2d760*/  LOP3.LUT R4, R9, 0x7ff00000, RZ, 0xc0, !PT ;  /* 0x7ff0000009047812 */ /* 0x000fe200078ec0ff */
[----:B------:R-:W-:Y:S01]  /*2d770*/  IMAD.MOV.U32 R46, RZ, RZ, 0x1ca00000 ;  /* 0x1ca00000ff2e7424 */ /* 0x000fe200078e00ff */
[----:B------:R-:W-:Y:S01]  /*2d780*/  LOP3.LUT R11, R10, 0x3ff00000, RZ, 0xfc, !PT ;  /* 0x3ff000000a0b7812 */ /* 0x000fe200078efcff */
[----:B------:R-:W-:Y:S01]  /*2d790*/  IMAD.MOV.U32 R10, RZ, RZ, R8 ;  /* 0x000000ffff0a7224 */ /* 0x000fe200078e0008 */
[C---:B------:R-:W-:Y:S01]  /*2d7a0*/  FSETP.GEU.AND P1, PT, |R35|.reuse, 1.469367938527859385e-39, PT ;  /* 0x001000002300780b */ /* 0x040fe20003f2e200 */
[----:B------:R-:W-:Y:S01]  /*2d7b0*/  IMAD.MOV.U32 R6, RZ, RZ, 0x1 ;  /* 0x00000001ff067424 */ /* 0x000fe200078e00ff */
[----:B------:R-:W-:Y:S01]  /*2d7c0*/  LOP3.LUT R2, R35, 0x7ff00000, RZ, 0xc0, !PT ;  /* 0x7ff0000023027812 */ /* 0x000fe200078ec0ff */
[----:B------:R-:W-:Y:S01]  /*2d7d0*/  IMAD.MOV.U32 R32, RZ, RZ, R34 ;  /* 0x000000ffff207224 */ /* 0x000fe200078e0022 */
[----:B------:R-:W-:Y:S01]  /*2d7e0*/  BSSY B0, `(.L_x_10355) ;  /* 0x0000053000007945 */ /* 0x000fe20003800000 */
[----:B------:R-:W0:Y:S01]  /*2d7f0*/  @!P0 DMUL R10, R8, 8.98846567431157953865e+307 ;  /* 0x7fe00000080a8828 */ /* 0x000e220000000000 */
[----:B------:R-:W-:-:S05]  /*2d800*/  ISETP.GE.U32.AND P3, PT, R2, R4, PT ;  /* 0x000000040200720c */ /* 0x000fca0003f66070 */
[----:B0-----:R-:W0:Y:S02]  /*2d810*/  MUFU.RCP64H R7, R11 ;  /* 0x0000000b00077308 */ /* 0x001e240000001800 */
[----:B------:R-:W-:Y:S01]  /*2d820*/  @!P1 LOP3.LUT R3, R9, 0x7ff00000, RZ, 0xc0, !PT ;  /* 0x7ff0000009039812 */ /* 0x000fe200078ec0ff */
[----:B------:R-:W-:Y:S01]  /*2d830*/  @!P1 IMAD.MOV.U32 R38, RZ, RZ, RZ ;  /* 0x000000ffff269224 */ /* 0x000fe200078e00ff */
[----:B------:R-:W-:Y:S02]  /*2d840*/  @!P0 LOP3.LUT R4, R11, 0x7ff00000, RZ, 0xc0, !PT ;  /* 0x7ff000000b048812 */ /* 0x000fe400078ec0ff */
[----:B------:R-:W-:Y:S02]  /*2d850*/  @!P1 ISETP.GE.U32.AND P2, PT, R2, R3, PT ;  /* 0x000000030200920c */ /* 0x000fe40003f46070 */
[C---:B------:R-:W-:Y:S02]  /*2d860*/  SEL R3, R46.reuse, 0x63400000, !P3 ;  /* 0x634000002e037807 */ /* 0x040fe40005800000 */
[----:B------:R-:W-:-:S02]  /*2d870*/  @!P1 SEL R5, R46, 0x63400000, !P2 ;  /* 0x634000002e059807 */ /* 0x000fc40005000000 */
[--C-:B------:R-:W-:Y:S01]  /*2d880*/  LOP3.LUT R33, R3, 0x800fffff, R35.reuse, 0xf8, !PT ;  /* 0x800fffff03217812 */ /* 0x100fe200078ef823 */
[----:B------:R-:W-:Y:S01]  /*2d890*/  IMAD.MOV.U32 R3, RZ, RZ, R2 ;  /* 0x000000ffff037224 */ /* 0x000fe200078e0002 */
[----:B------:R-:W-:Y:S01]  /*2d8a0*/  @!P1 LOP3.LUT R5, R5, 0x80000000, R35, 0xf8, !PT ;  /* 0x8000000005059812 */ /* 0x000fe200078ef823 */
[----:B0-----:R-:W0:-:S03]  /*2d8b0*/  DFMA R36, R6, -R10, 1 ;  /* 0x3ff000000624742b */ /* 0x001e06000000080a */
[----:B------:R-:W-:Y:S02]  /*2d8c0*/  @!P1 LOP3.LUT R39, R5, 0x100000, RZ, 0xfc, !PT ;  /* 0x0010000005279812 */ /* 0x000fe400078efcff */
[----:B------:R-:W-:Y:S01]  /*2d8d0*/  IADD3 R5, R4, -0x1, RZ ;  /* 0xffffffff04057810 */ /* 0x000fe20007ffe0ff */
[----:B0-----:R-:W0:-:S04]  /*2d8e0*/  DFMA R36, R36, R36, R36 ;  /* 0x000000242424722b */ /* 0x001e080000000024 */
[----:B------:R-:W-:-:S04]  /*2d8f0*/  @!P1 DFMA R32, R32, 2, -R38 ;  /* 0x400000002020982b */ /* 0x000fc80000000826 */
[----:B0-----:R-:W0:-:S06]  /*2d900*/  DFMA R36, R6, R36, R6 ;  /* 0x000000240624722b */ /* 0x001e0c0000000006 */
[----:B0-----:R-:W0:Y:S01]  /*2d910*/  DFMA R6, R36, -R10, 1 ;  /* 0x3ff000002406742b */ /* 0x001e22000000080a */
[----:B------:R-:W-:-:S05]  /*2d920*/  @!P1 LOP3.LUT R3, R33, 0x7ff00000, RZ, 0xc0, !PT ;  /* 0x7ff0000021039812 */ /* 0x000fca00078ec0ff */
[----:B0-----:R0:W1:Y:S02]  /*2d930*/  DFMA R36, R36, R6, R36 ;  /* 0x000000062424722b */ /* 0x0010640000000024 */
[----:B0-----:R-:W-:-:S04]  /*2d940*/  IADD3 R6, R3, -0x1, RZ ;  /* 0xffffffff03067810 */ /* 0x001fc80007ffe0ff */
[----:B------:R-:W-:Y:S01]  /*2d950*/  ISETP.GT.U32.AND P0, PT, R6, 0x7feffffe, PT ;  /* 0x7feffffe0600780c */ /* 0x000fe20003f04070 */
[----:B-1----:R-:W0:-:S03]  /*2d960*/  DMUL R38, R36, R32 ;  /* 0x0000002024267228 */ /* 0x002e060000000000 */
[----:B------:R-:W-:-:S03]  /*2d970*/  ISETP.GT.U32.OR P0, PT, R5, 0x7feffffe, P0 ;  /* 0x7feffffe0500780c */ /* 0x000fc60000704470 */
[----:B0-----:R-:W0:-:S06]  /*2d980*/  DFMA R6, R38, -R10, R32 ;  /* 0x8000000a2606722b */ /* 0x001e0c0000000020 */
[----:B0-----:R0:W1:-:S04]  /*2d990*/  DFMA R6, R36, R6, R38 ;  /* 0x000000062406722b */ /* 0x0010480000000026 */
[----:B------:R-:W-:Y:S05]  /*2d9a0*/  @P0 BRA `(.L_x_10356) ;  /* 0x000001e000000947 */ /* 0x000fea0003800000 */
[----:B01----:R-:W-:-:S04]  /*2d9b0*/  LOP3.LUT R3, R9, 0x7ff00000, RZ, 0xc0, !PT ;  /* 0x7ff0000009037812 */ /* 0x003fc800078ec0ff */
[C---:B------:R-:W-:Y:S01]  /*2d9c0*/  ISETP.GE.U32.AND P0, PT, R2.reuse, R3, PT ;  /* 0x000000030200720c */ /* 0x040fe20003f06070 */
[----:B------:R-:W-:-:S03]  /*2d9d0*/  IMAD.IADD R4, R2, 0x1, -R3 ;  /* 0x0000000102047824 */ /* 0x000fc600078e0a03 */
[----:B------:R-:W-:Y:S02]  /*2d9e0*/  SEL R2, R46, 0x63400000, !P0 ;  /* 0x634000002e027807 */ /* 0x000fe40004000000 */
[----:B------:R-:W-:-:S04]  /*2d9f0*/  IMNMX R4, R4, -0x46a00000, !PT ;  /* 0xb960000004047817 */ /* 0x000fc80007800200 */
[----:B------:R-:W-:-:S05]  /*2da00*/  IMNMX R4, R4, 0x46a00000, PT ;  /* 0x46a0000004047817 */ /* 0x000fca0003800200 */
[----:B------:R-:W-:Y:S02]  /*2da10*/  IMAD.IADD R2, R4, 0x1, -R2 ;  /* 0x0000000104027824 */ /* 0x000fe400078e0a02 */
[----:B------:R-:W-:-:S03]  /*2da20*/  IMAD.MOV.U32 R4, RZ, RZ, RZ ;  /* 0x000000ffff047224 */ /* 0x000fc600078e00ff */
[----:B------:R-:W-:-:S06]  /*2da30*/  IADD3 R5, R2, 0x7fe00000, RZ ;  /* 0x7fe0000002057810 */ /* 0x000fcc0007ffe0ff */
[----:B------:R-:W0:-:S10]  /*2da40*/  DMUL R36, R6, R4 ;  /* 0x0000000406247228 */ /* 0x000e140000000000 */
[----:B0-----:R-:W-:-:S13]  /*2da50*/  FSETP.GTU.AND P0, PT, |R37|, 1.469367938527859385e-39, PT ;  /* 0x001000002500780b */ /* 0x001fda0003f0c200 */
[----:B------:R-:W-:Y:S05]  /*2da60*/  @P0 BRA `(.L_x_10357) ;  /* 0x000002a000000947 */ /* 0x000fea0003800000 */
[----:B------:R-:W0:-:S06]  /*2da70*/  DFMA R10, R6, -R10, R32 ;  /* 0x8000000a060a722b */ /* 0x000e0c0000000020 */
[----:B0-----:R-:W-:-:S04]  /*2da80*/  IMAD.MOV.U32 R10, RZ, RZ, RZ ;  /* 0x000000ffff0a7224 */ /* 0x001fc800078e00ff */
[C---:B------:R-:W-:Y:S02]  /*2da90*/  FSETP.NEU.AND P0, PT, R11.reuse, RZ, PT ;  /* 0x000000ff0b00720b */ /* 0x040fe40003f0d000 */
[----:B------:R-:W-:-:S04]  /*2daa0*/  LOP3.LUT R8, R11, 0x80000000, R9, 0x48, !PT ;  /* 0x800000000b087812 */ /* 0x000fc800078e4809 */
[----:B------:R-:W-:-:S07]  /*2dab0*/  LOP3.LUT R11, R8, R5, RZ, 0xfc, !PT ;  /* 0x00000005080b7212 */ /* 0x000fce00078efcff */
[----:B------:R-:W-:Y:S05]  /*2dac0*/  @!P0 BRA `(.L_x_10357) ;  /* 0x0000024000008947 */ /* 0x000fea0003800000 */
[----:B------:R-:W-:Y:S01]  /*2dad0*/  IMAD.MOV R5, RZ, RZ, -R2 ;  /* 0x000000ffff057224 */ /* 0x000fe200078e0a02 */
[----:B------:R-:W-:Y:S01]  /*2dae0*/  IADD3 R2, -R2, -0x43300000, RZ ;  /* 0xbcd0000002027810 */ /* 0x000fe20007ffe1ff */
[----:B------:R-:W-:-:S06]  /*2daf0*/  IMAD.MOV.U32 R4, RZ, RZ, RZ ;  /* 0x000000ffff047224 */ /* 0x000fcc00078e00ff */
[----:B------:R-:W0:-:S04]  /*2db00*/  DFMA R4, R36, -R4, R6 ;  /* 0x800000042404722b */ /* 0x000e080000000006 */
[----:B------:R-:W1:-:S06]  /*2db10*/  DMUL.RP R6, R6, R10 ;  /* 0x0000000a06067228 */ /* 0x000e4c0000008000 */
[----:B0-----:R-:W-:-:S04]  /*2db20*/  FSETP.NEU.AND P0, PT, |R5|, R2, PT ;  /* 0x000000020500720b */ /* 0x001fc80003f0d200 */
[----:B-1----:R-:W-:Y:S02]  /*2db30*/  LOP3.LUT R8, R7, R8, RZ, 0x3c, !PT ;  /* 0x0000000807087212 */ /* 0x002fe400078e3cff */
[----:B------:R-:W-:Y:S02]  /*2db40*/  FSEL R2, R6, R36, !P0 ;  /* 0x0000002406027208 */ /* 0x000fe40004000000 */
[----:B------:R-:W-:-:S03]  /*2db50*/  FSEL R8, R8, R37, !P0 ;  /* 0x0000002508087208 */ /* 0x000fc60004000000 */
[----:B------:R-:W-:Y:S02]  /*2db60*/  IMAD.MOV.U32 R36, RZ, RZ, R2 ;  /* 0x000000ffff247224 */ /* 0x000fe400078e0002 */
[----:B------:R-:W-:Y:S01]  /*2db70*/  IMAD.MOV.U32 R37, RZ, RZ, R8 ;  /* 0x000000ffff257224 */ /* 0x000fe200078e0008 */
[----:B------:R-:W-:Y:S05]  /*2db80*/  BRA `(.L_x_10357) ;  /* 0x0000018000007947 */ /* 0x000fea0003800000 */
.L_x_10356:
[----:B01----:R-:W0:-:S14]  /*2db90*/  DSETP.NAN.AND P0, PT, R34, R34, PT ;  /* 0x000000222200722a */ /* 0x003e1c0003f08000 */
[----:B0-----:R-:W-:Y:S05]  /*2dba0*/  @P0 BRA `(.L_x_10358) ;  /* 0x0000013000000947 */ /* 0x001fea0003800000 */
[----:B------:R-:W0:-:S14]  /*2dbb0*/  DSETP.NAN.AND P0, PT, R8, R8, PT ;  /* 0x000000080800722a */ /* 0x000e1c0003f08000 */
[----:B0-----:R-:W-:Y:S05]  /*2dbc0*/  @P0 BRA `(.L_x_10359) ;  /* 0x000000d000000947 */ /* 0x001fea0003800000 */
[----:B------:R-:W-:Y:S01]  /*2dbd0*/  ISETP.NE.AND P0, PT, R3, R4, PT ;  /* 0x000000040300720c */ /* 0x000fe20003f05270 */
[----:B------:R-:W-:Y:S02]  /*2dbe0*/  IMAD.MOV.U32 R36, RZ, RZ, 0x0 ;  /* 0x00000000ff247424 */ /* 0x000fe400078e00ff */
[----:B------:R-:W-:-:S10]  /*2dbf0*/  IMAD.MOV.U32 R37, RZ, RZ, -0x80000 ;  /* 0xfff80000ff257424 */ /* 0x000fd400078e00ff */
[----:B------:R-:W-:Y:S05]  /*2dc00*/  @!P0 BRA `(.L_x_10357) ;  /* 0x0000010000008947 */ /* 0x000fea0003800000 */
[----:B------:R-:W-:Y:S02]  /*2dc10*/  ISETP.NE.AND P0, PT, R3, 0x7ff00000, PT ;  /* 0x7ff000000300780c */ /* 0x000fe40003f05270 */
[----:B------:R-:W-:Y:S02]  /*2dc20*/  LOP3.LUT R8, R35, 0x80000000, R9, 0x48, !PT ;  /* 0x8000000023087812 */ /* 0x000fe400078e4809 */
[----:B------:R-:W-:-:S13]  /*2dc30*/  ISETP.EQ.OR P0, PT, R4, RZ, !P0 ;  /* 0x000000ff0400720c */ /* 0x000fda0004702670 */
[----:B------:R-:W-:Y:S01]  /*2dc40*/  @P0 LOP3.LUT R2, R8, 0x7ff00000, RZ, 0xfc, !PT ;  /* 0x7ff0000008020812 */ /* 0x000fe200078efcff */
[----:B------:R-:W-:Y:S02]  /*2dc50*/  @!P0 IMAD.MOV.U32 R36, RZ, RZ, RZ ;  /* 0x000000ffff248224 */ /* 0x000fe400078e00ff */
[----:B------:R-:W-:Y:S02]  /*2dc60*/  @!P0 IMAD.MOV.U32 R37, RZ, RZ, R8 ;  /* 0x000000ffff258224 */ /* 0x000fe400078e0008 */
[----:B------:R-:W-:Y:S02]  /*2dc70*/  @P0 IMAD.MOV.U32 R36, RZ, RZ, RZ ;  /* 0x000000ffff240224 */ /* 0x000fe400078e00ff */
[----:B------:R-:W-:Y:S01]  /*2dc80*/  @P0 IMAD.MOV.U32 R37, RZ, RZ, R2 ;  /* 0x000000ffff250224 */ /* 0x000fe200078e0002 */
[----:B------:R-:W-:Y:S05]  /*2dc90*/  BRA `(.L_x_10357) ;  /* 0x0000007000007947 */ /* 0x000fea0003800000 */
.L_x_10359:
[----:B------:R-:W-:Y:S01]  /*2dca0*/  LOP3.LUT R2, R9, 0x80000, RZ, 0xfc, !PT ;  /* 0x0008000009027812 */ /* 0x000fe200078efcff */
[----:B------:R-:W-:-:S04]  /*2dcb0*/  IMAD.MOV.U32 R36, RZ, RZ, R8 ;  /* 0x000000ffff247224 */ /* 0x000fc800078e0008 */
[----:B------:R-:W-:Y:S01]  /*2dcc0*/  IMAD.MOV.U32 R37, RZ, RZ, R2 ;  /* 0x000000ffff257224 */ /* 0x000fe200078e0002 */
[----:B------:R-:W-:Y:S05]  /*2dcd0*/  BRA `(.L_x_10357) ;  /* 0x0000003000007947 */ /* 0x000fea0003800000 */
.L_x_10358:
[----:B------:R-:W-:Y:S01]  /*2dce0*/  LOP3.LUT R2, R35, 0x80000, RZ, 0xfc, !PT ;  /* 0x0008000023027812 */ /* 0x000fe200078efcff */
[----:B------:R-:W-:-:S04]  /*2dcf0*/  IMAD.MOV.U32 R36, RZ, RZ, R34 ;  /* 0x000000ffff247224 */ /* 0x000fc800078e0022 */
[----:B------:R-:W-:Y:S02]  /*2dd00*/  IMAD.MOV.U32 R37, RZ, RZ, R2 ;  /* 0x000000ffff257224 */ /* 0x000fe400078e0002 */
.L_x_10357:
[----:B------:R-:W-:Y:S05]  /*2dd10*/  BSYNC B0 ;  /* 0x0000000000007941 */ /* 0x000fea0003800000 */
.L_x_10355:
[----:B------:R-:W-:Y:S02]  /*2dd20*/  IMAD.MOV.U32 R4, RZ, RZ, R0 ;  /* 0x000000ffff047224 */ /* 0x000fe400078e0000 */
[----:B------:R-:W-:Y:S02]  /*2dd30*/  IMAD.MOV.U32 R5, RZ, RZ, 0x0 ;  /* 0x00000000ff057424 */ /* 0x000fe400078e00ff */
[----:B------:R-:W-:Y:S02]  /*2dd40*/  IMAD.MOV.U32 R2, RZ, RZ, R36 ;  /* 0x000000ffff027224 */ /* 0x000fe400078e0024 */
[----:B------:R-:W-:Y:S01]  /*2dd50*/  IMAD.MOV.U32 R3, RZ, RZ, R37 ;  /* 0x000000ffff037224 */ /* 0x000fe200078e0025 */
[----:B------:R-:W-:Y:S06]  /*2dd60*/  RET.REL.NODEC R4 `(_ZN2at6native18elementwise_kernelILi128ELi4EZNS0_15gpu_kernel_implIZZZNS0_16asin_kernel_cudaERNS_18TensorIteratorBaseEENKUlvE_clEvENKUlvE_clEvEUlN3c107complexIdEEE_EEvS4_RKT_EUliE_EEviT1_) ;  /* 0xfffd229004007950 */ /* 0x000fec0003c3ffff */
        .weak           $__internal_13_$__cuda_sm20_dsqrt_rn_f64_mediumpath_v1
        .type           $__internal_13_$__cuda_sm20_dsqrt_rn_f64_mediumpath_v1,@function
        .size           $__internal_13_$__cuda_sm20_dsqrt_rn_f64_mediumpath_v1,(.L_x_16340 - $__internal_13_$__cuda_sm20_dsqrt_rn_f64_mediumpath_v1)
$__internal_13_$__cuda_sm20_dsqrt_rn_f64_mediumpath_v1:
[----:B------:R-:W-:Y:S01]  /*2dd70*/  ISETP.GE.U32.AND P0, PT, R10, -0x3400000, PT ;  /* 0xfcc000000a00780c */ /* 0x000fe20003f06070 */
[----:B------:R-:W-:Y:S01]  /*2dd80*/  BSSY B0, `(.L_x_10360) ;  /* 0x0000025000007945 */ /* 0x000fe20003800000 */
[----:B------:R-:W-:Y:S02]  /*2dd90*/  IMAD.MOV.U32 R10, RZ, RZ, R0 ;  /* 0x000000ffff0a7224 */ /* 0x000fe400078e0000 */
[----:B------:R-:W-:-:S09]  /*2dda0*/  IMAD.MOV.U32 R11, RZ, RZ, R9 ;  /* 0x000000ffff0b7224 */ /* 0x000fd200078e0009 */
[----:B------:R-:W-:Y:S05]  /*2ddb0*/  @!P0 BRA `(.L_x_10361) ;  /* 0x0000008000008947 */ /* 0x000fea0003800000 */
[----:B------:R-:W0:-:S10]  /*2ddc0*/  DFMA.RM R4, R4, R10, R2 ;  /* 0x0000000a0404722b */ /* 0x000e140000004002 */
[----:B0-----:R-:W-:-:S05]  /*2ddd0*/  IADD3 R2, P0, R4, 0x1, RZ ;  /* 0x0000000104027810 */ /* 0x001fca0007f1e0ff */
[----:B------:R-:W-:-:S06]  /*2dde0*/  IMAD.X R3, RZ, RZ, R5, P0 ;  /* 0x000000ffff037224 */ /* 0x000fcc00000e0605 */
[----:B------:R-:W0:-:S06]  /*2ddf0*/  DFMA.RP R6, -R4, R2, R6 ;  /* 0x000000020406722b */ /* 0x000e0c0000008106 */
[----:B0-----:R-:W0:-:S06]  /*2de00*/  DSETP.GT.AND P0, PT, R6, RZ, PT ;  /* 0x000000ff0600722a */ /* 0x001e0c0003f04000 */
[----:B0-----:R-:W-:Y:S02]  /*2de10*/  FSEL R2, R2, R4, P0 ;  /* 0x0000000402027208 */ /* 0x001fe40000000000 */
[----:B------:R-:W-:Y:S01]  /*2de20*/  FSEL R3, R3, R5, P0 ;  /* 0x0000000503037208 */ /* 0x000fe20000000000 */
[----:B------:R-:W-:Y:S05]  /*2de30*/  BRA `(.L_x_10362) ;  /* 0x0000019000007947 */ /* 0x000fea0003800000 */
.L_x_10361:
[----:B------:R-:W0:-:S14]  /*2de40*/  DSETP.NE.AND P0, PT, R6, RZ, PT ;  /* 0x000000ff0600722a */ /* 0x000e1c0003f05000 */
[----:B0-----:R-:W-:Y:S05]  /*2de50*/  @!P0 BRA `(.L_x_10363) ;  /* 0x0000016000008947 */ /* 0x001fea0003800000 */
[----:B------:R-:W-:-:S13]  /*2de60*/  ISETP.GE.AND P0, PT, R7, RZ, PT ;  /* 0x000000ff0700720c */ /* 0x000fda0003f06270 */
[----:B------:R-:W-:Y:S02]  /*2de70*/  @!P0 IMAD.MOV.U32 R2, RZ, RZ, 0x0 ;  /* 0x00000000ff028424 */ /* 0x000fe400078e00ff */
[----:B------:R-:W-:Y:S01]  /*2de80*/  @!P0 IMAD.MOV.U32 R3, RZ, RZ, -0x80000 ;  /* 0xfff80000ff038424 */ /* 0x000fe200078e00ff */
[----:B------:R-:W-:Y:S05]  /*2de90*/  @!P0 BRA `(.L_x_10362) ;  /* 0x0000013000008947 */ /* 0x000fea0003800000 */
[----:B------:R-:W-:-:S13]  /*2dea0*/  ISETP.GT.AND P0, PT, R7, 0x7fefffff, PT ;  /* 0x7fefffff0700780c */ /* 0x000fda0003f04270 */
[----:B------:R-:W-:Y:S05]  /*2deb0*/  @P0 BRA `(.L_x_10363) ;  /* 0x0000010000000947 */ /* 0x000fea0003800000 */
[----:B------:R-:W0:Y:S01]  /*2dec0*/  DMUL R6, R6, 8.11296384146066816958e+31 ;  /* 0x4690000006067828 */ /* 0x000e220000000000 */
[----:B------:R-:W-:Y:S02]  /*2ded0*/  IMAD.MOV.U32 R2, RZ, RZ, RZ ;  /* 0x000000ffff027224 */ /* 0x000fe400078e00ff */
[----:B------:R-:W-:Y:S02]  /*2dee0*/  IMAD.MOV.U32 R4, RZ, RZ, 0x0 ;  /* 0x00000000ff047424 */ /* 0x000fe400078e00ff */
[----:B------:R-:W-:Y:S01]  /*2def0*/  IMAD.MOV.U32 R5, RZ, RZ, 0x3fd80000 ;  /* 0x3fd80000ff057424 */ /* 0x000fe200078e00ff */
[----:B0-----:R-:W0:Y:S02]  /*2df00*/  MUFU.RSQ64H R3, R7 ;  /* 0x0000000700037308 */ /* 0x001e240000001c00 */
[----:B0-----:R-:W0:-:S06]  /*2df10*/  DMUL R10, R2, R2 ;  /* 0x00000002020a7228 */ /* 0x001e0c0000000000 */
[----:B0-----:R-:W0:-:S06]  /*2df20*/  DFMA R10, R6, -R10, 1 ;  /* 0x3ff00000060a742b */ /* 0x001e0c000000080a */
[----:B0-----:R-:W-:-:S04]  /*2df30*/  DFMA R4, R10, R4, 0.5 ;  /* 0x3fe000000a04742b */ /* 0x001fc80000000004 */
[----:B------:R-:W0:-:S06]  /*2df40*/  DMUL R10, R2, R10 ;  /* 0x0000000a020a7228 */ /* 0x000e0c0000000000 */
[----:B0-----:R-:W0:-:S06]  /*2df50*/  DFMA R4, R4, R10, R2 ;  /* 0x0000000a0404722b */ /* 0x001e0c0000000002 */
[----:B0-----:R0:W1:-:S04]  /*2df60*/  DMUL R2, R6, R4 ;  /* 0x0000000406027228 */ /* 0x0010480000000000 */
[----:B0-----:R-:W-:Y:S02]  /*2df70*/  IADD3 R5, R5, -0x100000, RZ ;  /* 0xfff0000005057810 */ /* 0x001fe40007ffe0ff */
[----:B-1----:R-:W0:-:S06]  /*2df80*/  DFMA R10, R2, -R2, R6 ;  /* 0x80000002020a722b */ /* 0x002e0c0000000006 */
[----:B0-----:R-:W0:-:S10]  /*2df90*/  DFMA R2, R4, R10, R2 ;  /* 0x0000000a0402722b */ /* 0x001e140000000002 */
[----:B0-----:R-:W-:Y:S01]  /*2dfa0*/  IADD3 R3, R3, -0x3500000, RZ ;  /* 0xfcb0000003037810 */ /* 0x001fe20007ffe0ff */
[----:B------:R-:W-:Y:S05]  /*2dfb0*/  BRA `(.L_x_10362) ;  /* 0x0000001000007947 */ /* 0x000fea0003800000 */
.L_x_10363:
[----:B------:R0:W1:-:S06]  /*2dfc0*/  DADD R2, R6, R6 ;  /* 0x0000000006027229 */ /* 0x00004c0000000006 */
.L_x_10362:
[----:B------:R-:W-:Y:S05]  /*2dfd0*/  BSYNC B0 ;  /* 0x0000000000007941 */ /* 0x000fea0003800000 */
.L_x_10360:
[----:B------:R-:W-:-:S04]  /*2dfe0*/  IMAD.MOV.U32 R9, RZ, RZ, 0x0 ;  /* 0x00000000ff097424 */ /* 0x000fc800078e00ff */
[----:B------:R-:W-:Y:S05]  /*2dff0*/  RET.REL.NODEC R8 `(_ZN2at6native18elementwise_kernelILi128ELi4EZNS0_15gpu_kernel_implIZZZNS0_16asin_kernel_cudaERNS_18TensorIteratorBaseEENKUlvE_clEvENKUlvE_clEvEUlN3c107complexIdEEE_EEvS4_RKT_EUliE_EEviT1_) ;  /* 0xfffd200008007950 */ /* 0x000fea0003c3ffff */
.L_x_10364:
        /* <DEDUP_REMOVED lines=16> */
.L_x_16340:


//--------------------- .text._ZN2at6native27unrolled_elementwise_kernelIZZZNS0_16asin_kernel_cudaERNS_18TensorIteratorBaseEENKUlvE_clEvENKUlvE_clEvEUlN3c107complexIdEEE_St5arrayIPcLm2EELi4E23TrivialOffsetCalculatorILi1EjESE_NS0_6memory12LoadWithCastILi1EEENSF_13StoreWithCastILi1EEEEEviT_T0_T2_T3_T4_T5_ --------------------------
	.section	.text._ZN2at6native27unrolled_elementwise_kernelIZZZNS0_16asin_kernel_cudaERNS_18TensorIteratorBaseEENKUlvE_clEvENKUlvE_clEvEUlN3c107complexIdEEE_St5arrayIPcLm2EELi4E23TrivialOffsetCalculatorILi1EjESE_NS0_6memory12LoadWithCastILi1EEENSF_13StoreWithCastILi1EEEEEviT_T0_T2_T3_T4_T5_,"ax",@progbits
	.sectioninfo	@"SHI_REGISTERS=56"
	.align	128
        .global         _ZN2at6native27unrolled_elementwise_kernelIZZZNS0_16asin_kernel_cudaERNS_18TensorIteratorBaseEENKUlvE_clEvENKUlvE_clEvEUlN3c107complexIdEEE_St5arrayIPcLm2EELi4E23TrivialOffsetCalculatorILi1EjESE_NS0_6memory12LoadWithCastILi1EEENSF_13StoreWithCastILi1EEEEEviT_T0_T2_T3_T4_T5_
        .type           _ZN2at6native27unrolled_elementwise_kernelIZZZNS0_16asin_kernel_cudaERNS_18TensorIteratorBaseEENKUlvE_clEvENKUlvE_clEvEUlN3c107complexIdEEE_St5arrayIPcLm2EELi4E23TrivialOffsetCalculatorILi1EjESE_NS0_6memory12LoadWithCastILi1EEENSF_13StoreWithCastILi1EEEEEviT_T0_T2_T3_T4_T5_,@function
        .size           _ZN2at6native27unrolled_elementwise_kernelIZZZNS0_16asin_kernel_cudaERNS_18TensorIteratorBaseEENKUlvE_clEvENKUlvE_clEvEUlN3c107complexIdEEE_St5arrayIPcLm2EELi4E23TrivialOffsetCalculatorILi1EjESE_NS0_6memory12LoadWithCastILi1EEENSF_13StoreWithCastILi1EEEEEviT_T0_T2_T3_T4_T5_,(.L_x_16342 - _ZN2at6native27unrolled_elementwise_kernelIZZZNS0_16asin_kernel_cudaERNS_18TensorIteratorBaseEENKUlvE_clEvENKUlvE_clEvEUlN3c107complexIdEEE_St5arrayIPcLm2EELi4E23TrivialOffsetCalculatorILi1EjESE_NS0_6memory12LoadWithCastILi1EEENSF_13StoreWithCastILi1EEEEEviT_T0_T2_T3_T4_T5_)
        .other          _ZN2at6native27unrolled_elementwise_kernelIZZZNS0_16asin_kernel_cudaERNS_18TensorIteratorBaseEENKUlvE_clEvENKUlvE_clEvEUlN3c107complexIdEEE_St5arrayIPcLm2EELi4E23TrivialOffsetCalculatorILi1EjESE_NS0_6memory12LoadWithCastILi1EEENSF_13StoreWithCastILi1EEEEEviT_T0_T2_T3_T4_T5_,@"STO_CUDA_ENTRY STV_DEFAULT"
_ZN2at6native27unrolled_elementwise_kernelIZZZNS0_16asin_kernel_cudaERNS_18TensorIteratorBaseEENKUlvE_clEvENKUlvE_clEvEUlN3c107complexIdEEE_St5arrayIPcLm2EELi4E23TrivialOffsetCalculatorILi1EjESE_NS0_6memory12LoadWithCastILi1EEENSF_13StoreWithCastILi1EEEEEviT_T0_T2_T3_T4_T5_:
.text._ZN2at6native27unrolled_elementwise_kernelIZZZNS0_16asin_kernel_cudaERNS_18TensorIteratorBaseEENKUlvE_clEvENKUlvE_clEvEUlN3c107complexIdEEE_St5arrayIPcLm2EELi4E23TrivialOffsetCalculatorILi1EjESE_NS0_6memory12LoadWithCastILi1EEENSF_13StoreWithCastILi1EEEEEviT_T0_T2_T3_T4_T5_:
        /* <DEDUP_REMOVED lines=9> */
[----:B------:R-:W-:Y:S01]  /*0090*/  CS2R R16, SRZ ;  /* 0x0000000000107805 */ /* 0x000fe2000001ff00 */
        /* <DEDUP_REMOVED lines=24> */
.L_x_10370:
[----:B------:R-:W2:Y:S01]  /*0220*/  LDG.E.U8 R2, [R2.64] ;  /* 0x0000002402027981 */ /* 0x000ea2000c1e1100 */
[----:B------:R-:W-:Y:S01]  /*0230*/  CS2R R18, SRZ ;  /* 0x0000000000127805 */ /* 0x000fe2000001ff00 */
[----:B--2---:R0:W1:Y:S01]  /*0240*/  I2F.F64.U16 R16, R2 ;  /* 0x0000000200107312 */ /* 0x0040620000101800 */
[----:B------:R-:W-:Y:S05]  /*0250*/  BRA `(.L_x_10372) ;  /* 0x00000f5000007947 */ /* 0x000fea0003800000 */
.L_x_10369:
        /* <DEDUP_REMOVED lines=10> */
.L_x_10374:
[----:B------:R-:W2:Y:S01]  /*0300*/  LDG.E R2, [R2.64] ;  /* 0x0000002402027981 */ /* 0x000ea2000c1e1900 */
[----:B------:R-:W-:Y:S01]  /*0310*/  CS2R R18, SRZ ;  /* 0x0000000000127805 */ /* 0x000fe2000001ff00 */
[----:B--2---:R0:W1:Y:S01]  /*0320*/  I2F.F64 R16, R2 ;  /* 0x0000000200107312 */ /* 0x0040620000201c00 */
[----:B------:R-:W-:Y:S05]  /*0330*/  BRA `(.L_x_10372) ;  /* 0x00000e7000007947 */ /* 0x000fea0003800000 */
.L_x_10373:
[----:B------:R-:W2:Y:S01]  /*0340*/  LDG.E.U16 R2, [R2.64] ;  /* 0x0000002402027981 */ /* 0x000ea2000c1e1500 */
[----:B------:R-:W-:Y:S01]  /*0350*/  CS2R R18, SRZ ;  /* 0x0000000000127805 */ /* 0x000fe2000001ff00 */
[----:B--2---:R0:W1:Y:S01]  /*0360*/  I2F.F64.S16 R16, R2 ;  /* 0x0000000200107312 */ /* 0x0040620000101c00 */
[----:B------:R-:W-:Y:S05]  /*0370*/  BRA `(.L_x_10372) ;  /* 0x00000e3000007947 */ /* 0x000fea0003800000 */
.L_x_10368:
        /* <DEDUP_REMOVED lines=11> */
.L_x_10376:
[----:B------:R-:W2:Y:S01]  /*0430*/  LDG.E.U16 R0, [R2.64] ;  /* 0x0000002402007981 */ /* 0x000ea2000c1e1500 */
[----:B------:R-:W-:Y:S01]  /*0440*/  CS2R R18, SRZ ;  /* 0x0000000000127805 */ /* 0x000fe2000001ff00 */
[----:B--2---:R-:W-:-:S05]  /*0450*/  HADD2.F32 R0, -RZ, R0.H0_H0 ;  /* 0x20000000ff007230 */ /* 0x004fca0000004100 */
[----:B------:R-:W-:-:S04]  /*0460*/  FMUL.FTZ R0, R0, 1 ;  /* 0x3f80000000007820 */ /* 0x000fc80000410000 */
[----:B------:R0:W1:Y:S01]  /*0470*/  F2F.F64.F32 R16, R0 ;  /* 0x0000000000107310 */ /* 0x0000620000201800 */
[----:B------:R-:W-:Y:S05]  /*0480*/  BRA `(.L_x_10372) ;  /* 0x00000d2000007947 */ /* 0x000fea0003800000 */
.L_x_10375:
        /* <DEDUP_REMOVED lines=12> */
.L_x_10378:
        /* <DEDUP_REMOVED lines=8> */
.L_x_10377:
[----:B------:R0:W5:Y:S01]  /*05d0*/  LDG.E.64 R16, [R2.64] ;  /* 0x0000002402107981 */ /* 0x000162000c1e1b00 */
[----:B------:R-:W-:Y:S01]  /*05e0*/  CS2R R18, SRZ ;  /* 0x0000000000127805 */ /* 0x000fe2000001ff00 */
[----:B------:R-:W-:Y:S05]  /*05f0*/  BRA `(.L_x_10372) ;  /* 0x00000bb000007947 */ /* 0x000fea0003800000 */
.L_x_10367:
        /* <DEDUP_REMOVED lines=14> */
.L_x_10381:
[----:B------:R0:W5:Y:S01]  /*06e0*/  LDG.E.128 R16, [R2.64] ;  /* 0x0000002402107981 */ /* 0x000162000c1e1d00 */
[----:B------:R-:W-:Y:S05]  /*06f0*/  BRA `(.L_x_10372) ;  /* 0x00000ab000007947 */ /* 0x000fea0003800000 */
.L_x_10380:
        /* <DEDUP_REMOVED lines=29> */
.L_x_10383:
        /* <DEDUP_REMOVED lines=16> */
.L_x_10382:
[----:B------:R-:W2:Y:S01]  /*09d0*/  LDG.E.U16 R0, [R2.64] ;  /* 0x0000002402007981 */ /* 0x000ea2000c1e1500 */
[----:B------:R-:W-:Y:S01]  /*09e0*/  CS2R R18, SRZ ;  /* 0x0000000000127805 */ /* 0x000fe2000001ff00 */
[----:B--2---:R-:W-:-:S05]  /*09f0*/  PRMT R0, RZ, 0x5410, R0 ;  /* 0x00005410ff007816 */ /* 0x004fca0000000000 */
[----:B------:R-:W-:-:S04]  /*0a00*/  FMUL.FTZ R0, R0, 1 ;  /* 0x3f80000000007820 */ /* 0x000fc80000410000 */
[----:B------:R0:W1:Y:S01]  /*0a10*/  F2F.F64.F32 R16, R0 ;  /* 0x0000000000107310 */ /* 0x0000620000201800 */
[----:B------:R-:W-:Y:S05]  /*0a20*/  BRA `(.L_x_10372) ;  /* 0x0000078000007947 */ /* 0x000fea0003800000 */
.L_x_10379:
        /* <DEDUP_REMOVED lines=12> */
.L_x_10386:
        /* <DEDUP_REMOVED lines=21> */
.L_x_10390:
[----:B------:R-:W-:Y:S05]  /*0c40*/  BSYNC B1 ;  /* 0x0000000000017941 */ /* 0x000fea0003800000 */
.L_x_10389:
[----:B------:R-:W-:Y:S01]  /*0c50*/  LEA R3, R0, 0x3b800000, 0x17 ;  /* 0x3b80000000037811 */ /* 0x000fe200078eb8ff */
[----:B------:R-:W-:-:S05]  /*0c60*/  IMAD.SHL.U32 R0, R2, 0x100000, RZ ;  /* 0x0010000002007824 */ /* 0x000fca00078e00ff */
[----:B------:R-:W-:Y:S02]  /*0c70*/  LOP3.LUT R0, R3, R0, R4, 0xfe, !PT ;  /* 0x0000000003007212 */ /* 0x000fe400078efe04 */
.L_x_10388:
[----:B------:R-:W-:Y:S05]  /*0c80*/  BSYNC B0 ;  /* 0x0000000000007941 */ /* 0x000fea0003800000 */
.L_x_10387:
[----:B------:R-:W-:Y:S01]  /*0c90*/  FMUL.FTZ R0, R0, 1 ;  /* 0x3f80000000007820 */ /* 0x000fe20000410000 */
[----:B------:R-:W-:-:S03]  /*0ca0*/  CS2R R18, SRZ ;  /* 0x0000000000127805 */ /* 0x000fc6000001ff00 */
[----:B------:R0:W1:Y:S01]  /*0cb0*/  F2F.F64.F32 R16, R0 ;  /* 0x0000000000107310 */ /* 0x0000620000201800 */
[----:B------:R-:W-:Y:S05]  /*0cc0*/  BRA `(.L_x_10372) ;  /* 0x000004e000007947 */ /* 0x000fea0003800000 */
.L_x_10385:
        /* <DEDUP_REMOVED lines=21> */
.L_x_10394:
[----:B------:R-:W-:Y:S05]  /*0e20*/  BSYNC B1 ;  /* 0x0000000000017941 */ /* 0x000fea0003800000 */
.L_x_10393:
[----:B------:R-:W-:Y:S01]  /*0e30*/  LEA R3, R0, 0x37800000, 0x17 ;  /* 0x3780000000037811 */ /* 0x000fe200078eb8ff */
[----:B------:R-:W-:-:S05]  /*0e40*/  IMAD.SHL.U32 R0, R2, 0x200000, RZ ;  /* 0x0020000002007824 */ /* 0x000fca00078e00ff */
[----:B------:R-:W-:Y:S02]  /*0e50*/  LOP3.LUT R0, R3, R0, R4, 0xfe, !PT ;  /* 0x0000000003007212 */ /* 0x000fe400078efe04 */
.L_x_10392:
[----:B------:R-:W-:Y:S05]  /*0e60*/  BSYNC B0 ;  /* 0x0000000000007941 */ /* 0x000fea0003800000 */
.L_x_10391:
[----:B------:R-:W-:Y:S01]  /*0e70*/  FMUL.FTZ R0, R0, 1 ;  /* 0x3f80000000007820 */ /* 0x000fe20000410000 */
[----:B------:R-:W-:-:S03]  /*0e80*/  CS2R R18, SRZ ;  /* 0x0000000000127805 */ /* 0x000fc6000001ff00 */
[----:B------:R0:W1:Y:S01]  /*0e90*/  F2F.F64.F32 R16, R0 ;  /* 0x0000000000107310 */ /* 0x0000620000201800 */
[----:B------:R-:W-:Y:S05]  /*0ea0*/  BRA `(.L_x_10372) ;  /* 0x0000030000007947 */ /* 0x000fea0003800000 */
.L_x_10384:
        /* <DEDUP_REMOVED lines=14> */
.L_x_10398:
[----:B------:R-:W-:Y:S05]  /*0f90*/  BSYNC B0 ;  /* 0x0000000000007941 */ /* 0x000fea0003800000 */
.L_x_10397:
[----:B------:R-:W-:Y:S01]  /*0fa0*/  FMUL.FTZ R0, R0, 1 ;  /* 0x3f80000000007820 */ /* 0x000fe20000410000 */
[----:B------:R-:W-:-:S03]  /*0fb0*/  CS2R R18, SRZ ;  /* 0x0000000000127805 */ /* 0x000fc6000001ff00 */
[----:B------:R0:W1:Y:S01]  /*0fc0*/  F2F.F64.F32 R16, R0 ;  /* 0x0000000000107310 */ /* 0x0000620000201800 */
[----:B------:R-:W-:Y:S05]  /*0fd0*/  BRA `(.L_x_10372) ;  /* 0x000001d000007947 */ /* 0x000fea0003800000 */
.L_x_10371:
        /* <DEDUP_REMOVED lines=22> */
.L_x_10396:
[----:B------:R-:W2:Y:S01]  /*1140*/  LDG.E.64 R16, [R2.64] ;  /* 0x0000002402107981 */ /* 0x000ea2000c1e1b00 */
[----:B------:R-:W-:Y:S01]  /*1150*/  CS2R R18, SRZ ;  /* 0x0000000000127805 */ /* 0x000fe2000001ff00 */
[----:B--2---:R-:W0:Y:S01]  /*1160*/  I2F.F64.U64 R16, R16 ;  /* 0x0000001000107312 */ /* 0x004e220000301800 */
[----:B------:R-:W-:Y:S05]  /*1170*/  BRA `(.L_x_10372) ;  /* 0x0000003000007947 */ /* 0x000fea0003800000 */
.L_x_10395:
[----:B------:R-:W2:Y:S01]  /*1180*/  LDG.E R2, [R2.64] ;  /* 0x0000002402027981 */ /* 0x000ea2000c1e1900 */
[----:B------:R-:W-:Y:S01]  /*1190*/  CS2R R18, SRZ ;  /* 0x0000000000127805 */ /* 0x000fe2000001ff00 */
[----:B--2---:R0:W1:Y:S06]  /*11a0*/  I2F.F64.U32 R16, R2 ;  /* 0x0000000200107312 */ /* 0x00406c0000201800 */
.L_x_10372:
[----:B------:R-:W-:-:S03]  /*11b0*/  IADD3 R35, R35, 0x80, RZ ;  /* 0x0000008023237810 */ /* 0x000fc60007ffe0ff */
.L_x_10366:
[----:B-1----:R-:W-:Y:S05]  /*11c0*/  BSYNC B6 ;  /* 0x0000000000067941 */ /* 0x002fea0003800000 */
.L_x_10365:
[----:B------:R-:W-:Y:S01]  /*11d0*/  ISETP.GE.AND P0, PT, R35, R52, PT ;  /* 0x000000342300720c */ /* 0x000fe20003f06270 */
[----:B------:R-:W-:Y:S01]  /*11e0*/  BSSY B6, `(.L_x_10399) ;  /* 0x0000111000067945 */ /* 0x000fe20003800000 */
[----:B------:R-:W-:-:S11]  /*11f0*/  CS2R R28, SRZ ;  /* 0x00000000001c7805 */ /* 0x000fd6000001ff00 */
        /* <DEDUP_REMOVED lines=18> */
[----:B------:R-:W-:Y:S01]  /*1320*/  CS2R R30, SRZ ;  /* 0x00000000001e7805 */ /* 0x000fe2000001ff00 */
[----:B---3--:R0:W1:Y:S01]  /*1330*/  I2F.F64.S16 R28, R2 ;  /* 0x00000002001c7312 */ /* 0x0080620000101c00 */
[----:B------:R-:W-:Y:S05]  /*1340*/  BRA `(.L_x_10406) ;  /* 0x00000f9000007947 */ /* 0x000fea0003800000 */
.L_x_10404:
[----:B------:R-:W3:Y:S01]  /*1350*/  LDG.E.U8 R2, [R2.64] ;  /* 0x0000002402027981 */ /* 0x000ee2000c1e1100 */
[----:B------:R-:W-:Y:S01]  /*1360*/  CS2R R30, SRZ ;  /* 0x00000000001e7805 */ /* 0x000fe2000001ff00 */
[----:B---3--:R0:W1:Y:S01]  /*1370*/  I2F.F64.U16 R28, R2 ;  /* 0x00000002001c7312 */ /* 0x0080620000101800 */
[----:B------:R-:W-:Y:S05]  /*1380*/  BRA `(.L_x_10406) ;  /* 0x00000f5000007947 */ /* 0x000fea0003800000 */
.L_x_10403:
[----:B------:R-:W-:-:S13]  /*1390*/  ISETP.NE.AND P0, PT, R0, 0x2, PT ;  /* 0x000000020000780c */ /* 0x000fda0003f05270 */
[----:B------:R-:W-:Y:S05]  /*13a0*/  @!P0 BRA `(.L_x_10407) ;  /* 0x000000c000008947 */ /* 0x000fea0003800000 */
[----:B------:R-:W-:-:S13]  /*13b0*/  ISETP.NE.AND P0, PT, R0, 0x3, PT ;  /* 0x000000030000780c */ /* 0x000fda0003f05270 */
[----:B------:R-:W-:Y:S05]  /*13c0*/  @!P0 BRA `(.L_x_10408) ;  /* 0x0000006000008947 */ /* 0x000fea0003800000 */
[----:B------:R-:W-:-:S13]  /*13d0*/  ISETP.NE.AND P0, PT, R0, 0x4, PT ;  /* 0x000000040000780c */ /* 0x000fda0003f05270 */
[----:B------:R-:W-:Y:S05]  /*13e0*/  @P0 BRA `(.L_x_10405) ;  /* 0x00000d2000000947 */ /* 0x000fea0003800000 */
[----:B------:R-:W3:Y:S01]  /*13f0*/  LDG.E.64 R28, [R2.64] ;  /* 0x00000024021c7981 */ /* 0x000ee2000c1e1b00 */
[----:B------:R-:W-:Y:S01]  /*1400*/  CS2R R30, SRZ ;  /* 0x00000000001e7805 */ /* 0x000fe2000001ff00 */
[----:B---3--:R-:W0:Y:S01]  /*1410*/  I2F.F64.S64 R28, R28 ;  /* 0x0000001c001c7312 */ /* 0x008e220000301c00 */
[----:B------:R-:W-:Y:S05]  /*1420*/  BRA `(.L_x_10406) ;  /* 0x00000eb000007947 */ /* 0x000fea0003800000 */
.L_x_10408:
[----:B------:R-:W3:Y:S01]  /*1430*/  LDG.E R2, [R2.64] ;  /* 0x0000002402027981 */ /* 0x000ee2000c1e1900 */
[----:B------:R-:W-:Y:S01]  /*1440*/  CS2R R30, SRZ ;  /* 0x00000000001e7805 */ /* 0x000fe2000001ff00 */
[----:B---3--:R0:W1:Y:S01]  /*1450*/  I2F.F64 R28, R2 ;  /* 0x00000002001c7312 */ /* 0x0080620000201c00 */
[----:B------:R-:W-:Y:S05]  /*1460*/  BRA `(.L_x_10406) ;  /* 0x00000e7000007947 */ /* 0x000fea0003800000 */
.L_x_10407:
[----:B------:R-:W3:Y:S01]  /*1470*/  LDG.E.U16 R2, [R2.64] ;  /* 0x0000002402027981 */ /* 0x000ee2000c1e1500 */
[----:B------:R-:W-:Y:S01]  /*1480*/  CS2R R30, SRZ ;  /* 0x00000000001e7805 */ /* 0x000fe2000001ff00 */
[----:B---3--:R0:W1:Y:S01]  /*1490*/  I2F.F64.S16 R28, R2 ;  /* 0x00000002001c7312 */ /* 0x0080620000101c00 */
[----:B------:R-:W-:Y:S05]  /*14a0*/  BRA `(.L_x_10406) ;  /* 0x00000e3000007947 */ /* 0x000fea0003800000 */
.L_x_10402:
[----:B------:R-:W-:-:S13]  /*14b0*/  ISETP.GT.AND P0, PT, R0, 0x6, PT ;  /* 0x000000060000780c */ /* 0x000fda0003f04270 */
[----:B------:R-:W-:Y:S05]  /*14c0*/  @P0 BRA `(.L_x_10409) ;  /* 0x000000f000000947 */ /* 0x000fea0003800000 */
[----:B------:R-:W-:-:S13]  /*14d0*/  ISETP.NE.AND P0, PT, R0, 0x5, PT ;  /* 0x000000050000780c */ /* 0x000fda0003f05270 */
[----:B------:R-:W-:Y:S05]  /*14e0*/  @!P0 BRA `(.L_x_10410) ;  /* 0x0000007000008947 */ /* 0x000fea0003800000 */
[----:B------:R-:W-:-:S13]  /*14f0*/  ISETP.NE.AND P0, PT, R0, 0x6, PT ;  /* 0x000000060000780c */ /* 0x000fda0003f05270 */
[----:B------:R-:W-:Y:S05]  /*1500*/  @P0 BRA `(.L_x_10405) ;  /* 0x00000c0000000947 */ /* 0x000fea0003800000 */
[----:B------:R-:W3:Y:S01]  /*1510*/  LDG.E R28, [R2.64] ;  /* 0x00000024021c7981 */ /* 0x000ee2000c1e1900 */
[----:B------:R-:W-:Y:S01]  /*1520*/  CS2R R30, SRZ ;  /* 0x00000000001e7805 */ /* 0x000fe2000001ff00 */
[----:B---3--:R-:W-:-:S06]  /*1530*/  FMUL.FTZ R28, R28, 1 ;  /* 0x3f8000001c1c7820 */ /* 0x008fcc0000410000 */
[----:B------:R-:W0:Y:S01]  /*1540*/  F2F.F64.F32 R28, R28 ;  /* 0x0000001c001c7310 */ /* 0x000e220000201800 */
[----:B------:R-:W-:Y:S05]  /*1550*/  BRA `(.L_x_10406) ;  /* 0x00000d8000007947 */ /* 0x000fea0003800000 */
.L_x_10410:
[----:B------:R-:W3:Y:S01]  /*1560*/  LDG.E.U16 R0, [R2.64] ;  /* 0x0000002402007981 */ /* 0x000ee2000c1e1500 */
[----:B------:R-:W-:Y:S01]  /*1570*/  CS2R R30, SRZ ;  /* 0x00000000001e7805 */ /* 0x000fe2000001ff00 */
[----:B---3--:R-:W-:-:S05]  /*1580*/  HADD2.F32 R0, -RZ, R0.H0_H0 ;  /* 0x20000000ff007230 */ /* 0x008fca0000004100 */
[----:B------:R-:W-:-:S04]  /*1590*/  FMUL.FTZ R0, R0, 1 ;  /* 0x3f80000000007820 */ /* 0x000fc80000410000 */
[----:B------:R0:W1:Y:S01]  /*15a0*/  F2F.F64.F32 R28, R0 ;  /* 0x00000000001c7310 */ /* 0x0000620000201800 */
[----:B------:R-:W-:Y:S05]  /*15b0*/  BRA `(.L_x_10406) ;  /* 0x00000d2000007947 */ /* 0x000fea0003800000 */
.L_x_10409:
[----:B------:R-:W-:-:S13]  /*15c0*/  ISETP.NE.AND P0, PT, R0, 0x7, PT ;  /* 0x000000070000780c */ /* 0x000fda0003f05270 */
[----:B------:R-:W-:Y:S05]  /*15d0*/  @!P0 BRA `(.L_x_10411) ;  /* 0x0000012000008947 */ /* 0x000fea0003800000 */
[----:B------:R-:W-:-:S13]  /*15e0*/  ISETP.NE.AND P0, PT, R0, 0x8, PT ;  /* 0x000000080000780c */ /* 0x000fda0003f05270 */
[----:B------:R-:W-:Y:S05]  /*15f0*/  @!P0 BRA `(.L_x_10412) ;  /* 0x0000008000008947 */ /* 0x000fea0003800000 */
[----:B------:R-:W-:-:S13]  /*1600*/  ISETP.NE.AND P0, PT, R0, 0x9, PT ;  /* 0x000000090000780c */ /* 0x000fda0003f05270 */
[----:B------:R-:W-:Y:S05]  /*1610*/  @P0 BRA `(.L_x_10405) ;  /* 0x00000af000000947 */ /* 0x000fea0003800000 */
[----:B------:R-:W3:Y:S02]  /*1620*/  LDG.E.64 R2, [R2.64] ;  /* 0x0000002402027981 */ /* 0x000ee4000c1e1b00 */
[----:B---3--:R-:W-:Y:S02]  /*1630*/  FMUL.FTZ R30, R3, 1 ;  /* 0x3f800000031e7820 */ /* 0x008fe40000410000 */
[----:B------:R-:W-:-:S04]  /*1640*/  FMUL.FTZ R28, R2, 1 ;  /* 0x3f800000021c7820 */ /* 0x000fc80000410000 */
[----:B------:R-:W0:Y:S08]  /*1650*/  F2F.F64.F32 R30, R30 ;  /* 0x0000001e001e7310 */ /* 0x000e300000201800 */
[----:B------:R-:W1:Y:S01]  /*1660*/  F2F.F64.F32 R28, R28 ;  /* 0x0000001c001c7310 */ /* 0x000e620000201800 */
[----:B------:R-:W-:Y:S05]  /*1670*/  BRA `(.L_x_10406) ;  /* 0x00000c6000007947 */ /* 0x000fea0003800000 */
.L_x_10412:
[----:B------:R-:W3:Y:S02]  /*1680*/  LDG.E R0, [R2.64] ;  /* 0x0000002402007981 */ /* 0x000ee4000c1e1900 */
[----:B---3--:R-:W-:-:S02]  /*1690*/  HADD2.F32 R4, -RZ, R0.H1_H1 ;  /* 0x30000000ff047230 */ /* 0x008fc40000004100 */
[----:B------:R-:W-:-:S03]  /*16a0*/  HADD2.F32 R0, -RZ, R0.H0_H0 ;  /* 0x20000000ff007230 */ /* 0x000fc60000004100 */
[----:B------:R-:W-:Y:S02]  /*16b0*/  FMUL.FTZ R4, R4, 1 ;  /* 0x3f80000004047820 */ /* 0x000fe40000410000 */
[----:B------:R-:W-:Y:S02]  /*16c0*/  FMUL.FTZ R0, R0, 1 ;  /* 0x3f80000000007820 */ /* 0x000fe40000410000 */
[----:B------:R0:W1:Y:S08]  /*16d0*/  F2F.F64.F32 R30, R4 ;  /* 0x00000004001e7310 */ /* 0x0000700000201800 */
[----:B------:R0:W3:Y:S01]  /*16e0*/  F2F.F64.F32 R28, R0 ;  /* 0x00000000001c7310 */ /* 0x0000e20000201800 */
[----:B------:R-:W-:Y:S05]  /*16f0*/  BRA `(.L_x_10406) ;  /* 0x00000be000007947 */ /* 0x000fea0003800000 */
.L_x_10411:
[----:B------:R0:W5:Y:S01]  /*1700*/  LDG.E.64 R28, [R2.64] ;  /* 0x00000024021c7981 */ /* 0x000162000c1e1b00 */
[----:B------:R-:W-:Y:S01]  /*1710*/  CS2R R30, SRZ ;  /* 0x00000000001e7805 */ /* 0x000fe2000001ff00 */
[----:B------:R-:W-:Y:S05]  /*1720*/  BRA `(.L_x_10406) ;  /* 0x00000bb000007947 */ /* 0x000fea0003800000 */
.L_x_10401:
        /* <DEDUP_REMOVED lines=9> */
[----:B------:R-:W-:Y:S01]  /*17c0*/  CS2R R30, SRZ ;  /* 0x00000000001e7805 */ /* 0x000fe2000001ff00 */
[----:B------:R-:W-:Y:S01]  /*17d0*/  IMAD.MOV.U32 R28, RZ, RZ, RZ ;  /* 0x000000ffff1c7224 */ /* 0x000fe200078e00ff */
[----:B---3--:R-:W-:-:S04]  /*17e0*/  ISETP.NE.AND P0, PT, R2, RZ, PT ;  /* 0x000000ff0200720c */ /* 0x008fc80003f05270 */
[----:B------:R-:W-:Y:S01]  /*17f0*/  FSEL R29, RZ, 1.875, !P0 ;  /* 0x3ff00000ff1d7808 */ /* 0x000fe20004000000 */
[----:B------:R-:W-:Y:S05]  /*1800*/  BRA `(.L_x_10406) ;  /* 0x00000ad000007947 */ /* 0x000fea0003800000 */
.L_x_10415:
[----:B------:R0:W5:Y:S01]  /*1810*/  LDG.E.128 R28, [R2.64] ;  /* 0x00000024021c7981 */ /* 0x000162000c1e1d00 */
[----:B------:R-:W-:Y:S05]  /*1820*/  BRA `(.L_x_10406) ;  /* 0x00000ab000007947 */ /* 0x000fea0003800000 */
.L_x_10414:
[----:B------:R-:W-:-:S13]  /*1830*/  ISETP.NE.AND P0, PT, R0, 0xf, PT ;  /* 0x0000000f0000780c */ /* 0x000fda0003f05270 */
[----:B------:R-:W-:Y:S05]  /*1840*/  @!P0 BRA `(.L_x_10416) ;  /* 0x000002b000008947 */ /* 0x000fea0003800000 */
[----:B------:R-:W-:-:S13]  /*1850*/  ISETP.NE.AND P0, PT, R0, 0x17, PT ;  /* 0x000000170000780c */ /* 0x000fda0003f05270 */
[----:B------:R-:W-:Y:S05]  /*1860*/  @!P0 BRA `(.L_x_10417) ;  /* 0x0000019000008947 */ /* 0x000fea0003800000 */
[----:B------:R-:W-:-:S13]  /*1870*/  ISETP.NE.AND P0, PT, R0, 0x18, PT ;  /* 0x000000180000780c */ /* 0x000fda0003f05270 */
[----:B------:R-:W-:Y:S05]  /*1880*/  @P0 BRA `(.L_x_10405) ;  /* 0x0000088000000947 */ /* 0x000fea0003800000 */
[----:B------:R-:W3:Y:S01]  /*1890*/  LDG.E.U8 R0, [R2.64] ;  /* 0x0000002402007981 */ /* 0x000ee2000c1e1100 */
[----:B------:R-:W-:Y:S01]  /*18a0*/  IMAD.MOV.U32 R8, RZ, RZ, -0x800000 ;  /* 0xff800000ff087424 */ /* 0x000fe200078e00ff */
[----:B------:R-:W-:Y:S01]  /*18b0*/  CS2R R30, SRZ ;  /* 0x00000000001e7805 */ /* 0x000fe2000001ff00 */
        /* <DEDUP_REMOVED lines=20> */
.L_x_10417:
[----:B------:R-:W3:Y:S01]  /*1a00*/  LDG.E.U8 R2, [R2.64] ;  /* 0x0000002402027981 */ /* 0x000ee2000c1e1100 */
[----:B------:R-:W-:Y:S01]  /*1a10*/  CS2R R30, SRZ ;  /* 0x00000000001e7805 */ /* 0x000fe2000001ff00 */
[C---:B---3--:R-:W-:Y:S02]  /*1a20*/  IMAD.SHL.U32 R0, R2.reuse, 0x2000000, RZ ;  /* 0x0200000002007824 */ /* 0x048fe400078e00ff */
        /* <DEDUP_REMOVED lines=13> */
.L_x_10416:
[----:B------:R-:W3:Y:S01]  /*1b00*/  LDG.E.U16 R0, [R2.64] ;  /* 0x0000002402007981 */ /* 0x000ee2000c1e1500 */
[----:B------:R-:W-:Y:S01]  /*1b10*/  CS2R R30, SRZ ;  /* 0x00000000001e7805 */ /* 0x000fe2000001ff00 */
[----:B---3--:R-:W-:-:S05]  /*1b20*/  PRMT R0, RZ, 0x5410, R0 ;  /* 0x00005410ff007816 */ /* 0x008fca0000000000 */
[----:B------:R-:W-:-:S04]  /*1b30*/  FMUL.FTZ R0, R0, 1 ;  /* 0x3f80000000007820 */ /* 0x000fc80000410000 */
[----:B------:R0:W1:Y:S01]  /*1b40*/  F2F.F64.F32 R28, R0 ;  /* 0x00000000001c7310 */ /* 0x0000620000201800 */
[----:B------:R-:W-:Y:S05]  /*1b50*/  BRA `(.L_x_10406) ;  /* 0x0000078000007947 */ /* 0x000fea0003800000 */
.L_x_10413:
        /* <DEDUP_REMOVED lines=9> */
[----:B------:R-:W-:Y:S01]  /*1bf0*/  CS2R R30, SRZ ;  /* 0x00000000001e7805 */ /* 0x000fe2000001ff00 */
[----:B---3--:R0:W1:Y:S01]  /*1c00*/  I2F.F64.U16 R28, R2 ;  /* 0x00000002001c7312 */ /* 0x0080620000101800 */
[----:B------:R-:W-:Y:S05]  /*1c10*/  BRA `(.L_x_10406) ;  /* 0x000006c000007947 */ /* 0x000fea0003800000 */
.L_x_10420:
        /* <DEDUP_REMOVED lines=21> */
.L_x_10424:
[----:B------:R-:W-:Y:S05]  /*1d70*/  BSYNC B1 ;  /* 0x0000000000017941 */ /* 0x000fea0003800000 */
.L_x_10423:
[----:B------:R-:W-:Y:S01]  /*1d80*/  LEA R3, R0, 0x3b800000, 0x17 ;  /* 0x3b80000000037811 */ /* 0x000fe200078eb8ff */
[----:B------:R-:W-:-:S05]  /*1d90*/  IMAD.SHL.U32 R0, R2, 0x100000, RZ ;  /* 0x0010000002007824 */ /* 0x000fca00078e00ff */
[----:B------:R-:W-:Y:S02]  /*1da0*/  LOP3.LUT R0, R3, R0, R4, 0xfe, !PT ;  /* 0x0000000003007212 */ /* 0x000fe400078efe04 */
.L_x_10422:
[----:B------:R-:W-:Y:S05]  /*1db0*/  BSYNC B0 ;  /* 0x0000000000007941 */ /* 0x000fea0003800000 */
.L_x_10421:
[----:B------:R-:W-:Y:S01]  /*1dc0*/  FMUL.FTZ R0, R0, 1 ;  /* 0x3f80000000007820 */ /* 0x000fe20000410000 */
[----:B------:R-:W-:-:S03]  /*1dd0*/  CS2R R30, SRZ ;  /* 0x00000000001e7805 */ /* 0x000fc6000001ff00 */
[----:B------:R0:W1:Y:S01]  /*1de0*/  F2F.F64.F32 R28, R0 ;  /* 0x00000000001c7310 */ /* 0x0000620000201800 */
[----:B------:R-:W-:Y:S05]  /*1df0*/  BRA `(.L_x_10406) ;  /* 0x000004e000007947 */ /* 0x000fea0003800000 */
.L_x_10419:
        /* <DEDUP_REMOVED lines=21> */
.L_x_10428:
[----:B------:R-:W-:Y:S05]  /*1f50*/  BSYNC B1 ;  /* 0x0000000000017941 */ /* 0x000fea0003800000 */
.L_x_10427:
[----:B------:R-:W-:Y:S01]  /*1f60*/  LEA R3, R0, 0x37800000, 0x17 ;  /* 0x3780000000037811 */ /* 0x000fe200078eb8ff */
[----:B------:R-:W-:-:S05]  /*1f70*/  IMAD.SHL.U32 R0, R2, 0x200000, RZ ;  /* 0x0020000002007824 */ /* 0x000fca00078e00ff */
[----:B------:R-:W-:Y:S02]  /*1f80*/  LOP3.LUT R0, R3, R0, R4, 0xfe, !PT ;  /* 0x0000000003007212 */ /* 0x000fe400078efe04 */
.L_x_10426:
[----:B------:R-:W-:Y:S05]  /*1f90*/  BSYNC B0 ;  /* 0x0000000000007941 */ /* 0x000fea0003800000 */
.L_x_10425:
[----:B------:R-:W-:Y:S01]  /*1fa0*/  FMUL.FTZ R0, R0, 1 ;  /* 0x3f80000000007820 */ /* 0x000fe20000410000 */
[----:B------:R-:W-:-:S03]  /*1fb0*/  CS2R R30, SRZ ;  /* 0x00000000001e7805 */ /* 0x000fc6000001ff00 */
[----:B------:R0:W1:Y:S01]  /*1fc0*/  F2F.F64.F32 R28, R0 ;  /* 0x00000000001c7310 */ /* 0x0000620000201800 */
[----:B------:R-:W-:Y:S05]  /*1fd0*/  BRA `(.L_x_10406) ;  /* 0x0000030000007947 */ /* 0x000fea0003800000 */
.L_x_10418:
        /* <DEDUP_REMOVED lines=14> */
.L_x_10432:
[----:B------:R-:W-:Y:S05]  /*20c0*/  BSYNC B0 ;  /* 0x0000000000007941 */ /* 0x000fea0003800000 */
.L_x_10431:
[----:B------:R-:W-:Y:S01]  /*20d0*/  FMUL.FTZ R0, R0, 1 ;  /* 0x3f80000000007820 */ /* 0x000fe20000410000 */
[----:B------:R-:W-:-:S03]  /*20e0*/  CS2R R30, SRZ ;  /* 0x00000000001e7805 */ /* 0x000fc6000001ff00 */
[----:B------:R0:W1:Y:S01]  /*20f0*/  F2F.F64.F32 R28, R0 ;  /* 0x00000000001c7310 */ /* 0x0000620000201800 */
[----:B------:R-:W-:Y:S05]  /*2100*/  BRA `(.L_x_10406) ;  /* 0x000001d000007947 */ /* 0x000fea0003800000 */
.L_x_10405:
        /* <DEDUP_REMOVED lines=18> */
[----:B-12--5:R-:W-:Y:S05]  /*2230*/  CALL.ABS.NOINC R2 ;  /* 0x0000000002007343 */ /* 0x026fea0003c00000 */
[----:B------:R-:W-:Y:S01]  /*2240*/  CS2R R28, SRZ ;  /* 0x00000000001c7805 */ /* 0x000fe2000001ff00 */
[----:B------:R-:W-:Y:S01]  /*2250*/  CS2R R30, SRZ ;  /* 0x00000000001e7805 */ /* 0x000fe2000001ff00 */
[----:B------:R-:W-:Y:S05]  /*2260*/  BRA `(.L_x_10406) ;  /* 0x0000007000007947 */ /* 0x000fea0003800000 */
.L_x_10430:
[----:B------:R-:W3:Y:S01]  /*2270*/  LDG.E.64 R28, [R2.64] ;  /* 0x00000024021c7981 */ /* 0x000ee2000c1e1b00 */
[----:B------:R-:W-:Y:S01]  /*2280*/  CS2R R30, SRZ ;  /* 0x00000000001e7805 */ /* 0x000fe2000001ff00 */
[----:B---3--:R-:W0:Y:S01]  /*2290*/  I2F.F64.U64 R28, R28 ;  /* 0x0000001c001c7312 */ /* 0x008e220000301800 */
[----:B------:R-:W-:Y:S05]  /*22a0*/  BRA `(.L_x_10406) ;  /* 0x0000003000007947 */ /* 0x000fea0003800000 */
.L_x_10429:
[----:B------:R-:W3:Y:S01]  /*22b0*/  LDG.E R2, [R2.64] ;  /* 0x0000002402027981 */ /* 0x000ee2000c1e1900 */
[----:B------:R-:W-:Y:S01]  /*22c0*/  CS2R R30, SRZ ;  /* 0x00000000001e7805 */ /* 0x000fe2000001ff00 */
[----:B---3--:R0:W1:Y:S06]  /*22d0*/  I2F.F64.U32 R28, R2 ;  /* 0x00000002001c7312 */ /* 0x00806c0000201800 */
.L_x_10406:
[----:B------:R-:W-:-:S03]  /*22e0*/  IADD3 R35, R35, 0x80, RZ ;  /* 0x0000008023237810 */ /* 0x000fc60007ffe0ff */
.L_x_10400:
[----:B------:R-:W-:Y:S05]  /*22f0*/  BSYNC B6 ;  /* 0x0000000000067941 */ /* 0x000fea0003800000 */
.L_x_10399:
[----:B------:R-:W-:Y:S01]  /*2300*/  ISETP.GE.AND P0, PT, R35, R52, PT ;  /* 0x000000342300720c */ /* 0x000fe20003f06270 */
[----:B------:R-:W-:Y:S01]  /*2310*/  BSSY B6, `(.L_x_10433) ;  /* 0x0000113000067945 */ /* 0x000fe20003800000 */
[----:B------:R-:W-:Y:S01]  /*2320*/  CS2R R22, SRZ ;  /* 0x0000000000167805 */ /* 0x000fe2000001ff00 */
[----:B------:R-:W-:Y:S01]  /*2330*/  CS2R R26, SRZ ;  /* 0x00000000001a7805 */ /* 0x000fe2000001ff00 */
[----:B------:R-:W-:-:S09]  /*2340*/  CS2R R24, SRZ ;  /* 0x0000000000187805 */ /* 0x000fd2000001ff00 */
        /* <DEDUP_REMOVED lines=17> */
[----:B------:R-:W4:Y:S01]  /*2460*/  LDG.E.S8 R2, [R2.64] ;  /* 0x0000002402027981 */ /* 0x000f22000c1e1300 */
[----:B------:R-:W-:Y:S01]  /*2470*/  CS2R R26, SRZ ;  /* 0x00000000001a7805 */ /* 0x000fe2000001ff00 */
[----:B----4-:R0:W4:Y:S01]  /*2480*/  I2F.F64.S16 R24, R2 ;  /* 0x0000000200187312 */ /* 0x0101220000101c00 */
[----:B------:R-:W-:Y:S05]  /*2490*/  BRA `(.L_x_10440) ;  /* 0x00000f9000007947 */ /* 0x000fea0003800000 */
.L_x_10438:
[----:B------:R-:W4:Y:S01]  /*24a0*/  LDG.E.U8 R2, [R2.64] ;  /* 0x0000002402027981 */ /* 0x000f22000c1e1100 */
[----:B------:R-:W-:Y:S01]  /*24b0*/  CS2R R26, SRZ ;  /* 0x00000000001a7805 */ /* 0x000fe2000001ff00 */
[----:B----4-:R0:W4:Y:S01]  /*24c0*/  I2F.F64.U16 R24, R2 ;  /* 0x0000000200187312 */ /* 0x0101220000101800 */
[----:B------:R-:W-:Y:S05]  /*24d0*/  BRA `(.L_x_10440) ;  /* 0x00000f5000007947 */ /* 0x000fea0003800000 */
.L_x_10437:
[----:B------:R-:W-:-:S13]  /*24e0*/  ISETP.NE.AND P0, PT, R0, 0x2, PT ;  /* 0x000000020000780c */ /* 0x000fda0003f05270 */
[----:B------:R-:W-:Y:S05]  /*24f0*/  @!P0 BRA `(.L_x_10441) ;  /* 0x000000c000008947 */ /* 0x000fea0003800000 */
[----:B------:R-:W-:-:S13]  /*2500*/  ISETP.NE.AND P0, PT, R0, 0x3, PT ;  /* 0x000000030000780c */ /* 0x000fda0003f05270 */
[----:B------:R-:W-:Y:S05]  /*2510*/  @!P0 BRA `(.L_x_10442) ;  /* 0x0000006000008947 */ /* 0x000fea0003800000 */
[----:B------:R-:W-:-:S13]  /*2520*/  ISETP.NE.AND P0, PT, R0, 0x4, PT ;  /* 0x000000040000780c */ /* 0x000fda0003f05270 */
[----:B------:R-:W-:Y:S05]  /*2530*/  @P0 BRA `(.L_x_10439) ;  /* 0x00000d2000000947 */ /* 0x000fea0003800000 */
[----:B------:R-:W4:Y:S01]  /*2540*/  LDG.E.64 R24, [R2.64] ;  /* 0x0000002402187981 */ /* 0x000f22000c1e1b00 */
[----:B------:R-:W-:Y:S01]  /*2550*/  CS2R R26, SRZ ;  /* 0x00000000001a7805 */ /* 0x000fe2000001ff00 */
[----:B----4-:R-:W0:Y:S01]  /*2560*/  I2F.F64.S64 R24, R24 ;  /* 0x0000001800187312 */ /* 0x010e220000301c00 */
[----:B------:R-:W-:Y:S05]  /*2570*/  BRA `(.L_x_10440) ;  /* 0x00000eb000007947 */ /* 0x000fea0003800000 */
.L_x_10442:
[----:B------:R-:W4:Y:S01]  /*2580*/  LDG.E R2, [R2.64] ;  /* 0x0000002402027981 */ /* 0x000f22000c1e1900 */
[----:B------:R-:W-:Y:S01]  /*2590*/  CS2R R26, SRZ ;  /* 0x00000000001a7805 */ /* 0x000fe2000001ff00 */
[----:B----4-:R0:W4:Y:S01]  /*25a0*/  I2F.F64 R24, R2 ;  /* 0x0000000200187312 */ /* 0x0101220000201c00 */
[----:B------:R-:W-:Y:S05]  /*25b0*/  BRA `(.L_x_10440) ;  /* 0x00000e7000007947 */ /* 0x000fea0003800000 */
.L_x_10441:
[----:B------:R-:W4:Y:S01]  /*25c0*/  LDG.E.U16 R2, [R2.64] ;  /* 0x0000002402027981 */ /* 0x000f22000c1e1500 */
[----:B------:R-:W-:Y:S01]  /*25d0*/  CS2R R26, SRZ ;  /* 0x00000000001a7805 */ /* 0x000fe2000001ff00 */
[----:B----4-:R0:W4:Y:S01]  /*25e0*/  I2F.F64.S16 R24, R2 ;  /* 0x0000000200187312 */ /* 0x0101220000101c00 */
[----:B------:R-:W-:Y:S05]  /*25f0*/  BRA `(.L_x_10440) ;  /* 0x00000e3000007947 */ /* 0x000fea0003800000 */
.L_x_10436:
[----:B------:R-:W-:-:S13]  /*2600*/  ISETP.GT.AND P0, PT, R0, 0x6, PT ;  /* 0x000000060000780c */ /* 0x000fda0003f04270 */
[----:B------:R-:W-:Y:S05]  /*2610*/  @P0 BRA `(.L_x_10443) ;  /* 0x000000f000000947 */ /* 0x000fea0003800000 */
[----:B------:R-:W-:-:S13]  /*2620*/  ISETP.NE.AND P0, PT, R0, 0x5, PT ;  /* 0x000000050000780c */ /* 0x000fda0003f05270 */
[----:B------:R-:W-:Y:S05]  /*2630*/  @!P0 BRA `(.L_x_10444) ;  /* 0x0000007000008947 */ /* 0x000fea0003800000 */
[----:B------:R-:W-:-:S13]  /*2640*/  ISETP.NE.AND P0, PT, R0, 0x6, PT ;  /* 0x000000060000780c */ /* 0x000fda0003f05270 */
[----:B------:R-:W-:Y:S05]  /*2650*/  @P0 BRA `(.L_x_10439) ;  /* 0x00000c0000000947 */ /* 0x000fea0003800000 */
[----:B------:R-:W4:Y:S01]  /*2660*/  LDG.E R24, [R2.64] ;  /* 0x0000002402187981 */ /* 0x000f22000c1e1900 */
[----:B------:R-:W-:Y:S01]  /*2670*/  CS2R R26, SRZ ;  /* 0x00000000001a7805 */ /* 0x000fe2000001ff00 */
[----:B----4-:R-:W-:-:S06]  /*2680*/  FMUL.FTZ R24, R24, 1 ;  /* 0x3f80000018187820 */ /* 0x010fcc0000410000 */
[----:B------:R-:W0:Y:S01]  /*2690*/  F2F.F64.F32 R24, R24 ;  /* 0x0000001800187310 */ /* 0x000e220000201800 */
[----:B------:R-:W-:Y:S05]  /*26a0*/  BRA `(.L_x_10440) ;  /* 0x00000d8000007947 */ /* 0x000fea0003800000 */
.L_x_10444:
[----:B------:R-:W4:Y:S01]  /*26b0*/  LDG.E.U16 R0, [R2.64] ;  /* 0x0000002402007981 */ /* 0x000f22000c1e1500 */
[----:B------:R-:W-:Y:S01]  /*26c0*/  CS2R R26, SRZ ;  /* 0x00000000001a7805 */ /* 0x000fe2000001ff00 */
[----:B----4-:R-:W-:-:S05]  /*26d0*/  HADD2.F32 R0, -RZ, R0.H0_H0 ;  /* 0x20000000ff007230 */ /* 0x010fca0000004100 */
[----:B------:R-:W-:-:S04]  /*26e0*/  FMUL.FTZ R0, R0, 1 ;  /* 0x3f80000000007820 */ /* 0x000fc80000410000 */
[----:B------:R0:W4:Y:S01]  /*26f0*/  F2F.F64.F32 R24, R0 ;  /* 0x0000000000187310 */ /* 0x0001220000201800 */
[----:B------:R-:W-:Y:S05]  /*2700*/  BRA `(.L_x_10440) ;  /* 0x00000d2000007947 */ /* 0x000fea0003800000 */
.L_x_10443:
[----:B------:R-:W-:-:S13]  /*2710*/  ISETP.NE.AND P0, PT, R0, 0x7, PT ;  /* 0x000000070000780c */ /* 0x000fda0003f05270 */
[----:B------:R-:W-:Y:S05]  /*2720*/  @!P0 BRA `(.L_x_10445) ;  /* 0x0000012000008947 */ /* 0x000fea0003800000 */
[----:B------:R-:W-:-:S13]  /*2730*/  ISETP.NE.AND P0, PT, R0, 0x8, PT ;  /* 0x000000080000780c */ /* 0x000fda0003f05270 */
[----:B------:R-:W-:Y:S05]  /*2740*/  @!P0 BRA `(.L_x_10446) ;  /* 0x0000008000008947 */ /* 0x000fea0003800000 */
[----:B------:R-:W-:-:S13]  /*2750*/  ISETP.NE.AND P0, PT, R0, 0x9, PT ;  /* 0x000000090000780c */ /* 0x000fda0003f05270 */
[----:B------:R-:W-:Y:S05]  /*2760*/  @P0 BRA `(.L_x_10439) ;  /* 0x00000af000000947 */ /* 0x000fea0003800000 */
[----:B------:R-:W4:Y:S02]  /*2770*/  LDG.E.64 R2, [R2.64] ;  /* 0x0000002402027981 */ /* 0x000f24000c1e1b00 */
[----:B----4-:R-:W-:Y:S02]  /*2780*/  FMUL.FTZ R26, R3, 1 ;  /* 0x3f800000031a7820 */ /* 0x010fe40000410000 */
[----:B------:R-:W-:-:S04]  /*2790*/  FMUL.FTZ R24, R2, 1 ;  /* 0x3f80000002187820 */ /* 0x000fc80000410000 */
[----:B------:R-:W0:Y:S08]  /*27a0*/  F2F.F64.F32 R26, R26 ;  /* 0x0000001a001a7310 */ /* 0x000e300000201800 */
[----:B------:R-:W4:Y:S01]  /*27b0*/  F2F.F64.F32 R24, R24 ;  /* 0x0000001800187310 */ /* 0x000f220000201800 */
[----:B------:R-:W-:Y:S05]  /*27c0*/  BRA `(.L_x_10440) ;  /* 0x00000c6000007947 */ /* 0x000fea0003800000 */
.L_x_10446:
[----:B------:R-:W4:Y:S02]  /*27d0*/  LDG.E R0, [R2.64] ;  /* 0x0000002402007981 */ /* 0x000f24000c1e1900 */
[----:B----4-:R-:W-:-:S02]  /*27e0*/  HADD2.F32 R4, -RZ, R0.H1_H1 ;  /* 0x30000000ff047230 */ /* 0x010fc40000004100 */
[----:B------:R-:W-:-:S03]  /*27f0*/  HADD2.F32 R0, -RZ, R0.H0_H0 ;  /* 0x20000000ff007230 */ /* 0x000fc60000004100 */
[----:B------:R-:W-:Y:S02]  /*2800*/  FMUL.FTZ R4, R4, 1 ;  /* 0x3f80000004047820 */ /* 0x000fe40000410000 */
[----:B------:R-:W-:Y:S02]  /*2810*/  FMUL.FTZ R0, R0, 1 ;  /* 0x3f80000000007820 */ /* 0x000fe40000410000 */
[----:B------:R0:W4:Y:S08]  /*2820*/  F2F.F64.F32 R26, R4 ;  /* 0x00000004001a7310 */ /* 0x0001300000201800 */
[----:B------:R0:W3:Y:S01]  /*2830*/  F2F.F64.F32 R24, R0 ;  /* 0x0000000000187310 */ /* 0x0000e20000201800 */
[----:B------:R-:W-:Y:S05]  /*2840*/  BRA `(.L_x_10440) ;  /* 0x00000be000007947 */ /* 0x000fea0003800000 */
.L_x_10445:
[----:B------:R0:W5:Y:S01]  /*2850*/  LDG.E.64 R24, [R2.64] ;  /* 0x0000002402187981 */ /* 0x000162000c1e1b00 */
[----:B------:R-:W-:Y:S01]  /*2860*/  CS2R R26, SRZ ;  /* 0x00000000001a7805 */ /* 0x000fe2000001ff00 */
[----:B------:R-:W-:Y:S05]  /*2870*/  BRA `(.L_x_10440) ;  /* 0x00000bb000007947 */ /* 0x000fea0003800000 */
.L_x_10435:
        /* <DEDUP_REMOVED lines=8> */
[----:B------:R-:W4:Y:S01]  /*2900*/  LDG.E.U8 R2, [R2.64] ;  /* 0x0000002402027981 */ /* 0x000f22000c1e1100 */
[----:B------:R-:W-:Y:S01]  /*2910*/  CS2R R26, SRZ ;  /* 0x00000000001a7805 */ /* 0x000fe2000001ff00 */
[----:B------:R-:W-:Y:S01]  /*2920*/  IMAD.MOV.U32 R24, RZ, RZ, RZ ;  /* 0x000000ffff187224 */ /* 0x000fe200078e00ff */
[----:B----4-:R-:W-:-:S04]  /*2930*/  ISETP.NE.AND P0, PT, R2, RZ, PT ;  /* 0x000000ff0200720c */ /* 0x010fc80003f05270 */
[----:B------:R-:W-:Y:S01]  /*2940*/  FSEL R25, RZ, 1.875, !P0 ;  /* 0x3ff00000ff197808 */ /* 0x000fe20004000000 */
[----:B------:R-:W-:Y:S05]  /*2950*/  BRA `(.L_x_10440) ;  /* 0x00000ad000007947 */ /* 0x000fea0003800000 */
.L_x_10449:
[----:B------:R0:W5:Y:S01]  /*2960*/  LDG.E.128 R24, [R2.64] ;  /* 0x0000002402187981 */ /* 0x000162000c1e1d00 */
[----:B------:R-:W-:Y:S05]  /*2970*/  BRA `(.L_x_10440) ;  /* 0x00000ab000007947 */ /* 0x000fea0003800000 */
.L_x_10448:
[----:B------:R-:W-:-:S13]  /*2980*/  ISETP.NE.AND P0, PT, R0, 0xf, PT ;  /* 0x0000000f0000780c */ /* 0x000fda0003f05270 */
[----:B------:R-:W-:Y:S05]  /*2990*/  @!P0 BRA `(.L_x_10450) ;  /* 0x000002b000008947 */ /* 0x000fea0003800000 */
[----:B------:R-:W-:-:S13]  /*29a0*/  ISETP.NE.AND P0, PT, R0, 0x17, PT ;  /* 0x000000170000780c */ /* 0x000fda0003f05270 */
[----:B------:R-:W-:Y:S05]  /*29b0*/  @!P0 BRA `(.L_x_10451) ;  /* 0x0000019000008947 */ /* 0x000fea0003800000 */
[----:B------:R-:W-:-:S13]  /*29c0*/  ISETP.NE.AND P0, PT, R0, 0x18, PT ;  /* 0x000000180000780c */ /* 0x000fda0003f05270 */
[----:B------:R-:W-:Y:S05]  /*29d0*/  @P0 BRA `(.L_x_10439) ;  /* 0x0000088000000947 */ /* 0x000fea0003800000 */
[----:B------:R-:W4:Y:S01]  /*29e0*/  LDG.E.U8 R0, [R2.64] ;  /* 0x0000002402007981 */ /* 0x000f22000c1e1100 */
[----:B------:R-:W-:Y:S01]  /*29f0*/  IMAD.MOV.U32 R8, RZ, RZ, -0x800000 ;  /* 0xff800000ff087424 */ /* 0x000fe200078e00ff */
[----:B------:R-:W-:Y:S01]  /*2a00*/  CS2R R26, SRZ ;  /* 0x00000000001a7805 */ /* 0x000fe2000001ff00 */
[----:B----4-:R-:W-:-:S05]  /*2a10*/  IMAD.SHL.U32 R0, R0, 0x1000000, RZ ;  /* 0x0100000000007824 */ /* 0x010fca00078e00ff */
        /* <DEDUP_REMOVED lines=17> */
[----:B------:R0:W4:Y:S01]  /*2b30*/  F2F.F64.F32 R24, R5 ;  /* 0x0000000500187310 */ /* 0x0001220000201800 */
[----:B------:R-:W-:Y:S05]  /*2b40*/  BRA `(.L_x_10440) ;  /* 0x000008e000007947 */ /* 0x000fea0003800000 */
.L_x_10451:
[----:B------:R-:W4:Y:S01]  /*2b50*/  LDG.E.U8 R2, [R2.64] ;  /* 0x0000002402027981 */ /* 0x000f22000c1e1100 */
[----:B------:R-:W-:Y:S01]  /*2b60*/  CS2R R26, SRZ ;  /* 0x00000000001a7805 */ /* 0x000fe2000001ff00 */
[C---:B----4-:R-:W-:Y:S02]  /*2b70*/  IMAD.SHL.U32 R0, R2.reuse, 0x2000000, RZ ;  /* 0x0200000002007824 */ /* 0x050fe400078e00ff */
        /* <DEDUP_REMOVED lines=11> */
[----:B------:R0:W4:Y:S01]  /*2c30*/  F2F.F64.F32 R24, R4 ;  /* 0x0000000400187310 */ /* 0x0001220000201800 */
[----:B------:R-:W-:Y:S05]  /*2c40*/  BRA `(.L_x_10440) ;  /* 0x000007e000007947 */ /* 0x000fea0003800000 */
.L_x_10450:
[----:B------:R-:W4:Y:S01]  /*2c50*/  LDG.E.U16 R0, [R2.64] ;  /* 0x0000002402007981 */ /* 0x000f22000c1e1500 */
[----:B------:R-:W-:Y:S01]  /*2c60*/  CS2R R26, SRZ ;  /* 0x00000000001a7805 */ /* 0x000fe2000001ff00 */
[----:B----4-:R-:W-:-:S05]  /*2c70*/  PRMT R0, RZ, 0x5410, R0 ;  /* 0x00005410ff007816 */ /* 0x010fca0000000000 */
[----:B------:R-:W-:-:S04]  /*2c80*/  FMUL.FTZ R0, R0, 1 ;  /* 0x3f80000000007820 */ /* 0x000fc80000410000 */
[----:B------:R0:W4:Y:S01]  /*2c90*/  F2F.F64.F32 R24, R0 ;  /* 0x0000000000187310 */ /* 0x0001220000201800 */
[----:B------:R-:W-:Y:S05]  /*2ca0*/  BRA `(.L_x_10440) ;  /* 0x0000078000007947 */ /* 0x000fea0003800000 */
.L_x_10447:
        /* <DEDUP_REMOVED lines=8> */
[----:B------:R-:W4:Y:S01]  /*2d30*/  LDG.E.U16 R2, [R2.64] ;  /* 0x0000002402027981 */ /* 0x000f22000c1e1500 */
[----:B------:R-:W-:Y:S01]  /*2d40*/  CS2R R26, SRZ ;  /* 0x00000000001a7805 */ /* 0x000fe2000001ff00 */
[----:B----4-:R0:W4:Y:S01]  /*2d50*/  I2F.F64.U16 R24, R2 ;  /* 0x0000000200187312 */ /* 0x0101220000101800 */
[----:B------:R-:W-:Y:S05]  /*2d60*/  BRA `(.L_x_10440) ;  /* 0x000006c000007947 */ /* 0x000fea0003800000 */
.L_x_10454:
[----:B------:R-:W4:Y:S01]  /*2d70*/  LDG.E.U8 R2, [R2.64] ;  /* 0x0000002402027981 */ /* 0x000f22000c1e1100 */
[----:B------:R-:W-:Y:S01]  /*2d80*/  BSSY B0, `(.L_x_10455) ;  /* 0x0000018000007945 */ /* 0x000fe20003800000 */
[----:B------:R-:W-:Y:S01]  /*2d90*/  IMAD.MOV.U32 R0, RZ, RZ, RZ ;  /* 0x000000ffff007224 */ /* 0x000fe200078e00ff */
[----:B----4-:R-:W-:-:S13]  /*2da0*/  ISETP.NE.AND P0, PT, R2, RZ, PT ;  /* 0x000000ff0200720c */ /* 0x010fda0003f05270 */
        /* <DEDUP_REMOVED lines=17> */
.L_x_10458:
[----:B------:R-:W-:Y:S05]  /*2ec0*/  BSYNC B1 ;  /* 0x0000000000017941 */ /* 0x000fea0003800000 */
.L_x_10457:
[----:B------:R-:W-:Y:S01]  /*2ed0*/  LEA R3, R0, 0x3b800000, 0x17 ;  /* 0x3b80000000037811 */ /* 0x000fe200078eb8ff */
[----:B------:R-:W-:-:S05]  /*2ee0*/  IMAD.SHL.U32 R0, R2, 0x100000, RZ ;  /* 0x0010000002007824 */ /* 0x000fca00078e00ff */
[----:B------:R-:W-:Y:S02]  /*2ef0*/  LOP3.LUT R0, R3, R0, R4, 0xfe, !PT ;  /* 0x0000000003007212 */ /* 0x000fe400078efe04 */
.L_x_10456:
[----:B------:R-:W-:Y:S05]  /*2f00*/  BSYNC B0 ;  /* 0x0000000000007941 */ /* 0x000fea0003800000 */
.L_x_10455:
[----:B------:R-:W-:Y:S01]  /*2f10*/  FMUL.FTZ R0, R0, 1 ;  /* 0x3f80000000007820 */ /* 0x000fe20000410000 */
[----:B------:R-:W-:-:S03]  /*2f20*/  CS2R R26, SRZ ;  /* 0x00000000001a7805 */ /* 0x000fc6000001ff00 */
[----:B------:R0:W4:Y:S01]  /*2f30*/  F2F.F64.F32 R24, R0 ;  /* 0x0000000000187310 */ /* 0x0001220000201800 */
[----:B------:R-:W-:Y:S05]  /*2f40*/  BRA `(.L_x_10440) ;  /* 0x000004e000007947 */ /* 0x000fea0003800000 */
.L_x_10453:
        /* <DEDUP_REMOVED lines=21> */
.L_x_10462:
[----:B------:R-:W-:Y:S05]  /*30a0*/  BSYNC B1 ;  /* 0x0000000000017941 */ /* 0x000fea0003800000 */
.L_x_10461:
[----:B------:R-:W-:Y:S01]  /*30b0*/  LEA R3, R0, 0x37800000, 0x17 ;  /* 0x3780000000037811 */ /* 0x000fe200078eb8ff */
[----:B------:R-:W-:-:S05]  /*30c0*/  IMAD.SHL.U32 R0, R2, 0x200000, RZ ;  /* 0x0020000002007824 */ /* 0x000fca00078e00ff */
[----:B------:R-:W-:Y:S02]  /*30d0*/  LOP3.LUT R0, R3, R0, R4, 0xfe, !PT ;  /* 0x0000000003007212 */ /* 0x000fe400078efe04 */
.L_x_10460:
[----:B------:R-:W-:Y:S05]  /*30e0*/  BSYNC B0 ;  /* 0x0000000000007941 */ /* 0x000fea0003800000 */
.L_x_10459:
[----:B------:R-:W-:Y:S01]  /*30f0*/  FMUL.FTZ R0, R0, 1 ;  /* 0x3f80000000007820 */ /* 0x000fe20000410000 */
[----:B------:R-:W-:-:S03]  /*3100*/  CS2R R26, SRZ ;  /* 0x00000000001a7805 */ /* 0x000fc6000001ff00 */
[----:B------:R0:W4:Y:S01]  /*3110*/  F2F.F64.F32 R24, R0 ;  /* 0x0000000000187310 */ /* 0x0001220000201800 */
[----:B------:R-:W-:Y:S05]  /*3120*/  BRA `(.L_x_10440) ;  /* 0x0000030000007947 */ /* 0x000fea0003800000 */
.L_x_10452:
[----:B------:R-:W-:-:S13]  /*3130*/  ISETP.NE.AND P0, PT, R0, 0x1c, PT ;  /* 0x0000001c0000780c */ /* 0x000fda0003f05270 */
[----:B------:R-:W-:Y:S05]  /*3140*/  @!P0 BRA `(.L_x_10463) ;  /* 0x000002b000008947 */ /* 0x000fea0003800000 */
[----:B------:R-:W-:-:S13]  /*3150*/  ISETP.NE.AND P0, PT, R0, 0x1d, PT ;  /* 0x0000001d0000780c */ /* 0x000fda0003f05270 */
[----:B------:R-:W-:Y:S05]  /*3160*/  @!P0 BRA `(.L_x_10464) ;  /* 0x0000025000008947 */ /* 0x000fea0003800000 */
[----:B------:R-:W-:-:S13]  /*3170*/  ISETP.NE.AND P0, PT, R0, 0x2c, PT ;  /* 0x0000002c0000780c */ /* 0x000fda0003f05270 */
[----:B------:R-:W-:Y:S05]  /*3180*/  @P0 BRA `(.L_x_10439) ;  /* 0x000000d000000947 */ /* 0x000fea0003800000 */
[----:B------:R-:W4:Y:S01]  /*3190*/  LDG.E.U8 R2, [R2.64] ;  /* 0x0000002402027981 */ /* 0x000f22000c1e1100 */
[----:B------:R-:W-:Y:S01]  /*31a0*/  BSSY B0, `(.L_x_10465) ;  /* 0x0000007000007945 */ /* 0x000fe20003800000 */
[----:B------:R-:W-:Y:S01]  /*31b0*/  IMAD.MOV.U32 R0, RZ, RZ, 0x400000 ;  /* 0x00400000ff007424 */ /* 0x000fe200078e00ff */
[----:B----4-:R-:W-:-:S13]  /*31c0*/  ISETP.NE.AND P0, PT, R2, RZ, PT ;  /* 0x000000ff0200720c */ /* 0x010fda0003f05270 */
[----:B------:R-:W-:Y:S05]  /*31d0*/  @!P0 BRA `(.L_x_10466) ;  /* 0x0000003000008947 */ /* 0x000fea0003800000 */
[----:B------:R-:W-:-:S13]  /*31e0*/  ISETP.NE.AND P0, PT, R2, 0xff, PT ;  /* 0x000000ff0200780c */ /* 0x000fda0003f05270 */
[----:B------:R-:W-:Y:S02]  /*31f0*/  @!P0 IMAD.MOV.U32 R0, RZ, RZ, 0x7f800001 ;  /* 0x7f800001ff008424 */ /* 0x000fe400078e00ff */
[----:B------:R-:W-:Y:S02]  /*3200*/  @P0 IMAD.SHL.U32 R0, R2, 0x800000, RZ ;  /* 0x0080000002000824 */ /* 0x000fe400078e00ff */
.L_x_10466:
[----:B------:R-:W-:Y:S05]  /*3210*/  BSYNC B0 ;  /* 0x0000000000007941 */ /* 0x000fea0003800000 */
.L_x_10465:
[----:B------:R-:W-:Y:S01]  /*3220*/  FMUL.FTZ R0, R0, 1 ;  /* 0x3f80000000007820 */ /* 0x000fe20000410000 */
[----:B------:R-:W-:-:S03]  /*3230*/  CS2R R26, SRZ ;  /* 0x00000000001a7805 */ /* 0x000fc6000001ff00 */
[----:B------:R0:W4:Y:S01]  /*3240*/  F2F.F64.F32 R24, R0 ;  /* 0x0000000000187310 */ /* 0x0001220000201800 */
[----:B------:R-:W-:Y:S05]  /*3250*/  BRA `(.L_x_10440) ;  /* 0x000001d000007947 */ /* 0x000fea0003800000 */
.L_x_10439:
        /* <DEDUP_REMOVED lines=19> */
[----:B------:R-:W-:Y:S01]  /*3390*/  CS2R R24, SRZ ;  /* 0x0000000000187805 */ /* 0x000fe2000001ff00 */
[----:B------:R-:W-:Y:S01]  /*33a0*/  CS2R R26, SRZ ;  /* 0x00000000001a7805 */ /* 0x000fe2000001ff00 */
[----:B------:R-:W-:Y:S05]  /*33b0*/  BRA `(.L_x_10440) ;  /* 0x0000007000007947 */ /* 0x000fea0003800000 */
.L_x_10464:
[----:B------:R-:W4:Y:S01]  /*33c0*/  LDG.E.64 R24, [R2.64] ;  /* 0x0000002402187981 */ /* 0x000f22000c1e1b00 */
[----:B------:R-:W-:Y:S01]  /*33d0*/  CS2R R26, SRZ ;  /* 0x00000000001a7805 */ /* 0x000fe2000001ff00 */
[----:B----4-:R-:W0:Y:S01]  /*33e0*/  I2F.F64.U64 R24, R24 ;  /* 0x0000001800187312 */ /* 0x010e220000301800 */
[----:B------:R-:W-:Y:S05]  /*33f0*/  BRA `(.L_x_10440) ;  /* 0x0000003000007947 */ /* 0x000fea0003800000 */
.L_x_10463:
[----:B------:R-:W4:Y:S01]  /*3400*/  LDG.E R2, [R2.64] ;  /* 0x0000002402027981 */ /* 0x000f22000c1e1900 */
[----:B------:R-:W-:Y:S01]  /*3410*/  CS2R R26, SRZ ;  /* 0x00000000001a7805 */ /* 0x000fe2000001ff00 */
[----:B----4-:R0:W4:Y:S06]  /*3420*/  I2F.F64.U32 R24, R2 ;  /* 0x0000000200187312 */ /* 0x01012c0000201800 */
.L_x_10440:
[----:B------:R-:W-:-:S03]  /*3430*/  IADD3 R35, R35, 0x80, RZ ;  /* 0x0000008023237810 */ /* 0x000fc60007ffe0ff */
.L_x_10434:
[----:B------:R-:W-:Y:S05]  /*3440*/  BSYNC B6 ;  /* 0x0000000000067941 */ /* 0x000fea0003800000 */
.L_x_10433:
[----:B------:R-:W-:Y:S01]  /*3450*/  ISETP.GE.AND P0, PT, R35, R52, PT ;  /* 0x000000342300720c */ /* 0x000fe20003f06270 */
[----:B------:R-:W-:Y:S01]  /*3460*/  BSSY B6, `(.L_x_10467) ;  /* 0x000010f000067945 */ /* 0x000fe20003800000 */
[----:B------:R-:W-:-:S11]  /*3470*/  CS2R R20, SRZ ;  /* 0x0000000000147805 */ /* 0x000fd6000001ff00 */
        /* <DEDUP_REMOVED lines=16> */
[----:B----4-:R-:W4:Y:S01]  /*3580*/  LDG.E.S8 R2, [R2.64] ;  /* 0x0000002402027981 */ /* 0x010f22000c1e1300 */
[----:B------:R-:W-:Y:S01]  /*3590*/  CS2R R22, SRZ ;  /* 0x0000000000167805 */ /* 0x000fe2000001ff00 */
[----:B----4-:R0:W4:Y:S01]  /*35a0*/  I2F.F64.S16 R20, R2 ;  /* 0x0000000200147312 */ /* 0x0101220000101c00 */
[----:B------:R-:W-:Y:S05]  /*35b0*/  BRA `(.L_x_10468) ;  /* 0x00000f9000007947 */ /* 0x000fea0003800000 */
.L_x_10472:
[----:B----4-:R-:W4:Y:S01]  /*35c0*/  LDG.E.U8 R2, [R2.64] ;  /* 0x0000002402027981 */ /* 0x010f22000c1e1100 */
[----:B------:R-:W-:Y:S01]  /*35d0*/  CS2R R22, SRZ ;  /* 0x0000000000167805 */ /* 0x000fe2000001ff00 */
[----:B----4-:R0:W4:Y:S01]  /*35e0*/  I2F.F64.U16 R20, R2 ;  /* 0x0000000200147312 */ /* 0x0101220000101800 */
[----:B------:R-:W-:Y:S05]  /*35f0*/  BRA `(.L_x_10468) ;  /* 0x00000f5000007947 */ /* 0x000fea0003800000 */
.L_x_10471:
[----:B------:R-:W-:-:S13]  /*3600*/  ISETP.NE.AND P0, PT, R0, 0x2, PT ;  /* 0x000000020000780c */ /* 0x000fda0003f05270 */
[----:B------:R-:W-:Y:S05]  /*3610*/  @!P0 BRA `(.L_x_10474) ;  /* 0x000000c000008947 */ /* 0x000fea0003800000 */
[----:B------:R-:W-:-:S13]  /*3620*/  ISETP.NE.AND P0, PT, R0, 0x3, PT ;  /* 0x000000030000780c */ /* 0x000fda0003f05270 */
[----:B------:R-:W-:Y:S05]  /*3630*/  @!P0 BRA `(.L_x_10475) ;  /* 0x0000006000008947 */ /* 0x000fea0003800000 */
[----:B------:R-:W-:-:S13]  /*3640*/  ISETP.NE.AND P0, PT, R0, 0x4, PT ;  /* 0x000000040000780c */ /* 0x000fda0003f05270 */
[----:B------:R-:W-:Y:S05]  /*3650*/  @P0 BRA `(.L_x_10473) ;  /* 0x00000d2000000947 */ /* 0x000fea0003800000 */
[----:B----4-:R-:W4:Y:S01]  /*3660*/  LDG.E.64 R20, [R2.64] ;  /* 0x0000002402147981 */ /* 0x010f22000c1e1b00 */
[----:B------:R-:W-:Y:S01]  /*3670*/  CS2R R22, SRZ ;  /* 0x0000000000167805 */ /* 0x000fe2000001ff00 */
[----:B----4-:R-:W0:Y:S01]  /*3680*/  I2F.F64.S64 R20, R20 ;  /* 0x0000001400147312 */ /* 0x010e220000301c00 */
[----:B------:R-:W-:Y:S05]  /*3690*/  BRA `(.L_x_10468) ;  /* 0x00000eb000007947 */ /* 0x000fea0003800000 */
.L_x_10475:
[----:B----4-:R-:W4:Y:S01]  /*36a0*/  LDG.E R2, [R2.64] ;  /* 0x0000002402027981 */ /* 0x010f22000c1e1900 */
[----:B------:R-:W-:Y:S01]  /*36b0*/  CS2R R22, SRZ ;  /* 0x0000000000167805 */ /* 0x000fe2000001ff00 */
[----:B----4-:R0:W4:Y:S01]  /*36c0*/  I2F.F64 R20, R2 ;  /* 0x0000000200147312 */ /* 0x0101220000201c00 */
[----:B------:R-:W-:Y:S05]  /*36d0*/  BRA `(.L_x_10468) ;  /* 0x00000e7000007947 */ /* 0x000fea0003800000 */
.L_x_10474:
[----:B----4-:R-:W4:Y:S01]  /*36e0*/  LDG.E.U16 R2, [R2.64] ;  /* 0x0000002402027981 */ /* 0x010f22000c1e1500 */
[----:B------:R-:W-:Y:S01]  /*36f0*/  CS2R R22, SRZ ;  /* 0x0000000000167805 */ /* 0x000fe2000001ff00 */
[----:B----4-:R0:W4:Y:S01]  /*3700*/  I2F.F64.S16 R20, R2 ;  /* 0x0000000200147312 */ /* 0x0101220000101c00 */
[----:B------:R-:W-:Y:S05]  /*3710*/  BRA `(.L_x_10468) ;  /* 0x00000e3000007947 */ /* 0x000fea0003800000 */
.L_x_10470:
[----:B------:R-:W-:-:S13]  /*3720*/  ISETP.GT.AND P0, PT, R0, 0x6, PT ;  /* 0x000000060000780c */ /* 0x000fda0003f04270 */
[----:B------:R-:W-:Y:S05]  /*3730*/  @P0 BRA `(.L_x_10476) ;  /* 0x000000f000000947 */ /* 0x000fea0003800000 */
[----:B------:R-:W-:-:S13]  /*3740*/  ISETP.NE.AND P0, PT, R0, 0x5, PT ;  /* 0x000000050000780c */ /* 0x000fda0003f05270 */
[----:B------:R-:W-:Y:S05]  /*3750*/  @!P0 BRA `(.L_x_10477) ;  /* 0x0000007000008947 */ /* 0x000fea0003800000 */
[----:B------:R-:W-:-:S13]  /*3760*/  ISETP.NE.AND P0, PT, R0, 0x6, PT ;  /* 0x000000060000780c */ /* 0x000fda0003f05270 */
[----:B------:R-:W-:Y:S05]  /*3770*/  @P0 BRA `(.L_x_10473) ;  /* 0x00000c0000000947 */ /* 0x000fea0003800000 */
[----:B----4-:R-:W4:Y:S01]  /*3780*/  LDG.E R20, [R2.64] ;  /* 0x0000002402147981 */ /* 0x010f22000c1e1900 */
[----:B------:R-:W-:Y:S01]  /*3790*/  CS2R R22, SRZ ;  /* 0x0000000000167805 */ /* 0x000fe2000001ff00 */
[----:B----4-:R-:W-:-:S06]  /*37a0*/  FMUL.FTZ R20, R20, 1 ;  /* 0x3f80000014147820 */ /* 0x010fcc0000410000 */
[----:B------:R-:W0:Y:S01]  /*37b0*/  F2F.F64.F32 R20, R20 ;  /* 0x0000001400147310 */ /* 0x000e220000201800 */
[----:B------:R-:W-:Y:S05]  /*37c0*/  BRA `(.L_x_10468) ;  /* 0x00000d8000007947 */ /* 0x000fea0003800000 */
.L_x_10477:
[----:B----4-:R-:W4:Y:S01]  /*37d0*/  LDG.E.U16 R0, [R2.64] ;  /* 0x0000002402007981 */ /* 0x010f22000c1e1500 */
[----:B------:R-:W-:Y:S01]  /*37e0*/  CS2R R22, SRZ ;  /* 0x0000000000167805 */ /* 0x000fe2000001ff00 */
[----:B----4-:R-:W-:-:S05]  /*37f0*/  HADD2.F32 R0, -RZ, R0.H0_H0 ;  /* 0x20000000ff007230 */ /* 0x010fca0000004100 */
[----:B------:R-:W-:-:S04]  /*3800*/  FMUL.FTZ R0, R0, 1 ;  /* 0x3f80000000007820 */ /* 0x000fc80000410000 */
[----:B------:R0:W4:Y:S01]  /*3810*/  F2F.F64.F32 R20, R0 ;  /* 0x0000000000147310 */ /* 0x0001220000201800 */
[----:B------:R-:W-:Y:S05]  /*3820*/  BRA `(.L_x_10468) ;  /* 0x00000d2000007947 */ /* 0x000fea0003800000 */
.L_x_10476:
[----:B------:R-:W-:-:S13]  /*3830*/  ISETP.NE.AND P0, PT, R0, 0x7, PT ;  /* 0x000000070000780c */ /* 0x000fda0003f05270 */
[----:B------:R-:W-:Y:S05]  /*3840*/  @!P0 BRA `(.L_x_10478) ;  /* 0x0000012000008947 */ /* 0x000fea0003800000 */
[----:B------:R-:W-:-:S13]  /*3850*/  ISETP.NE.AND P0, PT, R0, 0x8, PT ;  /* 0x000000080000780c */ /* 0x000fda0003f05270 */
[----:B------:R-:W-:Y:S05]  /*3860*/  @!P0 BRA `(.L_x_10479) ;  /* 0x0000008000008947 */ /* 0x000fea0003800000 */
[----:B------:R-:W-:-:S13]  /*3870*/  ISETP.NE.AND P0, PT, R0, 0x9, PT ;  /* 0x000000090000780c */ /* 0x000fda0003f05270 */
[----:B------:R-:W-:Y:S05]  /*3880*/  @P0 BRA `(.L_x_10473) ;  /* 0x00000af000000947 */ /* 0x000fea0003800000 */
[----:B----4-:R-:W4:Y:S02]  /*3890*/  LDG.E.64 R2, [R2.64] ;  /* 0x0000002402027981 */ /* 0x010f24000c1e1b00 */
[----:B----4-:R-:W-:Y:S02]  /*38a0*/  FMUL.FTZ R22, R3, 1 ;  /* 0x3f80000003167820 */ /* 0x010fe40000410000 */
[----:B------:R-:W-:-:S04]  /*38b0*/  FMUL.FTZ R20, R2, 1 ;  /* 0x3f80000002147820 */ /* 0x000fc80000410000 */
[----:B------:R-:W0:Y:S08]  /*38c0*/  F2F.F64.F32 R22, R22 ;  /* 0x0000001600167310 */ /* 0x000e300000201800 */
[----:B------:R-:W4:Y:S01]  /*38d0*/  F2F.F64.F32 R20, R20 ;  /* 0x0000001400147310 */ /* 0x000f220000201800 */
[----:B------:R-:W-:Y:S05]  /*38e0*/  BRA `(.L_x_10468) ;  /* 0x00000c6000007947 */ /* 0x000fea0003800000 */
.L_x_10479:
[----:B----4-:R-:W4:Y:S02]  /*38f0*/  LDG.E R0, [R2.64] ;  /* 0x0000002402007981 */ /* 0x010f24000c1e1900 */
[----:B----4-:R-:W-:-:S02]  /*3900*/  HADD2.F32 R4, -RZ, R0.H1_H1 ;  /* 0x30000000ff047230 */ /* 0x010fc40000004100 */
[----:B------:R-:W-:-:S03]  /*3910*/  HADD2.F32 R0, -RZ, R0.H0_H0 ;  /* 0x20000000ff007230 */ /* 0x000fc60000004100 */
[----:B------:R-:W-:Y:S02]  /*3920*/  FMUL.FTZ R4, R4, 1 ;  /* 0x3f80000004047820 */ /* 0x000fe40000410000 */
[----:B------:R-:W-:Y:S02]  /*3930*/  FMUL.FTZ R0, R0, 1 ;  /* 0x3f80000000007820 */ /* 0x000fe40000410000 */
[----:B------:R0:W4:Y:S08]  /*3940*/  F2F.F64.F32 R22, R4 ;  /* 0x0000000400167310 */ /* 0x0001300000201800 */
[----:B------:R0:W3:Y:S01]  /*3950*/  F2F.F64.F32 R20, R0 ;  /* 0x0000000000147310 */ /* 0x0000e20000201800 */
[----:B------:R-:W-:Y:S05]  /*3960*/  BRA `(.L_x_10468) ;  /* 0x00000be000007947 */ /* 0x000fea0003800000 */
.L_x_10478:
[----:B------:R0:W5:Y:S01]  /*3970*/  LDG.E.64 R20, [R2.64] ;  /* 0x0000002402147981 */ /* 0x000162000c1e1b00 */
[----:B------:R-:W-:Y:S01]  /*3980*/  CS2R R22, SRZ ;  /* 0x0000000000167805 */ /* 0x000fe2000001ff00 */
[----:B------:R-:W-:Y:S05]  /*3990*/  BRA `(.L_x_10468) ;  /* 0x00000bb000007947 */ /* 0x000fea0003800000 */
.L_x_10469:
        /* <DEDUP_REMOVED lines=8> */
[----:B----4-:R-:W4:Y:S01]  /*3a20*/  LDG.E.U8 R2, [R2.64] ;  /* 0x0000002402027981 */ /* 0x010f22000c1e1100 */
[----:B------:R-:W-:Y:S01]  /*3a30*/  CS2R R22, SRZ ;  /* 0x0000000000167805 */ /* 0x000fe2000001ff00 */
[----:B------:R-:W-:Y:S01]  /*3a40*/  IMAD.MOV.U32 R20, RZ, RZ, RZ ;  /* 0x000000ffff147224 */ /* 0x000fe200078e00ff */
[----:B----4-:R-:W-:-:S04]  /*3a50*/  ISETP.NE.AND P0, PT, R2, RZ, PT ;  /* 0x000000ff0200720c */ /* 0x010fc80003f05270 */
[----:B------:R-:W-:Y:S01]  /*3a60*/  FSEL R21, RZ, 1.875, !P0 ;  /* 0x3ff00000ff157808 */ /* 0x000fe20004000000 */
[----:B------:R-:W-:Y:S05]  /*3a70*/  BRA `(.L_x_10468) ;  /* 0x00000ad000007947 */ /* 0x000fea0003800000 */
.L_x_10482:
[----:B------:R0:W5:Y:S01]  /*3a80*/  LDG.E.128 R20, [R2.64] ;  /* 0x0000002402147981 */ /* 0x000162000c1e1d00 */
[----:B------:R-:W-:Y:S05]  /*3a90*/  BRA `(.L_x_10468) ;  /* 0x00000ab000007947 */ /* 0x000fea0003800000 */
.L_x_10481:
[----:B------:R-:W-:-:S13]  /*3aa0*/  ISETP.NE.AND P0, PT, R0, 0xf, PT ;  /* 0x0000000f0000780c */ /* 0x000fda0003f05270 */
[----:B------:R-:W-:Y:S05]  /*3ab0*/  @!P0 BRA `(.L_x_10483) ;  /* 0x000002b000008947 */ /* 0x000fea0003800000 */
[----:B------:R-:W-:-:S13]  /*3ac0*/  ISETP.NE.AND P0, PT, R0, 0x17, PT ;  /* 0x000000170000780c */ /* 0x000fda0003f05270 */
[----:B------:R-:W-:Y:S05]  /*3ad0*/  @!P0 BRA `(.L_x_10484) ;  /* 0x0000019000008947 */ /* 0x000fea0003800000 */
[----:B------:R-:W-:-:S13]  /*3ae0*/  ISETP.NE.AND P0, PT, R0, 0x18, PT ;  /* 0x000000180000780c */ /* 0x000fda0003f05270 */
[----:B------:R-:W-:Y:S05]  /*3af0*/  @P0 BRA `(.L_x_10473) ;  /* 0x0000088000000947 */ /* 0x000fea0003800000 */
[----:B----4-:R-:W4:Y:S01]  /*3b00*/  LDG.E.U8 R0, [R2.64] ;  /* 0x0000002402007981 */ /* 0x010f22000c1e1100 */
        /* <DEDUP_REMOVED lines=22> */
.L_x_10484:
[----:B----4-:R-:W4:Y:S01]  /*3c70*/  LDG.E.U8 R2, [R2.64] ;  /* 0x0000002402027981 */ /* 0x010f22000c1e1100 */
        /* <DEDUP_REMOVED lines=15> */
.L_x_10483:
[----:B----4-:R-:W4:Y:S01]  /*3d70*/  LDG.E.U16 R0, [R2.64] ;  /* 0x0000002402007981 */ /* 0x010f22000c1e1500 */
[----:B------:R-:W-:Y:S01]  /*3d80*/  CS2R R22, SRZ ;  /* 0x0000000000167805 */ /* 0x000fe2000001ff00 */
[----:B----4-:R-:W-:-:S05]  /*3d90*/  PRMT R0, RZ, 0x5410, R0 ;  /* 0x00005410ff007816 */ /* 0x010fca0000000000 */
[----:B------:R-:W-:-:S04]  /*3da0*/  FMUL.FTZ R0, R0, 1 ;  /* 0x3f80000000007820 */ /* 0x000fc80000410000 */
[----:B------:R0:W4:Y:S01]  /*3db0*/  F2F.F64.F32 R20, R0 ;  /* 0x0000000000147310 */ /* 0x0001220000201800 */
[----:B------:R-:W-:Y:S05]  /*3dc0*/  BRA `(.L_x_10468) ;  /* 0x0000078000007947 */ /* 0x000fea0003800000 */
.L_x_10480:
        /* <DEDUP_REMOVED lines=8> */
[----:B----4-:R-:W4:Y:S01]  /*3e50*/  LDG.E.U16 R2, [R2.64] ;  /* 0x0000002402027981 */ /* 0x010f22000c1e1500 */
[----:B------:R-:W-:Y:S01]  /*3e60*/  CS2R R22, SRZ ;  /* 0x0000000000167805 */ /* 0x000fe2000001ff00 */
[----:B----4-:R0:W4:Y:S01]  /*3e70*/  I2F.F64.U16 R20, R2 ;  /* 0x0000000200147312 */ /* 0x0101220000101800 */
[----:B------:R-:W-:Y:S05]  /*3e80*/  BRA `(.L_x_10468) ;  /* 0x000006c000007947 */ /* 0x000fea0003800000 */
.L_x_10487:
[----:B----4-:R-:W4:Y:S01]  /*3e90*/  LDG.E.U8 R2, [R2.64] ;  /* 0x0000002402027981 */ /* 0x010f22000c1e1100 */
        /* <DEDUP_REMOVED lines=20> */
.L_x_10491:
[----:B------:R-:W-:Y:S05]  /*3fe0*/  BSYNC B1 ;  /* 0x0000000000017941 */ /* 0x000fea0003800000 */
.L_x_10490:
[----:B------:R-:W-:Y:S01]  /*3ff0*/  LEA R3, R0, 0x3b800000, 0x17 ;  /* 0x3b80000000037811 */ /* 0x000fe200078eb8ff */
[----:B------:R-:W-:-:S05]  /*4000*/  IMAD.SHL.U32 R0, R2, 0x100000, RZ ;  /* 0x0010000002007824 */ /* 0x000fca00078e00ff */
[----:B------:R-:W-:Y:S02]  /*4010*/  LOP3.LUT R0, R3, R0, R4, 0xfe, !PT ;  /* 0x0000000003007212 */ /* 0x000fe400078efe04 */
.L_x_10489:
[----:B------:R-:W-:Y:S05]  /*4020*/  BSYNC B0 ;  /* 0x0000000000007941 */ /* 0x000fea0003800000 */
.L_x_10488:
[----:B------:R-:W-:Y:S01]  /*4030*/  FMUL.FTZ R0, R0, 1 ;  /* 0x3f80000000007820 */ /* 0x000fe20000410000 */
[----:B------:R-:W-:-:S03]  /*4040*/  CS2R R22, SRZ ;  /* 0x0000000000167805 */ /* 0x000fc6000001ff00 */
[----:B------:R0:W4:Y:S01]  /*4050*/  F2F.F64.F32 R20, R0 ;  /* 0x0000000000147310 */ /* 0x0001220000201800 */
[----:B------:R-:W-:Y:S05]  /*4060*/  BRA `(.L_x_10468) ;  /* 0x000004e000007947 */ /* 0x000fea0003800000 */
.L_x_10486:
        /* <DEDUP_REMOVED lines=21> */
.L_x_10495:
[----:B------:R-:W-:Y:S05]  /*41c0*/  BSYNC B1 ;  /* 0x0000000000017941 */ /* 0x000fea0003800000 */
.L_x_10494:
[----:B------:R-:W-:Y:S01]  /*41d0*/  LEA R3, R0, 0x37800000, 0x17 ;  /* 0x3780000000037811 */ /* 0x000fe200078eb8ff */
[----:B------:R-:W-:-:S05]  /*41e0*/  IMAD.SHL.U32 R0, R2, 0x200000, RZ ;  /* 0x0020000002007824 */ /* 0x000fca00078e00ff */
[----:B------:R-:W-:Y:S02]  /*41f0*/  LOP3.LUT R0, R3, R0, R4, 0xfe, !PT ;  /* 0x0000000003007212 */ /* 0x000fe400078efe04 */
.L_x_10493:
[----:B------:R-:W-:Y:S05]  /*4200*/  BSYNC B0 ;  /* 0x0000000000007941 */ /* 0x000fea0003800000 */
.L_x_10492:
[----:B------:R-:W-:Y:S01]  /*4210*/  FMUL.FTZ R0, R0, 1 ;  /* 0x3f80000000007820 */ /* 0x000fe20000410000 */
[----:B------:R-:W-:-:S03]  /*4220*/  CS2R R22, SRZ ;  /* 0x0000000000167805 */ /* 0x000fc6000001ff00 */
[----:B------:R0:W4:Y:S01]  /*4230*/  F2F.F64.F32 R20, R0 ;  /* 0x0000000000147310 */ /* 0x0001220000201800 */
[----:B------:R-:W-:Y:S05]  /*4240*/  BRA `(.L_x_10468) ;  /* 0x0000030000007947 */ /* 0x000fea0003800000 */
.L_x_10485:
[----:B------:R-:W-:-:S13]  /*4250*/  ISETP.NE.AND P0, PT, R0, 0x1c, PT ;  /* 0x0000001c0000780c */ /* 0x000fda0003f05270 */
[----:B------:R-:W-:Y:S05]  /*4260*/  @!P0 BRA `(.L_x_10496) ;  /* 0x000002b000008947 */ /* 0x000fea0003800000 */
[----:B------:R-:W-:-:S13]  /*4270*/  ISETP.NE.AND P0, PT, R0, 0x1d, PT ;  /* 0x0000001d0000780c */ /* 0x000fda0003f05270 */
[----:B------:R-:W-:Y:S05]  /*4280*/  @!P0 BRA `(.L_x_10497) ;  /* 0x0000025000008947 */ /* 0x000fea0003800000 */
[----:B------:R-:W-:-:S13]  /*4290*/  ISETP.NE.AND P0, PT, R0, 0x2c, PT ;  /* 0x0000002c0000780c */ /* 0x000fda0003f05270 */
[----:B------:R-:W-:Y:S05]  /*42a0*/  @P0 BRA `(.L_x_10473) ;  /* 0x000000d000000947 */ /* 0x000fea0003800000 */
[----:B----4-:R-:W4:Y:S01]  /*42b0*/  LDG.E.U8 R2, [R2.64] ;  /* 0x0000002402027981 */ /* 0x010f22000c1e1100 */
[----:B------:R-:W-:Y:S01]  /*42c0*/  BSSY B0, `(.L_x_10498) ;  /* 0x0000007000007945 */ /* 0x000fe20003800000 */
[----:B------:R-:W-:Y:S01]  /*42d0*/  IMAD.MOV.U32 R0, RZ, RZ, 0x400000 ;  /* 0x00400000ff007424 */ /* 0x000fe200078e00ff */
[----:B----4-:R-:W-:-:S13]  /*42e0*/  ISETP.NE.AND P0, PT, R2, RZ, PT ;  /* 0x000000ff0200720c */ /* 0x010fda0003f05270 */
[----:B------:R-:W-:Y:S05]  /*42f0*/  @!P0 BRA `(.L_x_10499) ;  /* 0x0000003000008947 */ /* 0x000fea0003800000 */
[----:B------:R-:W-:-:S13]  /*4300*/  ISETP.NE.AND P0, PT, R2, 0xff, PT ;  /* 0x000000ff0200780c */ /* 0x000fda0003f05270 */
[----:B------:R-:W-:Y:S02]  /*4310*/  @!P0 IMAD.MOV.U32 R0, RZ, RZ, 0x7f800001 ;  /* 0x7f800001ff008424 */ /* 0x000fe400078e00ff */
[----:B------:R-:W-:Y:S02]  /*4320*/  @P0 IMAD.SHL.U32 R0, R2, 0x800000, RZ ;  /* 0x0080000002000824 */ /* 0x000fe400078e00ff */
.L_x_10499:
[----:B------:R-:W-:Y:S05]  /*4330*/  BSYNC B0 ;  /* 0x0000000000007941 */ /* 0x000fea0003800000 */
.L_x_10498:
[----:B------:R-:W-:Y:S01]  /*4340*/  FMUL.FTZ R0, R0, 1 ;  /* 0x3f80000000007820 */ /* 0x000fe20000410000 */
[----:B------:R-:W-:-:S03]  /*4350*/  CS2R R22, SRZ ;  /* 0x0000000000167805 */ /* 0x000fc6000001ff00 */
[----:B------:R0:W4:Y:S01]  /*4360*/  F2F.F64.F32 R20, R0 ;  /* 0x0000000000147310 */ /* 0x0001220000201800 */
[----:B------:R-:W-:Y:S05]  /*4370*/  BRA `(.L_x_10468) ;  /* 0x000001d000007947 */ /* 0x000fea0003800000 */
.L_x_10473:
[----:B------:R-:W-:Y:S01]  /*4380*/  MOV R0, 0x0 ;  /* 0x0000000000007802 */ /* 0x000fe20000000f00 */
[----:B------:R-:W-:Y:S02]  /*4390*/  IMAD.MOV.U32 R4, RZ, RZ, c[0x4][0x158] ;  /* 0x01005600ff047624 */ /* 0x000fe400078e00ff */
[----:B------:R-:W-:Y:S01]  /*43a0*/  IMAD.MOV.U32 R5, RZ, RZ, c[0x4][0x15c] ;  /* 0x01005700ff057624 */ /* 0x000fe200078e00ff */
[----:B------:R0:W4:Y:S01]  /*43b0*/  LDC.64 R2, c[0x4][R0] ;  /* 0x0100000000027b82 */ /* 0x0001220000000a00 */
        /* <DEDUP_REMOVED lines=14> */
[----:B-12345:R-:W-:Y:S05]  /*44a0*/  CALL.ABS.NOINC R2 ;  /* 0x0000000002007343 */ /* 0x03efea0003c00000 */
[----:B------:R-:W-:Y:S01]  /*44b0*/  CS2R R20, SRZ ;  /* 0x0000000000147805 */ /* 0x000fe2000001ff00 */
[----:B------:R-:W-:Y:S01]  /*44c0*/  CS2R R22, SRZ ;  /* 0x0000000000167805 */ /* 0x000fe2000001ff00 */
[----:B------:R-:W-:Y:S05]  /*44d0*/  BRA `(.L_x_10468) ;  /* 0x0000007000007947 */ /* 0x000fea0003800000 */
.L_x_10497:
[----:B----4-:R-:W4:Y:S01]  /*44e0*/  LDG.E.64 R20, [R2.64] ;  /* 0x0000002402147981 */ /* 0x010f22000c1e1b00 */
[----:B------:R-:W-:Y:S01]  /*44f0*/  CS2R R22, SRZ ;  /* 0x0000000000167805 */ /* 0x000fe2000001ff00 */
[----:B----4-:R-:W0:Y:S01]  /*4500*/  I2F.F64.U64 R20, R20 ;  /* 0x0000001400147312 */ /* 0x010e220000301800 */
[----:B------:R-:W-:Y:S05]  /*4510*/  BRA `(.L_x_10468) ;  /* 0x0000003000007947 */ /* 0x000fea0003800000 */
.L_x_10496:
[----:B----4-:R-:W4:Y:S01]  /*4520*/  LDG.E R2, [R2.64] ;  /* 0x0000002402027981 */ /* 0x010f22000c1e1900 */
[----:B------:R-:W-:Y:S01]  /*4530*/  CS2R R22, SRZ ;  /* 0x0000000000167805 */ /* 0x000fe2000001ff00 */
[----:B----4-:R0:W4:Y:S06]  /*4540*/  I2F.F64.U32 R20, R2 ;  /* 0x0000000200147312 */ /* 0x01012c0000201800 */
.L_x_10468:
[----:B------:R-:W-:Y:S05]  /*4550*/  BSYNC B6 ;  /* 0x0000000000067941 */ /* 0x000fea0003800000 */
.L_x_10467:
[----:B------:R-:W-:Y:S01]  /*4560*/  ISETP.NE.AND P0, PT, R33, RZ, PT ;  /* 0x000000ff2100720c */ /* 0x000fe20003f05270 */
[----:B------:R-:W-:Y:S01]  /*4570*/  BSSY B1, `(.L_x_10500) ;  /* 0x0000895000017945 */ /* 0x000fe20003800000 */
[----:B------:R-:W-:Y:S01]  /*4580*/  CS2R R6, SRZ ;  /* 0x0000000000067805 */ /* 0x000fe2000001ff00 */
[----:B0-----:R-:W-:-:S10]  /*4590*/  CS2R R4, SRZ ;  /* 0x0000000000047805 */ /* 0x001fd4000001ff00 */
[----:B------:R-:W-:Y:S05]  /*45a0*/  @P0 BRA `(.L_x_10501) ;  /* 0x0000891000000947 */ /* 0x000fea0003800000 */
[----:B--2--5:R-:W0:-:S04]  /*45b0*/  DSETP.GTU.AND P0, PT, |R16|, +INF , PT ;  /* 0x7ff000001000742a */ /* 0x024e080003f0c200 */
[----:B------:R-:W-:-:S04]  /*45c0*/  DADD R14, -RZ, |R18| ;  /* 0x00000000ff0e7229 */ /* 0x000fc80000000512 */
[----:B0-----:R-:W0:-:S04]  /*45d0*/  DSETP.GTU.OR P0, PT, |R18|, +INF , P0 ;  /* 0x7ff000001200742a */ /* 0x001e08000070c600 */
[----:B------:R2:W4:-:S10]  /*45e0*/  DADD R12, -RZ, |R16| ;  /* 0x00000000ff0c7229 */ /* 0x0005140000000510 */
[----:B0-----:R-:W-:Y:S05]  /*45f0*/  @P0 BRA `(.L_x_10502) ;  /* 0x0000879000000947 */ /* 0x001fea0003800000 */
[----:B--2-4-:R-:W0:-:S06]  /*4600*/  DSETP.GT.AND P0, PT, R12, 4.50359962737049600000e+15, PT ;  /* 0x433000000c00742a */ /* 0x014e0c0003f04000 */
[----:B0-----:R-:W0:-:S14]  /*4610*/  DSETP.GT.OR P0, PT, R14, 4.50359962737049600000e+15, P0 ;  /* 0x433000000e00742a */ /* 0x001e1c0000704400 */
[----:B0-----:R-:W-:Y:S05]  /*4620*/  @P0 BRA `(.L_x_10503) ;  /* 0x0000422000000947 */ /* 0x001fea0003800000 */
[----:B------:R-:W-:Y:S01]  /*4630*/  DSETP.NEU.AND P0, PT, R16, RZ, PT ;  /* 0x000000ff1000722a */ /* 0x000fe20003f0d000 */
[----:B------:R-:W-:Y:S02]  /*4640*/  IMAD.MOV.U32 R6, RZ, RZ, R18 ;  /* 0x000000ffff067224 */ /* 0x000fe400078e0012 */
[----:B------:R-:W-:Y:S01]  /*4650*/  IMAD.MOV.U32 R7, RZ, RZ, R19 ;  /* 0x000000ffff077224 */ /* 0x000fe200078e0013 */
[----:B------:R-:W0:Y:S01]  /*4660*/  DSETP.EQ.AND P1, PT, R18, RZ, PT ;  /* 0x000000ff1200722a */ /* 0x000e220003f22000 */
[----:B------:R-:W-:Y:S02]  /*4670*/  IMAD.MOV.U32 R4, RZ, RZ, R16 ;  /* 0x000000ffff047224 */ /* 0x000fe400078e0010 */
[----:B------:R-:W-:-:S11]  /*4680*/  IMAD.MOV.U32 R5, RZ, RZ, R17 ;  /* 0x000000ffff057224 */ /* 0x000fd600078e0011 */
[----:B0-----:R-:W-:Y:S05]  /*4690*/  @!P0 BRA P1, `(.L_x_10501) ;  /* 0x0000882000008947 */ /* 0x001fea0000800000 */
[----:B------:R-:W-:Y:S01]  /*46a0*/  DSETP.GEU.AND P0, PT, R12, c[0x2][0x0], PT ;  /* 0x008000000c00762a */ /* 0x000fe20003f0e000 */
[----:B------:R-:W-:Y:S02]  /*46b0*/  IMAD.MOV.U32 R6, RZ, RZ, R18 ;  /* 0x000000ffff067224 */ /* 0x000fe400078e0012 */
[----:B------:R-:W-:Y:S01]  /*46c0*/  IMAD.MOV.U32 R7, RZ, RZ, R19 ;  /* 0x000000ffff077224 */ /* 0x000fe200078e0013 */
[----:B------:R-:W0:Y:S01]  /*46d0*/  DSETP.LT.AND P1, PT, R14, c[0x2][0x0], PT ;  /* 0x008000000e00762a */ /* 0x000e220003f21000 */
[----:B------:R-:W-:Y:S02]  /*46e0*/  IMAD.MOV.U32 R4, RZ, RZ, R16 ;  /* 0x000000ffff047224 */ /* 0x000fe400078e0010 */
[----:B------:R-:W-:-:S11]  /*46f0*/  IMAD.MOV.U32 R5, RZ, RZ, R17 ;  /* 0x000000ffff057224 */ /* 0x000fd600078e0011 */
[----:B0-----:R-:W-:Y:S05]  /*4700*/  @!P0 BRA P1, `(.L_x_10501) ;  /* 0x000087b000008947 */ /* 0x001fea0000800000 */
[----:B------:R-:W0:Y:S01]  /*4710*/  DADD R40, R12, 1 ;  /* 0x3ff000000c287429 */ /* 0x000e220000000000 */
[----:B------:R-:W-:Y:S01]  /*4720*/  IMAD.MOV.U32 R46, RZ, RZ, 0x0 ;  /* 0x00000000ff2e7424 */ /* 0x000fe200078e00ff */
[----:B------:R-:W-:Y:S01]  /*4730*/  BSSY B2, `(.L_x_10504) ;  /* 0x000025b000027945 */ /* 0x000fe20003800000 */
[----:B------:R-:W-:Y:S01]  /*4740*/  IMAD.MOV.U32 R47, RZ, RZ, 0x3fd80000 ;  /* 0x3fd80000ff2f7424 */ /* 0x000fe200078e00ff */
[----:B------:R-:W-:-:S04]  /*4750*/  DADD R32, -RZ, |R14| ;  /* 0x00000000ff207229 */ /* 0x000fc8000000050e */
[----:B0-----:R-:W0:-:S04]  /*4760*/  DADD R2, -RZ, |R40| ;  /* 0x00000000ff027229 */ /* 0x001e080000000528 */
[----:B------:R-:W2:-:S06]  /*4770*/  DADD R44, R12, -1 ;  /* 0xbff000000c2c7429 */ /* 0x000e8c0000000000 */
[CC--:B0-----:R-:W-:Y:S01]  /*4780*/  ISETP.GT.U32.AND P1, PT, R2.reuse, R32.reuse, PT ;  /* 0x000000200200720c */ /* 0x0c1fe20003f24070 */
[----:B--2---:R-:W-:Y:S01]  /*4790*/  DADD R34, -RZ, |R44| ;  /* 0x00000000ff227229 */ /* 0x004fe2000000052c */
[CC--:B------:R-:W-:Y:S02]  /*47a0*/  ISETP.LT.U32.AND P0, PT, R2.reuse, R32.reuse, PT ;  /* 0x000000200200720c */ /* 0x0c0fe40003f01070 */
[CC--:B------:R-:W-:Y:S02]  /*47b0*/  ISETP.GT.U32.AND.EX P1, PT, R3.reuse, R33.reuse, PT, P1 ;  /* 0x000000210300720c */ /* 0x0c0fe40003f24110 */
[CC--:B------:R-:W-:Y:S02]  /*47c0*/  ISETP.LT.U32.AND.EX P0, PT, R3.reuse, R33.reuse, PT, P0 ;  /* 0x000000210300720c */ /* 0x0c0fe40003f01100 */
[----:B------:R-:W-:Y:S02]  /*47d0*/  SEL R7, R3, R33, P1 ;  /* 0x0000002103077207 */ /* 0x000fe40000800000 */
[----:B------:R-:W-:-:S02]  /*47e0*/  SEL R48, R2, R32, P0 ;  /* 0x0000002002307207 */ /* 0x000fc40000000000 */
[----:B------:R-:W-:Y:S02]  /*47f0*/  SEL R49, R3, R33, P0 ;  /* 0x0000002103317207 */ /* 0x000fe40000000000 */
[----:B------:R-:W-:Y:S01]  /*4800*/  LOP3.LUT R0, R7, 0xffc00000, RZ, 0xc0, !PT ;  /* 0xffc0000007007812 */ /* 0x000fe200078ec0ff */
[----:B------:R-:W-:Y:S01]  /*4810*/  IMAD.MOV.U32 R8, RZ, RZ, R48 ;  /* 0x000000ffff087224 */ /* 0x000fe200078e0030 */
[----:B------:R-:W-:Y:S01]  /*4820*/  SEL R6, R2, R32, P1 ;  /* 0x0000002002067207 */ /* 0x000fe20000800000 */
[----:B------:R-:W-:Y:S01]  /*4830*/  IMAD.MOV.U32 R9, RZ, RZ, R49 ;  /* 0x000000ffff097224 */ /* 0x000fe200078e0031 */
[----:B------:R-:W-:Y:S01]  /*4840*/  IADD3 R3, -R0, 0x7fd00000, RZ ;  /* 0x7fd0000000037810 */ /* 0x000fe20007ffe1ff */
[----:B------:R-:W-:-:S06]  /*4850*/  IMAD.MOV.U32 R2, RZ, RZ, RZ ;  /* 0x000000ffff027224 */ /* 0x000fcc00078e00ff */
[----:B------:R-:W0:-:S04]  /*4860*/  DMUL R4, R2, R8 ;  /* 0x0000000802047228 */ /* 0x000e080000000000 */
[----:B------:R-:W-:-:S04]  /*4870*/  DMUL R2, R2, R6 ;  /* 0x0000000602027228 */ /* 0x000fc80000000000 */
[----:B0-----:R0:W2:Y:S02]  /*4880*/  DMUL R10, R4, R4 ;  /* 0x00000004040a7228 */ /* 0x0010a40000000000 */
[----:B0-----:R-:W-:-:S04]  /*4890*/  IMAD.MOV.U32 R4, RZ, RZ, c[0x2][0xc] ;  /* 0x00800300ff047624 */ /* 0x001fc800078e00ff */
[----:B--2---:R-:W0:-:S06]  /*48a0*/  DFMA R10, R2, R2, R10 ;  /* 0x00000002020a722b */ /* 0x004e0c000000000a */
[----:B0-----:R-:W0:-:S04]  /*48b0*/  DSETP.MIN.AND P0, P1, R10, c[0x2][0x8], PT ;  /* 0x008002000a00762a */ /* 0x001e080003900000 */
[----:B------:R-:W-:-:S05]  /*48c0*/  IMAD.MOV.U32 R2, RZ, RZ, R11 ;  /* 0x000000ffff027224 */ /* 0x000fca00078e000b */
[----:B0-----:R-:W-:Y:S01]  /*48d0*/  FSEL R3, R2, c[0x2][0xc], P0 ;  /* 0x0080030002037a08 */ /* 0x001fe20000000000 */
[----:B------:R-:W-:-:S04]  /*48e0*/  IMAD.MOV.U32 R2, RZ, RZ, R10 ;  /* 0x000000ffff027224 */ /* 0x000fc800078e000a */
[----:B------:R-:W-:Y:S01]  /*48f0*/  @P1 LOP3.LUT R3, R4, 0x80000, RZ, 0xfc, !PT ;  /* 0x0008000004031812 */ /* 0x000fe200078efcff */
[----:B------:R-:W-:Y:S01]  /*4900*/  IMAD.MOV.U32 R4, RZ, RZ, RZ ;  /* 0x000000ffff047224 */ /* 0x000fe200078e00ff */
[----:B------:R-:W-:Y:S02]  /*4910*/  SEL R2, R2, c[0x2][0x8], P0 ;  /* 0x0080020002027a07 */ /* 0x000fe40000000000 */
[----:B------:R-:W0:Y:S01]  /*4920*/  MUFU.RSQ64H R5, R3 ;  /* 0x0000000300057308 */ /* 0x000e220000001c00 */
[CC--:B------:R-:W-:Y:S02]  /*4930*/  ISETP.GT.U32.AND P1, PT, R34.reuse, R32.reuse, PT ;  /* 0x000000202200720c */ /* 0x0c0fe40003f24070 */
[----:B------:R-:W-:Y:S02]  /*4940*/  ISETP.LT.U32.AND P0, PT, R34, R32, PT ;  /* 0x000000202200720c */ /* 0x000fe40003f01070 */
[CC--:B------:R-:W-:Y:S02]  /*4950*/  ISETP.GT.U32.AND.EX P1, PT, R35.reuse, R33.reuse, PT, P1 ;  /* 0x000000212300720c */ /* 0x0c0fe40003f24110 */
[----:B------:R-:W-:-:S04]  /*4960*/  ISETP.LT.U32.AND.EX P0, PT, R35, R33, PT, P0 ;  /* 0x000000212300720c */ /* 0x000fc80003f01100 */
[----:B------:R-:W-:Y:S02]  /*4970*/  SEL R50, R34, R32, P0 ;  /* 0x0000002022327207 */ /* 0x000fe40000000000 */
[----:B------:R-:W-:Y:S01]  /*4980*/  SEL R51, R35, R33, P0 ;  /* 0x0000002123337207 */ /* 0x000fe20000000000 */
[----:B0-----:R-:W0:-:S03]  /*4990*/  DMUL R36, R4, R4 ;  /* 0x0000000404247228 */ /* 0x001e060000000000 */
[----:B------:R-:W-:-:S03]  /*49a0*/  ISETP.GE.U32.AND P3, PT, R51, 0x7ff00000, PT ;  /* 0x7ff000003300780c */ /* 0x000fc60003f66070 */
[----:B0-----:R0:W2:Y:S02]  /*49b0*/  DFMA R38, R2, -R36, 1 ;  /* 0x3ff000000226742b */ /* 0x0010a40000000824 */
[----:B0-----:R-:W-:Y:S01]  /*49c0*/  SEL R3, R35, R33, P1 ;  /* 0x0000002123037207 */ /* 0x001fe20000800000 */
[----:B------:R-:W-:Y:S01]  /*49d0*/  IMAD.MOV.U32 R33, RZ, RZ, R51 ;  /* 0x000000ffff217224 */ /* 0x000fe200078e0033 */
[----:B------:R-:W-:Y:S01]  /*49e0*/  SEL R2, R34, R32, P1 ;  /* 0x0000002022027207 */ /* 0x000fe20000800000 */
[----:B------:R-:W-:Y:S01]  /*49f0*/  IMAD.MOV.U32 R32, RZ, RZ, R50 ;  /* 0x000000ffff207224 */ /* 0x000fe200078e0032 */
[----:B--2---:R-:W-:Y:S01]  /*4a00*/  DMUL R36, R4, R38 ;  /* 0x0000002604247228 */ /* 0x004fe20000000000 */
[----:B------:R-:W-:-:S03]  /*4a10*/  LOP3.LUT R42, R3, 0xffc00000, RZ, 0xc0, !PT ;  /* 0xffc00000032a7812 */ /* 0x000fc600078ec0ff */
[----:B------:R-:W0:Y:S01]  /*4a20*/  DFMA R38, R38, R46, 0.5 ;  /* 0x3fe000002626742b */ /* 0x000e22000000002e */
[----:B------:R-:W-:-:S03]  /*4a30*/  LOP3.LUT R43, R42, 0x100000, RZ, 0xfc, !PT ;  /* 0x001000002a2b7812 */ /* 0x000fc600078efcff */
[----:B------:R-:W-:-:S04]  /*4a40*/  DSETP.NEU.AND P2, PT, R32, RZ, PT ;  /* 0x000000ff2000722a */ /* 0x000fc80003f4d000 */
[----:B0-----:R0:W2:Y:S02]  /*4a50*/  DFMA R4, R38, R36, R4 ;  /* 0x000000242604722b */ /* 0x0010a40000000004 */
[----:B0-----:R-:W-:Y:S01]  /*4a60*/  IADD3 R37, -R42, 0x7fd00000, RZ ;  /* 0x7fd000002a257810 */ /* 0x001fe20007ffe1ff */
[----:B------:R-:W-:Y:S02]  /*4a70*/  IMAD.MOV.U32 R36, RZ, RZ, RZ ;  /* 0x000000ffff247224 */ /* 0x000fe400078e00ff */
[----:B------:R-:W-:Y:S01]  /*4a80*/  IMAD.MOV.U32 R38, RZ, RZ, RZ ;  /* 0x000000ffff267224 */ /* 0x000fe200078e00ff */
[----:B--2---:R0:W2:Y:S01]  /*4a90*/  DMUL R4, R10, R4 ;  /* 0x000000040a047228 */ /* 0x0040a20000000000 */
[----:B------:R-:W-:Y:S01]  /*4aa0*/  IMAD.MOV.U32 R42, RZ, RZ, RZ ;  /* 0x000000ffff2a7224 */ /* 0x000fe200078e00ff */
[----:B0-----:R-:W-:Y:S01]  /*4ab0*/  LOP3.LUT R11, R0, 0x100000, RZ, 0xfc, !PT ;  /* 0x00100000000b7812 */ /* 0x001fe200078efcff */
[----:B------:R-:W-:Y:S01]  /*4ac0*/  IMAD.MOV.U32 R10, RZ, RZ, RZ ;  /* 0x000000ffff0a7224 */ /* 0x000fe200078e00ff */
[----:B------:R-:W-:-:S04]  /*4ad0*/  DMUL R34, R36, R2 ;  /* 0x0000000224227228 */ /* 0x000fc80000000000 */
[----:B------:R-:W0:-:S04]  /*4ae0*/  DMUL R36, R36, R32 ;  /* 0x0000002024247228 */ /* 0x000e080000000000 */
[----:B--2---:R-:W-:-:S04]  /*4af0*/  DMUL R4, R4, R10 ;  /* 0x0000000a04047228 */ /* 0x004fc80000000000 */
[----:B0-----:R-:W0:-:S06]  /*4b00*/  DMUL R36, R36, R36 ;  /* 0x0000002424247228 */ /* 0x001e0c0000000000 */
[----:B0-----:R-:W0:-:S06]  /*4b10*/  DFMA R34, R34, R34, R36 ;  /* 0x000000222222722b */ /* 0x001e0c0000000024 */
[----:B0-----:R-:W0:-:S04]  /*4b20*/  DSETP.MIN.AND P0, P1, R34, c[0x2][0x8], PT ;  /* 0x008002002200762a */ /* 0x001e080003900000 */
[----:B------:R-:W-:-:S05]  /*4b30*/  IMAD.MOV.U32 R36, RZ, RZ, R35 ;  /* 0x000000ffff247224 */ /* 0x000fca00078e0023 */
[----:B0-----:R-:W-:Y:S01]  /*4b40*/  FSEL R37, R36, c[0x2][0xc], P0 ;  /* 0x0080030024257a08 */ /* 0x001fe20000000000 */
[----:B------:R-:W-:-:S05]  /*4b50*/  IMAD.MOV.U32 R36, RZ, RZ, c[0x2][0xc] ;  /* 0x00800300ff247624 */ /* 0x000fca00078e00ff */
[----:B------:R-:W-:Y:S01]  /*4b60*/  @P1 LOP3.LUT R37, R36, 0x80000, RZ, 0xfc, !PT ;  /* 0x0008000024251812 */ /* 0x000fe200078efcff */
[----:B------:R-:W-:Y:S01]  /*4b70*/  IMAD.MOV.U32 R36, RZ, RZ, R34 ;  /* 0x000000ffff247224 */ /* 0x000fe200078e0022 */
[----:B------:R-:W-:Y:S02]  /*4b80*/  ISETP.GE.U32.AND P1, PT, R49, 0x7ff00000, PT ;  /* 0x7ff000003100780c */ /* 0x000fe40003f26070 */
[----:B------:R-:W0:Y:S02]  /*4b90*/  MUFU.RSQ64H R39, R37 ;  /* 0x0000002500277308 */ /* 0x000e240000001c00 */
[----:B------:R-:W-:Y:S01]  /*4ba0*/  SEL R36, R36, c[0x2][0x8], P0 ;  /* 0x0080020024247a07 */ /* 0x000fe20000000000 */
[----:B------:R-:W2:-:S08]  /*4bb0*/  DSETP.NEU.AND P0, PT, R8, RZ, PT ;  /* 0x000000ff0800722a */ /* 0x000e900003f0d000 */
[----:B--2---:R-:W-:Y:S02]  /*4bc0*/  @!P1 FSEL R48, R6, R4, !P0 ;  /* 0x0000000406309208 */ /* 0x004fe40004000000 */
[----:B------:R-:W-:Y:S01]  /*4bd0*/  @!P1 FSEL R49, R7, R5, !P0 ;  /* 0x0000000507319208 */ /* 0x000fe20004000000 */
[----:B0-----:R-:W0:-:S06]  /*4be0*/  DMUL R8, R38, R38 ;  /* 0x0000002626087228 */ /* 0x001e0c0000000000 */
[----:B0-----:R-:W0:-:S06]  /*4bf0*/  DFMA R36, R36, -R8, 1 ;  /* 0x3ff000002424742b */ /* 0x001e0c0000000808 */
[----:B0-----:R-:W-:-:S04]  /*4c00*/  DFMA R8, R36, R46, 0.5 ;  /* 0x3fe000002408742b */ /* 0x001fc8000000002e */
[----:B------:R-:W0:-:S06]  /*4c10*/  DMUL R36, R38, R36 ;  /* 0x0000002426247228 */ /* 0x000e0c0000000000 */
[----:B0-----:R-:W0:-:S06]  /*4c20*/  DFMA R8, R8, R36, R38 ;  /* 0x000000240808722b */ /* 0x001e0c0000000026 */
[----:B0-----:R-:W0:-:S06]  /*4c30*/  DMUL R8, R34, R8 ;  /* 0x0000000822087228 */ /* 0x001e0c0000000000 */
[----:B0-----:R-:W0:-:S10]  /*4c40*/  DMUL R8, R8, R42 ;  /* 0x0000002a08087228 */ /* 0x001e140000000000 */
[----:B0-----:R-:W-:Y:S02]  /*4c50*/  @!P3 FSEL R50, R2, R8, !P2 ;  /* 0x000000080232b208 */ /* 0x001fe40005000000 */
[----:B------:R-:W-:-:S06]  /*4c60*/  @!P3 FSEL R51, R3, R9, !P2 ;  /* 0x000000090333b208 */ /* 0x000fcc0005000000 */
        /* <DEDUP_REMOVED lines=23> */
[----:B--2---:R-:W-:Y:S01]  /*4de0*/  IMAD.MOV.U32 R9, RZ, RZ, R2 ;  /* 0x000000ffff097224 */ /* 0x004fe200078e0002 */
[----:B------:R-:W-:Y:S01]  /*4df0*/  MOV R33, 0x4e60 ;  /* 0x00004e6000217802 */ /* 0x000fe20000000f00 */
[----:B------:R-:W-:Y:S02]  /*4e00*/  IMAD.MOV.U32 R8, RZ, RZ, R3 ;  /* 0x000000ffff087224 */ /* 0x000fe400078e0003 */
[----:B------:R-:W-:Y:S02]  /*4e10*/  IMAD.MOV.U32 R11, RZ, RZ, R35 ;  /* 0x000000ffff0b7224 */ /* 0x000fe400078e0023 */
[----:B0-----:R-:W-:Y:S02]  /*4e20*/  IMAD.MOV.U32 R3, RZ, RZ, R36 ;  /* 0x000000ffff037224 */ /* 0x001fe400078e0024 */
[----:B------:R-:W-:Y:S02]  /*4e30*/  IMAD.MOV.U32 R2, RZ, RZ, R37 ;  /* 0x000000ffff027224 */ /* 0x000fe400078e0025 */
[----:B------:R-:W-:-:S02]  /*4e40*/  IMAD.MOV.U32 R0, RZ, RZ, R5 ;  /* 0x000000ffff007224 */ /* 0x000fc400078e0005 */
[----:B-1-3--:R-:W-:Y:S05]  /*4e50*/  CALL.REL.NOINC `($__internal_15_$__cuda_sm20_dsqrt_rn_f64_mediumpath_v1) ;  /* 0x000262d000007944 */ /* 0x00afea0003c00000 */
[----:B------:R-:W-:Y:S02]  /*4e60*/  IMAD.MOV.U32 R8, RZ, RZ, R0 ;  /* 0x000000ffff087224 */ /* 0x000fe400078e0000 */
[----:B------:R-:W-:-:S02]  /*4e70*/  IMAD.MOV.U32 R9, RZ, RZ, R3 ;  /* 0x000000ffff097224 */ /* 0x000fc400078e0003 */
.L_x_10507:
[----:B------:R-:W-:Y:S05]  /*4e80*/  BSYNC B3 ;  /* 0x0000000000037941 */ /* 0x000fea0003800000 */
.L_x_10506:
[----:B0-2---:R-:W0:-:S10]  /*4e90*/  DADD R2, R6, R8 ;  /* 0x0000000006027229 */ /* 0x005e140000000008 */
[----:B0-----:R-:W-:Y:S01]  /*4ea0*/  ISETP.GT.AND P0, PT, R3, 0xfffff, PT ;  /* 0x000fffff0300780c */ /* 0x001fe20003f04270 */
[----:B------:R-:W-:Y:S02]  /*4eb0*/  IMAD.MOV.U32 R4, RZ, RZ, R2 ;  /* 0x000000ffff047224 */ /* 0x000fe400078e0002 */
[----:B------:R-:W-:-:S10]  /*4ec0*/  IMAD.MOV.U32 R5, RZ, RZ, R3 ;  /* 0x000000ffff057224 */ /* 0x000fd400078e0003 */
[----:B------:R-:W0:-:S10]  /*4ed0*/  @!P0 DMUL R4, R4, 1.80143985094819840000e+16 ;  /* 0x4350000004048828 */ /* 0x000e140000000000 */
[----:B0-----:R-:W-:Y:S02]  /*4ee0*/  @!P0 IMAD.MOV.U32 R3, RZ, RZ, R5 ;  /* 0x000000ffff038224 */ /* 0x001fe400078e0005 */
[----:B------:R-:W-:-:S03]  /*4ef0*/  @!P0 IMAD.MOV.U32 R2, RZ, RZ, R4 ;  /* 0x000000ffff028224 */ /* 0x000fc600078e0004 */
[----:B------:R-:W-:-:S04]  /*4f00*/  IADD3 R0, R3, -0x1, RZ ;  /* 0xffffffff03007810 */ /* 0x000fc80007ffe0ff */
[----:B------:R-:W-:Y:S01]  /*4f10*/  ISETP.GE.U32.AND P1, PT, R0, 0x7fefffff, PT ;  /* 0x7fefffff0000780c */ /* 0x000fe20003f26070 */
[----:B------:R-:W-:Y:S02]  /*4f20*/  IMAD.MOV.U32 R0, RZ, RZ, -0x3ff ;  /* 0xfffffc01ff007424 */ /* 0x000fe400078e00ff */
[----:B------:R-:W-:-:S10]  /*4f30*/  @!P0 IMAD.MOV.U32 R0, RZ, RZ, -0x435 ;  /* 0xfffffbcbff008424 */ /* 0x000fd400078e00ff */
        /* <DEDUP_REMOVED lines=30> */
[----:B------:R-:W2:-:S04]  /*5120*/  DADD R34, R4, -R10 ;  /* 0x0000000004227229 */ /* 0x000e88000000080a */
[----:B0-----:R-:W0:-:S04]  /*5130*/  DFMA R36, R8, R36, c[0x2][0x10] ;  /* 0x008004000824762b */ /* 0x001e080000000024 */
[----:B--2---:R-:W2:-:S04]  /*5140*/  DADD R34, R34, R34 ;  /* 0x0000000022227229 */ /* 0x004e880000000022 */
[----:B0-----:R-:W0:-:S04]  /*5150*/  DFMA R36, R8, R36, c[0x2][0x18] ;  /* 0x008006000824762b */ /* 0x001e080000000024 */
[----:B--2---:R-:W-:-:S04]  /*5160*/  DFMA R34, R4, -R10, R34 ;  /* 0x8000000a0422722b */ /* 0x004fc80000000022 */
[----:B0-----:R-:W0:-:S04]  /*5170*/  DFMA R36, R8, R36, c[0x2][0x20] ;  /* 0x008008000824762b */ /* 0x001e080000000024 */
[----:B------:R-:W-:-:S04]  /*5180*/  DFMA R42, R2, c[0x2][0x50], R10 ;  /* 0x00801400022a7a2b */ /* 0x000fc8000000000a */
[----:B0-----:R-:W0:-:S04]  /*5190*/  DFMA R36, R8, R36, c[0x2][0x28] ;  /* 0x00800a000824762b */ /* 0x001e080000000024 */
[----:B------:R-:W-:-:S04]  /*51a0*/  DMUL R34, R32, R34 ;  /* 0x0000002220227228 */ /* 0x000fc80000000000 */
[----:B0-----:R-:W0:-:S04]  /*51b0*/  DFMA R36, R8, R36, c[0x2][0x30] ;  /* 0x00800c000824762b */ /* 0x001e080000000024 */
[----:B------:R-:W2:-:S04]  /*51c0*/  DFMA R4, -R2, c[0x2][0x50], R42 ;  /* 0x0080140002047a2b */ /* 0x000e88000000012a */
[----:B0-----:R-:W0:-:S04]  /*51d0*/  DFMA R36, R8, R36, c[0x2][0x38] ;  /* 0x00800e000824762b */ /* 0x001e080000000024 */
[----:B--2---:R-:W-:-:S04]  /*51e0*/  DADD R4, -R10, R4 ;  /* 0x000000000a047229 */ /* 0x004fc80000000104 */
[----:B0-----:R-:W0:-:S06]  /*51f0*/  DFMA R36, R8, R36, c[0x2][0x40] ;  /* 0x008010000824762b */ /* 0x001e0c0000000024 */
[----:B0-----:R-:W0:-:S06]  /*5200*/  DMUL R36, R8, R36 ;  /* 0x0000002408247228 */ /* 0x001e0c0000000000 */
[----:B0-----:R-:W0:-:S06]  /*5210*/  DFMA R34, R10, R36, R34 ;  /* 0x000000240a22722b */ /* 0x001e0c0000000022 */
[----:B0-----:R-:W0:-:S06]  /*5220*/  DADD R4, R34, -R4 ;  /* 0x0000000022047229 */ /* 0x001e0c0000000804 */
[----:B0-----:R-:W0:-:S06]  /*5230*/  DFMA R4, R2, c[0x2][0x58], R4 ;  /* 0x0080160002047a2b */ /* 0x001e0c0000000004 */
[----:B0-----:R0:W2:Y:S01]  /*5240*/  DADD R42, R42, R4 ;  /* 0x000000002a2a7229 */ /* 0x0010a20000000004 */
[----:B------:R-:W-:Y:S05]  /*5250*/  BRA `(.L_x_10508) ;  /* 0x00001a8000007947 */ /* 0x000fea0003800000 */
.L_x_10505:
        /* <DEDUP_REMOVED lines=33> */
[----:B-1-3--:R-:W-:Y:S05]  /*5470*/  CALL.REL.NOINC `($__internal_14_$__cuda_sm20_div_rn_f64_full) ;  /* 0x0002567000007944 */ /* 0x00afea0003c00000 */
[----:B------:R-:W-:Y:S02]  /*5480*/  IMAD.MOV.U32 R4, RZ, RZ, R2 ;  /* 0x000000ffff047224 */ /* 0x000fe400078e0002 */
[----:B------:R-:W-:Y:S02]  /*5490*/  IMAD.MOV.U32 R5, RZ, RZ, R3 ;  /* 0x000000ffff057224 */ /* 0x000fe400078e0003 */
.L_x_10515:
[----:B------:R-:W-:Y:S05]  /*54a0*/  BSYNC B4 ;  /* 0x0000000000047941 */ /* 0x000fea0003800000 */
.L_x_10514:
[----:B------:R-:W-:Y:S05]  /*54b0*/  BRA `(.L_x_10513) ;  /* 0x0000001000007947 */ /* 0x000fea0003800000 */
.L_x_10512:
[----:B------:R0:W2:-:S06]  /*54c0*/  DADD R4, -R40, R48 ;  /* 0x0000000028047229 */ /* 0x00008c0000000130 */
.L_x_10513:
[----:B------:R-:W-:Y:S05]  /*54d0*/  BSYNC B3 ;  /* 0x0000000000037941 */ /* 0x000fea0003800000 */
.L_x_10511:
[----:B------:R-:W4:Y:S01]  /*54e0*/  DADD R8, -R12, 1 ;  /* 0x3ff000000c087429 */ /* 0x000f220000000100 */
[----:B------:R-:W-:Y:S05]  /*54f0*/  BSSY B3, `(.L_x_10516) ;  /* 0x0000021000037945 */ /* 0x000fea0003800000 */
[----:B----4-:R-:W4:-:S14]  /*5500*/  DSETP.GEU.AND P0, PT, R8, RZ, PT ;  /* 0x000000ff0800722a */ /* 0x010f1c0003f0e000 */
[----:B----4-:R-:W-:Y:S05]  /*5510*/  @!P0 BRA `(.L_x_10517) ;  /* 0x000001d000008947 */ /* 0x010fea0003800000 */
[----:B------:R-:W4:Y:S01]  /*5520*/  DSETP.NEU.AND P0, PT, R8, RZ, PT ;  /* 0x000000ff0800722a */ /* 0x000f220003f0d000 */
[----:B------:R-:W-:Y:S02]  /*5530*/  IMAD.MOV.U32 R2, RZ, RZ, R14 ;  /* 0x000000ffff027224 */ /* 0x000fe400078e000e */
[----:B------:R-:W-:-:S11]  /*5540*/  IMAD.MOV.U32 R3, RZ, RZ, R15 ;  /* 0x000000ffff037224 */ /* 0x000fd600078e000f */
[----:B----4-:R-:W-:Y:S05]  /*5550*/  @!P0 BRA `(.L_x_10518) ;  /* 0x000001a000008947 */ /* 0x010fea0003800000 */
[----:B------:R4:W5:Y:S01]  /*5560*/  DADD R2, R50, R8 ;  /* 0x0000000032027229 */ /* 0x0009620000000008 */
[----:B------:R-:W-:Y:S01]  /*5570*/  BSSY B4, `(.L_x_10519) ;  /* 0x0000014000047945 */ /* 0x000fe20003800000 */
[----:B----4-:R-:W-:-:S04]  /*5580*/  IMAD.MOV.U32 R8, RZ, RZ, 0x1 ;  /* 0x00000001ff087424 */ /* 0x010fc800078e00ff */
[----:B-----5:R-:W4:Y:S02]  /*5590*/  MUFU.RCP64H R9, R3 ;  /* 0x0000000300097308 */ /* 0x020f240000001800 */
[----:B----4-:R-:W4:-:S06]  /*55a0*/  DFMA R10, -R2, R8, 1 ;  /* 0x3ff00000020a742b */ /* 0x010f0c0000000108 */
[----:B----4-:R-:W4:-:S06]  /*55b0*/  DFMA R10, R10, R10, R10 ;  /* 0x0000000a0a0a722b */ /* 0x010f0c000000000a */
[----:B----4-:R-:W4:-:S04]  /*55c0*/  DFMA R8, R8, R10, R8 ;  /* 0x0000000a0808722b */ /* 0x010f080000000008 */
[----:B------:R-:W-:-:S04]  /*55d0*/  DMUL R10, R14, R14 ;  /* 0x0000000e0e0a7228 */ /* 0x000fc80000000000 */
[----:B----4-:R-:W4:-:S06]  /*55e0*/  DFMA R32, -R2, R8, 1 ;  /* 0x3ff000000220742b */ /* 0x010f0c0000000108 */
[----:B----4-:R-:W4:Y:S01]  /*55f0*/  DFMA R32, R8, R32, R8 ;  /* 0x000000200820722b */ /* 0x010f220000000008 */
[----:B------:R-:W-:-:S05]  /*5600*/  FSETP.GEU.AND P1, PT, |R11|, 6.5827683646048100446e-37, PT ;  /* 0x036000000b00780b */ /* 0x000fca0003f2e200 */
[----:B----4-:R-:W4:-:S06]  /*5610*/  DMUL R8, R10, R32 ;  /* 0x000000200a087228 */ /* 0x010f0c0000000000 */
[----:B----4-:R-:W4:-:S06]  /*5620*/  DFMA R34, -R2, R8, R10 ;  /* 0x000000080222722b */ /* 0x010f0c000000010a */
[----:B----4-:R-:W4:-:S10]  /*5630*/  DFMA R8, R32, R34, R8 ;  /* 0x000000222008722b */ /* 0x010f140000000008 */
[----:B----4-:R-:W-:-:S05]  /*5640*/  FFMA R0, RZ, R3, R9 ;  /* 0x00000003ff007223 */ /* 0x010fca0000000009 */
[----:B------:R-:W-:-:S13]  /*5650*/  FSETP.GT.AND P0, PT, |R0|, 1.469367938527859385e-39, PT ;  /* 0x001000000000780b */ /* 0x000fda0003f04200 */
[----:B------:R-:W-:Y:S05]  /*5660*/  @P0 BRA P1, `(.L_x_10520) ;  /* 0x0000004000000947 */ /* 0x000fea0000800000 */
[----:B------:R-:W-:Y:S02]  /*5670*/  MOV R0, 0x5690 ;  /* 0x0000569000007802 */ /* 0x000fe40000000f00 */
[----:B0123--:R-:W-:Y:S05]  /*5680*/  CALL.REL.NOINC `($__internal_14_$__cuda_sm20_div_rn_f64_full) ;  /* 0x0002546000007944 */ /* 0x00ffea0003c00000 */
[----:B------:R-:W-:Y:S02]  /*5690*/  IMAD.MOV.U32 R8, RZ, RZ, R2 ;  /* 0x000000ffff087224 */ /* 0x000fe400078e0002 */
[----:B------:R-:W-:Y:S02]  /*56a0*/  IMAD.MOV.U32 R9, RZ, RZ, R3 ;  /* 0x000000ffff097224 */ /* 0x000fe400078e0003 */
.L_x_10520:
[----:B------:R-:W-:Y:S05]  /*56b0*/  BSYNC B4 ;  /* 0x0000000000047941 */ /* 0x000fea0003800000 */
.L_x_10519:
[----:B------:R-:W-:Y:S02]  /*56c0*/  IMAD.MOV.U32 R2, RZ, RZ, R8 ;  /* 0x000000ffff027224 */ /* 0x000fe400078e0008 */
[----:B------:R-:W-:Y:S01]  /*56d0*/  IMAD.MOV.U32 R3, RZ, RZ, R9 ;  /* 0x000000ffff037224 */ /* 0x000fe200078e0009 */
[----:B------:R-:W-:Y:S05]  /*56e0*/  BRA `(.L_x_10518) ;  /* 0x0000001000007947 */ /* 0x000fea0003800000 */
.L_x_10517:
[----:B------:R4:W0:-:S06]  /*56f0*/  DADD R2, R50, -R8 ;  /* 0x0000000032027229 */ /* 0x00080c0000000808 */
.L_x_10518:
[----:B------:R-:W-:Y:S05]  /*5700*/  BSYNC B3 ;  /* 0x0000000000037941 */ /* 0x000fea0003800000 */
.L_x_10516:
[----:B0-----:R-:W0:Y:S01]  /*5710*/  DMUL R2, R2, 0.5 ;  /* 0x3fe0000002027828 */ /* 0x001e220000000000 */
[----:B----4-:R-:W-:Y:S01]  /*5720*/  IMAD.MOV.U32 R8, RZ, RZ, 0x0 ;  /* 0x00000000ff087424 */ /* 0x010fe200078e00ff */
[----:B------:R-:W-:Y:S01]  /*5730*/  BSSY B3, `(.L_x_10521) ;  /* 0x000001e000037945 */ /* 0x000fe20003800000 */
[----:B------:R-:W-:Y:S01]  /*5740*/  IMAD.MOV.U32 R9, RZ, RZ, 0x3fd80000 ;  /* 0x3fd80000ff097424 */ /* 0x000fe200078e00ff */
[----:B------:R-:W-:-:S04]  /*5750*/  DADD R34, R6, 1 ;  /* 0x3ff0000006227429 */ /* 0x000fc80000000000 */
[----:B0-2---:R-:W0:-:S06]  /*5760*/  DFMA R4, R4, 0.5, R2 ;  /* 0x3fe000000404782b */ /* 0x005e0c0000000002 */
        /* <DEDUP_REMOVED lines=15> */
[----:B--2---:R-:W-:Y:S02]  /*5860*/  IMAD.MOV.U32 R9, RZ, RZ, R2 ;  /* 0x000000ffff097224 */ /* 0x004fe400078e0002 */
[----:B------:R-:W-:Y:S02]  /*5870*/  IMAD.MOV.U32 R8, RZ, RZ, R3 ;  /* 0x000000ffff087224 */ /* 0x000fe400078e0003 */
[----:B------:R-:W-:Y:S01]  /*5880*/  IMAD.MOV.U32 R0, RZ, RZ, R33 ;  /* 0x000000ffff007224 */ /* 0x000fe200078e0021 */
[----:B0-----:R-:W-:Y:S01]  /*5890*/  MOV R33, 0x58f0 ;  /* 0x000058f000217802 */ /* 0x001fe20000000f00 */
[----:B------:R-:W-:Y:S02]  /*58a0*/  IMAD.MOV.U32 R32, RZ, RZ, R38 ;  /* 0x000000ffff207224 */ /* 0x000fe400078e0026 */
[----:B------:R-:W-:Y:S02]  /*58b0*/  IMAD.MOV.U32 R11, RZ, RZ, R35 ;  /* 0x000000ffff0b7224 */ /* 0x000fe400078e0023 */
[----:B------:R-:W-:-:S02]  /*58c0*/  IMAD.MOV.U32 R3, RZ, RZ, R36 ;  /* 0x000000ffff037224 */ /* 0x000fc400078e0024 */
[----:B------:R-:W-:Y:S02]  /*58d0*/  IMAD.MOV.U32 R2, RZ, RZ, R37 ;  /* 0x000000ffff027224 */ /* 0x000fe400078e0025 */
[----:B-1-3--:R-:W-:Y:S05]  /*58e0*/  CALL.REL.NOINC `($__internal_15_$__cuda_sm20_dsqrt_rn_f64_mediumpath_v1) ;  /* 0x0002584000007944 */ /* 0x00afea0003c00000 */
[----:B------:R-:W-:Y:S02]  /*58f0*/  IMAD.MOV.U32 R8, RZ, RZ, R0 ;  /* 0x000000ffff087224 */ /* 0x000fe400078e0000 */
[----:B------:R-:W-:Y:S02]  /*5900*/  IMAD.MOV.U32 R9, RZ, RZ, R3 ;  /* 0x000000ffff097224 */ /* 0x000fe400078e0003 */
.L_x_10522:
[----:B------:R-:W-:Y:S05]  /*5910*/  BSYNC B3 ;  /* 0x0000000000037941 */ /* 0x000fea0003800000 */
.L_x_10521:
[----:B--2---:R-:W2:-:S10]  /*5920*/  DADD R4, R4, R8 ;  /* 0x0000000004047229 */ /* 0x004e940000000008 */
[C---:B--2---:R-:W-:Y:S02]  /*5930*/  FSETP.GEU.FTZ.AND P1, PT, R5.reuse, 1.7916666269302368164, PT ;  /* 0x3fe555550500780b */ /* 0x044fe40003f3e000 */
[----:B------:R-:W-:-:S13]  /*5940*/  FSETP.GT.FTZ.AND P0, PT, R5, -1.6999999284744262695, PT ;  /* 0xbfd999990500780b */ /* 0x000fda0003f14000 */
[----:B------:R-:W-:Y:S05]  /*5950*/  @P0 BRA !P1, `(.L_x_10523) ;  /* 0x000003d000000947 */ /* 0x000fea0004800000 */
[----:B0-----:R-:W0:-:S10]  /*5960*/  DADD R2, R4, 1 ;  /* 0x3ff0000004027429 */ /* 0x001e140000000000 */
        /* <DEDUP_REMOVED lines=60> */
.L_x_10523:
        /* <DEDUP_REMOVED lines=22> */
.L_x_10525:
[----:B------:R-:W-:Y:S05]  /*5e90*/  BSYNC B3 ;  /* 0x0000000000037941 */ /* 0x000fea0003800000 */
.L_x_10524:
        /* <DEDUP_REMOVED lines=14> */
[----:B0-----:R0:W2:Y:S01]  /*5f80*/  DADD R42, R4, R32 ;  /* 0x00000000042a7229 */ /* 0x0010a20000000020 */
[----:B------:R-:W-:Y:S05]  /*5f90*/  BRA `(.L_x_10508) ;  /* 0x00000d4000007947 */ /* 0x000fea0003800000 */
.L_x_10510:
        /* <DEDUP_REMOVED lines=28> */
.L_x_10528:
[----:B------:R-:W-:Y:S05]  /*6160*/  BSYNC B3 ;  /* 0x0000000000037941 */ /* 0x000fea0003800000 */
.L_x_10527:
[----:B0-2---:R-:W0:-:S10]  /*6170*/  DADD R4, R44, R8 ;  /* 0x000000002c047229 */ /* 0x005e140000000008 */
[C---:B0-----:R-:W-:Y:S02]  /*6180*/  FSETP.GEU.FTZ.AND P1, PT, R5.reuse, 1.7916666269302368164, PT ;  /* 0x3fe555550500780b */ /* 0x041fe40003f3e000 */
[----:B------:R-:W-:-:S04]  /*6190*/  FSETP.GT.FTZ.AND P0, PT, R5, -1.6999999284744262695, PT ;  /* 0xbfd999990500780b */ /* 0x000fc80003f14000 */
[----:B------:R-:W-:-:S13]  /*61a0*/  PLOP3.LUT P0, PT, P1, P0, PT, 0x8, 0x0 ;  /* 0x000000000000781c */ /* 0x000fda0000f00170 */
[----:B------:R-:W-:Y:S05]  /*61b0*/  @!P0 BRA `(.L_x_10529) ;  /* 0x0000027000008947 */ /* 0x000fea0003800000 */
[----:B------:R-:W0:Y:S01]  /*61c0*/  DADD R2, R4, 2 ;  /* 0x4000000004027429 */ /* 0x000e220000000000 */
        /* <DEDUP_REMOVED lines=21> */
.L_x_10531:
[----:B------:R-:W-:Y:S05]  /*6320*/  BSYNC B3 ;  /* 0x0000000000037941 */ /* 0x000fea0003800000 */
.L_x_10530:
        /* <DEDUP_REMOVED lines=16> */
.L_x_10529:
[----:B------:R-:W0:-:S10]  /*6430*/  DADD R2, R4, 1 ;  /* 0x3ff0000004027429 */ /* 0x000e140000000000 */
        /* <DEDUP_REMOVED lines=54> */
.L_x_10532:
[----:B------:R-:W-:Y:S01]  /*67a0*/  IMAD.MOV.U32 R2, RZ, RZ, 0x0 ;  /* 0x00000000ff027424 */ /* 0x000fe200078e00ff */
[----:B------:R-:W-:Y:S01]  /*67b0*/  FSETP.NEU.FTZ.AND P0, PT, R5, RZ, PT ;  /* 0x000000ff0500720b */ /* 0x000fe20003f1d000 */
[----:B------:R-:W-:-:S06]  /*67c0*/  IMAD.MOV.U32 R3, RZ, RZ, 0x7ff00000 ;  /* 0x7ff00000ff037424 */ /* 0x000fcc00078e00ff */
[----:B------:R-:W0:-:S10]  /*67d0*/  DFMA R2, R4, R2, +INF ;  /* 0x7ff000000402742b */ /* 0x000e140000000002 */
[----:B0-----:R-:W-:Y:S02]  /*67e0*/  FSEL R42, R2, RZ, P0 ;  /* 0x000000ff022a7208 */ /* 0x001fe40000000000 */
[----:B------:R-:W-:Y:S01]  /*67f0*/  FSEL R43, R3, -QNAN , P0 ;  /* 0xfff00000032b7808 */ /* 0x000fe20000000000 */
[----:B------:R-:W-:Y:S05]  /*6800*/  BRA `(.L_x_10508) ;  /* 0x000004d000007947 */ /* 0x000fea0003800000 */
.L_x_10526:
        /* <DEDUP_REMOVED lines=18> */
[----:B------:R-:W-:Y:S01]  /*6930*/  MOV R33, 0x69a0 ;  /* 0x000069a000217802 */ /* 0x000fe20000000f00 */
[----:B------:R-:W-:Y:S02]  /*6940*/  IMAD.MOV.U32 R9, RZ, RZ, R38 ;  /* 0x000000ffff097224 */ /* 0x000fe400078e0026 */
[----:B------:R-:W-:Y:S02]  /*6950*/  IMAD.MOV.U32 R8, RZ, RZ, R39 ;  /* 0x000000ffff087224 */ /* 0x000fe400078e0027 */
[----:B--2---:R-:W-:Y:S02]  /*6960*/  IMAD.MOV.U32 R3, RZ, RZ, R36 ;  /* 0x000000ffff037224 */ /* 0x004fe400078e0024 */
[----:B------:R-:W-:Y:S02]  /*6970*/  IMAD.MOV.U32 R2, RZ, RZ, R37 ;  /* 0x000000ffff027224 */ /* 0x000fe400078e0025 */
[----:B------:R-:W-:-:S02]  /*6980*/  IMAD.MOV.U32 R0, RZ, RZ, R5 ;  /* 0x000000ffff007224 */ /* 0x000fc400078e0005 */
[----:B01-3--:R-:W-:Y:S05]  /*6990*/  CALL.REL.NOINC `($__internal_15_$__cuda_sm20_dsqrt_rn_f64_mediumpath_v1) ;  /* 0x0002479000007944 */ /* 0x00bfea0003c00000 */
[----:B------:R-:W-:Y:S02]  /*69a0*/  IMAD.MOV.U32 R2, RZ, RZ, R0 ;  /* 0x000000ffff027224 */ /* 0x000fe400078e0000 */
.L_x_10534:
[----:B------:R-:W-:Y:S05]  /*69b0*/  BSYNC B3 ;  /* 0x0000000000037941 */ /* 0x000fea0003800000 */
.L_x_10533:
[----:B0-2---:R-:W0:Y:S01]  /*69c0*/  MUFU.RCP64H R5, R3 ;  /* 0x0000000300057308 */ /* 0x005e220000001800 */
[----:B------:R-:W-:Y:S01]  /*69d0*/  IMAD.MOV.U32 R4, RZ, RZ, 0x1 ;  /* 0x00000001ff047424 */ /* 0x000fe200078e00ff */
[----:B------:R-:W-:Y:S01]  /*69e0*/  FSETP.GEU.AND P1, PT, |R15|, 6.5827683646048100446e-37, PT ;  /* 0x036000000f00780b */ /* 0x000fe20003f2e200 */
[----:B------:R-:W-:Y:S04]  /*69f0*/  BSSY B3, `(.L_x_10535) ;  /* 0x0000012000037945 */ /* 0x000fe80003800000 */
[----:B0-----:R-:W0:-:S06]  /*6a00*/  DFMA R8, R4, -R2, 1 ;  /* 0x3ff000000408742b */ /* 0x001e0c0000000802 */
        /* <DEDUP_REMOVED lines=16> */
.L_x_10536:
[----:B------:R-:W-:Y:S05]  /*6b10*/  BSYNC B3 ;  /* 0x0000000000037941 */ /* 0x000fea0003800000 */
.L_x_10535:
[----:B------:R-:W-:Y:S05]  /*6b20*/  BRA `(.L_x_10508) ;  /* 0x000001b000007947 */ /* 0x000fea0003800000 */
.L_x_10509:
[----:B------:R-:W0:Y:S01]  /*6b30*/  MUFU.RSQ64H R11, R15 ;  /* 0x0000000f000b7308 */ /* 0x000e220000001c00 */
[----:B------:R-:W-:Y:S01]  /*6b40*/  IADD3 R10, R15, -0x3500000, RZ ;  /* 0xfcb000000f0a7810 */ /* 0x000fe20007ffe0ff */
[----:B------:R-:W-:Y:S03]  /*6b50*/  BSSY B3, `(.L_x_10508) ;  /* 0x0000018000037945 */ /* 0x000fe60003800000 */
        /* <DEDUP_REMOVED lines=15> */
[----:B0-----:R-:W-:Y:S02]  /*6c50*/  IMAD.MOV.U32 R3, RZ, RZ, R34 ;  /* 0x000000ffff037224 */ /* 0x001fe400078e0022 */
[----:B------:R-:W-:Y:S02]  /*6c60*/  IMAD.MOV.U32 R2, RZ, RZ, R35 ;  /* 0x000000ffff027224 */ /* 0x000fe400078e0023 */
[----:B------:R-:W-:Y:S02]  /*6c70*/  IMAD.MOV.U32 R0, RZ, RZ, R5 ;  /* 0x000000ffff007224 */ /* 0x000fe400078e0005 */
[----:B------:R-:W-:-:S02]  /*6c80*/  IMAD.MOV.U32 R34, RZ, RZ, R14 ;  /* 0x000000ffff227224 */ /* 0x000fc400078e000e */
[----:B------:R-:W-:Y:S02]  /*6c90*/  IMAD.MOV.U32 R11, RZ, RZ, R15 ;  /* 0x000000ffff0b7224 */ /* 0x000fe400078e000f */
[----:B-123--:R-:W-:Y:S05]  /*6ca0*/  CALL.REL.NOINC `($__internal_15_$__cuda_sm20_dsqrt_rn_f64_mediumpath_v1) ;  /* 0x0002448000007944 */ /* 0x00efea0003c00000 */
[----:B------:R-:W-:Y:S02]  /*6cb0*/  IMAD.MOV.U32 R42, RZ, RZ, R0 ;  /* 0x000000ffff2a7224 */ /* 0x000fe400078e0000 */
[----:B------:R-:W-:Y:S02]  /*6cc0*/  IMAD.MOV.U32 R43, RZ, RZ, R3 ;  /* 0x000000ffff2b7224 */ /* 0x000fe400078e0003 */
.L_x_10537:
[----:B------:R-:W-:Y:S05]  /*6cd0*/  BSYNC B3 ;  /* 0x0000000000037941 */ /* 0x000fea0003800000 */
.L_x_10508:
[----:B------:R-:W-:Y:S05]  /*6ce0*/  BSYNC B2 ;  /* 0x0000000000027941 */ /* 0x000fea0003800000 */
.L_x_10504:
[----:B------:R-:W4:Y:S01]  /*6cf0*/  DSETP.GEU.AND P0, PT, R12, 5.9666725849601653946e-154, PT ;  /* 0x202000000c00742a */ /* 0x000f220003f0e000 */
[----:B------:R-:W-:Y:S01]  /*6d00*/  BSSY B3, `(.L_x_10538) ;  /* 0x00001af000037945 */ /* 0x000fe20003800000 */
[----:B------:R-:W-:-:S12]  /*6d10*/  BSSY B2, `(.L_x_10539) ;  /* 0x000015d000027945 */ /* 0x000fd80003800000 */
[----:B----4-:R-:W-:Y:S05]  /*6d20*/  @!P0 BRA `(.L_x_10540) ;  /* 0x0000159000008947 */ /* 0x010fea0003800000 */
        /* <DEDUP_REMOVED lines=20> */
[----:B-123--:R-:W-:Y:S05]  /*6e70*/  CALL.REL.NOINC `($__internal_14_$__cuda_sm20_div_rn_f64_full) ;  /* 0x00023c7000007944 */ /* 0x00efea0003c00000 */
.L_x_10542:
[----:B------:R-:W-:Y:S05]  /*6e80*/  BSYNC B4 ;  /* 0x0000000000047941 */ /* 0x000fea0003800000 */
.L_x_10541:
        /* <DEDUP_REMOVED lines=21> */
[----:B0-----:R0:W4:Y:S01]  /*6fe0*/  DFMA R2, R6, R2, R2 ;  /* 0x000000020602722b */ /* 0x0011220000000002 */
[----:B------:R-:W-:Y:S05]  /*6ff0*/  BRA `(.L_x_10545) ;  /* 0x000017f000007947 */ /* 0x000fea0003800000 */
.L_x_10544:
        /* <DEDUP_REMOVED lines=43> */
.L_x_10543:
        /* <DEDUP_REMOVED lines=18> */
[----:B------:R-:W4:Y:S02]  /*73d0*/  DMUL R32, R14, R14 ;  /* 0x0000000e0e207228 */ /* 0x000f240000000000 */
[----:B0-----:R-:W0:Y:S08]  /*73e0*/  MUFU.RCP64H R5, R3 ;  /* 0x0000000300057308 */ /* 0x001e300000001800 */
[----:B----4-:R-:W-:Y:S01]  /*73f0*/  FSETP.GEU.AND P1, PT, |R33|, 6.5827683646048100446e-37, PT ;  /* 0x036000002100780b */ /* 0x010fe20003f2e200 */
        /* <DEDUP_REMOVED lines=14> */
[----:B-123--:R-:W-:Y:S05]  /*74e0*/  CALL.REL.NOINC `($__internal_14_$__cuda_sm20_div_rn_f64_full) ;  /* 0x0002360000007944 */ /* 0x00efea0003c00000 */
[----:B------:R-:W-:Y:S02]  /*74f0*/  IMAD.MOV.U32 R4, RZ, RZ, R2 ;  /* 0x000000ffff047224 */ /* 0x000fe400078e0002 */
[----:B------:R-:W-:Y:S02]  /*7500*/  IMAD.MOV.U32 R5, RZ, RZ, R3 ;  /* 0x000000ffff057224 */ /* 0x000fe400078e0003 */
.L_x_10553:
[----:B------:R-:W-:Y:S05]  /*7510*/  BSYNC B6 ;  /* 0x0000000000067941 */ /* 0x000fea0003800000 */
.L_x_10552:
[----:B------:R-:W-:Y:S05]  /*7520*/  BRA `(.L_x_10551) ;  /* 0x0000001000007947 */ /* 0x000fea0003800000 */
.L_x_10550:
[----:B------:R0:W4:-:S06]  /*7530*/  DADD R4, -R40, R48 ;  /* 0x0000000028047229 */ /* 0x00010c0000000130 */
.L_x_10551:
[----:B------:R-:W-:Y:S05]  /*7540*/  BSYNC B5 ;  /* 0x0000000000057941 */ /* 0x000fea0003800000 */
.L_x_10549:
[----:B------:R-:W5:Y:S01]  /*7550*/  DSETP.GEU.AND P0, PT, R44, RZ, PT ;  /* 0x000000ff2c00722a */ /* 0x000f620003f0e000 */
[----:B------:R-:W-:-:S13]  /*7560*/  BSSY B5, `(.L_x_10554) ;  /* 0x000001e000057945 */ /* 0x000fda0003800000 */
[----:B-----5:R-:W-:Y:S05]  /*7570*/  @!P0 BRA `(.L_x_10555) ;  /* 0x000001b000008947 */ /* 0x020fea0003800000 */
[----:B------:R-:W5:-:S14]  /*7580*/  DSETP.NEU.AND P0, PT, R44, RZ, PT ;  /* 0x000000ff2c00722a */ /* 0x000f5c0003f0d000 */
[----:B-----5:R-:W-:Y:S05]  /*7590*/  @!P0 BRA `(.L_x_10556) ;  /* 0x000001a000008947 */ /* 0x020fea0003800000 */
[----:B------:R-:W5:Y:S01]  /*75a0*/  DADD R2, R44, R50 ;  /* 0x000000002c027229 */ /* 0x000f620000000032 */
[----:B------:R-:W-:Y:S01]  /*75b0*/  IMAD.MOV.U32 R8, RZ, RZ, 0x1 ;  /* 0x00000001ff087424 */ /* 0x000fe200078e00ff */
[----:B------:R-:W-:Y:S02]  /*75c0*/  BSSY B6, `(.L_x_10557) ;  /* 0x0000015000067945 */ /* 0x000fe40003800000 */
[----:B------:R-:W0:Y:S02]  /*75d0*/  DMUL R32, R14, R14 ;  /* 0x0000000e0e207228 */ /* 0x000e240000000000 */
[----:B-----5:R-:W5:Y:S08]  /*75e0*/  MUFU.RCP64H R9, R3 ;  /* 0x0000000300097308 */ /* 0x020f700000001800 */
[----:B0-----:R-:W-:Y:S01]  /*75f0*/  FSETP.GEU.AND P1, PT, |R33|, 6.5827683646048100446e-37, PT ;  /* 0x036000002100780b */ /* 0x001fe20003f2e200 */
[----:B-----5:R-:W0:-:S06]  /*7600*/  DFMA R10, -R2, R8, 1 ;  /* 0x3ff00000020a742b */ /* 0x020e0c0000000108 */
        /* <DEDUP_REMOVED lines=13> */
[----:B-1234-:R-:W-:Y:S05]  /*76e0*/  CALL.REL.NOINC `($__internal_14_$__cuda_sm20_div_rn_f64_full) ;  /* 0x0002340000007944 */ /* 0x01efea0003c00000 */
[----:B------:R-:W-:Y:S02]  /*76f0*/  IMAD.MOV.U32 R14, RZ, RZ, R2 ;  /* 0x000000ffff0e7224 */ /* 0x000fe400078e0002 */
[----:B------:R-:W-:Y:S02]  /*7700*/  IMAD.MOV.U32 R15, RZ, RZ, R3 ;  /* 0x000000ffff0f7224 */ /* 0x000fe400078e0003 */
.L_x_10558:
[----:B------:R-:W-:Y:S05]  /*7710*/  BSYNC B6 ;  /* 0x0000000000067941 */ /* 0x000fea0003800000 */
.L_x_10557:
[----:B------:R-:W-:Y:S05]  /*7720*/  BRA `(.L_x_10556) ;  /* 0x0000001000007947 */ /* 0x000fea0003800000 */
.L_x_10555:
[----:B------:R0:W4:-:S06]  /*7730*/  DADD R14, -R44, R50 ;  /* 0x000000002c0e7229 */ /* 0x00010c0000000132 */
.L_x_10556:
[----:B------:R-:W-:Y:S05]  /*7740*/  BSYNC B5 ;  /* 0x0000000000057941 */ /* 0x000fea0003800000 */
.L_x_10554:
[----:B----4-:R-:W4:Y:S01]  /*7750*/  DMUL R2, R14, 0.5 ;  /* 0x3fe000000e027828 */ /* 0x010f220000000000 */
[----:B------:R-:W-:Y:S03]  /*7760*/  BSSY B5, `(.L_x_10559) ;  /* 0x000001e000057945 */ /* 0x000fe60003800000 */
[----:B------:R-:W-:-:S04]  /*7770*/  DADD R6, R12, R6 ;  /* 0x000000000c067229 */ /* 0x000fc80000000006 */
[----:B----4-:R4:W5:Y:S02]  /*7780*/  DFMA R2, R4, 0.5, R2 ;  /* 0x3fe000000402782b */ /* 0x0109640000000002 */
[----:B----4-:R-:W-:Y:S02]  /*7790*/  IMAD.MOV.U32 R4, RZ, RZ, 0x0 ;  /* 0x00000000ff047424 */ /* 0x010fe400078e00ff */
[----:B------:R-:W-:Y:S02]  /*77a0*/  IMAD.MOV.U32 R5, RZ, RZ, 0x3fd80000 ;  /* 0x3fd80000ff057424 */ /* 0x000fe400078e00ff */
[----:B-----5:R-:W4:-:S06]  /*77b0*/  DMUL R34, R2, R6 ;  /* 0x0000000602227228 */ /* 0x020f0c0000000000 */
[----:B----4-:R-:W4:Y:S04]  /*77c0*/  MUFU.RSQ64H R11, R35 ;  /* 0x00000023000b7308 */ /* 0x010f280000001c00 */
[----:B------:R-:W-:-:S04]  /*77d0*/  IADD3 R10, R35, -0x3500000, RZ ;  /* 0xfcb00000230a7810 */ /* 0x000fc80007ffe0ff */
[----:B------:R-:W-:Y:S02]  /*77e0*/  ISETP.GE.U32.AND P0, PT, R10, 0x7ca00000, PT ;  /* 0x7ca000000a00780c */ /* 0x000fe40003f06070 */
[----:B----4-:R-:W4:-:S06]  /*77f0*/  DMUL R2, R10, R10 ;  /* 0x0000000a0a027228 */ /* 0x010f0c0000000000 */
[----:B----4-:R-:W4:-:S06]  /*7800*/  DFMA R2, R34, -R2, 1 ;  /* 0x3ff000002202742b */ /* 0x010f0c0000000802 */
[----:B----4-:R-:W-:-:S04]  /*7810*/  DFMA R4, R2, R4, 0.5 ;  /* 0x3fe000000204742b */ /* 0x010fc80000000004 */
[----:B------:R-:W4:-:S06]  /*7820*/  DMUL R2, R10, R2 ;  /* 0x000000020a027228 */ /* 0x000f0c0000000000 */
[----:B----4-:R-:W4:-:S06]  /*7830*/  DFMA R32, R4, R2, R10 ;  /* 0x000000020420722b */ /* 0x010f0c000000000a */
[----:B----4-:R-:W4:-:S04]  /*7840*/  DMUL R14, R34, R32 ;  /* 0x00000020220e7228 */ /* 0x010f080000000000 */
[----:B------:R-:W-:Y:S01]  /*7850*/  IADD3 R5, R33, -0x100000, RZ ;  /* 0xfff0000021057810 */ /* 0x000fe20007ffe0ff */
[----:B------:R-:W-:Y:S01]  /*7860*/  IMAD.MOV.U32 R4, RZ, RZ, R32 ;  /* 0x000000ffff047224 */ /* 0x000fe200078e0020 */
[----:B----4-:R-:W4:-:S06]  /*7870*/  DFMA R2, R14, -R14, R34 ;  /* 0x8000000e0e02722b */ /* 0x010f0c0000000022 */
[----:B----4-:R4:W0:Y:S01]  /*7880*/  DFMA R6, R2, R4, R14 ;  /* 0x000000040206722b */ /* 0x010822000000000e */
[----:B------:R-:W-:Y:S05]  /*7890*/  @!P0 BRA `(.L_x_10560) ;  /* 0x000000a000008947 */ /* 0x000fea0003800000 */
[----:B------:R-:W-:Y:S01]  /*78a0*/  IMAD.MOV.U32 R9, RZ, RZ, R2 ;  /* 0x000000ffff097224 */ /* 0x000fe200078e0002 */
[----:B------:R-:W-:Y:S01]  /*78b0*/  MOV R33, 0x7920 ;  /* 0x0000792000217802 */ /* 0x000fe20000000f00 */
[----:B------:R-:W-:Y:S02]  /*78c0*/  IMAD.MOV.U32 R8, RZ, RZ, R3 ;  /* 0x000000ffff087224 */ /* 0x000fe400078e0003 */
[----:B------:R-:W-:Y:S02]  /*78d0*/  IMAD.MOV.U32 R11, RZ, RZ, R35 ;  /* 0x000000ffff0b7224 */ /* 0x000fe400078e0023 */
[----:B----4-:R-:W-:Y:S02]  /*78e0*/  IMAD.MOV.U32 R3, RZ, RZ, R14 ;  /* 0x000000ffff037224 */ /* 0x010fe400078e000e */
[----:B------:R-:W-:Y:S02]  /*78f0*/  IMAD.MOV.U32 R2, RZ, RZ, R15 ;  /* 0x000000ffff027224 */ /* 0x000fe400078e000f */
[----:B------:R-:W-:-:S02]  /*7900*/  IMAD.MOV.U32 R0, RZ, RZ, R5 ;  /* 0x000000ffff007224 */ /* 0x000fc400078e0005 */
[----:B0123--:R-:W-:Y:S05]  /*7910*/  CALL.REL.NOINC `($__internal_15_$__cuda_sm20_dsqrt_rn_f64_mediumpath_v1) ;  /* 0x0002381000007944 */ /* 0x00ffea0003c00000 */
[----:B------:R-:W-:Y:S02]  /*7920*/  IMAD.MOV.U32 R6, RZ, RZ, R0 ;  /* 0x000000ffff067224 */ /* 0x000fe400078e0000 */
[----:B------:R-:W-:-:S02]  /*7930*/  IMAD.MOV.U32 R7, RZ, RZ, R3 ;  /* 0x000000ffff077224 */ /* 0x000fc400078e0003 */
.L_x_10560:
[----:B------:R-:W-:Y:S05]  /*7940*/  BSYNC B5 ;  /* 0x0000000000057941 */ /* 0x000fea0003800000 */
.L_x_10559:
[----:B------:R-:W-:Y:S05]  /*7950*/  BRA `(.L_x_10561) ;  /* 0x0000094000007947 */ /* 0x000fea0003800000 */
.L_x_10548:
        /* <DEDUP_REMOVED lines=19> */
[----:B0-----:R0:W4:Y:S01]  /*7a90*/  DFMA R6, R2, R4, R14 ;  /* 0x000000040206722b */ /* 0x001122000000000e */
[----:B------:R-:W-:Y:S05]  /*7aa0*/  @!P0 BRA `(.L_x_10564) ;  /* 0x000000a000008947 */ /* 0x000fea0003800000 */
[----:B------:R-:W-:Y:S01]  /*7ab0*/  IMAD.MOV.U32 R9, RZ, RZ, R2 ;  /* 0x000000ffff097224 */ /* 0x000fe200078e0002 */
[----:B------:R-:W-:Y:S01]  /*7ac0*/  MOV R33, 0x7b30 ;  /* 0x00007b3000217802 */ /* 0x000fe20000000f00 */
[----:B------:R-:W-:Y:S02]  /*7ad0*/  IMAD.MOV.U32 R8, RZ, RZ, R3 ;  /* 0x000000ffff087224 */ /* 0x000fe400078e0003 */
[----:B------:R-:W-:Y:S02]  /*7ae0*/  IMAD.MOV.U32 R11, RZ, RZ, R35 ;  /* 0x000000ffff0b7224 */ /* 0x000fe400078e0023 */
[----:B0-----:R-:W-:Y:S02]  /*7af0*/  IMAD.MOV.U32 R3, RZ, RZ, R14 ;  /* 0x000000ffff037224 */ /* 0x001fe400078e000e */
[----:B------:R-:W-:Y:S02]  /*7b00*/  IMAD.MOV.U32 R2, RZ, RZ, R15 ;  /* 0x000000ffff027224 */ /* 0x000fe400078e000f */
[----:B------:R-:W-:-:S02]  /*7b10*/  IMAD.MOV.U32 R0, RZ, RZ, R5 ;  /* 0x000000ffff007224 */ /* 0x000fc400078e0005 */
[----:B-1234-:R-:W-:Y:S05]  /*7b20*/  CALL.REL.NOINC `($__internal_15_$__cuda_sm20_dsqrt_rn_f64_mediumpath_v1) ;  /* 0x0002360000007944 */ /* 0x01efea0003c00000 */
[----:B------:R-:W-:Y:S02]  /*7b30*/  IMAD.MOV.U32 R6, RZ, RZ, R0 ;  /* 0x000000ffff067224 */ /* 0x000fe400078e0000 */
[----:B------:R-:W-:-:S02]  /*7b40*/  IMAD.MOV.U32 R7, RZ, RZ, R3 ;  /* 0x000000ffff077224 */ /* 0x000fc400078e0003 */
.L_x_10564:
[----:B------:R-:W-:Y:S05]  /*7b50*/  BSYNC B5 ;  /* 0x0000000000057941 */ /* 0x000fea0003800000 */
.L_x_10563:
[----:B------:R-:W-:Y:S05]  /*7b60*/  BRA `(.L_x_10561) ;  /* 0x0000073000007947 */ /* 0x000fea0003800000 */
.L_x_10562:
[----:B------:R-:W0:Y:S01]  /*7b70*/  DMUL R34, R40, R44 ;  /* 0x0000002c28227228 */ /* 0x000e220000000000 */
[----:B------:R-:W-:Y:S01]  /*7b80*/  IMAD.MOV.U32 R4, RZ, RZ, 0x0 ;  /* 0x00000000ff047424 */ /* 0x000fe200078e00ff */
[----:B------:R-:W-:Y:S01]  /*7b90*/  BSSY B5, `(.L_x_10565) ;  /* 0x000001b000057945 */ /* 0x000fe20003800000 */
[----:B------:R-:W-:-:S03]  /*7ba0*/  IMAD.MOV.U32 R5, RZ, RZ, 0x3fd80000 ;  /* 0x3fd80000ff057424 */ /* 0x000fc600078e00ff */
[----:B0-----:R-:W0:Y:S04]  /*7bb0*/  MUFU.RSQ64H R11, R35 ;  /* 0x00000023000b7308 */ /* 0x001e280000001c00 */
[----:B------:R-:W-:-:S04]  /*7bc0*/  IADD3 R10, R35, -0x3500000, RZ ;  /* 0xfcb00000230a7810 */ /* 0x000fc80007ffe0ff */
[----:B------:R-:W-:Y:S02]  /*7bd0*/  ISETP.GE.U32.AND P0, PT, R10, 0x7ca00000, PT ;  /* 0x7ca000000a00780c */ /* 0x000fe40003f06070 */
[----:B0-----:R-:W0:-:S06]  /*7be0*/  DMUL R2, R10, R10 ;  /* 0x0000000a0a027228 */ /* 0x001e0c0000000000 */
[----:B0-----:R-:W0:-:S06]  /*7bf0*/  DFMA R2, R34, -R2, 1 ;  /* 0x3ff000002202742b */ /* 0x001e0c0000000802 */
[----:B0-----:R-:W-:-:S04]  /*7c00*/  DFMA R4, R2, R4, 0.5 ;  /* 0x3fe000000204742b */ /* 0x001fc80000000004 */
[----:B------:R-:W0:-:S06]  /*7c10*/  DMUL R2, R10, R2 ;  /* 0x000000020a027228 */ /* 0x000e0c0000000000 */
[----:B0-----:R-:W0:-:S04]  /*7c20*/  DFMA R32, R4, R2, R10 ;  /* 0x000000020420722b */ /* 0x001e08000000000a */
[----:B------:R-:W4:-:S04]  /*7c30*/  DMUL R4, R14, 8.11296384146066816958e+31 ;  /* 0x469000000e047828 */ /* 0x000f080000000000 */
[----:B0-----:R-:W0:Y:S02]  /*7c40*/  DMUL R36, R34, R32 ;  /* 0x0000002022247228 */ /* 0x001e240000000000 */
[----:B------:R-:W-:Y:S01]  /*7c50*/  IADD3 R7, R33, -0x100000, RZ ;  /* 0xfff0000021077810 */ /* 0x000fe20007ffe0ff */
[----:B------:R-:W-:Y:S01]  /*7c60*/  IMAD.MOV.U32 R6, RZ, RZ, R32 ;  /* 0x000000ffff067224 */ /* 0x000fe200078e0020 */
[----:B----4-:R-:W-:-:S04]  /*7c70*/  DMUL R4, R12, R4 ;  /* 0x000000040c047228 */ /* 0x010fc80000000000 */
[----:B0-----:R-:W0:-:S06]  /*7c80*/  DFMA R14, R36, -R36, R34 ;  /* 0x80000024240e722b */ /* 0x001e0c0000000022 */
[----:B0-----:R0:W4:Y:S01]  /*7c90*/  DFMA R2, R14, R6, R36 ;  /* 0x000000060e02722b */ /* 0x0011220000000024 */
        /* <DEDUP_REMOVED lines=10> */
.L_x_10566:
[----:B------:R-:W-:Y:S05]  /*7d40*/  BSYNC B5 ;  /* 0x0000000000057941 */ /* 0x000fea0003800000 */
.L_x_10565:
[----:B0---4-:R-:W0:Y:S01]  /*7d50*/  MUFU.RCP64H R7, R3 ;  /* 0x0000000300077308 */ /* 0x011e220000001800 */
        /* <DEDUP_REMOVED lines=20> */
.L_x_10568:
[----:B------:R-:W-:Y:S05]  /*7ea0*/  BSYNC B5 ;  /* 0x0000000000057941 */ /* 0x000fea0003800000 */
.L_x_10567:
[----:B------:R-:W0:Y:S01]  /*7eb0*/  DMUL R12, R12, 8.11296384146066816958e+31 ;  /* 0x469000000c0c7828 */ /* 0x000e220000000000 */
[----:B------:R-:W-:Y:S05]  /*7ec0*/  BRA `(.L_x_10561) ;  /* 0x000003d000007947 */ /* 0x000fea0003800000 */
.L_x_10547:
        /* <DEDUP_REMOVED lines=21> */
[----:B------:R-:W-:Y:S02]  /*8020*/  IMAD.MOV.U32 R11, RZ, RZ, R15 ;  /* 0x000000ffff0b7224 */ /* 0x000fe400078e000f */
[----:B0-----:R-:W-:Y:S02]  /*8030*/  IMAD.MOV.U32 R3, RZ, RZ, R36 ;  /* 0x000000ffff037224 */ /* 0x001fe400078e0024 */
[----:B------:R-:W-:-:S02]  /*8040*/  IMAD.MOV.U32 R2, RZ, RZ, R37 ;  /* 0x000000ffff027224 */ /* 0x000fc400078e0025 */
[----:B------:R-:W-:Y:S02]  /*8050*/  IMAD.MOV.U32 R0, RZ, RZ, R13 ;  /* 0x000000ffff007224 */ /* 0x000fe400078e000d */
[----:B-1234-:R-:W-:Y:S05]  /*8060*/  CALL.REL.NOINC `($__internal_15_$__cuda_sm20_dsqrt_rn_f64_mediumpath_v1) ;  /* 0x000230c000007944 */ /* 0x01efea0003c00000 */
[----:B------:R-:W-:Y:S02]  /*8070*/  IMAD.MOV.U32 R4, RZ, RZ, R0 ;  /* 0x000000ffff047224 */ /* 0x000fe400078e0000 */
[----:B------:R-:W-:Y:S02]  /*8080*/  IMAD.MOV.U32 R5, RZ, RZ, R3 ;  /* 0x000000ffff057224 */ /* 0x000fe400078e0003 */
.L_x_10570:
[----:B------:R-:W-:Y:S05]  /*8090*/  BSYNC B5 ;  /* 0x0000000000057941 */ /* 0x000fea0003800000 */
.L_x_10569:
[----:B------:R5:W0:Y:S01]  /*80a0*/  DADD R34, R6, 1 ;  /* 0x3ff0000006227429 */ /* 0x000a220000000000 */
[----:B------:R-:W-:Y:S01]  /*80b0*/  BSSY B5, `(.L_x_10571) ;  /* 0x000001d000057945 */ /* 0x000fe20003800000 */
[----:B-----5:R-:W-:Y:S02]  /*80c0*/  IMAD.MOV.U32 R6, RZ, RZ, 0x0 ;  /* 0x00000000ff067424 */ /* 0x020fe400078e00ff */
[----:B------:R-:W-:Y:S02]  /*80d0*/  IMAD.MOV.U32 R7, RZ, RZ, 0x3fd80000 ;  /* 0x3fd80000ff077424 */ /* 0x000fe400078e00ff */
[----:B0-----:R-:W0:Y:S01]  /*80e0*/  DMUL R34, R34, 0.5 ;  /* 0x3fe0000022227828 */ /* 0x001e220000000000 */
[----:B------:R-:W-:Y:S02]  /*80f0*/  IMAD.MOV.U32 R12, RZ, RZ, 0x0 ;  /* 0x00000000ff0c7424 */ /* 0x000fe400078e00ff */
        /* <DEDUP_REMOVED lines=24> */
.L_x_10572:
[----:B------:R-:W-:Y:S05]  /*8280*/  BSYNC B5 ;  /* 0x0000000000057941 */ /* 0x000fea0003800000 */
.L_x_10571:
[----:B0---4-:R0:W4:-:S06]  /*8290*/  DMUL R6, R2, R4 ;  /* 0x0000000402067228 */ /* 0x01110c0000000000 */
.L_x_10561:
[----:B------:R-:W-:Y:S05]  /*82a0*/  BSYNC B4 ;  /* 0x0000000000047941 */ /* 0x000fea0003800000 */
.L_x_10546:
[----:B------:R-:W-:Y:S05]  /*82b0*/  BRA `(.L_x_10573) ;  /* 0x0000002000007947 */ /* 0x000fea0003800000 */
.L_x_10540:
[----:B------:R-:W4:-:S04]  /*82c0*/  DMUL R6, R6, 9.00719925474099200000e+15 ;  /* 0x4340000006067828 */ /* 0x000f080000000000 */
[----:B------:R-:W0:-:S06]  /*82d0*/  DMUL R12, R12, 9.00719925474099200000e+15 ;  /* 0x434000000c0c7828 */ /* 0x000e0c0000000000 */
.L_x_10573:
[----:B----4-:R-:W-:Y:S05]  /*82e0*/  BSYNC B2 ;  /* 0x0000000000027941 */ /* 0x010fea0003800000 */
.L_x_10539:
[----:B0-----:R-:W-:Y:S01]  /*82f0*/  DADD R10, -RZ, |R12| ;  /* 0x00000000ff0a7229 */ /* 0x001fe2000000050c */
[----:B------:R-:W-:Y:S01]  /*8300*/  IMAD.MOV.U32 R2, RZ, RZ, 0x1 ;  /* 0x00000001ff027424 */ /* 0x000fe200078e00ff */
[----:B------:R-:W-:Y:S02]  /*8310*/  BSSY B2, `(.L_x_10574) ;  /* 0x000001a000027945 */ /* 0x000fe40003800000 */
[----:B------:R-:W-:-:S04]  /*8320*/  DADD R14, -RZ, |R6| ;  /* 0x00000000ff0e7229 */ /* 0x000fc80000000506 */
        /* <DEDUP_REMOVED lines=24> */
.L_x_10575:
[----:B------:R-:W-:Y:S05]  /*84b0*/  BSYNC B2 ;  /* 0x0000000000027941 */ /* 0x000fea0003800000 */
.L_x_10574:
        /* <DEDUP_REMOVED lines=30> */
[----:B------:R-:W4:-:S05]  /*86a0*/  DADD R8, R8, c[0x2][0x1a8] ;  /* 0x00806a0008087629 */ /* 0x000f0a0000000000 */
[----:B0-----:R-:W-:Y:S02]  /*86b0*/  FSEL R5, R2, R10, !P0 ;  /* 0x0000000a02057208 */ /* 0x001fe40004000000 */
[----:B------:R-:W-:-:S03]  /*86c0*/  FSEL R3, R3, R11, !P0 ;  /* 0x0000000b03037208 */ /* 0x000fc60004000000 */
[----:B----4-:R-:W-:Y:S02]  /*86d0*/  FSEL R2, R8, R5, P4 ;  /* 0x0000000508027208 */ /* 0x010fe40002000000 */
        /* <DEDUP_REMOVED lines=9> */
.L_x_10577:
[----:B------:R-:W-:Y:S02]  /*8770*/  FSEL R2, RZ, 3.37028055040000000000e+12, P0 ;  /* 0x54442d18ff027808 */ /* 0x000fe40000000000 */
[----:B------:R-:W-:Y:S02]  /*8780*/  FSEL R3, RZ, 2.1426990032196044922, P0 ;  /* 0x400921fbff037808 */ /* 0x000fe40000000000 */
.L_x_10578:
[----:B------:R-:W-:Y:S05]  /*8790*/  BSYNC B0 ;  /* 0x0000000000007941 */ /* 0x000fea0003800000 */
.L_x_10576:
[----:B------:R0:W4:Y:S02]  /*87a0*/  DADD R6, |R6|, |R12| ;  /* 0x0000000006067229 */ /* 0x000124000000060c */
[----:B0-----:R-:W-:-:S04]  /*87b0*/  LOP3.LUT R13, R3, 0x80000000, R13, 0xb8, !PT ;  /* 0x80000000030d7812 */ /* 0x001fc800078eb80d */
[----:B----4-:R-:W0:-:S06]  /*87c0*/  DSETP.GTU.AND P0, PT, |R6|, +INF , PT ;  /* 0x7ff000000600742a */ /* 0x010e0c0003f0c200 */
[----:B0-----:R-:W-:Y:S02]  /*87d0*/  FSEL R2, R6, R2, P0 ;  /* 0x0000000206027208 */ /* 0x001fe40000000000 */
[----:B------:R-:W-:Y:S02]  /*87e0*/  FSEL R3, R7, R13, P0 ;  /* 0x0000000d07037208 */ /* 0x000fe40000000000 */
.L_x_10545:
[----:B------:R-:W-:Y:S05]  /*87f0*/  BSYNC B3 ;  /* 0x0000000000037941 */ /* 0x000fea0003800000 */
.L_x_10538:
[----:B----4-:R-:W-:Y:S01]  /*8800*/  LOP3.LUT R5, R3, 0x80000000, R17, 0xb8, !PT ;  /* 0x8000000003057812 */ /* 0x010fe200078eb811 */
[----:B------:R-:W-:Y:S01]  /*8810*/  IMAD.MOV.U32 R4, RZ, RZ, R2 ;  /* 0x000000ffff047224 */ /* 0x000fe200078e0002 */
[----:B0-2---:R-:W-:Y:S01]  /*8820*/  LOP3.LUT R7, R43, 0x80000000, R19, 0xb8, !PT ;  /* 0x800000002b077812 */ /* 0x005fe200078eb813 */
[----:B------:R-:W-:Y:S01]  /*8830*/  IMAD.MOV.U32 R6, RZ, RZ, R42 ;  /* 0x000000ffff067224 */ /* 0x000fe200078e002a */
[----:B------:R-:W-:Y:S05]  /*8840*/  BRA `(.L_x_10501) ;  /* 0x0000467000007947 */ /* 0x000fea0003800000 */
.L_x_10503:
        /* <DEDUP_REMOVED lines=14> */
[----:B------:R-:W2:Y:S01]  /*8930*/  MUFU.RCP64H R3, R5 ;  /* 0x0000000500037308 */ /* 0x000ea20000001800 */
[----:B------:R-:W-:Y:S01]  /*8940*/  IMAD.MOV.U32 R2, RZ, RZ, 0x1 ;  /* 0x00000001ff027424 */ /* 0x000fe200078e00ff */
[----:B------:R-:W-:Y:S01]  /*8950*/  BSSY B0, `(.L_x_10583) ;  /* 0x0000049000007945 */ /* 0x000fe20003800000 */
[----:B------:R-:W-:Y:S02]  /*8960*/  FSETP.GEU.AND P3, PT, |R11|, 6.5827683646048100446e-37, PT ;  /* 0x036000000b00780b */ /* 0x000fe40003f6e200 */
[----:B0-----:R-:W0:-:S10]  /*8970*/  DFMA R8, R4, R4, R8 ;  /* 0x000000040408722b */ /* 0x001e140000000008 */
[----:B0-----:R-:W-:Y:S01]  /*8980*/  ISETP.GT.AND P0, PT, R9, 0xfffff, PT ;  /* 0x000fffff0900780c */ /* 0x001fe20003f04270 */
[----:B--2---:R-:W0:Y:S01]  /*8990*/  DFMA R6, -R4, R2, 1 ;  /* 0x3ff000000406742b */ /* 0x004e220000000102 */
[----:B------:R-:W-:Y:S02]  /*89a0*/  IMAD.MOV.U32 R14, RZ, RZ, R8 ;  /* 0x000000ffff0e7224 */ /* 0x000fe400078e0008 */
[----:B------:R-:W-:-:S03]  /*89b0*/  IMAD.MOV.U32 R15, RZ, RZ, R9 ;  /* 0x000000ffff0f7224 */ /* 0x000fc600078e0009 */
[----:B0-----:R-:W0:-:S06]  /*89c0*/  DFMA R6, R6, R6, R6 ;  /* 0x000000060606722b */ /* 0x001e0c0000000006 */
[----:B------:R-:W2:-:S04]  /*89d0*/  @!P0 DMUL R14, R14, 1.80143985094819840000e+16 ;  /* 0x435000000e0e8828 */ /* 0x000e880000000000 */
[----:B0-----:R-:W0:-:S06]  /*89e0*/  DFMA R6, R2, R6, R2 ;  /* 0x000000060206722b */ /* 0x001e0c0000000002 */
[----:B--2---:R-:W-:Y:S01]  /*89f0*/  @!P0 IMAD.MOV.U32 R9, RZ, RZ, R15 ;  /* 0x000000ffff098224 */ /* 0x004fe200078e000f */
[----:B0-----:R-:W0:Y:S01]  /*8a00*/  DFMA R2, -R4, R6, 1 ;  /* 0x3ff000000402742b */ /* 0x001e220000000106 */
[----:B------:R-:W-:-:S03]  /*8a10*/  @!P0 IMAD.MOV.U32 R8, RZ, RZ, R14 ;  /* 0x000000ffff088224 */ /* 0x000fc600078e000e */
[----:B------:R-:W-:Y:S02]  /*8a20*/  IADD3 R0, R9, -0x1, RZ ;  /* 0xffffffff09007810 */ /* 0x000fe40007ffe0ff */
[----:B0-----:R-:W0:Y:S02]  /*8a30*/  DFMA R2, R6, R2, R6 ;  /* 0x000000020602722b */ /* 0x001e240000000006 */
[----:B------:R-:W-:-:S04]  /*8a40*/  ISETP.GE.U32.AND P1, PT, R0, 0x7fefffff, PT ;  /* 0x7fefffff0000780c */ /* 0x000fc80003f26070 */
[----:B0-----:R-:W0:-:S06]  /*8a50*/  DMUL R6, R10, R2 ;  /* 0x000000020a067228 */ /* 0x001e0c0000000000 */
[----:B0-----:R-:W0:-:S03]  /*8a60*/  DFMA R12, -R4, R6, R10 ;  /* 0x00000006040c722b */ /* 0x001e06000000010a */
[----:B------:R-:W-:Y:S01]  /*8a70*/  @P1 IMAD.MOV.U32 R32, RZ, RZ, 0x0 ;  /* 0x00000000ff201424 */ /* 0x000fe200078e00ff */
[----:B------:R-:W-:Y:S01]  /*8a80*/  @P1 FSETP.NEU.FTZ.AND P2, PT, R15, RZ, PT ;  /* 0x000000ff0f00120b */ /* 0x000fe20003f5d000 */
[----:B------:R-:W-:Y:S01]  /*8a90*/  @P1 IMAD.MOV.U32 R33, RZ, RZ, 0x7ff00000 ;  /* 0x7ff00000ff211424 */ /* 0x000fe200078e00ff */
[----:B0-----:R-:W0:-:S04]  /*8aa0*/  DFMA R2, R2, R12, R6 ;  /* 0x0000000c0202722b */ /* 0x001e080000000006 */
[----:B------:R-:W-:-:S04]  /*8ab0*/  DADD R12, -RZ, -R18 ;  /* 0x00000000ff0c7229 */ /* 0x000fc80000000912 */
[----:B------:R-:W2:Y:S02]  /*8ac0*/  @P1 DFMA R6, R14, R32, +INF ;  /* 0x7ff000000e06142b */ /* 0x000ea40000000020 */
[----:B0-----:R-:W-:-:S08]  /*8ad0*/  FFMA R0, RZ, R5, R3 ;  /* 0x00000005ff007223 */ /* 0x001fd00000000003 */
[----:B--2---:R-:W-:Y:S02]  /*8ae0*/  @P1 FSEL R6, R6, RZ, P2 ;  /* 0x000000ff06061208 */ /* 0x004fe40001000000 */
[----:B------:R-:W-:Y:S02]  /*8af0*/  @P1 FSEL R7, R7, -QNAN , P2 ;  /* 0xfff0000007071808 */ /* 0x000fe40001000000 */
[----:B------:R-:W-:Y:S01]  /*8b00*/  FSETP.GT.AND P2, PT, |R0|, 1.469367938527859385e-39, PT ;  /* 0x001000000000780b */ /* 0x000fe20003f44200 */
[----:B------:R-:W-:Y:S02]  /*8b10*/  IMAD.MOV.U32 R0, RZ, RZ, -0x3ff ;  /* 0xfffffc01ff007424 */ /* 0x000fe400078e00ff */
[----:B------:R-:W-:Y:S01]  /*8b20*/  @!P0 IMAD.MOV.U32 R0, RZ, RZ, -0x435 ;  /* 0xfffffbcbff008424 */ /* 0x000fe200078e00ff */
[----:B------:R-:W-:Y:S05]  /*8b30*/  @P1 BRA `(.L_x_10584) ;  /* 0x000002a000001947 */ /* 0x000fea0003800000 */
[C---:B------:R-:W-:Y:S01]  /*8b40*/  LOP3.LUT R6, R9.reuse, 0x800fffff, RZ, 0xc0, !PT ;  /* 0x800fffff09067812 */ /* 0x040fe200078ec0ff */
[----:B------:R-:W-:Y:S01]  /*8b50*/  IMAD.MOV.U32 R14, RZ, RZ, RZ ;  /* 0x000000ffff0e7224 */ /* 0x000fe200078e00ff */
[----:B------:R-:W-:Y:S01]  /*8b60*/  LEA.HI R9, R9, R0, RZ, 0xc ;  /* 0x0000000009097211 */ /* 0x000fe200078f60ff */
[----:B------:R-:W-:Y:S01]  /*8b70*/  IMAD.MOV.U32 R38, RZ, RZ, 0x3ae80f1e ;  /* 0x3ae80f1eff267424 */ /* 0x000fe200078e00ff */
[----:B------:R-:W-:Y:S01]  /*8b80*/  LOP3.LUT R7, R6, 0x3ff00000, RZ, 0xfc, !PT ;  /* 0x3ff0000006077812 */ /* 0x000fe200078efcff */
[----:B------:R-:W-:-:S02]  /*8b90*/  IMAD.MOV.U32 R6, RZ, RZ, R8 ;  /* 0x000000ffff067224 */ /* 0x000fc400078e0008 */
        /* <DEDUP_REMOVED lines=19> */
[----:B--2---:R-:W-:-:S04]  /*8cd0*/  DADD R40, R36, R36 ;  /* 0x0000000024287229 */ /* 0x004fc80000000024 */
        /* <DEDUP_REMOVED lines=15> */
[----:B0-----:R0:W2:-:S06]  /*8dd0*/  DADD R6, R36, R6 ;  /* 0x0000000024067229 */ /* 0x00108c0000000006 */
.L_x_10584:
[----:B------:R-:W-:Y:S05]  /*8de0*/  BSYNC B0 ;  /* 0x0000000000007941 */ /* 0x000fea0003800000 */
.L_x_10583:
[----:B------:R-:W-:Y:S01]  /*8df0*/  BSSY B3, `(.L_x_10585) ;  /* 0x0000007000037945 */ /* 0x000fe20003800000 */
[----:B------:R-:W-:Y:S01]  /*8e00*/  IMAD.MOV.U32 R12, RZ, RZ, R13 ;  /* 0x000000ffff0c7224 */ /* 0x000fe200078e000d */
[----:B------:R-:W-:Y:S05]  /*8e10*/  @P2 BRA P3, `(.L_x_10586) ;  /* 0x0000004000002947 */ /* 0x000fea0001800000 */
[----:B------:R-:W-:Y:S01]  /*8e20*/  IMAD.MOV.U32 R2, RZ, RZ, R4 ;  /* 0x000000ffff027224 */ /* 0x000fe200078e0004 */
[----:B------:R-:W-:Y:S01]  /*8e30*/  MOV R0, 0x8e60 ;  /* 0x00008e6000007802 */ /* 0x000fe20000000f00 */
[----:B------:R-:W-:Y:S02]  /*8e40*/  IMAD.MOV.U32 R3, RZ, RZ, R5 ;  /* 0x000000ffff037224 */ /* 0x000fe400078e0005 */
[----:B0123--:R-:W-:Y:S05]  /*8e50*/  CALL.REL.NOINC `($__internal_14_$__cuda_sm20_div_rn_f64_full) ;  /* 0x00021c9000007944 */ /* 0x00ffea0003c00000 */
.L_x_10586:
[----:B------:R-:W-:Y:S05]  /*8e60*/  BSYNC B3 ;  /* 0x0000000000037941 */ /* 0x000fea0003800000 */
.L_x_10585:
[----:B------:R-:W4:Y:S01]  /*8e70*/  DSETP.NEU.AND P0, PT, R4, RZ, PT ;  /* 0x000000ff0400722a */ /* 0x000f220003f0d000 */
[----:B------:R-:W-:-:S13]  /*8e80*/  BSSY B0, `(.L_x_10587) ;  /* 0x000002d000007945 */ /* 0x000fda0003800000 */
[----:B----4-:R-:W-:Y:S05]  /*8e90*/  @!P0 BRA `(.L_x_10588) ;  /* 0x0000028000008947 */ /* 0x010fea0003800000 */
[----:B------:R-:W4:Y:S01]  /*8ea0*/  DMUL R4, R2, R2 ;  /* 0x0000000202047228 */ /* 0x000f220000000000 */
[----:B------:R-:W-:Y:S01]  /*8eb0*/  IMAD.MOV.U32 R8, RZ, RZ, 0x2a25ff7e ;  /* 0x2a25ff7eff087424 */ /* 0x000fe200078e00ff */
[----:B------:R-:W-:Y:S01]  /*8ec0*/  ISETP.GE.AND P1, PT, R12, RZ, PT ;  /* 0x000000ff0c00720c */ /* 0x000fe20003f26270 */
[----:B------:R-:W-:Y:S01]  /*8ed0*/  IMAD.MOV.U32 R9, RZ, RZ, 0x3ef53e1d ;  /* 0x3ef53e1dff097424 */ /* 0x000fe200078e00ff */
[----:B------:R-:W-:-:S05]  /*8ee0*/  DSETP.NEU.AND P0, PT, |R18|, |R16|, PT ;  /* 0x400000101200722a */ /* 0x000fca0003f0d200 */
[----:B----4-:R-:W4:-:S06]  /*8ef0*/  DFMA R8, R4, -R8, c[0x2][0x110] ;  /* 0x008044000408762b */ /* 0x010f0c0000000808 */
        /* <DEDUP_REMOVED lines=18> */
[----:B----4-:R-:W4:-:S06]  /*9020*/  DFMA R8, R8, R2, R2 ;  /* 0x000000020808722b */ /* 0x010f0c0000000002 */
[----:B----4-:R-:W4:-:S04]  /*9030*/  DADD R2, -RZ, -R8 ;  /* 0x00000000ff027229 */ /* 0x010f080000000908 */
[----:B------:R-:W5:-:S06]  /*9040*/  DADD R4, -R8, c[0x2][0x1a0] ;  /* 0x0080680008047629 */ /* 0x000f4c0000000100 */
[----:B----4-:R-:W-:Y:S02]  /*9050*/  FSEL R2, R8, R2, !P1 ;  /* 0x0000000208027208 */ /* 0x010fe40004800000 */
[----:B------:R-:W-:Y:S02]  /*9060*/  FSEL R3, R9, R3, !P1 ;  /* 0x0000000309037208 */ /* 0x000fe40004800000 */
[----:B-----5:R-:W-:Y:S02]  /*9070*/  FSEL R11, R4, R8, !P1 ;  /* 0x00000008040b7208 */ /* 0x020fe40004800000 */
[----:B------:R-:W-:Y:S02]  /*9080*/  FSEL R5, R5, R9, !P1 ;  /* 0x0000000905057208 */ /* 0x000fe40004800000 */
[----:B------:R-:W4:-:S10]  /*9090*/  DADD R2, R2, c[0x2][0x1a8] ;  /* 0x00806a0002027629 */ /* 0x000f140000000000 */
[----:B----4-:R-:W-:Y:S02]  /*90a0*/  FSEL R2, R2, R11, !P4 ;  /* 0x0000000b02027208 */ /* 0x010fe40006000000 */
[----:B------:R-:W-:Y:S01]  /*90b0*/  FSEL R3, R3, R5, !P4 ;  /* 0x0000000503037208 */ /* 0x000fe20006000000 */
[----:B------:R-:W-:Y:S05]  /*90c0*/  @P0 BRA `(.L_x_10589) ;  /* 0x0000008000000947 */ /* 0x000fea0003800000 */
[----:B------:R-:W-:Y:S02]  /*90d0*/  IMAD.MOV.U32 R2, RZ, RZ, 0x7f3321d2 ;  /* 0x7f3321d2ff027424 */ /* 0x000fe400078e00ff */
[----:B------:R-:W-:-:S03]  /*90e0*/  IMAD.MOV.U32 R0, RZ, RZ, 0x4002d97c ;  /* 0x4002d97cff007424 */ /* 0x000fc600078e00ff */
[----:B------:R-:W-:Y:S02]  /*90f0*/  FSEL R2, R2, 3.37028055040000000000e+12, !P1 ;  /* 0x54442d1802027808 */ /* 0x000fe40004800000 */
[----:B------:R-:W-:Y:S01]  /*9100*/  FSEL R3, R0, 1.8213495016098022461, !P1 ;  /* 0x3fe921fb00037808 */ /* 0x000fe20004800000 */
[----:B------:R-:W-:Y:S05]  /*9110*/  BRA `(.L_x_10589) ;  /* 0x0000003000007947 */ /* 0x000fea0003800000 */
.L_x_10588:
[----:B------:R-:W-:-:S04]  /*9120*/  ISETP.GE.AND P0, PT, R12, RZ, PT ;  /* 0x000000ff0c00720c */ /* 0x000fc80003f06270 */
[----:B------:R-:W-:Y:S02]  /*9130*/  FSEL R2, RZ, 3.37028055040000000000e+12, P0 ;  /* 0x54442d18ff027808 */ /* 0x000fe40000000000 */
[----:B------:R-:W-:Y:S02]  /*9140*/  FSEL R3, RZ, 2.1426990032196044922, P0 ;  /* 0x400921fbff037808 */ /* 0x000fe40000000000 */
.L_x_10589:
[----:B------:R-:W-:Y:S05]  /*9150*/  BSYNC B0 ;  /* 0x0000000000007941 */ /* 0x000fea0003800000 */
.L_x_10587:
[----:B------:R-:W-:-:S04]  /*9160*/  DADD R4, -RZ, -R16 ;  /* 0x00000000ff047229 */ /* 0x000fc80000000910 */
[----:B------:R-:W4:-:S06]  /*9170*/  DADD R8, |R16|, |R18| ;  /* 0x0000000010087229 */ /* 0x000f0c0000000612 */
[----:B----4-:R-:W4:Y:S01]  /*9180*/  DSETP.GTU.AND P0, PT, |R8|, +INF , PT ;  /* 0x7ff000000800742a */ /* 0x010f220003f0c200 */
[----:B------:R-:W-:-:S03]  /*9190*/  LOP3.LUT R3, R3, 0x80000000, R5, 0xb8, !PT ;  /* 0x8000000003037812 */ /* 0x000fc600078eb805 */
[----:B--2---:R4:W2:Y:S02]  /*91a0*/  DMUL R4, R6, 0.5 ;  /* 0x3fe0000006047828 */ /* 0x0048a40000000000 */
[----:B----4-:R-:W-:Y:S02]  /*91b0*/  FSEL R6, R8, R2, P0 ;  /* 0x0000000208067208 */ /* 0x010fe40000000000 */
[----:B------:R-:W-:Y:S01]  /*91c0*/  FSEL R7, R9, R3, P0 ;  /* 0x0000000309077208 */ /* 0x000fe20000000000 */
[----:B------:R-:W-:Y:S05]  /*91d0*/  BRA `(.L_x_10590) ;  /* 0x00003b4000007947 */ /* 0x000fea0003800000 */
.L_x_10582:
[CC--:B------:R-:W-:Y:S01]  /*91e0*/  ISETP.GT.U32.AND P1, PT, R12.reuse, R14.reuse, PT ;  /* 0x0000000e0c00720c */ /* 0x0c0fe20003f24070 */
[----:B------:R-:W-:Y:S01]  /*91f0*/  IMAD.MOV.U32 R6, RZ, RZ, RZ ;  /* 0x000000ffff067224 */ /* 0x000fe200078e00ff */
[----:B------:R-:W-:Y:S01]  /*9200*/  ISETP.LT.U32.AND P0, PT, R12, R14, PT ;  /* 0x0000000e0c00720c */ /* 0x000fe20003f01070 */
[----:B------:R-:W-:Y:S01]  /*9210*/  IMAD.MOV.U32 R34, RZ, RZ, 0x0 ;  /* 0x00000000ff227424 */ /* 0x000fe200078e00ff */
[CC--:B------:R-:W-:Y:S01]  /*9220*/  ISETP.GT.U32.AND.EX P1, PT, R13.reuse, R15.reuse, PT, P1 ;  /* 0x0000000f0d00720c */ /* 0x0c0fe20003f24110 */
[----:B------:R-:W-:Y:S01]  /*9230*/  IMAD.MOV.U32 R35, RZ, RZ, 0x3fd80000 ;  /* 0x3fd80000ff237424 */ /* 0x000fe200078e00ff */
[CC--:B------:R-:W-:Y:S01]  /*9240*/  ISETP.LT.U32.AND.EX P0, PT, R13.reuse, R15.reuse, PT, P0 ;  /* 0x0000000f0d00720c */ /* 0x0c0fe20003f01100 */
[----:B------:R-:W-:Y:S01]  /*9250*/  BSSY B0, `(.L_x_10591) ;  /* 0x000006e000007945 */ /* 0x000fe20003800000 */
[----:B------:R-:W-:-:S02]  /*9260*/  SEL R5, R13, R15, P1 ;  /* 0x0000000f0d057207 */ /* 0x000fc40000800000 */
[-C--:B------:R-:W-:Y:S02]  /*9270*/  SEL R2, R12, R14.reuse, P0 ;  /* 0x0000000e0c027207 */ /* 0x080fe40000000000 */
[----:B------:R-:W-:Y:S02]  /*9280*/  LOP3.LUT R0, R5, 0xffc00000, RZ, 0xc0, !PT ;  /* 0xffc0000005007812 */ /* 0x000fe400078ec0ff */
[----:B------:R-:W-:Y:S02]  /*9290*/  SEL R3, R13, R15, P0 ;  /* 0x0000000f0d037207 */ /* 0x000fe40000000000 */
[----:B------:R-:W-:Y:S02]  /*92a0*/  IADD3 R7, -R0, 0x7fd00000, RZ ;  /* 0x7fd0000000077810 */ /* 0x000fe40007ffe1ff */
[----:B------:R-:W-:Y:S02]  /*92b0*/  SEL R4, R12, R14, P1 ;  /* 0x0000000e0c047207 */ /* 0x000fe40000800000 */
[----:B------:R-:W-:-:S02]  /*92c0*/  ISETP.GE.U32.AND P2, PT, R3, 0x7ff00000, PT ;  /* 0x7ff000000300780c */ /* 0x000fc40003f46070 */
[----:B------:R-:W0:-:S04]  /*92d0*/  DMUL R8, R6, R2 ;  /* 0x0000000206087228 */ /* 0x000e080000000000 */
[----:B------:R-:W-:-:S04]  /*92e0*/  DMUL R6, R6, R4 ;  /* 0x0000000406067228 */ /* 0x000fc80000000000 */
[----:B0-----:R-:W0:-:S06]  /*92f0*/  DMUL R8, R8, R8 ;  /* 0x0000000808087228 */ /* 0x001e0c0000000000 */
[----:B0-----:R0:W2:Y:S02]  /*9300*/  DFMA R8, R6, R6, R8 ;  /* 0x000000060608722b */ /* 0x0010a40000000008 */
[----:B0-----:R-:W-:-:S04]  /*9310*/  IMAD.MOV.U32 R7, RZ, RZ, c[0x2][0xc] ;  /* 0x00800300ff077624 */ /* 0x001fc800078e00ff */
[----:B--2---:R-:W0:-:S04]  /*9320*/  DSETP.MIN.AND P0, P1, R8, c[0x2][0x8], PT ;  /* 0x008002000800762a */ /* 0x004e080003900000 */
[----:B------:R-:W-:-:S05]  /*9330*/  IMAD.MOV.U32 R6, RZ, RZ, R9 ;  /* 0x000000ffff067224 */ /* 0x000fca00078e0009 */
[----:B0-----:R-:W-:Y:S01]  /*9340*/  FSEL R11, R6, c[0x2][0xc], P0 ;  /* 0x00800300060b7a08 */ /* 0x001fe20000000000 */
[----:B------:R-:W-:-:S04]  /*9350*/  IMAD.MOV.U32 R6, RZ, RZ, R8 ;  /* 0x000000ffff067224 */ /* 0x000fc800078e0008 */
[----:B------:R-:W-:Y:S01]  /*9360*/  @P1 LOP3.LUT R11, R7, 0x80000, RZ, 0xfc, !PT ;  /* 0x00080000070b1812 */ /* 0x000fe200078efcff */
[----:B------:R-:W-:Y:S01]  /*9370*/  DSETP.NEU.AND P1, PT, R2, RZ, PT ;  /* 0x000000ff0200722a */ /* 0x000fe20003f2d000 */
[----:B------:R-:W-:Y:S01]  /*9380*/  SEL R10, R6, c[0x2][0x8], P0 ;  /* 0x00800200060a7a07 */ /* 0x000fe20000000000 */
[----:B------:R-:W-:Y:S01]  /*9390*/  IMAD.MOV.U32 R6, RZ, RZ, RZ ;  /* 0x000000ffff067224 */ /* 0x000fe200078e00ff */
[----:B------:R-:W0:Y:S05]  /*93a0*/  MUFU.RSQ64H R7, R11 ;  /* 0x0000000b00077308 */ /* 0x000e2a0000001c00 */
[----:B0-----:R-:W0:-:S06]  /*93b0*/  DMUL R32, R6, R6 ;  /* 0x0000000606207228 */ /* 0x001e0c0000000000 */
[----:B0-----:R-:W0:-:S06]  /*93c0*/  DFMA R32, R10, -R32, 1 ;  /* 0x3ff000000a20742b */ /* 0x001e0c0000000820 */
[----:B0-----:R-:W-:-:S04]  /*93d0*/  DFMA R34, R32, R34, 0.5 ;  /* 0x3fe000002022742b */ /* 0x001fc80000000022 */
[----:B------:R-:W0:-:S06]  /*93e0*/  DMUL R32, R6, R32 ;  /* 0x0000002006207228 */ /* 0x000e0c0000000000 */
[----:B0-----:R0:W2:Y:S02]  /*93f0*/  DFMA R32, R34, R32, R6 ;  /* 0x000000202220722b */ /* 0x0010a40000000006 */
[----:B0-----:R-:W-:Y:S01]  /*9400*/  LOP3.LUT R35, R0, 0x100000, RZ, 0xfc, !PT ;  /* 0x0010000000237812 */ /* 0x001fe200078efcff */
[----:B------:R-:W-:Y:S01]  /*9410*/  IMAD.MOV.U32 R34, RZ, RZ, RZ ;  /* 0x000000ffff227224 */ /* 0x000fe200078e00ff */
[----:B------:R-:W-:Y:S02]  /*9420*/  FSEL R7, R13, R15, !P4 ;  /* 0x0000000f0d077208 */ /* 0x000fe40006000000 */
[----:B--2---:R0:W2:Y:S01]  /*9430*/  DMUL R32, R8, R32 ;  /* 0x0000002008207228 */ /* 0x0040a20000000000 */
[----:B------:R-:W-:Y:S01]  /*9440*/  FSEL R6, R12, R14, !P4 ;  /* 0x0000000e0c067208 */ /* 0x000fe20006000000 */
[----:B0-----:R-:W0:Y:S01]  /*9450*/  MUFU.RCP64H R9, R7 ;  /* 0x0000000700097308 */ /* 0x001e220000001800 */
[----:B------:R-:W-:-:S03]  /*9460*/  IMAD.MOV.U32 R8, RZ, RZ, 0x1 ;  /* 0x00000001ff087424 */ /* 0x000fc600078e00ff */
[----:B--2---:R-:W2:-:S10]  /*9470*/  DMUL R32, R32, R34 ;  /* 0x0000002220207228 */ /* 0x004e940000000000 */
[----:B--2---:R-:W-:Y:S01]  /*9480*/  @!P2 FSEL R3, R5, R33, !P1 ;  /* 0x000000210503a208 */ /* 0x004fe20004800000 */
[----:B0-----:R-:W0:Y:S01]  /*9490*/  DFMA R10, -R6, R8, 1 ;  /* 0x3ff00000060a742b */ /* 0x001e220000000108 */
[----:B------:R-:W-:Y:S02]  /*94a0*/  @!P2 FSEL R2, R4, R32, !P1 ;  /* 0x000000200402a208 */ /* 0x000fe40004800000 */
[----:B------:R-:W-:Y:S01]  /*94b0*/  ISETP.GT.AND P0, PT, R3, 0xfffff, PT ;  /* 0x000fffff0300780c */ /* 0x000fe20003f04270 */
[----:B------:R-:W-:Y:S02]  /*94c0*/  IMAD.MOV.U32 R33, RZ, RZ, R3 ;  /* 0x000000ffff217224 */ /* 0x000fe400078e0003 */
[----:B------:R-:W-:Y:S01]  /*94d0*/  IMAD.MOV.U32 R32, RZ, RZ, R2 ;  /* 0x000000ffff207224 */ /* 0x000fe200078e0002 */
[----:B0-----:R-:W0:-:S06]  /*94e0*/  DFMA R10, R10, R10, R10 ;  /* 0x0000000a0a0a722b */ /* 0x001e0c000000000a */
[----:B0-----:R0:W2:Y:S02]  /*94f0*/  DFMA R8, R8, R10, R8 ;  /* 0x0000000a0808722b */ /* 0x0010a40000000008 */
[----:B0-----:R-:W-:Y:S02]  /*9500*/  FSEL R10, R14, R12, !P4 ;  /* 0x0000000c0e0a7208 */ /* 0x001fe40006000000 */
[----:B------:R-:W0:Y:S01]  /*9510*/  @!P0 DMUL R32, R32, 1.80143985094819840000e+16 ;  /* 0x4350000020208828 */ /* 0x000e220000000000 */
[----:B------:R-:W-:-:S03]  /*9520*/  FSEL R11, R15, R13, !P4 ;  /* 0x0000000d0f0b7208 */ /* 0x000fc60006000000 */
[----:B--2---:R-:W2:-:S06]  /*9530*/  DFMA R4, -R6, R8, 1 ;  /* 0x3ff000000604742b */ /* 0x004e8c0000000108 */
[----:B0-----:R-:W-:Y:S01]  /*9540*/  @!P0 IMAD.MOV.U32 R3, RZ, RZ, R33 ;  /* 0x000000ffff038224 */ /* 0x001fe200078e0021 */
[----:B--2---:R-:W0:Y:S01]  /*9550*/  DFMA R4, R8, R4, R8 ;  /* 0x000000040804722b */ /* 0x004e220000000008 */
[----:B------:R-:W-:-:S03]  /*9560*/  @!P0 IMAD.MOV.U32 R2, RZ, RZ, R32 ;  /* 0x000000ffff028224 */ /* 0x000fc600078e0020 */
[----:B------:R-:W-:Y:S02]  /*9570*/  IADD3 R0, R3, -0x1, RZ ;  /* 0xffffffff03007810 */ /* 0x000fe40007ffe0ff */
[----:B0-----:R-:W0:Y:S02]  /*9580*/  DMUL R8, R4, R10 ;  /* 0x0000000a04087228 */ /* 0x001e240000000000 */
[----:B------:R-:W-:-:S04]  /*9590*/  ISETP.GE.U32.AND P1, PT, R0, 0x7fefffff, PT ;  /* 0x7fefffff0000780c */ /* 0x000fc80003f26070 */
[----:B0-----:R-:W0:-:S06]  /*95a0*/  DFMA R12, -R6, R8, R10 ;  /* 0x00000008060c722b */ /* 0x001e0c000000010a */
[----:B0-----:R0:W2:-:S03]  /*95b0*/  DFMA R8, R4, R12, R8 ;  /* 0x0000000c0408722b */ /* 0x0010860000000008 */
[----:B0-----:R-:W-:Y:S01]  /*95c0*/  @P1 IMAD.MOV.U32 R4, RZ, RZ, 0x0 ;  /* 0x00000000ff041424 */ /* 0x001fe200078e00ff */
[----:B------:R-:W-:Y:S01]  /*95d0*/  @P1 FSETP.NEU.FTZ.AND P2, PT, R33, RZ, PT ;  /* 0x000000ff2100120b */ /* 0x000fe20003f5d000 */
[----:B------:R-:W-:Y:S01]  /*95e0*/  @P1 IMAD.MOV.U32 R5, RZ, RZ, 0x7ff00000 ;  /* 0x7ff00000ff051424 */ /* 0x000fe200078e00ff */
[----:B------:R-:W-:-:S04]  /*95f0*/  DADD R12, -RZ, -R18 ;  /* 0x00000000ff0c7229 */ /* 0x000fc80000000912 */
[----:B--2---:R-:W-:Y:S01]  /*9600*/  FFMA R0, RZ, R7, R9 ;  /* 0x00000007ff007223 */ /* 0x004fe20000000009 */
[----:B------:R-:W0:-:S04]  /*9610*/  @P1 DFMA R4, R32, R4, +INF ;  /* 0x7ff000002004142b */ /* 0x000e080000000004 */
[----:B------:R-:W-:Y:S01]  /*9620*/  FSETP.GT.AND P3, PT, |R0|, 1.469367938527859385e-39, PT ;  /* 0x001000000000780b */ /* 0x000fe20003f64200 */
[----:B------:R-:W-:Y:S02]  /*9630*/  IMAD.MOV.U32 R0, RZ, RZ, -0x3ff ;  /* 0xfffffc01ff007424 */ /* 0x000fe400078e00ff */
[----:B------:R-:W-:-:S03]  /*9640*/  @!P0 IMAD.MOV.U32 R0, RZ, RZ, -0x435 ;  /* 0xfffffbcbff008424 */ /* 0x000fc600078e00ff */
[----:B0-----:R-:W-:Y:S02]  /*9650*/  @P1 FSEL R4, R4, RZ, P2 ;  /* 0x000000ff04041208 */ /* 0x001fe40001000000 */
[----:B------:R-:W-:Y:S02]  /*9660*/  @P1 FSEL R5, R5, -QNAN , P2 ;  /* 0xfff0000005051808 */ /* 0x000fe40001000000 */
[----:B------:R-:W-:Y:S01]  /*9670*/  FSETP.GEU.AND P2, PT, |R11|, 6.5827683646048100446e-37, PT ;  /* 0x036000000b00780b */ /* 0x000fe20003f4e200 */
[----:B------:R-:W-:Y:S07]  /*9680*/  @P1 BRA `(.L_x_10592) ;  /* 0x000002a000001947 */ /* 0x000fee0003800000 */
        /* <DEDUP_REMOVED lines=42> */
.L_x_10592:
[----:B------:R-:W-:Y:S05]  /*9930*/  BSYNC B0 ;  /* 0x0000000000007941 */ /* 0x000fea0003800000 */
.L_x_10591:
[----:B------:R-:W-:Y:S01]  /*9940*/  BSSY B3, `(.L_x_10593) ;  /* 0x0000009000037945 */ /* 0x000fe20003800000 */
[----:B------:R-:W-:Y:S01]  /*9950*/  IMAD.MOV.U32 R12, RZ, RZ, R13 ;  /* 0x000000ffff0c7224 */ /* 0x000fe200078e000d */
[----:B------:R-:W-:Y:S05]  /*9960*/  @P3 BRA P2, `(.L_x_10594) ;  /* 0x0000006000003947 */ /* 0x000fea0001000000 */
[----:B------:R-:W-:Y:S01]  /*9970*/  IMAD.MOV.U32 R2, RZ, RZ, R6 ;  /* 0x000000ffff027224 */ /* 0x000fe200078e0006 */
[----:B------:R-:W-:Y:S01]  /*9980*/  MOV R0, 0x99b0 ;  /* 0x000099b000007802 */ /* 0x000fe20000000f00 */
[----:B------:R-:W-:Y:S02]  /*9990*/  IMAD.MOV.U32 R3, RZ, RZ, R7 ;  /* 0x000000ffff037224 */ /* 0x000fe400078e0007 */
[----:B0123--:R-:W-:Y:S05]  /*99a0*/  CALL.REL.NOINC `($__internal_14_$__cuda_sm20_div_rn_f64_full) ;  /* 0x0002114000007944 */ /* 0x00ffea0003c00000 */
[----:B------:R-:W-:Y:S02]  /*99b0*/  IMAD.MOV.U32 R8, RZ, RZ, R2 ;  /* 0x000000ffff087224 */ /* 0x000fe400078e0002 */
[----:B------:R-:W-:Y:S02]  /*99c0*/  IMAD.MOV.U32 R9, RZ, RZ, R3 ;  /* 0x000000ffff097224 */ /* 0x000fe400078e0003 */
.L_x_10594:
[----:B------:R-:W-:Y:S05]  /*99d0*/  BSYNC B3 ;  /* 0x0000000000037941 */ /* 0x000fea0003800000 */
.L_x_10593:
[----:B------:R-:W4:Y:S01]  /*99e0*/  DSETP.NEU.AND P0, PT, R6, RZ, PT ;  /* 0x000000ff0600722a */ /* 0x000f220003f0d000 */
[----:B------:R-:W-:-:S13]  /*99f0*/  BSSY B0, `(.L_x_10595) ;  /* 0x000002e000007945 */ /* 0x000fda0003800000 */
[----:B----4-:R-:W-:Y:S05]  /*9a00*/  @!P0 BRA `(.L_x_10596) ;  /* 0x0000029000008947 */ /* 0x010fea0003800000 */
[----:B------:R-:W4:Y:S01]  /*9a10*/  DMUL R2, R8, R8 ;  /* 0x0000000808027228 */ /* 0x000f220000000000 */
[----:B------:R-:W-:Y:S01]  /*9a20*/  IMAD.MOV.U32 R6, RZ, RZ, 0x2a25ff7e ;  /* 0x2a25ff7eff067424 */ /* 0x000fe200078e00ff */
[----:B------:R-:W-:Y:S01]  /*9a30*/  ISETP.GE.AND P0, PT, R12, RZ, PT ;  /* 0x000000ff0c00720c */ /* 0x000fe20003f06270 */
[----:B------:R-:W-:Y:S01]  /*9a40*/  IMAD.MOV.U32 R7, RZ, RZ, 0x3ef53e1d ;  /* 0x3ef53e1dff077424 */ /* 0x000fe200078e00ff */
[----:B------:R-:W-:-:S04]  /*9a50*/  DSETP.NEU.AND P2, PT, |R18|, |R16|, PT ;  /* 0x400000101200722a */ /* 0x000fc80003f4d200 */
[----:B------:R-:W-:-:S04]  /*9a60*/  DSETP.GEU.AND P1, PT, |R18|, |R16|, PT ;  /* 0x400000101200722a */ /* 0x000fc80003f2e200 */
        /* <DEDUP_REMOVED lines=35> */
.L_x_10596:
[----:B------:R-:W-:-:S04]  /*9ca0*/  ISETP.GE.AND P0, PT, R12, RZ, PT ;  /* 0x000000ff0c00720c */ /* 0x000fc80003f06270 */
[----:B------:R-:W-:Y:S02]  /*9cb0*/  FSEL R6, RZ, 3.37028055040000000000e+12, P0 ;  /* 0x54442d18ff067808 */ /* 0x000fe40000000000 */
[----:B------:R-:W-:Y:S02]  /*9cc0*/  FSEL R7, RZ, 2.1426990032196044922, P0 ;  /* 0x400921fbff077808 */ /* 0x000fe40000000000 */
.L_x_10597:
[----:B------:R-:W-:Y:S05]  /*9cd0*/  BSYNC B0 ;  /* 0x0000000000007941 */ /* 0x000fea0003800000 */
.L_x_10595:
[----:B------:R-:W-:-:S04]  /*9ce0*/  DADD R8, -RZ, -R16 ;  /* 0x00000000ff087229 */ /* 0x000fc80000000910 */
[----:B------:R-:W4:-:S06]  /*9cf0*/  DADD R2, |R16|, |R18| ;  /* 0x0000000010027229 */ /* 0x000f0c0000000612 */
[----:B----4-:R-:W4:Y:S01]  /*9d00*/  DSETP.GTU.AND P0, PT, |R2|, +INF , PT ;  /* 0x7ff000000200742a */ /* 0x010f220003f0c200 */
[----:B------:R-:W-:-:S05]  /*9d10*/  LOP3.LUT R9, R7, 0x80000000, R9, 0xb8, !PT ;  /* 0x8000000007097812 */ /* 0x000fca00078eb809 */
[----:B----4-:R-:W-:Y:S02]  /*9d20*/  FSEL R6, R2, R6, P0 ;  /* 0x0000000602067208 */ /* 0x010fe40000000000 */
[----:B------:R-:W-:Y:S01]  /*9d30*/  FSEL R7, R3, R9, P0 ;  /* 0x0000000903077208 */ /* 0x000fe20000000000 */
[----:B------:R-:W-:Y:S05]  /*9d40*/  BRA `(.L_x_10590) ;  /* 0x00002fd000007947 */ /* 0x000fea0003800000 */
.L_x_10581:
        /* <DEDUP_REMOVED lines=22> */
[----:B-1-3--:R-:W-:Y:S05]  /*9eb0*/  CALL.REL.NOINC `($__internal_14_$__cuda_sm20_div_rn_f64_full) ;  /* 0x00020c3000007944 */ /* 0x00afea0003c00000 */
.L_x_10599:
[----:B------:R-:W-:Y:S05]  /*9ec0*/  BSYNC B3 ;  /* 0x0000000000037941 */ /* 0x000fea0003800000 */
.L_x_10598:
        /* <DEDUP_REMOVED lines=13> */
[----:B0-----:R-:W0:-:S04]  /*9fa0*/  DFMA R6, R8, R6, R4 ;  /* 0x000000060806722b */ /* 0x001e080000000004 */
[----:B------:R2:W4:-:S06]  /*9fb0*/  DADD R4, -RZ, |R2| ;  /* 0x00000000ff047229 */ /* 0x00050c0000000502 */
[----:B0-----:R-:W-:-:S05]  /*9fc0*/  FFMA R0, RZ, -2.0897850990295410156, R7 ;  /* 0xc005bf0aff007823 */ /* 0x001fca0000000007 */
[----:B------:R-:W-:-:S13]  /*9fd0*/  FSETP.GT.AND P0, PT, |R0|, 1.469367938527859385e-39, PT ;  /* 0x001000000000780b */ /* 0x000fda0003f04200 */
[----:B------:R-:W-:Y:S05]  /*9fe0*/  @P0 BRA P1, `(.L_x_10601) ;  /* 0x0000008000000947 */ /* 0x000fea0000800000 */
[----:B--2-4-:R-:W-:Y:S01]  /*9ff0*/  IMAD.MOV.U32 R10, RZ, RZ, R16 ;  /* 0x000000ffff0a7224 */ /* 0x014fe200078e0010 */
[----:B------:R-:W-:Y:S01]  /*a000*/  MOV R0, 0xa050 ;  /* 0x0000a05000007802 */ /* 0x000fe20000000f00 */
[----:B------:R-:W-:Y:S02]  /*a010*/  IMAD.MOV.U32 R11, RZ, RZ, R17 ;  /* 0x000000ffff0b7224 */ /* 0x000fe400078e0011 */
[----:B------:R-:W-:Y:S02]  /*a020*/  IMAD.MOV.U32 R2, RZ, RZ, -0x74eba897 ;  /* 0x8b145769ff027424 */ /* 0x000fe400078e00ff */
[----:B------:R-:W-:Y:S02]  /*a030*/  IMAD.MOV.U32 R3, RZ, RZ, -0x3ffa40f6 ;  /* 0xc005bf0aff037424 */ /* 0x000fe400078e00ff */
[----:B-1-3--:R-:W-:Y:S05]  /*a040*/  CALL.REL.NOINC `($__internal_14_$__cuda_sm20_div_rn_f64_full) ;  /* 0x00020aa000007944 */ /* 0x00afea0003c00000 */
[----:B------:R-:W-:Y:S02]  /*a050*/  IMAD.MOV.U32 R6, RZ, RZ, R2 ;  /* 0x000000ffff067224 */ /* 0x000fe400078e0002 */
[----:B------:R-:W-:Y:S02]  /*a060*/  IMAD.MOV.U32 R7, RZ, RZ, R3 ;  /* 0x000000ffff077224 */ /* 0x000fe400078e0003 */
.L_x_10601:
[----:B--2-4-:R-:W-:Y:S05]  /*a070*/  BSYNC B3 ;  /* 0x0000000000037941 */ /* 0x014fea0003800000 */
.L_x_10600:
[----:B------:R-:W0:Y:S01]  /*a080*/  DADD R8, -RZ, |R6| ;  /* 0x00000000ff087229 */ /* 0x000e220000000506 */
[----:B------:R-:W-:Y:S01]  /*a090*/  IMAD.MOV.U32 R14, RZ, RZ, RZ ;  /* 0x000000ffff0e7224 */ /* 0x000fe200078e00ff */
[----:B------:R-:W-:Y:S01]  /*a0a0*/  BSSY B0, `(.L_x_10602) ;  /* 0x0000076000007945 */ /* 0x000fe20003800000 */
[----:B------:R-:W-:Y:S01]  /*a0b0*/  IMAD.MOV.U32 R34, RZ, RZ, 0x0 ;  /* 0x00000000ff227424 */ /* 0x000fe200078e00ff */
[----:B------:R-:W-:Y:S01]  /*a0c0*/  DADD R10, -RZ, |R18| ;  /* 0x00000000ff0a7229 */ /* 0x000fe20000000512 */
[----:B------:R-:W-:-:S03]  /*a0d0*/  IMAD.MOV.U32 R35, RZ, RZ, 0x3fd80000 ;  /* 0x3fd80000ff237424 */ /* 0x000fc600078e00ff */
[----:B------:R-:W-:Y:S02]  /*a0e0*/  DSETP.GEU.AND P3, PT, |R18|, |R16|, PT ;  /* 0x400000101200722a */ /* 0x000fe40003f6e200 */
[CC--:B0-----:R-:W-:Y:S02]  /*a0f0*/  ISETP.GT.U32.AND P1, PT, R8.reuse, R4.reuse, PT ;  /* 0x000000040800720c */ /* 0x0c1fe40003f24070 */
[----:B------:R-:W-:Y:S02]  /*a100*/  ISETP.LT.U32.AND P0, PT, R8, R4, PT ;  /* 0x000000040800720c */ /* 0x000fe40003f01070 */
[CC--:B------:R-:W-:Y:S02]  /*a110*/  ISETP.GT.U32.AND.EX P1, PT, R9.reuse, R5.reuse, PT, P1 ;  /* 0x000000050900720c */ /* 0x0c0fe40003f24110 */
[CC--:B------:R-:W-:Y:S02]  /*a120*/  ISETP.LT.U32.AND.EX P0, PT, R9.reuse, R5.reuse, PT, P0 ;  /* 0x000000050900720c */ /* 0x0c0fe40003f01100 */
[----:B------:R-:W-:-:S02]  /*a130*/  SEL R7, R9, R5, P1 ;  /* 0x0000000509077207 */ /* 0x000fc40000800000 */
[CC--:B------:R-:W-:Y:S02]  /*a140*/  SEL R2, R8.reuse, R4.reuse, P0 ;  /* 0x0000000408027207 */ /* 0x0c0fe40000000000 */
[----:B------:R-:W-:Y:S02]  /*a150*/  LOP3.LUT R0, R7, 0xffc00000, RZ, 0xc0, !PT ;  /* 0xffc0000007007812 */ /* 0x000fe400078ec0ff */
[----:B------:R-:W-:Y:S02]  /*a160*/  SEL R3, R9, R5, P0 ;  /* 0x0000000509037207 */ /* 0x000fe40000000000 */
[----:B------:R-:W-:Y:S01]  /*a170*/  SEL R6, R8, R4, P1 ;  /* 0x0000000408067207 */ /* 0x000fe20000800000 */
[----:B------:R-:W-:Y:S01]  /*a180*/  IMAD.MOV.U32 R4, RZ, RZ, RZ ;  /* 0x000000ffff047224 */ /* 0x000fe200078e00ff */
[----:B------:R-:W-:Y:S02]  /*a190*/  IADD3 R5, -R0, 0x7fd00000, RZ ;  /* 0x7fd0000000057810 */ /* 0x000fe40007ffe1ff */
[----:B------:R-:W-:-:S04]  /*a1a0*/  ISETP.GE.U32.AND P2, PT, R3, 0x7ff00000, PT ;  /* 0x7ff000000300780c */ /* 0x000fc80003f46070 */
        /* <DEDUP_REMOVED lines=10> */
[----:B------:R-:W-:Y:S01]  /*a250*/  DSETP.NEU.AND P1, PT, R2, RZ, PT ;  /* 0x000000ff0200722a */ /* 0x000fe20003f2d000 */
[----:B------:R-:W-:Y:S02]  /*a260*/  SEL R4, R4, c[0x2][0x8], P0 ;  /* 0x0080020004047a07 */ /* 0x000fe40000000000 */
[----:B------:R-:W0:Y:S02]  /*a270*/  MUFU.RSQ64H R15, R5 ;  /* 0x00000005000f7308 */ /* 0x000e240000001c00 */
[----:B0-----:R-:W0:-:S06]  /*a280*/  DMUL R8, R14, R14 ;  /* 0x0000000e0e087228 */ /* 0x001e0c0000000000 */
[----:B0-----:R-:W0:-:S04]  /*a290*/  DFMA R32, R4, -R8, 1 ;  /* 0x3ff000000420742b */ /* 0x001e080000000808 */
[----:B------:R-:W2:-:S04]  /*a2a0*/  DADD R8, -RZ, |R16| ;  /* 0x00000000ff087229 */ /* 0x000e880000000510 */
[----:B0-----:R-:W-:-:S04]  /*a2b0*/  DFMA R34, R32, R34, 0.5 ;  /* 0x3fe000002022742b */ /* 0x001fc80000000022 */
[----:B------:R-:W0:Y:S02]  /*a2c0*/  DMUL R32, R14, R32 ;  /* 0x000000200e207228 */ /* 0x000e240000000000 */
[----:B--2---:R-:W-:Y:S02]  /*a2d0*/  FSEL R5, R9, R11, !P3 ;  /* 0x0000000b09057208 */ /* 0x004fe40005800000 */
[----:B------:R-:W-:Y:S02]  /*a2e0*/  FSEL R4, R8, R10, !P3 ;  /* 0x0000000a08047208 */ /* 0x000fe40005800000 */
[----:B0-----:R0:W2:Y:S01]  /*a2f0*/  DFMA R32, R34, R32, R14 ;  /* 0x000000202220722b */ /* 0x0010a2000000000e */
[----:B------:R-:W-:Y:S02]  /*a300*/  FSEL R11, R11, R9, !P3 ;  /* 0x000000090b0b7208 */ /* 0x000fe40005800000 */
[----:B0-----:R-:W-:Y:S02]  /*a310*/  LOP3.LUT R15, R0, 0x100000, RZ, 0xfc, !PT ;  /* 0x00100000000f7812 */ /* 0x001fe400078efcff */
[----:B------:R-:W-:Y:S01]  /*a320*/  FSEL R10, R10, R8, !P3 ;  /* 0x000000080a0a7208 */ /* 0x000fe20005800000 */
[----:B--2---:R0:W2:-:S02]  /*a330*/  DMUL R32, R12, R32 ;  /* 0x000000200c207228 */ /* 0x0040840000000000 */
[----:B0-----:R-:W0:Y:S01]  /*a340*/  MUFU.RCP64H R13, R5 ;  /* 0x00000005000d7308 */ /* 0x001e220000001800 */
[----:B------:R-:W-:-:S03]  /*a350*/  IMAD.MOV.U32 R12, RZ, RZ, 0x1 ;  /* 0x00000001ff0c7424 */ /* 0x000fc600078e00ff */
[----:B--2---:R-:W2:-:S10]  /*a360*/  DMUL R32, R32, R14 ;  /* 0x0000000e20207228 */ /* 0x004e940000000000 */
[----:B--2---:R-:W-:Y:S01]  /*a370*/  @!P2 FSEL R3, R7, R33, !P1 ;  /* 0x000000210703a208 */ /* 0x004fe20004800000 */
[----:B0-----:R-:W0:Y:S01]  /*a380*/  DFMA R14, -R4, R12, 1 ;  /* 0x3ff00000040e742b */ /* 0x001e22000000010c */
[----:B------:R-:W-:Y:S02]  /*a390*/  @!P2 FSEL R2, R6, R32, !P1 ;  /* 0x000000200602a208 */ /* 0x000fe40004800000 */
[----:B------:R-:W-:-:S03]  /*a3a0*/  ISETP.GT.AND P0, PT, R3, 0xfffff, PT ;  /* 0x000fffff0300780c */ /* 0x000fc60003f04270 */
[----:B0-----:R-:W0:-:S06]  /*a3b0*/  DFMA R14, R14, R14, R14 ;  /* 0x0000000e0e0e722b */ /* 0x001e0c000000000e */
[----:B0-----:R0:W2:Y:S02]  /*a3c0*/  DFMA R12, R12, R14, R12 ;  /* 0x0000000e0c0c722b */ /* 0x0010a4000000000c */
[----:B0-----:R-:W-:Y:S02]  /*a3d0*/  IMAD.MOV.U32 R14, RZ, RZ, R2 ;  /* 0x000000ffff0e7224 */ /* 0x001fe400078e0002 */
[----:B------:R-:W-:Y:S02]  /*a3e0*/  IMAD.MOV.U32 R15, RZ, RZ, R3 ;  /* 0x000000ffff0f7224 */ /* 0x000fe400078e0003 */
[----:B--2---:R-:W0:-:S04]  /*a3f0*/  DFMA R6, -R4, R12, 1 ;  /* 0x3ff000000406742b */ /* 0x004e08000000010c */
[----:B------:R-:W2:-:S04]  /*a400*/  @!P0 DMUL R14, R14, 1.80143985094819840000e+16 ;  /* 0x435000000e0e8828 */ /* 0x000e880000000000 */
[----:B0-----:R-:W0:-:S06]  /*a410*/  DFMA R6, R12, R6, R12 ;  /* 0x000000060c06722b */ /* 0x001e0c000000000c */
[----:B--2---:R-:W-:Y:S01]  /*a420*/  @!P0 IMAD.MOV.U32 R3, RZ, RZ, R15 ;  /* 0x000000ffff038224 */ /* 0x004fe200078e000f */
[----:B0-----:R-:W0:Y:S01]  /*a430*/  DMUL R8, R6, R10 ;  /* 0x0000000a06087228 */ /* 0x001e220000000000 */
[----:B------:R-:W-:-:S03]  /*a440*/  @!P0 IMAD.MOV.U32 R2, RZ, RZ, R14 ;  /* 0x000000ffff028224 */ /* 0x000fc600078e000e */
[----:B------:R-:W-:Y:S02]  /*a450*/  IADD3 R0, R3, -0x1, RZ ;  /* 0xffffffff03007810 */ /* 0x000fe40007ffe0ff */
[----:B0-----:R-:W0:Y:S02]  /*a460*/  DFMA R12, -R4, R8, R10 ;  /* 0x00000008040c722b */ /* 0x001e24000000010a */
[----:B------:R-:W-:-:S04]  /*a470*/  ISETP.GE.U32.AND P1, PT, R0, 0x7fefffff, PT ;  /* 0x7fefffff0000780c */ /* 0x000fc80003f26070 */
[----:B0-----:R0:W2:-:S04]  /*a480*/  DFMA R8, R6, R12, R8 ;  /* 0x0000000c0608722b */ /* 0x0010880000000008 */
[----:B------:R-:W-:-:S05]  /*a490*/  DADD R12, -RZ, -R18 ;  /* 0x00000000ff0c7229 */ /* 0x000fca0000000912 */
[----:B0-----:R-:W-:Y:S01]  /*a4a0*/  @P1 IMAD.MOV.U32 R6, RZ, RZ, 0x0 ;  /* 0x00000000ff061424 */ /* 0x001fe200078e00ff */
[----:B------:R-:W-:Y:S01]  /*a4b0*/  @P1 FSETP.NEU.FTZ.AND P2, PT, R15, RZ, PT ;  /* 0x000000ff0f00120b */ /* 0x000fe20003f5d000 */
[----:B------:R-:W-:Y:S02]  /*a4c0*/  @P1 IMAD.MOV.U32 R7, RZ, RZ, 0x7ff00000 ;  /* 0x7ff00000ff071424 */ /* 0x000fe400078e00ff */
[----:B--2---:R-:W-:-:S04]  /*a4d0*/  FFMA R0, RZ, R5, R9 ;  /* 0x00000005ff007223 */ /* 0x004fc80000000009 */
        /* <DEDUP_REMOVED lines=50> */
.L_x_10603:
[----:B------:R-:W-:Y:S05]  /*a800*/  BSYNC B0 ;  /* 0x0000000000007941 */ /* 0x000fea0003800000 */
.L_x_10602:
        /* <DEDUP_REMOVED lines=9> */
.L_x_10605:
[----:B------:R-:W-:Y:S05]  /*a8a0*/  BSYNC B3 ;  /* 0x0000000000037941 */ /* 0x000fea0003800000 */
.L_x_10604:
        /* <DEDUP_REMOVED lines=44> */
.L_x_10607:
[----:B------:R-:W-:-:S04]  /*ab70*/  ISETP.GE.AND P0, PT, R12, RZ, PT ;  /* 0x000000ff0c00720c */ /* 0x000fc80003f06270 */
[----:B------:R-:W-:Y:S02]  /*ab80*/  FSEL R2, RZ, 3.37028055040000000000e+12, P0 ;  /* 0x54442d18ff027808 */ /* 0x000fe40000000000 */
[----:B------:R-:W-:Y:S02]  /*ab90*/  FSEL R3, RZ, 2.1426990032196044922, P0 ;  /* 0x400921fbff037808 */ /* 0x000fe40000000000 */
.L_x_10608:
[----:B------:R-:W-:Y:S05]  /*aba0*/  BSYNC B0 ;  /* 0x0000000000007941 */ /* 0x000fea0003800000 */
.L_x_10606:
[----:B------:R-:W-:-:S04]  /*abb0*/  DADD R4, -RZ, -R16 ;  /* 0x00000000ff047229 */ /* 0x000fc80000000910 */
[----:B------:R-:W4:-:S06]  /*abc0*/  DADD R8, |R16|, |R18| ;  /* 0x0000000010087229 */ /* 0x000f0c0000000612 */
[----:B----4-:R-:W4:Y:S01]  /*abd0*/  DSETP.GTU.AND P0, PT, |R8|, +INF , PT ;  /* 0x7ff000000800742a */ /* 0x010f220003f0c200 */
[----:B------:R-:W-:-:S03]  /*abe0*/  LOP3.LUT R3, R3, 0x80000000, R5, 0xb8, !PT ;  /* 0x8000000003037812 */ /* 0x000fc600078eb805 */
[----:B--2---:R4:W2:Y:S02]  /*abf0*/  DADD R4, R6, 1 ;  /* 0x3ff0000006047429 */ /* 0x0048a40000000000 */
[----:B----4-:R-:W-:Y:S02]  /*ac00*/  FSEL R6, R8, R2, P0 ;  /* 0x0000000208067208 */ /* 0x010fe40000000000 */
[----:B------:R-:W-:Y:S01]  /*ac10*/  FSEL R7, R9, R3, P0 ;  /* 0x0000000309077208 */ /* 0x000fe20000000000 */
[----:B------:R-:W-:Y:S05]  /*ac20*/  BRA `(.L_x_10590) ;  /* 0x000020f000007947 */ /* 0x000fea0003800000 */
.L_x_10580:
        /* <DEDUP_REMOVED lines=11> */
[----:B------:R-:W2:Y:S01]  /*ace0*/  MUFU.RCP64H R3, R5 ;  /* 0x0000000500037308 */ /* 0x000ea20000001800 */
[----:B------:R-:W-:Y:S01]  /*acf0*/  IMAD.MOV.U32 R2, RZ, RZ, 0x1 ;  /* 0x00000001ff027424 */ /* 0x000fe200078e00ff */
[----:B------:R-:W-:Y:S01]  /*ad00*/  BSSY B0, `(.L_x_10611) ;  /* 0x000004b000007945 */ /* 0x000fe20003800000 */
[----:B------:R-:W4:-:S04]  /*ad10*/  DSETP.GEU.AND P1, PT, |R18|, |R16|, PT ;  /* 0x400000101200722a */ /* 0x000f080003f2e200 */
[----:B0-----:R-:W0:Y:S02]  /*ad20*/  DFMA R8, R4, R4, R8 ;  /* 0x000000040408722b */ /* 0x001e240000000008 */
[----:B----4-:R-:W-:Y:S02]  /*ad30*/  FSEL R10, R14, R12, !P1 ;  /* 0x0000000c0e0a7208 */ /* 0x010fe40004800000 */
[----:B------:R-:W-:-:S04]  /*ad40*/  FSEL R11, R15, R13, !P1 ;  /* 0x0000000d0f0b7208 */ /* 0x000fc80004800000 */
[----:B------:R-:W-:Y:S01]  /*ad50*/  FSETP.GEU.AND P4, PT, |R11|, 6.5827683646048100446e-37, PT ;  /* 0x036000000b00780b */ /* 0x000fe20003f8e200 */
[----:B--2---:R-:W2:Y:S01]  /*ad60*/  DFMA R6, -R4, R2, 1 ;  /* 0x3ff000000406742b */ /* 0x004ea20000000102 */
[----:B0-----:R-:W-:Y:S01]  /*ad70*/  ISETP.GT.AND P0, PT, R9, 0xfffff, PT ;  /* 0x000fffff0900780c */ /* 0x001fe20003f04270 */
[----:B------:R-:W-:Y:S02]  /*ad80*/  IMAD.MOV.U32 R32, RZ, RZ, R8 ;  /* 0x000000ffff207224 */ /* 0x000fe400078e0008 */
[----:B------:R-:W-:Y:S02]  /*ad90*/  IMAD.MOV.U32 R33, RZ, RZ, R9 ;  /* 0x000000ffff217224 */ /* 0x000fe400078e0009 */
[----:B--2---:R-:W0:-:S06]  /*ada0*/  DFMA R6, R6, R6, R6 ;  /* 0x000000060606722b */ /* 0x004e0c0000000006 */
[----:B0-----:R-:W0:-:S04]  /*adb0*/  DFMA R6, R2, R6, R2 ;  /* 0x000000060206722b */ /* 0x001e080000000002 */
[----:B------:R-:W2:-:S04]  /*adc0*/  @!P0 DMUL R32, R32, 1.80143985094819840000e+16 ;  /* 0x4350000020208828 */ /* 0x000e880000000000 */
[----:B0-----:R-:W0:-:S06]  /*add0*/  DFMA R2, -R4, R6, 1 ;  /* 0x3ff000000402742b */ /* 0x001e0c0000000106 */
[----:B--2---:R-:W-:Y:S01]  /*ade0*/  @!P0 IMAD.MOV.U32 R9, RZ, RZ, R33 ;  /* 0x000000ffff098224 */ /* 0x004fe200078e0021 */
[----:B0-----:R-:W0:Y:S01]  /*adf0*/  DFMA R2, R6, R2, R6 ;  /* 0x000000020602722b */ /* 0x001e220000000006 */
        /* <DEDUP_REMOVED lines=8> */
[----:B------:R-:W-:-:S05]  /*ae80*/  @P1 IMAD.MOV.U32 R7, RZ, RZ, 0x7ff00000 ;  /* 0x7ff00000ff071424 */ /* 0x000fca00078e00ff */
[----:B--2---:R-:W-:Y:S01]  /*ae90*/  FFMA R0, RZ, R5, R3 ;  /* 0x00000005ff007223 */ /* 0x004fe20000000003 */
[----:B------:R-:W0:-:S04]  /*aea0*/  @P1 DFMA R6, R32, R6, +INF ;  /* 0x7ff000002006142b */ /* 0x000e080000000006 */
[----:B------:R-:W-:Y:S01]  /*aeb0*/  FSETP.GT.AND P3, PT, |R0|, 1.469367938527859385e-39, PT ;  /* 0x001000000000780b */ /* 0x000fe20003f64200 */
[----:B------:R-:W-:Y:S02]  /*aec0*/  IMAD.MOV.U32 R0, RZ, RZ, -0x3ff ;  /* 0xfffffc01ff007424 */ /* 0x000fe400078e00ff */
[----:B------:R-:W-:-:S03]  /*aed0*/  @!P0 IMAD.MOV.U32 R0, RZ, RZ, -0x435 ;  /* 0xfffffbcbff008424 */ /* 0x000fc600078e00ff */
        /* <DEDUP_REMOVED lines=45> */
.L_x_10612:
[----:B------:R-:W-:Y:S05]  /*b1b0*/  BSYNC B0 ;  /* 0x0000000000007941 */ /* 0x000fea0003800000 */
.L_x_10611:
[----:B------:R-:W-:Y:S01]  /*b1c0*/  BSSY B3, `(.L_x_10613) ;  /* 0x0000006000037945 */ /* 0x000fe20003800000 */
[----:B------:R-:W-:Y:S05]  /*b1d0*/  @P3 BRA P4, `(.L_x_10614) ;  /* 0x0000004000003947 */ /* 0x000fea0002000000 */
[----:B------:R-:W-:Y:S01]  /*b1e0*/  IMAD.MOV.U32 R2, RZ, RZ, R4 ;  /* 0x000000ffff027224 */ /* 0x000fe200078e0004 */
[----:B------:R-:W-:Y:S01]  /*b1f0*/  MOV R0, 0xb220 ;  /* 0x0000b22000007802 */ /* 0x000fe20000000f00 */
[----:B------:R-:W-:Y:S02]  /*b200*/  IMAD.MOV.U32 R3, RZ, RZ, R5 ;  /* 0x000000ffff037224 */ /* 0x000fe400078e0005 */
[----:B0123--:R-:W-:Y:S05]  /*b210*/  CALL.REL.NOINC `($__internal_14_$__cuda_sm20_div_rn_f64_full) ;  /* 0x0001f8d000007944 */ /* 0x00ffea0003c00000 */
.L_x_10614:
[----:B------:R-:W-:Y:S05]  /*b220*/  BSYNC B3 ;  /* 0x0000000000037941 */ /* 0x000fea0003800000 */
.L_x_10613:
[----:B------:R-:W-:Y:S01]  /*b230*/  DSETP.NEU.AND P0, PT, R4, RZ, PT ;  /* 0x000000ff0400722a */ /* 0x000fe20003f0d000 */
[----:B------:R-:W-:Y:S01]  /*b240*/  BSSY B0, `(.L_x_10615) ;  /* 0x0000023000007945 */ /* 0x000fe20003800000 */
[----:B------:R-:W-:Y:S02]  /*b250*/  CS2R R10, SRZ ;  /* 0x00000000000a7805 */ /* 0x000fe4000001ff00 */
[----:B------:R-:W4:-:S06]  /*b260*/  DADD R8, |R16|, |R18| ;  /* 0x0000000010087229 */ /* 0x000f0c0000000612 */
[----:B----4-:R4:W0:-:S04]  /*b270*/  DSETP.GTU.AND P2, PT, |R8|, +INF , PT ;  /* 0x7ff000000800742a */ /* 0x0108080003f4c200 */
[----:B------:R-:W-:Y:S05]  /*b280*/  @!P0 BRA `(.L_x_10616) ;  /* 0x000001e000008947 */ /* 0x000fea0003800000 */
[----:B0---4-:R-:W0:Y:S01]  /*b290*/  DMUL R4, R2, R2 ;  /* 0x0000000202047228 */ /* 0x011e220000000000 */
        /* <DEDUP_REMOVED lines=29> */
.L_x_10616:
[----:B0---4-:R-:W-:Y:S05]  /*b470*/  BSYNC B0 ;  /* 0x0000000000007941 */ /* 0x011fea0003800000 */
.L_x_10615:
[----:B------:R-:W-:Y:S01]  /*b480*/  LOP3.LUT R3, R11, 0x80000000, R17, 0xb8, !PT ;  /* 0x800000000b037812 */ /* 0x000fe200078eb811 */
[----:B--2---:R0:W2:Y:S02]  /*b490*/  DMUL R4, R6, 0.5 ;  /* 0x3fe0000006047828 */ /* 0x0040a40000000000 */
[----:B0-----:R-:W-:Y:S02]  /*b4a0*/  FSEL R6, R8, R10, P2 ;  /* 0x0000000a08067208 */ /* 0x001fe40001000000 */
[----:B------:R-:W-:Y:S01]  /*b4b0*/  FSEL R7, R9, R3, P2 ;  /* 0x0000000309077208 */ /* 0x000fe20001000000 */
[----:B------:R-:W-:Y:S05]  /*b4c0*/  BRA `(.L_x_10590) ;  /* 0x0000185000007947 */ /* 0x000fea0003800000 */
.L_x_10610:
[CC--:B------:R-:W-:Y:S01]  /*b4d0*/  ISETP.GT.U32.AND P1, PT, R12.reuse, R14.reuse, PT ;  /* 0x0000000e0c00720c */ /* 0x0c0fe20003f24070 */
[----:B------:R-:W-:Y:S01]  /*b4e0*/  IMAD.MOV.U32 R6, RZ, RZ, RZ ;  /* 0x000000ffff067224 */ /* 0x000fe200078e00ff */
[CC--:B------:R-:W-:Y:S01]  /*b4f0*/  ISETP.LT.U32.AND P0, PT, R12.reuse, R14.reuse, PT ;  /* 0x0000000e0c00720c */ /* 0x0c0fe20003f01070 */
[----:B------:R-:W-:Y:S01]  /*b500*/  IMAD.MOV.U32 R34, RZ, RZ, 0x0 ;  /* 0x00000000ff227424 */ /* 0x000fe200078e00ff */
[CC--:B------:R-:W-:Y:S01]  /*b510*/  ISETP.GT.U32.AND.EX P1, PT, R13.reuse, R15.reuse, PT, P1 ;  /* 0x0000000f0d00720c */ /* 0x0c0fe20003f24110 */
[----:B------:R-:W-:Y:S01]  /*b520*/  IMAD.MOV.U32 R35, RZ, RZ, 0x3fd80000 ;  /* 0x3fd80000ff237424 */ /* 0x000fe200078e00ff */
[CC--:B------:R-:W-:Y:S01]  /*b530*/  ISETP.LT.U32.AND.EX P0, PT, R13.reuse, R15.reuse, PT, P0 ;  /* 0x0000000f0d00720c */ /* 0x0c0fe20003f01100 */
[----:B------:R-:W-:Y:S01]  /*b540*/  DSETP.GEU.AND P3, PT, |R18|, |R16|, PT ;  /* 0x400000101200722a */ /* 0x000fe20003f6e200 */
[----:B------:R-:W-:Y:S01]  /*b550*/  SEL R5, R13, R15, P1 ;  /* 0x0000000f0d057207 */ /* 0x000fe20000800000 */
[----:B------:R-:W-:Y:S01]  /*b560*/  BSSY B0, `(.L_x_10617) ;  /* 0x000006c000007945 */ /* 0x000fe20003800000 */
[----:B------:R-:W-:-:S02]  /*b570*/  SEL R2, R12, R14, P0 ;  /* 0x0000000e0c027207 */ /* 0x000fc40000000000 */
[----:B------:R-:W-:Y:S02]  /*b580*/  LOP3.LUT R0, R5, 0xffc00000, RZ, 0xc0, !PT ;  /* 0xffc0000005007812 */ /* 0x000fe400078ec0ff */
[----:B------:R-:W-:Y:S02]  /*b590*/  SEL R3, R13, R15, P0 ;  /* 0x0000000f0d037207 */ /* 0x000fe40000000000 */
[----:B------:R-:W-:Y:S02]  /*b5a0*/  IADD3 R7, -R0, 0x7fd00000, RZ ;  /* 0x7fd0000000077810 */ /* 0x000fe40007ffe1ff */
[----:B------:R-:W-:Y:S02]  /*b5b0*/  SEL R4, R12, R14, P1 ;  /* 0x0000000e0c047207 */ /* 0x000fe40000800000 */
[----:B------:R-:W-:Y:S02]  /*b5c0*/  ISETP.GE.U32.AND P2, PT, R3, 0x7ff00000, PT ;  /* 0x7ff000000300780c */ /* 0x000fe40003f46070 */
        /* <DEDUP_REMOVED lines=38> */
[----:B--2---:R-:W2:Y:S01]  /*b830*/  DFMA R4, -R6, R8, 1 ;  /* 0x3ff000000604742b */ /* 0x004ea20000000108 */
[----:B------:R-:W-:-:S05]  /*b840*/  FSETP.GEU.AND P4, PT, |R11|, 6.5827683646048100446e-37, PT ;  /* 0x036000000b00780b */ /* 0x000fca0003f8e200 */
        /* <DEDUP_REMOVED lines=61> */
.L_x_10618:
[----:B------:R-:W-:Y:S05]  /*bc20*/  BSYNC B0 ;  /* 0x0000000000007941 */ /* 0x000fea0003800000 */
.L_x_10617:
[----:B------:R-:W-:Y:S01]  /*bc30*/  BSSY B3, `(.L_x_10619) ;  /* 0x0000008000037945 */ /* 0x000fe20003800000 */
[----:B------:R-:W-:Y:S05]  /*bc40*/  @P3 BRA P4, `(.L_x_10620) ;  /* 0x0000006000003947 */ /* 0x000fea0002000000 */
[----:B------:R-:W-:Y:S01]  /*bc50*/  IMAD.MOV.U32 R2, RZ, RZ, R6 ;  /* 0x000000ffff027224 */ /* 0x000fe200078e0006 */
[----:B------:R-:W-:Y:S01]  /*bc60*/  MOV R0, 0xbc90 ;  /* 0x0000bc9000007802 */ /* 0x000fe20000000f00 */
[----:B------:R-:W-:Y:S02]  /*bc70*/  IMAD.MOV.U32 R3, RZ, RZ, R7 ;  /* 0x000000ffff037224 */ /* 0x000fe400078e0007 */
[----:B0123--:R-:W-:Y:S05]  /*bc80*/  CALL.REL.NOINC `($__internal_14_$__cuda_sm20_div_rn_f64_full) ;  /* 0x0001ee6000007944 */ /* 0x00ffea0003c00000 */
[----:B------:R-:W-:Y:S02]  /*bc90*/  IMAD.MOV.U32 R8, RZ, RZ, R2 ;  /* 0x000000ffff087224 */ /* 0x000fe400078e0002 */
[----:B------:R-:W-:Y:S02]  /*bca0*/  IMAD.MOV.U32 R9, RZ, RZ, R3 ;  /* 0x000000ffff097224 */ /* 0x000fe400078e0003 */
.L_x_10620:
[----:B------:R-:W-:Y:S05]  /*bcb0*/  BSYNC B3 ;  /* 0x0000000000037941 */ /* 0x000fea0003800000 */
.L_x_10619:
[----:B------:R4:W-:Y:S01]  /*bcc0*/  DSETP.NEU.AND P0, PT, R6, RZ, PT ;  /* 0x000000ff0600722a */ /* 0x0009e20003f0d000 */
[----:B------:R-:W-:Y:S01]  /*bcd0*/  BSSY B0, `(.L_x_10621) ;  /* 0x0000023000007945 */ /* 0x000fe20003800000 */
[----:B----4-:R-:W-:Y:S02]  /*bce0*/  CS2R R6, SRZ ;  /* 0x0000000000067805 */ /* 0x010fe4000001ff00 */
        /* <DEDUP_REMOVED lines=33> */
.L_x_10622:
[----:B0---4-:R-:W-:Y:S05]  /*bf00*/  BSYNC B0 ;  /* 0x0000000000007941 */ /* 0x011fea0003800000 */
.L_x_10621:
[----:B------:R-:W-:Y:S02]  /*bf10*/  LOP3.LUT R7, R7, 0x80000000, R17, 0xb8, !PT ;  /* 0x8000000007077812 */ /* 0x000fe400078eb811 */
[----:B------:R-:W-:Y:S02]  /*bf20*/  FSEL R6, R2, R6, P2 ;  /* 0x0000000602067208 */ /* 0x000fe40001000000 */
[----:B------:R-:W-:Y:S01]  /*bf30*/  FSEL R7, R3, R7, P2 ;  /* 0x0000000703077208 */ /* 0x000fe20001000000 */
[----:B------:R-:W-:Y:S05]  /*bf40*/  BRA `(.L_x_10590) ;  /* 0x00000dd000007947 */ /* 0x000fea0003800000 */
.L_x_10609:
        /* <DEDUP_REMOVED lines=22> */
[----:B-1-3--:R-:W-:Y:S05]  /*c0b0*/  CALL.REL.NOINC `($__internal_14_$__cuda_sm20_div_rn_f64_full) ;  /* 0x0001ea3000007944 */ /* 0x00afea0003c00000 */
.L_x_10624:
[----:B------:R-:W-:Y:S05]  /*c0c0*/  BSYNC B3 ;  /* 0x0000000000037941 */ /* 0x000fea0003800000 */
.L_x_10623:
        /* <DEDUP_REMOVED lines=13> */
[----:B0-----:R-:W0:-:S04]  /*c1a0*/  DFMA R6, R8, R6, R4 ;  /* 0x000000060806722b */ /* 0x001e080000000004 */
[----:B------:R2:W4:-:S06]  /*c1b0*/  DADD R4, -RZ, |R2| ;  /* 0x00000000ff047229 */ /* 0x00050c0000000502 */
[----:B0-----:R-:W-:-:S05]  /*c1c0*/  FFMA R0, RZ, 2.0897850990295410156, R7 ;  /* 0x4005bf0aff007823 */ /* 0x001fca0000000007 */
[----:B------:R-:W-:-:S13]  /*c1d0*/  FSETP.GT.AND P0, PT, |R0|, 1.469367938527859385e-39, PT ;  /* 0x001000000000780b */ /* 0x000fda0003f04200 */
[----:B------:R-:W-:Y:S05]  /*c1e0*/  @P0 BRA P1, `(.L_x_10626) ;  /* 0x0000008000000947 */ /* 0x000fea0000800000 */
[----:B--2-4-:R-:W-:Y:S01]  /*c1f0*/  IMAD.MOV.U32 R10, RZ, RZ, R16 ;  /* 0x000000ffff0a7224 */ /* 0x014fe200078e0010 */
[----:B------:R-:W-:Y:S01]  /*c200*/  MOV R0, 0xc250 ;  /* 0x0000c25000007802 */ /* 0x000fe20000000f00 */
[----:B------:R-:W-:Y:S02]  /*c210*/  IMAD.MOV.U32 R11, RZ, RZ, R17 ;  /* 0x000000ffff0b7224 */ /* 0x000fe400078e0011 */
[----:B------:R-:W-:Y:S02]  /*c220*/  IMAD.MOV.U32 R2, RZ, RZ, -0x74eba897 ;  /* 0x8b145769ff027424 */ /* 0x000fe400078e00ff */
[----:B------:R-:W-:Y:S02]  /*c230*/  IMAD.MOV.U32 R3, RZ, RZ, 0x4005bf0a ;  /* 0x4005bf0aff037424 */ /* 0x000fe400078e00ff */
[----:B-1-3--:R-:W-:Y:S05]  /*c240*/  CALL.REL.NOINC `($__internal_14_$__cuda_sm20_div_rn_f64_full) ;  /* 0x0001e8a000007944 */ /* 0x00afea0003c00000 */
[----:B------:R-:W-:Y:S02]  /*c250*/  IMAD.MOV.U32 R6, RZ, RZ, R2 ;  /* 0x000000ffff067224 */ /* 0x000fe400078e0002 */
[----:B------:R-:W-:Y:S02]  /*c260*/  IMAD.MOV.U32 R7, RZ, RZ, R3 ;  /* 0x000000ffff077224 */ /* 0x000fe400078e0003 */
.L_x_10626:
[----:B--2-4-:R-:W-:Y:S05]  /*c270*/  BSYNC B3 ;  /* 0x0000000000037941 */ /* 0x014fea0003800000 */
.L_x_10625:
        /* <DEDUP_REMOVED lines=45> */
[----:B------:R-:W-:Y:S01]  /*c550*/  IMAD.MOV.U32 R12, RZ, RZ, 0x1 ;  /* 0x00000001ff0c7424 */ /* 0x000fe200078e00ff */
[----:B------:R-:W-:Y:S02]  /*c560*/  FSETP.GEU.AND P4, PT, |R11|, 6.5827683646048100446e-37, PT ;  /* 0x036000000b00780b */ /* 0x000fe40003f8e200 */
        /* <DEDUP_REMOVED lines=18> */
[----:B0-----:R0:W2:-:S09]  /*c690*/  DFMA R8, R6, R14, R8 ;  /* 0x0000000e0608722b */ /* 0x0010920000000008 */
        /* <DEDUP_REMOVED lines=53> */
.L_x_10628:
[----:B------:R-:W-:Y:S05]  /*c9f0*/  BSYNC B0 ;  /* 0x0000000000007941 */ /* 0x000fea0003800000 */
.L_x_10627:
        /* <DEDUP_REMOVED lines=8> */
.L_x_10630:
[----:B------:R-:W-:Y:S05]  /*ca80*/  BSYNC B3 ;  /* 0x0000000000037941 */ /* 0x000fea0003800000 */
.L_x_10629:
[----:B------:R-:W-:Y:S01]  /*ca90*/  DSETP.NEU.AND P0, PT, R4, RZ, PT ;  /* 0x000000ff0400722a */ /* 0x000fe20003f0d000 */
[----:B------:R-:W-:Y:S03]  /*caa0*/  BSSY B0, `(.L_x_10631) ;  /* 0x0000024000007945 */ /* 0x000fe60003800000 */
[----:B------:R-:W4:-:S04]  /*cab0*/  DADD R2, |R16|, |R18| ;  /* 0x0000000010027229 */ /* 0x000f080000000612 */
[----:B--2---:R2:W0:Y:S02]  /*cac0*/  DADD R4, R6, 1 ;  /* 0x3ff0000006047429 */ /* 0x0044240000000000 */
[----:B--2---:R-:W-:Y:S02]  /*cad0*/  CS2R R6, SRZ ;  /* 0x0000000000067805 */ /* 0x004fe4000001ff00 */
[----:B----4-:R2:W4:Y:S02]  /*cae0*/  DSETP.GTU.AND P2, PT, |R2|, +INF , PT ;  /* 0x7ff000000200742a */ /* 0x0105240003f4c200 */
[----:B------:R-:W-:Y:S07]  /*caf0*/  @!P0 BRA `(.L_x_10632) ;  /* 0x000001e000008947 */ /* 0x000fee0003800000 */
[----:B0-2-4-:R-:W0:Y:S01]  /*cb00*/  DMUL R6, R8, R8 ;  /* 0x0000000808067228 */ /* 0x015e220000000000 */
        /* <DEDUP_REMOVED lines=29> */
.L_x_10632:
[----:B0-2-4-:R-:W-:Y:S05]  /*cce0*/  BSYNC B0 ;  /* 0x0000000000007941 */ /* 0x015fea0003800000 */
.L_x_10631:
[----:B------:R-:W-:Y:S02]  /*ccf0*/  LOP3.LUT R7, R7, 0x80000000, R17, 0xb8, !PT ;  /* 0x8000000007077812 */ /* 0x000fe400078eb811 */
[----:B------:R-:W-:Y:S02]  /*cd00*/  FSEL R6, R2, R6, P2 ;  /* 0x0000000602067208 */ /* 0x000fe40001000000 */
[----:B------:R-:W-:Y:S02]  /*cd10*/  FSEL R7, R3, R7, P2 ;  /* 0x0000000703077208 */ /* 0x000fe40001000000 */
.L_x_10590:
[----:B--2---:R-:W-:Y:S05]  /*cd20*/  BSYNC B2 ;  /* 0x0000000000027941 */ /* 0x004fea0003800000 */
.L_x_10579:
[----:B------:R2:W4:Y:S02]  /*cd30*/  DADD R2, R4, c[0x2][0x50] ;  /* 0x0080140004027629 */ /* 0x0005240000000000 */
[----:B--2---:R-:W-:Y:S01]  /*cd40*/  LOP3.LUT R5, R7, 0x80000000, R17, 0xb8, !PT ;  /* 0x8000000007057812 */ /* 0x004fe200078eb811 */
[----:B------:R-:W-:-:S07]  /*cd50*/  IMAD.MOV.U32 R4, RZ, RZ, R6 ;  /* 0x000000ffff047224 */ /* 0x000fce00078e0006 */
[----:B----4-:R-:W-:Y:S01]  /*cd60*/  LOP3.LUT R7, R3, 0x80000000, R19, 0xb8, !PT ;  /* 0x8000000003077812 */ /* 0x010fe200078eb813 */
[----:B------:R-:W-:Y:S01]  /*cd70*/  IMAD.MOV.U32 R6, RZ, RZ, R2 ;  /* 0x000000ffff067224 */ /* 0x000fe200078e0002 */
[----:B------:R-:W-:Y:S05]  /*cd80*/  BRA `(.L_x_10501) ;  /* 0x0000013000007947 */ /* 0x000fea0003800000 */
.L_x_10502:
[----:B--2-4-:R-:W0:-:S14]  /*cd90*/  DSETP.NEU.AND P0, PT, R14, +INF , PT ;  /* 0x7ff000000e00742a */ /* 0x014e1c0003f0d000 */
[----:B0-----:R0:W2:Y:S01]  /*cda0*/  @!P0 DADD R4, R16, R16 ;  /* 0x0000000010048229 */ /* 0x0010a20000000010 */
[----:B------:R-:W-:Y:S02]  /*cdb0*/  @!P0 IMAD.MOV.U32 R6, RZ, RZ, R18 ;  /* 0x000000ffff068224 */ /* 0x000fe400078e0012 */
[----:B------:R-:W-:Y:S01]  /*cdc0*/  @!P0 IMAD.MOV.U32 R7, RZ, RZ, R19 ;  /* 0x000000ffff078224 */ /* 0x000fe200078e0013 */
[----:B------:R-:W-:Y:S05]  /*cdd0*/  @!P0 BRA `(.L_x_10501) ;  /* 0x000000e000008947 */ /* 0x000fea0003800000 */
[----:B0-2---:R-:W0:-:S14]  /*cde0*/  DSETP.NEU.AND P0, PT, R12, +INF , PT ;  /* 0x7ff000000c00742a */ /* 0x005e1c0003f0d000 */
[----:B0-----:R0:W2:Y:S01]  /*cdf0*/  @!P0 DADD R4, R18, R18 ;  /* 0x0000000012048229 */ /* 0x0010a20000000012 */
[----:B------:R-:W-:Y:S02]  /*ce00*/  @!P0 IMAD.MOV.U32 R6, RZ, RZ, R16 ;  /* 0x000000ffff068224 */ /* 0x000fe400078e0010 */
[----:B------:R-:W-:Y:S01]  /*ce10*/  @!P0 IMAD.MOV.U32 R7, RZ, RZ, R17 ;  /* 0x000000ffff078224 */ /* 0x000fe200078e0011 */
[----:B------:R-:W-:Y:S05]  /*ce20*/  @!P0 BRA `(.L_x_10501) ;  /* 0x0000009000008947 */ /* 0x000fea0003800000 */
[----:B0-2---:R-:W0:-:S14]  /*ce30*/  DSETP.NEU.AND P0, PT, R16, RZ, PT ;  /* 0x000000ff1000722a */ /* 0x005e1c0003f0d000 */
[----:B0-----:R-:W-:-:S04]  /*ce40*/  @P0 DADD R4, RZ, R18 ;  /* 0x00000000ff040229 */ /* 0x001fc80000000012 */
[----:B------:R-:W0:-:S06]  /*ce50*/  @P0 DADD R2, RZ, R16 ;  /* 0x00000000ff020229 */ /* 0x000e0c0000000010 */
[----:B0-----:R-:W0:-:S10]  /*ce60*/  @P0 DADD R4, R4, R2 ;  /* 0x0000000004040229 */ /* 0x001e140000000002 */
[----:B0-----:R-:W-:Y:S02]  /*ce70*/  @P0 IMAD.MOV.U32 R6, RZ, RZ, R4 ;  /* 0x000000ffff060224 */ /* 0x001fe400078e0004 */
[----:B------:R-:W-:Y:S01]  /*ce80*/  @P0 IMAD.MOV.U32 R7, RZ, RZ, R5 ;  /* 0x000000ffff070224 */ /* 0x000fe200078e0005 */
[----:B------:R0:W2:Y:S01]  /*ce90*/  @!P0 DADD R6, R18, R18 ;  /* 0x0000000012068229 */ /* 0x0000a20000000012 */
[----:B------:R-:W-:Y:S02]  /*cea0*/  @!P0 IMAD.MOV.U32 R4, RZ, RZ, R16 ;  /* 0x000000ffff048224 */ /* 0x000fe400078e0010 */
[----:B------:R-:W-:-:S03]  /*ceb0*/  @!P0 IMAD.MOV.U32 R5, RZ, RZ, R17 ;  /* 0x000000ffff058224 */ /* 0x000fc600078e0011 */
.L_x_10501:
[----:B0-2---:R-:W-:Y:S05]  /*cec0*/  BSYNC B1 ;  /* 0x0000000000017941 */ /* 0x005fea0003800000 */
.L_x_10500:
[----:B------:R-:W0:Y:S01]  /*ced0*/  S2R R3, SR_TID.X ;  /* 0x0000000000037919 */ /* 0x000e220000002100 */
[----:B------:R-:W-:Y:S01]  /*cee0*/  BSSY B1, `(.L_x_10633) ;  /* 0x000087b000017945 */ /* 0x000fe20003800000 */
[----:B------:R-:W-:Y:S01]  /*cef0*/  CS2R R42, SRZ ;  /* 0x00000000002a7805 */ /* 0x000fe2000001ff00 */
[----:B------:R-:W-:Y:S01]  /*cf00*/  CS2R R40, SRZ ;  /* 0x0000000000287805 */ /* 0x000fe2000001ff00 */
[----:B0-----:R-:W-:-:S04]  /*cf10*/  IADD3 R3, R3, 0x80, RZ ;  /* 0x0000008003037810 */ /* 0x001fc80007ffe0ff */
[----:B------:R-:W-:-:S13]  /*cf20*/  ISETP.GE.AND P0, PT, R3, R52, PT ;  /* 0x000000340300720c */ /* 0x000fda0003f06270 */
[----:B------:R-:W-:Y:S05]  /*cf30*/  @P0 BRA `(.L_x_10634) ;  /* 0x0000875000000947 */ /* 0x000fea0003800000 */
[----:B-1-3-5:R-:W0:-:S04]  /*cf40*/  DSETP.GTU.AND P0, PT, |R28|, +INF , PT ;  /* 0x7ff000001c00742a */ /* 0x02ae080003f0c200 */
        /* <DEDUP_REMOVED lines=31> */
[----:B------:R-:W1:-:S06]  /*d140*/  DADD R44, R14, -1 ;  /* 0xbff000000e2c7429 */ /* 0x000e4c0000000000 */
[CC--:B0-----:R-:W-:Y:S01]  /*d150*/  ISETP.GT.U32.AND P1, PT, R2.reuse, R32.reuse, PT ;  /* 0x000000200200720c */ /* 0x0c1fe20003f24070 */
[----:B-1----:R-:W-:Y:S01]  /*d160*/  DADD R34, -RZ, |R44| ;  /* 0x00000000ff227229 */ /* 0x002fe2000000052c */
        /* <DEDUP_REMOVED lines=14> */
[----:B0-----:R0:W1:Y:S02]  /*d250*/  DMUL R18, R8, R8 ;  /* 0x0000000808127228 */ /* 0x0010640000000000 */
[----:B0-----:R-:W-:-:S04]  /*d260*/  IMAD.MOV.U32 R8, RZ, RZ, c[0x2][0xc] ;  /* 0x00800300ff087624 */ /* 0x001fc800078e00ff */
[----:B-1----:R-:W0:-:S06]  /*d270*/  DFMA R18, R2, R2, R18 ;  /* 0x000000020212722b */ /* 0x002e0c0000000012 */
        /* <DEDUP_REMOVED lines=16> */
[----:B0-----:R0:W1:Y:S02]  /*d380*/  DFMA R38, R2, -R36, 1 ;  /* 0x3ff000000226742b */ /* 0x0010640000000824 */
[----:B0-----:R-:W-:Y:S01]  /*d390*/  SEL R3, R35, R33, P1 ;  /* 0x0000002123037207 */ /* 0x001fe20000800000 */
[----:B------:R-:W-:Y:S01]  /*d3a0*/  IMAD.MOV.U32 R33, RZ, RZ, R51 ;  /* 0x000000ffff217224 */ /* 0x000fe200078e0033 */
[----:B------:R-:W-:Y:S01]  /*d3b0*/  SEL R2, R34, R32, P1 ;  /* 0x0000002022027207 */ /* 0x000fe20000800000 */
[----:B------:R-:W-:Y:S01]  /*d3c0*/  IMAD.MOV.U32 R32, RZ, RZ, R50 ;  /* 0x000000ffff207224 */ /* 0x000fe200078e0032 */
[----:B-1----:R-:W-:Y:S01]  /*d3d0*/  DMUL R36, R8, R38 ;  /* 0x0000002608247228 */ /* 0x002fe20000000000 */
[----:B------:R-:W-:-:S03]  /*d3e0*/  LOP3.LUT R42, R3, 0xffc00000, RZ, 0xc0, !PT ;  /* 0xffc00000032a7812 */ /* 0x000fc600078ec0ff */
[----:B------:R-:W0:Y:S01]  /*d3f0*/  DFMA R38, R38, R46, 0.5 ;  /* 0x3fe000002626742b */ /* 0x000e22000000002e */
[----:B------:R-:W-:-:S03]  /*d400*/  LOP3.LUT R43, R42, 0x100000, RZ, 0xfc, !PT ;  /* 0x001000002a2b7812 */ /* 0x000fc600078efcff */
[----:B------:R-:W-:-:S04]  /*d410*/  DSETP.NEU.AND P2, PT, R32, RZ, PT ;  /* 0x000000ff2000722a */ /* 0x000fc80003f4d000 */
[----:B0-----:R0:W1:Y:S02]  /*d420*/  DFMA R8, R38, R36, R8 ;  /* 0x000000242608722b */ /* 0x0010640000000008 */
[----:B0-----:R-:W-:Y:S01]  /*d430*/  IADD3 R37, -R42, 0x7fd00000, RZ ;  /* 0x7fd000002a257810 */ /* 0x001fe20007ffe1ff */
[----:B------:R-:W-:Y:S02]  /*d440*/  IMAD.MOV.U32 R36, RZ, RZ, RZ ;  /* 0x000000ffff247224 */ /* 0x000fe400078e00ff */
[----:B------:R-:W-:Y:S01]  /*d450*/  IMAD.MOV.U32 R38, RZ, RZ, RZ ;  /* 0x000000ffff267224 */ /* 0x000fe200078e00ff */
[----:B-1----:R0:W1:Y:S01]  /*d460*/  DMUL R8, R18, R8 ;  /* 0x0000000812087228 */ /* 0x0020620000000000 */
[----:B------:R-:W-:Y:S01]  /*d470*/  IMAD.MOV.U32 R42, RZ, RZ, RZ ;  /* 0x000000ffff2a7224 */ /* 0x000fe200078e00ff */
[----:B0-----:R-:W-:Y:S01]  /*d480*/  LOP3.LUT R19, R0, 0x100000, RZ, 0xfc, !PT ;  /* 0x0010000000137812 */ /* 0x001fe200078efcff */
[----:B------:R-:W-:Y:S01]  /*d490*/  IMAD.MOV.U32 R18, RZ, RZ, RZ ;  /* 0x000000ffff127224 */ /* 0x000fe200078e00ff */
[----:B------:R-:W-:-:S04]  /*d4a0*/  DMUL R34, R36, R2 ;  /* 0x0000000224227228 */ /* 0x000fc80000000000 */
[----:B------:R-:W0:-:S04]  /*d4b0*/  DMUL R36, R36, R32 ;  /* 0x0000002024247228 */ /* 0x000e080000000000 */
[----:B-1----:R-:W-:-:S04]  /*d4c0*/  DMUL R8, R8, R18 ;  /* 0x0000001208087228 */ /* 0x002fc80000000000 */
        /* <DEDUP_REMOVED lines=11> */
[----:B------:R-:W1:-:S08]  /*d580*/  DSETP.NEU.AND P0, PT, R16, RZ, PT ;  /* 0x000000ff1000722a */ /* 0x000e500003f0d000 */
[----:B-1----:R-:W-:Y:S02]  /*d590*/  @!P1 FSEL R48, R10, R8, !P0 ;  /* 0x000000080a309208 */ /* 0x002fe40004000000 */
        /* <DEDUP_REMOVED lines=33> */
[----:B-1----:R-:W-:Y:S01]  /*d7b0*/  IMAD.MOV.U32 R9, RZ, RZ, R2 ;  /* 0x000000ffff097224 */ /* 0x002fe200078e0002 */
[----:B------:R-:W-:Y:S01]  /*d7c0*/  MOV R33, 0xd830 ;  /* 0x0000d83000217802 */ /* 0x000fe20000000f00 */
[----:B------:R-:W-:Y:S02]  /*d7d0*/  IMAD.MOV.U32 R8, RZ, RZ, R3 ;  /* 0x000000ffff087224 */ /* 0x000fe400078e0003 */
[----:B------:R-:W-:Y:S02]  /*d7e0*/  IMAD.MOV.U32 R11, RZ, RZ, R35 ;  /* 0x000000ffff0b7224 */ /* 0x000fe400078e0023 */
[----:B0-----:R-:W-:Y:S02]  /*d7f0*/  IMAD.MOV.U32 R3, RZ, RZ, R36 ;  /* 0x000000ffff037224 */ /* 0x001fe400078e0024 */
[----:B------:R-:W-:Y:S02]  /*d800*/  IMAD.MOV.U32 R2, RZ, RZ, R37 ;  /* 0x000000ffff027224 */ /* 0x000fe400078e0025 */
[----:B------:R-:W-:-:S02]  /*d810*/  IMAD.MOV.U32 R0, RZ, RZ, R17 ;  /* 0x000000ffff007224 */ /* 0x000fc400078e0011 */
[----:B----4-:R-:W-:Y:S05]  /*d820*/  CALL.REL.NOINC `($__internal_15_$__cuda_sm20_dsqrt_rn_f64_mediumpath_v1) ;  /* 0x0001d90000007944 */ /* 0x010fea0003c00000 */
[----:B------:R-:W-:Y:S02]  /*d830*/  IMAD.MOV.U32 R8, RZ, RZ, R0 ;  /* 0x000000ffff087224 */ /* 0x000fe400078e0000 */
[----:B------:R-:W-:-:S02]  /*d840*/  IMAD.MOV.U32 R9, RZ, RZ, R3 ;  /* 0x000000ffff097224 */ /* 0x000fc400078e0003 */
.L_x_10640:
[----:B------:R-:W-:Y:S05]  /*d850*/  BSYNC B3 ;  /* 0x0000000000037941 */ /* 0x000fea0003800000 */
.L_x_10639:
[----:B01----:R-:W0:-:S10]  /*d860*/  DADD R2, R18, R8 ;  /* 0x0000000012027229 */ /* 0x003e140000000008 */
        /* <DEDUP_REMOVED lines=42> */
[----:B-1----:R-:W1:-:S04]  /*db10*/  DADD R34, R34, R34 ;  /* 0x0000000022227229 */ /* 0x002e480000000022 */
[----:B0-----:R-:W0:-:S04]  /*db20*/  DFMA R36, R10, R36, c[0x2][0x18] ;  /* 0x008006000a24762b */ /* 0x001e080000000024 */
[----:B-1----:R-:W-:-:S04]  /*db30*/  DFMA R34, R8, -R16, R34 ;  /* 0x800000100822722b */ /* 0x002fc80000000022 */
[----:B0-----:R-:W0:-:S04]  /*db40*/  DFMA R36, R10, R36, c[0x2][0x20] ;  /* 0x008008000a24762b */ /* 0x001e080000000024 */
[----:B------:R-:W-:-:S04]  /*db50*/  DFMA R42, R2, c[0x2][0x50], R16 ;  /* 0x00801400022a7a2b */ /* 0x000fc80000000010 */
[----:B0-----:R-:W0:-:S04]  /*db60*/  DFMA R36, R10, R36, c[0x2][0x28] ;  /* 0x00800a000a24762b */ /* 0x001e080000000024 */
[----:B------:R-:W-:-:S04]  /*db70*/  DMUL R34, R32, R34 ;  /* 0x0000002220227228 */ /* 0x000fc80000000000 */
[----:B0-----:R-:W0:-:S04]  /*db80*/  DFMA R36, R10, R36, c[0x2][0x30] ;  /* 0x00800c000a24762b */ /* 0x001e080000000024 */
[----:B------:R-:W1:-:S04]  /*db90*/  DFMA R8, -R2, c[0x2][0x50], R42 ;  /* 0x0080140002087a2b */ /* 0x000e48000000012a */
[----:B0-----:R-:W0:-:S04]  /*dba0*/  DFMA R36, R10, R36, c[0x2][0x38] ;  /* 0x00800e000a24762b */ /* 0x001e080000000024 */
[----:B-1----:R-:W-:-:S04]  /*dbb0*/  DADD R8, -R16, R8 ;  /* 0x0000000010087229 */ /* 0x002fc80000000108 */
[----:B0-----:R-:W0:-:S06]  /*dbc0*/  DFMA R36, R10, R36, c[0x2][0x40] ;  /* 0x008010000a24762b */ /* 0x001e0c0000000024 */
[----:B0-----:R-:W0:-:S06]  /*dbd0*/  DMUL R36, R10, R36 ;  /* 0x000000240a247228 */ /* 0x001e0c0000000000 */
[----:B0-----:R-:W0:-:S06]  /*dbe0*/  DFMA R34, R16, R36, R34 ;  /* 0x000000241022722b */ /* 0x001e0c0000000022 */
[----:B0-----:R-:W0:-:S06]  /*dbf0*/  DADD R8, R34, -R8 ;  /* 0x0000000022087229 */ /* 0x001e0c0000000808 */
[----:B0-----:R-:W0:-:S06]  /*dc00*/  DFMA R8, R2, c[0x2][0x58], R8 ;  /* 0x0080160002087a2b */ /* 0x001e0c0000000008 */
[----:B0-----:R0:W1:Y:S01]  /*dc10*/  DADD R42, R42, R8 ;  /* 0x000000002a2a7229 */ /* 0x0010620000000008 */
[----:B------:R-:W-:Y:S05]  /*dc20*/  BRA `(.L_x_10641) ;  /* 0x00001a8000007947 */ /* 0x000fea0003800000 */
.L_x_10638:
        /* <DEDUP_REMOVED lines=33> */
[----:B----4-:R-:W-:Y:S05]  /*de40*/  CALL.REL.NOINC `($__internal_14_$__cuda_sm20_div_rn_f64_full) ;  /* 0x0001cca000007944 */ /* 0x010fea0003c00000 */
[----:B------:R-:W-:Y:S02]  /*de50*/  IMAD.MOV.U32 R16, RZ, RZ, R2 ;  /* 0x000000ffff107224 */ /* 0x000fe400078e0002 */
[----:B------:R-:W-:Y:S02]  /*de60*/  IMAD.MOV.U32 R17, RZ, RZ, R3 ;  /* 0x000000ffff117224 */ /* 0x000fe400078e0003 */
.L_x_10648:
[----:B------:R-:W-:Y:S05]  /*de70*/  BSYNC B4 ;  /* 0x0000000000047941 */ /* 0x000fea0003800000 */
.L_x_10647:
[----:B------:R-:W-:Y:S05]  /*de80*/  BRA `(.L_x_10646) ;  /* 0x0000001000007947 */ /* 0x000fea0003800000 */
.L_x_10645:
[----:B------:R0:W1:-:S06]  /*de90*/  DADD R16, -R40, R48 ;  /* 0x0000000028107229 */ /* 0x00004c0000000130 */
.L_x_10646:
[----:B------:R-:W-:Y:S05]  /*dea0*/  BSYNC B3 ;  /* 0x0000000000037941 */ /* 0x000fea0003800000 */
.L_x_10644:
        /* <DEDUP_REMOVED lines=8> */
[----:B------:R2:W3:Y:S01]  /*df30*/  DADD R2, R50, R8 ;  /* 0x0000000032027229 */ /* 0x0004e20000000008 */
[----:B------:R-:W-:Y:S01]  /*df40*/  BSSY B4, `(.L_x_10652) ;  /* 0x0000014000047945 */ /* 0x000fe20003800000 */
[----:B--2---:R-:W-:-:S04]  /*df50*/  IMAD.MOV.U32 R8, RZ, RZ, 0x1 ;  /* 0x00000001ff087424 */ /* 0x004fc800078e00ff */
[----:B---3--:R-:W2:Y:S02]  /*df60*/  MUFU.RCP64H R9, R3 ;  /* 0x0000000300097308 */ /* 0x008ea40000001800 */
[----:B--2---:R-:W2:-:S06]  /*df70*/  DFMA R10, -R2, R8, 1 ;  /* 0x3ff00000020a742b */ /* 0x004e8c0000000108 */
[----:B--2---:R-:W2:-:S06]  /*df80*/  DFMA R10, R10, R10, R10 ;  /* 0x0000000a0a0a722b */ /* 0x004e8c000000000a */
[----:B--2---:R-:W2:-:S04]  /*df90*/  DFMA R8, R8, R10, R8 ;  /* 0x0000000a0808722b */ /* 0x004e880000000008 */
[----:B------:R-:W-:-:S04]  /*dfa0*/  DMUL R10, R12, R12 ;  /* 0x0000000c0c0a7228 */ /* 0x000fc80000000000 */
[----:B--2---:R-:W2:-:S06]  /*dfb0*/  DFMA R32, -R2, R8, 1 ;  /* 0x3ff000000220742b */ /* 0x004e8c0000000108 */
[----:B--2---:R-:W2:Y:S01]  /*dfc0*/  DFMA R32, R8, R32, R8 ;  /* 0x000000200820722b */ /* 0x004ea20000000008 */
[----:B------:R-:W-:-:S05]  /*dfd0*/  FSETP.GEU.AND P1, PT, |R11|, 6.5827683646048100446e-37, PT ;  /* 0x036000000b00780b */ /* 0x000fca0003f2e200 */
[----:B--2---:R-:W2:-:S06]  /*dfe0*/  DMUL R8, R10, R32 ;  /* 0x000000200a087228 */ /* 0x004e8c0000000000 */
[----:B--2---:R-:W2:-:S06]  /*dff0*/  DFMA R34, -R2, R8, R10 ;  /* 0x000000080222722b */ /* 0x004e8c000000010a */
[----:B--2---:R-:W2:-:S10]  /*e000*/  DFMA R8, R32, R34, R8 ;  /* 0x000000222008722b */ /* 0x004e940000000008 */
[----:B--2---:R-:W-:-:S05]  /*e010*/  FFMA R0, RZ, R3, R9 ;  /* 0x00000003ff007223 */ /* 0x004fca0000000009 */
[----:B------:R-:W-:-:S13]  /*e020*/  FSETP.GT.AND P0, PT, |R0|, 1.469367938527859385e-39, PT ;  /* 0x001000000000780b */ /* 0x000fda0003f04200 */
[----:B------:R-:W-:Y:S05]  /*e030*/  @P0 BRA P1, `(.L_x_10653) ;  /* 0x0000004000000947 */ /* 0x000fea0000800000 */
[----:B------:R-:W-:Y:S02]  /*e040*/  MOV R0, 0xe060 ;  /* 0x0000e06000007802 */ /* 0x000fe40000000f00 */
[----:B01--4-:R-:W-:Y:S05]  /*e050*/  CALL.REL.NOINC `($__internal_14_$__cuda_sm20_div_rn_f64_full) ;  /* 0x0001ca9000007944 */ /* 0x013fea0003c00000 */
[----:B------:R-:W-:Y:S02]  /*e060*/  IMAD.MOV.U32 R8, RZ, RZ, R2 ;  /* 0x000000ffff087224 */ /* 0x000fe400078e0002 */
[----:B------:R-:W-:Y:S02]  /*e070*/  IMAD.MOV.U32 R9, RZ, RZ, R3 ;  /* 0x000000ffff097224 */ /* 0x000fe400078e0003 */
.L_x_10653:
[----:B------:R-:W-:Y:S05]  /*e080*/  BSYNC B4 ;  /* 0x0000000000047941 */ /* 0x000fea0003800000 */
.L_x_10652:
[----:B------:R-:W-:Y:S02]  /*e090*/  IMAD.MOV.U32 R2, RZ, RZ, R8 ;  /* 0x000000ffff027224 */ /* 0x000fe400078e0008 */
[----:B------:R-:W-:Y:S01]  /*e0a0*/  IMAD.MOV.U32 R3, RZ, RZ, R9 ;  /* 0x000000ffff037224 */ /* 0x000fe200078e0009 */
[----:B------:R-:W-:Y:S05]  /*e0b0*/  BRA `(.L_x_10651) ;  /* 0x0000001000007947 */ /* 0x000fea0003800000 */
.L_x_10650:
[----:B------:R2:W3:-:S06]  /*e0c0*/  DADD R2, R50, -R8 ;  /* 0x0000000032027229 */ /* 0x0004cc0000000808 */
.L_x_10651:
[----:B------:R-:W-:Y:S05]  /*e0d0*/  BSYNC B3 ;  /* 0x0000000000037941 */ /* 0x000fea0003800000 */
.L_x_10649:
[----:B---3--:R-:W3:Y:S01]  /*e0e0*/  DMUL R2, R2, 0.5 ;  /* 0x3fe0000002027828 */ /* 0x008ee20000000000 */
[----:B--2---:R-:W-:Y:S01]  /*e0f0*/  IMAD.MOV.U32 R8, RZ, RZ, 0x0 ;  /* 0x00000000ff087424 */ /* 0x004fe200078e00ff */
[----:B------:R-:W-:Y:S01]  /*e100*/  BSSY B3, `(.L_x_10654) ;  /* 0x000001e000037945 */ /* 0x000fe20003800000 */
[----:B------:R-:W-:Y:S01]  /*e110*/  IMAD.MOV.U32 R9, RZ, RZ, 0x3fd80000 ;  /* 0x3fd80000ff097424 */ /* 0x000fe200078e00ff */
[----:B------:R-:W-:-:S04]  /*e120*/  DADD R34, R18, 1 ;  /* 0x3ff0000012227429 */ /* 0x000fc80000000000 */
[----:B-1-3--:R-:W1:-:S06]  /*e130*/  DFMA R16, R16, 0.5, R2 ;  /* 0x3fe000001010782b */ /* 0x00ae4c0000000002 */
[----:B-1----:R-:W1:-:S06]  /*e140*/  DMUL R34, R16, R34 ;  /* 0x0000002210227228 */ /* 0x002e4c0000000000 */
[----:B-1----:R-:W1:Y:S04]  /*e150*/  MUFU.RSQ64H R11, R35 ;  /* 0x00000023000b7308 */ /* 0x002e680000001c00 */
        /* <DEDUP_REMOVED lines=13> */
[----:B--2---:R-:W-:Y:S02]  /*e230*/  IMAD.MOV.U32 R9, RZ, RZ, R2 ;  /* 0x000000ffff097224 */ /* 0x004fe400078e0002 */
[----:B------:R-:W-:Y:S02]  /*e240*/  IMAD.MOV.U32 R8, RZ, RZ, R3 ;  /* 0x000000ffff087224 */ /* 0x000fe400078e0003 */
[----:B------:R-:W-:Y:S01]  /*e250*/  IMAD.MOV.U32 R0, RZ, RZ, R33 ;  /* 0x000000ffff007224 */ /* 0x000fe200078e0021 */
[----:B-1----:R-:W-:Y:S01]  /*e260*/  MOV R33, 0xe2c0 ;  /* 0x0000e2c000217802 */ /* 0x002fe20000000f00 */
[----:B------:R-:W-:Y:S02]  /*e270*/  IMAD.MOV.U32 R32, RZ, RZ, R38 ;  /* 0x000000ffff207224 */ /* 0x000fe400078e0026 */
[----:B------:R-:W-:Y:S02]  /*e280*/  IMAD.MOV.U32 R11, RZ, RZ, R35 ;  /* 0x000000ffff0b7224 */ /* 0x000fe400078e0023 */
[----:B------:R-:W-:-:S02]  /*e290*/  IMAD.MOV.U32 R3, RZ, RZ, R36 ;  /* 0x000000ffff037224 */ /* 0x000fc400078e0024 */
[----:B------:R-:W-:Y:S02]  /*e2a0*/  IMAD.MOV.U32 R2, RZ, RZ, R37 ;  /* 0x000000ffff027224 */ /* 0x000fe400078e0025 */
[----:B0---4-:R-:W-:Y:S05]  /*e2b0*/  CALL.REL.NOINC `($__internal_15_$__cuda_sm20_dsqrt_rn_f64_mediumpath_v1) ;  /* 0x0001ce7000007944 */ /* 0x011fea0003c00000 */
[----:B------:R-:W-:Y:S02]  /*e2c0*/  IMAD.MOV.U32 R8, RZ, RZ, R0 ;  /* 0x000000ffff087224 */ /* 0x000fe400078e0000 */
[----:B------:R-:W-:Y:S02]  /*e2d0*/  IMAD.MOV.U32 R9, RZ, RZ, R3 ;  /* 0x000000ffff097224 */ /* 0x000fe400078e0003 */
.L_x_10655:
[----:B------:R-:W-:Y:S05]  /*e2e0*/  BSYNC B3 ;  /* 0x0000000000037941 */ /* 0x000fea0003800000 */
.L_x_10654:
[----:B--2---:R-:W2:-:S10]  /*e2f0*/  DADD R16, R16, R8 ;  /* 0x0000000010107229 */ /* 0x004e940000000008 */
[C---:B--2---:R-:W-:Y:S02]  /*e300*/  FSETP.GEU.FTZ.AND P1, PT, R17.reuse, 1.7916666269302368164, PT ;  /* 0x3fe555551100780b */ /* 0x044fe40003f3e000 */
[----:B------:R-:W-:-:S13]  /*e310*/  FSETP.GT.FTZ.AND P0, PT, R17, -1.6999999284744262695, PT ;  /* 0xbfd999991100780b */ /* 0x000fda0003f14000 */
[----:B------:R-:W-:Y:S05]  /*e320*/  @P0 BRA !P1, `(.L_x_10656) ;  /* 0x000003d000000947 */ /* 0x000fea0004800000 */
[----:B-1----:R-:W1:-:S10]  /*e330*/  DADD R2, R16, 1 ;  /* 0x3ff0000010027429 */ /* 0x002e540000000000 */
[----:B-1----:R-:W-:Y:S01]  /*e340*/  ISETP.GT.AND P0, PT, R3, 0xfffff, PT ;  /* 0x000fffff0300780c */ /* 0x002fe20003f04270 */
[----:B------:R-:W-:Y:S02]  /*e350*/  IMAD.MOV.U32 R8, RZ, RZ, R2 ;  /* 0x000000ffff087224 */ /* 0x000fe400078e0002 */
[----:B------:R-:W-:-:S10]  /*e360*/  IMAD.MOV.U32 R9, RZ, RZ, R3 ;  /* 0x000000ffff097224 */ /* 0x000fd400078e0003 */
[----:B------:R-:W1:-:S10]  /*e370*/  @!P0 DMUL R8, R8, 1.80143985094819840000e+16 ;  /* 0x4350000008088828 */ /* 0x000e540000000000 */
[----:B-1----:R-:W-:Y:S02]  /*e380*/  @!P0 IMAD.MOV.U32 R3, RZ, RZ, R9 ;  /* 0x000000ffff038224 */ /* 0x002fe400078e0009 */
[----:B------:R-:W-:-:S03]  /*e390*/  @!P0 IMAD.MOV.U32 R2, RZ, RZ, R8 ;  /* 0x000000ffff028224 */ /* 0x000fc600078e0008 */
[----:B------:R-:W-:-:S04]  /*e3a0*/  IADD3 R0, R3, -0x1, RZ ;  /* 0xffffffff03007810 */ /* 0x000fc80007ffe0ff */
[----:B------:R-:W-:Y:S01]  /*e3b0*/  ISETP.GE.U32.AND P1, PT, R0, 0x7fefffff, PT ;  /* 0x7fefffff0000780c */ /* 0x000fe20003f26070 */
[----:B------:R-:W-:Y:S02]  /*e3c0*/  IMAD.MOV.U32 R0, RZ, RZ, -0x3ff ;  /* 0xfffffc01ff007424 */ /* 0x000fe400078e00ff */
[----:B------:R-:W-:-:S10]  /*e3d0*/  @!P0 IMAD.MOV.U32 R0, RZ, RZ, -0x435 ;  /* 0xfffffbcbff008424 */ /* 0x000fd400078e00ff */
[----:B0-----:R-:W-:Y:S01]  /*e3e0*/  @P1 IMAD.MOV.U32 R10, RZ, RZ, 0x0 ;  /* 0x00000000ff0a1424 */ /* 0x001fe200078e00ff */
        /* <DEDUP_REMOVED lines=49> */
.L_x_10656:
[----:B-1----:R-:W1:Y:S01]  /*e700*/  DADD R2, R16, 2 ;  /* 0x4000000010027429 */ /* 0x002e620000000000 */
[----:B------:R-:W-:Y:S01]  /*e710*/  IMAD.MOV.U32 R8, RZ, RZ, 0x1 ;  /* 0x00000001ff087424 */ /* 0x000fe200078e00ff */
[----:B------:R-:W-:Y:S01]  /*e720*/  FSETP.GEU.AND P1, PT, |R17|, 6.5827683646048100446e-37, PT ;  /* 0x036000001100780b */ /* 0x000fe20003f2e200 */
[----:B------:R-:W-:Y:S03]  /*e730*/  BSSY B3, `(.L_x_10657) ;  /* 0x0000013000037945 */ /* 0x000fe60003800000 */
[----:B-1----:R-:W1:Y:S02]  /*e740*/  MUFU.RCP64H R9, R3 ;  /* 0x0000000300097308 */ /* 0x002e640000001800 */
[----:B01----:R-:W0:-:S06]  /*e750*/  DFMA R10, -R2, R8, 1 ;  /* 0x3ff00000020a742b */ /* 0x003e0c0000000108 */
        /* <DEDUP_REMOVED lines=16> */
.L_x_10658:
[----:B------:R-:W-:Y:S05]  /*e860*/  BSYNC B3 ;  /* 0x0000000000037941 */ /* 0x000fea0003800000 */
.L_x_10657:
        /* <DEDUP_REMOVED lines=16> */
.L_x_10643:
        /* <DEDUP_REMOVED lines=28> */
.L_x_10661:
[----:B------:R-:W-:Y:S05]  /*eb30*/  BSYNC B3 ;  /* 0x0000000000037941 */ /* 0x000fea0003800000 */
.L_x_10660:
[----:B01----:R-:W0:-:S10]  /*eb40*/  DADD R16, R44, R8 ;  /* 0x000000002c107229 */ /* 0x003e140000000008 */
        /* <DEDUP_REMOVED lines=26> */
.L_x_10664:
[----:B------:R-:W-:Y:S05]  /*ecf0*/  BSYNC B3 ;  /* 0x0000000000037941 */ /* 0x000fea0003800000 */
.L_x_10663:
        /* <DEDUP_REMOVED lines=16> */
.L_x_10662:
        /* <DEDUP_REMOVED lines=55> */
.L_x_10665:
[----:B------:R-:W-:Y:S01]  /*f170*/  IMAD.MOV.U32 R2, RZ, RZ, 0x0 ;  /* 0x00000000ff027424 */ /* 0x000fe200078e00ff */
[----:B------:R-:W-:Y:S01]  /*f180*/  FSETP.NEU.FTZ.AND P0, PT, R9, RZ, PT ;  /* 0x000000ff0900720b */ /* 0x000fe20003f1d000 */
[----:B------:R-:W-:-:S06]  /*f190*/  IMAD.MOV.U32 R3, RZ, RZ, 0x7ff00000 ;  /* 0x7ff00000ff037424 */ /* 0x000fcc00078e00ff */
[----:B------:R-:W0:-:S10]  /*f1a0*/  DFMA R2, R8, R2, +INF ;  /* 0x7ff000000802742b */ /* 0x000e140000000002 */
[----:B0-----:R-:W-:Y:S02]  /*f1b0*/  FSEL R42, R2, RZ, P0 ;  /* 0x000000ff022a7208 */ /* 0x001fe40000000000 */
[----:B------:R-:W-:Y:S01]  /*f1c0*/  FSEL R43, R3, -QNAN , P0 ;  /* 0xfff00000032b7808 */ /* 0x000fe20000000000 */
[----:B------:R-:W-:Y:S05]  /*f1d0*/  BRA `(.L_x_10641) ;  /* 0x000004d000007947 */ /* 0x000fea0003800000 */
.L_x_10659:
        /* <DEDUP_REMOVED lines=18> */
[----:B------:R-:W-:Y:S01]  /*f300*/  MOV R33, 0xf370 ;  /* 0x0000f37000217802 */ /* 0x000fe20000000f00 */
[----:B------:R-:W-:Y:S02]  /*f310*/  IMAD.MOV.U32 R9, RZ, RZ, R38 ;  /* 0x000000ffff097224 */ /* 0x000fe400078e0026 */
[----:B------:R-:W-:Y:S02]  /*f320*/  IMAD.MOV.U32 R8, RZ, RZ, R39 ;  /* 0x000000ffff087224 */ /* 0x000fe400078e0027 */
[----:B-1----:R-:W-:Y:S02]  /*f330*/  IMAD.MOV.U32 R3, RZ, RZ, R36 ;  /* 0x000000ffff037224 */ /* 0x002fe400078e0024 */
[----:B------:R-:W-:Y:S02]  /*f340*/  IMAD.MOV.U32 R2, RZ, RZ, R37 ;  /* 0x000000ffff027224 */ /* 0x000fe400078e0025 */
[----:B------:R-:W-:-:S02]  /*f350*/  IMAD.MOV.U32 R0, RZ, RZ, R17 ;  /* 0x000000ffff007224 */ /* 0x000fc400078e0011 */
[----:B0---4-:R-:W-:Y:S05]  /*f360*/  CALL.REL.NOINC `($__internal_15_$__cuda_sm20_dsqrt_rn_f64_mediumpath_v1) ;  /* 0x0001bdc000007944 */ /* 0x011fea0003c00000 */
[----:B------:R-:W-:Y:S02]  /*f370*/  IMAD.MOV.U32 R2, RZ, RZ, R0 ;  /* 0x000000ffff027224 */ /* 0x000fe400078e0000 */
.L_x_10667:
[----:B------:R-:W-:Y:S05]  /*f380*/  BSYNC B3 ;  /* 0x0000000000037941 */ /* 0x000fea0003800000 */
.L_x_10666:
        /* <DEDUP_REMOVED lines=21> */
.L_x_10669:
[----:B------:R-:W-:Y:S05]  /*f4e0*/  BSYNC B3 ;  /* 0x0000000000037941 */ /* 0x000fea0003800000 */
.L_x_10668:
[----:B------:R-:W-:Y:S05]  /*f4f0*/  BRA `(.L_x_10641) ;  /* 0x000001b000007947 */ /* 0x000fea0003800000 */
.L_x_10642:
        /* <DEDUP_REMOVED lines=23> */
[----:B-1--4-:R-:W-:Y:S05]  /*f670*/  CALL.REL.NOINC `($__internal_15_$__cuda_sm20_dsqrt_rn_f64_mediumpath_v1) ;  /* 0x0001bab000007944 */ /* 0x012fea0003c00000 */
[----:B------:R-:W-:Y:S02]  /*f680*/  IMAD.MOV.U32 R42, RZ, RZ, R0 ;  /* 0x000000ffff2a7224 */ /* 0x000fe400078e0000 */
[----:B------:R-:W-:Y:S02]  /*f690*/  IMAD.MOV.U32 R43, RZ, RZ, R3 ;  /* 0x000000ffff2b7224 */ /* 0x000fe400078e0003 */
.L_x_10670:
[----:B------:R-:W-:Y:S05]  /*f6a0*/  BSYNC B3 ;  /* 0x0000000000037941 */ /* 0x000fea0003800000 */
.L_x_10641:
[----:B------:R-:W-:Y:S05]  /*f6b0*/  BSYNC B2 ;  /* 0x0000000000027941 */ /* 0x000fea0003800000 */
.L_x_10637:
        /* <DEDUP_REMOVED lines=24> */
[----:B-1--4-:R-:W-:Y:S05]  /*f840*/  CALL.REL.NOINC `($__internal_14_$__cuda_sm20_div_rn_f64_full) ;  /* 0x0001b2a000007944 */ /* 0x012fea0003c00000 */
.L_x_10675:
[----:B------:R-:W-:Y:S05]  /*f850*/  BSYNC B4 ;  /* 0x0000000000047941 */ /* 0x000fea0003800000 */
.L_x_10674:
        /* <DEDUP_REMOVED lines=23> */
.L_x_10677:
        /* <DEDUP_REMOVED lines=43> */
.L_x_10676:
        /* <DEDUP_REMOVED lines=35> */
[----:B-1--4-:R-:W-:Y:S05]  /*feb0*/  CALL.REL.NOINC `($__internal_14_$__cuda_sm20_div_rn_f64_full) ;  /* 0x0001ac3000007944 */ /* 0x012fea0003c00000 */
[----:B------:R-:W-:Y:S02]  /*fec0*/  IMAD.MOV.U32 R16, RZ, RZ, R2 ;  /* 0x000000ffff107224 */ /* 0x000fe400078e0002 */
[----:B------:R-:W-:Y:S02]  /*fed0*/  IMAD.MOV.U32 R17, RZ, RZ, R3 ;  /* 0x000000ffff117224 */ /* 0x000fe400078e0003 */
.L_x_10686:
[----:B------:R-:W-:Y:S05]  /*fee0*/  BSYNC B6 ;  /* 0x0000000000067941 */ /* 0x000fea0003800000 */
.L_x_10685:
[----:B------:R-:W-:Y:S05]  /*fef0*/  BRA `(.L_x_10684) ;  /* 0x0000001000007947 */ /* 0x000fea0003800000 */
.L_x_10683:
[----:B------:R0:W2:-:S06]  /*ff00*/  DADD R16, -R40, R48 ;  /* 0x0000000028107229 */ /* 0x00008c0000000130 */
.L_x_10684:
[----:B------:R-:W-:Y:S05]  /*ff10*/  BSYNC B5 ;  /* 0x0000000000057941 */ /* 0x000fea0003800000 */
.L_x_10682:
        /* <DEDUP_REMOVED lines=8> */
[----:B------:R-:W5:Y:S02]  /*ffa0*/  DMUL R32, R12, R12 ;  /* 0x0000000c0c207228 */ /* 0x000f640000000000 */
[----:B---3--:R-:W3:Y:S08]  /*ffb0*/  MUFU.RCP64H R9, R3 ;  /* 0x0000000300097308 */ /* 0x008ef00000001800 */
[----:B-----5:R-:W-:Y:S01]  /*ffc0*/  FSETP.GEU.AND P1, PT, |R33|, 6.5827683646048100446e-37, PT ;  /* 0x036000002100780b */ /* 0x020fe20003f2e200 */
        /* <DEDUP_REMOVED lines=14> */
[----:B012-4-:R-:W-:Y:S05]  /*100b0*/  CALL.REL.NOINC `($__internal_14_$__cuda_sm20_div_rn_f64_full) ;  /* 0x0001aa3000007944 */ /* 0x017fea0003c00000 */
[----:B------:R-:W-:Y:S02]  /*100c0*/  IMAD.MOV.U32 R12, RZ, RZ, R2 ;  /* 0x000000ffff0c7224 */ /* 0x000fe400078e0002 */
[----:B------:R-:W-:Y:S02]  /*100d0*/  IMAD.MOV.U32 R13, RZ, RZ, R3 ;  /* 0x000000ffff0d7224 */ /* 0x000fe400078e0003 */
.L_x_10691:
[----:B------:R-:W-:Y:S05]  /*100e0*/  BSYNC B6 ;  /* 0x0000000000067941 */ /* 0x000fea0003800000 */
.L_x_10690:
[----:B------:R-:W-:Y:S05]  /*100f0*/  BRA `(.L_x_10689) ;  /* 0x0000001000007947 */ /* 0x000fea0003800000 */
.L_x_10688:
[----:B------:R3:W0:-:S06]  /*10100*/  DADD R12, -R44, R50 ;  /* 0x000000002c0c7229 */ /* 0x00060c0000000132 */
.L_x_10689:
[----:B------:R-:W-:Y:S05]  /*10110*/  BSYNC B5 ;  /* 0x0000000000057941 */ /* 0x000fea0003800000 */
.L_x_10687:
[----:B0-----:R-:W0:Y:S01]  /*10120*/  DMUL R2, R12, 0.5 ;  /* 0x3fe000000c027828 */ /* 0x001e220000000000 */
[----:B------:R-:W-:Y:S01]  /*10130*/  IMAD.MOV.U32 R8, RZ, RZ, 0x0 ;  /* 0x00000000ff087424 */ /* 0x000fe200078e00ff */
[----:B------:R-:W-:Y:S01]  /*10140*/  BSSY B5, `(.L_x_10692) ;  /* 0x000001d000057945 */ /* 0x000fe20003800000 */
[----:B------:R-:W-:Y:S01]  /*10150*/  IMAD.MOV.U32 R9, RZ, RZ, 0x3fd80000 ;  /* 0x3fd80000ff097424 */ /* 0x000fe200078e00ff */
[----:B------:R-:W-:-:S04]  /*10160*/  DADD R18, R14, R18 ;  /* 0x000000000e127229 */ /* 0x000fc80000000012 */
        /* <DEDUP_REMOVED lines=26> */
.L_x_10693:
[----:B------:R-:W-:Y:S05]  /*10310*/  BSYNC B5 ;  /* 0x0000000000057941 */ /* 0x000fea0003800000 */
.L_x_10692:
[----:B------:R-:W-:Y:S05]  /*10320*/  BRA `(.L_x_10694) ;  /* 0x0000094000007947 */ /* 0x000fea0003800000 */
.L_x_10681:
        /* <DEDUP_REMOVED lines=28> */
[----:B-12-4-:R-:W-:Y:S05]  /*104f0*/  CALL.REL.NOINC `($__internal_15_$__cuda_sm20_dsqrt_rn_f64_mediumpath_v1) ;  /* 0x0001ac3000007944 */ /* 0x016fea0003c00000 */
[----:B------:R-:W-:Y:S02]  /*10500*/  IMAD.MOV.U32 R16, RZ, RZ, R0 ;  /* 0x000000ffff107224 */ /* 0x000fe400078e0000 */
[----:B------:R-:W-:-:S02]  /*10510*/  IMAD.MOV.U32 R17, RZ, RZ, R3 ;  /* 0x000000ffff117224 */ /* 0x000fc400078e0003 */
.L_x_10697:
[----:B------:R-:W-:Y:S05]  /*10520*/  BSYNC B5 ;  /* 0x0000000000057941 */ /* 0x000fea0003800000 */
.L_x_10696:
[----:B------:R-:W-:Y:S05]  /*10530*/  BRA `(.L_x_10694) ;  /* 0x0000073000007947 */ /* 0x000fea0003800000 */
.L_x_10695:
        /* <DEDUP_REMOVED lines=27> */
[----:B01--4-:R-:W-:Y:S05]  /*106f0*/  CALL.REL.NOINC `($__internal_15_$__cuda_sm20_dsqrt_rn_f64_mediumpath_v1) ;  /* 0x0001aa3000007944 */ /* 0x013fea0003c00000 */
[----:B------:R-:W-:Y:S02]  /*10700*/  IMAD.MOV.U32 R2, RZ, RZ, R0 ;  /* 0x000000ffff027224 */ /* 0x000fe400078e0000 */
.L_x_10699:
[----:B------:R-:W-:Y:S05]  /*10710*/  BSYNC B5 ;  /* 0x0000000000057941 */ /* 0x000fea0003800000 */
.L_x_10698:
        /* <DEDUP_REMOVED lines=21> */
.L_x_10701:
[----:B------:R-:W-:Y:S05]  /*10870*/  BSYNC B5 ;  /* 0x0000000000057941 */ /* 0x000fea0003800000 */
.L_x_10700:
[----:B------:R-:W0:Y:S01]  /*10880*/  DMUL R14, R14, 8.11296384146066816958e+31 ;  /* 0x469000000e0e7828 */ /* 0x000e220000000000 */
[----:B------:R-:W-:Y:S05]  /*10890*/  BRA `(.L_x_10694) ;  /* 0x000003d000007947 */ /* 0x000fea0003800000 */
.L_x_10680:
        /* <DEDUP_REMOVED lines=25> */
[----:B-12-4-:R-:W-:Y:S05]  /*10a30*/  CALL.REL.NOINC `($__internal_15_$__cuda_sm20_dsqrt_rn_f64_mediumpath_v1) ;  /* 0x0001a6f000007944 */ /* 0x016fea0003c00000 */
[----:B------:R-:W-:Y:S02]  /*10a40*/  IMAD.MOV.U32 R16, RZ, RZ, R0 ;  /* 0x000000ffff107224 */ /* 0x000fe400078e0000 */
[----:B------:R-:W-:Y:S02]  /*10a50*/  IMAD.MOV.U32 R17, RZ, RZ, R3 ;  /* 0x000000ffff117224 */ /* 0x000fe400078e0003 */
.L_x_10703:
[----:B------:R-:W-:Y:S05]  /*10a60*/  BSYNC B5 ;  /* 0x0000000000057941 */ /* 0x000fea0003800000 */
.L_x_10702:
[----:B------:R-:W3:Y:S01]  /*10a70*/  DADD R34, R18, 1 ;  /* 0x3ff0000012227429 */ /* 0x000ee20000000000 */
[----:B------:R-:W-:Y:S01]  /*10a80*/  IMAD.MOV.U32 R8, RZ, RZ, 0x0 ;  /* 0x00000000ff087424 */ /* 0x000fe200078e00ff */
[----:B------:R-:W-:Y:S01]  /*10a90*/  BSSY B5, `(.L_x_10704) ;  /* 0x000001c000057945 */ /* 0x000fe20003800000 */
[----:B------:R-:W-:Y:S02]  /*10aa0*/  IMAD.MOV.U32 R9, RZ, RZ, 0x3fd80000 ;  /* 0x3fd80000ff097424 */ /* 0x000fe400078e00ff */
[----:B0-----:R-:W-:Y:S01]  /*10ab0*/  IMAD.MOV.U32 R14, RZ, RZ, 0x0 ;  /* 0x00000000ff0e7424 */ /* 0x001fe200078e00ff */
[----:B---3--:R-:W0:Y:S01]  /*10ac0*/  DMUL R34, R34, 0.5 ;  /* 0x3fe0000022227828 */ /* 0x008e220000000000 */
        /* <DEDUP_REMOVED lines=16> */
[----:B------:R-:W-:Y:S01]  /*10bd0*/  MOV R33, 0x10c40 ;  /* 0x00010c4000217802 */ /* 0x000fe20000000f00 */
[----:B------:R-:W-:Y:S02]  /*10be0*/  IMAD.MOV.U32 R9, RZ, RZ, R36 ;  /* 0x000000ffff097224 */ /* 0x000fe400078e0024 */
[----:B------:R-:W-:Y:S02]  /*10bf0*/  IMAD.MOV.U32 R8, RZ, RZ, R37 ;  /* 0x000000ffff087224 */ /* 0x000fe400078e0025 */
[----:B---3--:R-:W-:Y:S02]  /*10c00*/  IMAD.MOV.U32 R3, RZ, RZ, R18 ;  /* 0x000000ffff037224 */ /* 0x008fe400078e0012 */
[----:B------:R-:W-:Y:S02]  /*10c10*/  IMAD.MOV.U32 R2, RZ, RZ, R19 ;  /* 0x000000ffff027224 */ /* 0x000fe400078e0013 */
[----:B------:R-:W-:-:S02]  /*10c20*/  IMAD.MOV.U32 R0, RZ, RZ, R13 ;  /* 0x000000ffff007224 */ /* 0x000fc400078e000d */
[----:B012-4-:R-:W-:Y:S05]  /*10c30*/  CALL.REL.NOINC `($__internal_15_$__cuda_sm20_dsqrt_rn_f64_mediumpath_v1) ;  /* 0x0001a4f000007944 */ /* 0x017fea0003c00000 */
[----:B------:R-:W-:Y:S02]  /*10c40*/  IMAD.MOV.U32 R2, RZ, RZ, R0 ;  /* 0x000000ffff027224 */ /* 0x000fe400078e0000 */
.L_x_10705:
[----:B------:R-:W-:Y:S05]  /*10c50*/  BSYNC B5 ;  /* 0x0000000000057941 */ /* 0x000fea0003800000 */
.L_x_10704:
[----:B--23--:R2:W3:-:S06]  /*10c60*/  DMUL R16, R2, R16 ;  /* 0x0000001002107228 */ /* 0x00c4cc0000000000 */
.L_x_10694:
[----:B------:R-:W-:Y:S05]  /*10c70*/  BSYNC B4 ;  /* 0x0000000000047941 */ /* 0x000fea0003800000 */
.L_x_10679:
[----:B------:R-:W-:Y:S05]  /*10c80*/  BRA `(.L_x_10706) ;  /* 0x0000002000007947 */ /* 0x000fea0003800000 */
.L_x_10673:
[----:B0-----:R0:W2:-:S04]  /*10c90*/  DMUL R16, R18, 9.00719925474099200000e+15 ;  /* 0x4340000012107828 */ /* 0x0010880000000000 */
[----:B------:R-:W3:-:S06]  /*10ca0*/  DMUL R14, R14, 9.00719925474099200000e+15 ;  /* 0x434000000e0e7828 */ /* 0x000ecc0000000000 */
.L_x_10706:
[----:B0-2---:R-:W-:Y:S05]  /*10cb0*/  BSYNC B2 ;  /* 0x0000000000027941 */ /* 0x005fea0003800000 */
.L_x_10672:
[----:B---3--:R-:W-:Y:S01]  /*10cc0*/  DADD R10, -RZ, |R14| ;  /* 0x00000000ff0a7229 */ /* 0x008fe2000000050e */
        /* <DEDUP_REMOVED lines=27> */
.L_x_10708:
[----:B------:R-:W-:Y:S05]  /*10e80*/  BSYNC B2 ;  /* 0x0000000000027941 */ /* 0x000fea0003800000 */
.L_x_10707:
        /* <DEDUP_REMOVED lines=43> */
.L_x_10710:
[----:B------:R-:W-:Y:S02]  /*11140*/  FSEL R2, RZ, 3.37028055040000000000e+12, P0 ;  /* 0x54442d18ff027808 */ /* 0x000fe40000000000 */
[----:B------:R-:W-:Y:S02]  /*11150*/  FSEL R3, RZ, 2.1426990032196044922, P0 ;  /* 0x400921fbff037808 */ /* 0x000fe40000000000 */
.L_x_10711:
[----:B------:R-:W-:Y:S05]  /*11160*/  BSYNC B0 ;  /* 0x0000000000007941 */ /* 0x000fea0003800000 */
.L_x_10709:
[----:B------:R0:W2:Y:S02]  /*11170*/  DADD R16, |R16|, |R14| ;  /* 0x0000000010107229 */ /* 0x0000a4000000060e */
[----:B0-----:R-:W-:-:S04]  /*11180*/  LOP3.LUT R15, R3, 0x80000000, R15, 0xb8, !PT ;  /* 0x80000000030f7812 */ /* 0x001fc800078eb80f */
[----:B--2---:R-:W0:-:S06]  /*11190*/  DSETP.GTU.AND P0, PT, |R16|, +INF , PT ;  /* 0x7ff000001000742a */ /* 0x004e0c0003f0c200 */
[----:B0-----:R-:W-:Y:S02]  /*111a0*/  FSEL R2, R16, R2, P0 ;  /* 0x0000000210027208 */ /* 0x001fe40000000000 */
[----:B------:R-:W-:Y:S02]  /*111b0*/  FSEL R3, R17, R15, P0 ;  /* 0x0000000f11037208 */ /* 0x000fe40000000000 */
.L_x_10678:
[----:B------:R-:W-:Y:S05]  /*111c0*/  BSYNC B3 ;  /* 0x0000000000037941 */ /* 0x000fea0003800000 */
.L_x_10671:
[----:B--2---:R-:W-:Y:S01]  /*111d0*/  LOP3.LUT R41, R3, 0x80000000, R29, 0xb8, !PT ;  /* 0x8000000003297812 */ /* 0x004fe200078eb81d */
[----:B------:R-:W-:Y:S01]  /*111e0*/  IMAD.MOV.U32 R40, RZ, RZ, R2 ;  /* 0x000000ffff287224 */ /* 0x000fe200078e0002 */
[----:B-1----:R-:W-:Y:S01]  /*111f0*/  LOP3.LUT R43, R43, 0x80000000, R31, 0xb8, !PT ;  /* 0x800000002b2b7812 */ /* 0x002fe200078eb81f */
[----:B------:R-:W-:Y:S05]  /*11200*/  BRA `(.L_x_10634) ;  /* 0x0000448000007947 */ /* 0x000fea0003800000 */
.L_x_10636:
[----:B------:R-:W-:Y:S01]  /*11210*/  ISETP.GT.AND P0, PT, R31, -0x1, PT ;  /* 0xffffffff1f00780c */ /* 0x000fe20003f04270 */
[----:B------:R-:W-:-:S12]  /*11220*/  BSSY B2, `(.L_x_10712) ;  /* 0x000042e000027945 */ /* 0x000fd80003800000 */
[----:B------:R-:W-:Y:S05]  /*11230*/  @P0 BRA `(.L_x_10713) ;  /* 0x000022e000000947 */ /* 0x000fea0003800000 */
[----:B------:R-:W0:-:S04]  /*11240*/  DSETP.GEU.AND P4, PT, |R30|, |R28|, PT ;  /* 0x4000001c1e00722a */ /* 0x000e080003f8e200 */
[----:B------:R-:W1:Y:S02]  /*11250*/  DADD R18, -RZ, -R30 ;  /* 0x00000000ff127229 */ /* 0x000e64000000091e */
[----:B0-----:R-:W-:Y:S02]  /*11260*/  FSEL R12, R16, R10, !P4 ;  /* 0x0000000a100c7208 */ /* 0x001fe40006000000 */
[----:B------:R-:W-:Y:S01]  /*11270*/  FSEL R13, R17, R11, !P4 ;  /* 0x0000000b110d7208 */ /* 0x000fe20006000000 */
[----:B------:R-:W0:Y:S01]  /*11280*/  DADD R2, -RZ, -R28 ;  /* 0x00000000ff027229 */ /* 0x000e22000000091c */
[----:B------:R-:W-:Y:S02]  /*11290*/  FSEL R14, R10, R16, !P4 ;  /* 0x000000100a0e7208 */ /* 0x000fe40006000000 */
[----:B------:R-:W-:Y:S02]  /*112a0*/  FSEL R15, R11, R17, !P4 ;  /* 0x000000110b0f7208 */ /* 0x000fe40006000000 */
[----:B------:R-:W2:Y:S01]  /*112b0*/  DSETP.GT.AND P0, PT, R12, c[0x2][0x1b0], PT ;  /* 0x00806c000c00762a */ /* 0x000ea20003f04000 */
[----:B-1----:R-:W-:-:S04]  /*112c0*/  IMAD.MOV.U32 R18, RZ, RZ, R19 ;  /* 0x000000ffff127224 */ /* 0x002fc800078e0013 */
[----:B0-----:R-:W-:-:S09]  /*112d0*/  IMAD.MOV.U32 R19, RZ, RZ, R3 ;  /* 0x000000ffff137224 */ /* 0x001fd200078e0003 */
[----:B--2---:R-:W-:Y:S05]  /*112e0*/  @P0 BRA `(.L_x_10714) ;  /* 0x000013e000000947 */ /* 0x004fea0003800000 */
[----:B------:R-:W0:-:S06]  /*112f0*/  DSETP.GEU.AND P0, PT, R14, 1.4916681462400413487e-154, PT ;  /* 0x200000000e00742a */ /* 0x000e0c0003f0e000 */
[----:B0-----:R-:W0:-:S14]  /*11300*/  DSETP.GT.OR P0, PT, R12, 5.9666725849601653946e-154, !P0 ;  /* 0x202000000c00742a */ /* 0x001e1c0004704400 */
[----:B0-----:R-:W-:Y:S05]  /*11310*/  @P0 BRA `(.L_x_10715) ;  /* 0x000008b000000947 */ /* 0x001fea0003800000 */
[----:B------:R-:W0:Y:S01]  /*11320*/  DMUL R8, R14, R14 ;  /* 0x0000000e0e087228 */ /* 0x000e220000000000 */
[----:B------:R-:W1:Y:S01]  /*11330*/  MUFU.RCP64H R3, R13 ;  /* 0x0000000d00037308 */ /* 0x000e620000001800 */
[----:B------:R-:W-:Y:S01]  /*11340*/  IMAD.MOV.U32 R2, RZ, RZ, 0x1 ;  /* 0x00000001ff027424 */ /* 0x000fe200078e00ff */
[----:B------:R-:W-:Y:S01]  /*11350*/  BSSY B0, `(.L_x_10716) ;  /* 0x0000048000007945 */ /* 0x000fe20003800000 */
[----:B------:R-:W-:Y:S02]  /*11360*/  FSETP.GEU.AND P5, PT, |R15|, 6.5827683646048100446e-37, PT ;  /* 0x036000000f00780b */ /* 0x000fe40003fae200 */
[----:B0-----:R-:W0:-:S10]  /*11370*/  DFMA R8, R12, R12, R8 ;  /* 0x0000000c0c08722b */ /* 0x001e140000000008 */
[----:B0-----:R-:W-:Y:S01]  /*11380*/  ISETP.GT.AND P0, PT, R9, 0xfffff, PT ;  /* 0x000fffff0900780c */ /* 0x001fe20003f04270 */
[----:B-1----:R-:W0:Y:S01]  /*11390*/  DFMA R16, -R12, R2, 1 ;  /* 0x3ff000000c10742b */ /* 0x002e220000000102 */
[----:B------:R-:W-:Y:S02]  /*113a0*/  IMAD.MOV.U32 R10, RZ, RZ, R8 ;  /* 0x000000ffff0a7224 */ /* 0x000fe400078e0008 */
[----:B------:R-:W-:-:S03]  /*113b0*/  IMAD.MOV.U32 R11, RZ, RZ, R9 ;  /* 0x000000ffff0b7224 */ /* 0x000fc600078e0009 */
[----:B0-----:R-:W0:-:S06]  /*113c0*/  DFMA R16, R16, R16, R16 ;  /* 0x000000101010722b */ /* 0x001e0c0000000010 */
[----:B------:R-:W-:-:S04]  /*113d0*/  @!P0 DMUL R10, R10, 1.80143985094819840000e+16 ;  /* 0x435000000a0a8828 */ /* 0x000fc80000000000 */
        /* <DEDUP_REMOVED lines=15> */
[----:B------:R-:W-:Y:S01]  /*114d0*/  FSETP.GT.AND P3, PT, |R0|, 1.469367938527859385e-39, PT ;  /* 0x001000000000780b */ /* 0x000fe20003f64200 */
[----:B------:R-:W-:Y:S02]  /*114e0*/  IMAD.MOV.U32 R0, RZ, RZ, -0x3ff ;  /* 0xfffffc01ff007424 */ /* 0x000fe400078e00ff */
[----:B------:R-:W-:Y:S01]  /*114f0*/  @!P0 IMAD.MOV.U32 R0, RZ, RZ, -0x435 ;  /* 0xfffffbcbff008424 */ /* 0x000fe200078e00ff */
        /* <DEDUP_REMOVED lines=45> */
.L_x_10717:
[----:B------:R-:W-:Y:S05]  /*117d0*/  BSYNC B0 ;  /* 0x0000000000007941 */ /* 0x000fea0003800000 */
.L_x_10716:
[----:B------:R-:W-:Y:S01]  /*117e0*/  BSSY B3, `(.L_x_10718) ;  /* 0x0000008000037945 */ /* 0x000fe20003800000 */
[----:B------:R-:W-:Y:S05]  /*117f0*/  @P3 BRA P5, `(.L_x_10719) ;  /* 0x0000006000003947 */ /* 0x000fea0002800000 */
[----:B0-----:R-:W-:Y:S01]  /*11800*/  IMAD.MOV.U32 R10, RZ, RZ, R14 ;  /* 0x000000ffff0a7224 */ /* 0x001fe200078e000e */
[----:B------:R-:W-:Y:S01]  /*11810*/  MOV R0, 0x11860 ;  /* 0x0001186000007802 */ /* 0x000fe20000000f00 */
[----:B------:R-:W-:Y:S02]  /*11820*/  IMAD.MOV.U32 R11, RZ, RZ, R15 ;  /* 0x000000ffff0b7224 */ /* 0x000fe400078e000f */
[----:B------:R-:W-:Y:S02]  /*11830*/  IMAD.MOV.U32 R2, RZ, RZ, R12 ;  /* 0x000000ffff027224 */ /* 0x000fe400078e000c */
[----:B------:R-:W-:Y:S02]  /*11840*/  IMAD.MOV.U32 R3, RZ, RZ, R13 ;  /* 0x000000ffff037224 */ /* 0x000fe400078e000d */
[----:B-1--4-:R-:W-:Y:S05]  /*11850*/  CALL.REL.NOINC `($__internal_14_$__cuda_sm20_div_rn_f64_full) ;  /* 0x0001929000007944 */ /* 0x012fea0003c00000 */
.L_x_10719:
[----:B------:R-:W-:Y:S05]  /*11860*/  BSYNC B3 ;  /* 0x0000000000037941 */ /* 0x000fea0003800000 */
.L_x_10718:
        /* <DEDUP_REMOVED lines=43> */
.L_x_10721:
[----:B------:R-:W-:-:S04]  /*11b20*/  ISETP.GE.AND P0, PT, R18, RZ, PT ;  /* 0x000000ff1200720c */ /* 0x000fc80003f06270 */
[----:B0-----:R-:W-:Y:S02]  /*11b30*/  FSEL R10, RZ, 3.37028055040000000000e+12, P0 ;  /* 0x54442d18ff0a7808 */ /* 0x001fe40000000000 */
[----:B------:R-:W-:Y:S02]  /*11b40*/  FSEL R11, RZ, 2.1426990032196044922, P0 ;  /* 0x400921fbff0b7808 */ /* 0x000fe40000000000 */
.L_x_10722:
[----:B------:R-:W-:Y:S05]  /*11b50*/  BSYNC B0 ;  /* 0x0000000000007941 */ /* 0x000fea0003800000 */
.L_x_10720:
[----:B------:R-:W0:Y:S01]  /*11b60*/  DADD R2, |R28|, |R30| ;  /* 0x000000001c027229 */ /* 0x000e22000000061e */
[----:B------:R-:W-:-:S03]  /*11b70*/  LOP3.LUT R19, R11, 0x80000000, R19, 0xb8, !PT ;  /* 0x800000000b137812 */ /* 0x000fc600078eb813 */
[----:B-1----:R-:W-:-:S04]  /*11b80*/  DMUL R40, R40, 0.5 ;  /* 0x3fe0000028287828 */ /* 0x002fc80000000000 */
[----:B0-----:R-:W0:-:S06]  /*11b90*/  DSETP.GTU.AND P0, PT, |R2|, +INF , PT ;  /* 0x7ff000000200742a */ /* 0x001e0c0003f0c200 */
[----:B0-----:R-:W-:Y:S02]  /*11ba0*/  FSEL R10, R2, R10, P0 ;  /* 0x0000000a020a7208 */ /* 0x001fe40000000000 */
[----:B------:R-:W-:Y:S01]  /*11bb0*/  FSEL R11, R3, R19, P0 ;  /* 0x00000013030b7208 */ /* 0x000fe20000000000 */
[----:B------:R-:W-:Y:S05]  /*11bc0*/  BRA `(.L_x_10723) ;  /* 0x0000393000007947 */ /* 0x000fea0003800000 */
.L_x_10715:
[CC--:B------:R-:W-:Y:S01]  /*11bd0*/  ISETP.GT.U32.AND P1, PT, R16.reuse, R10.reuse, PT ;  /* 0x0000000a1000720c */ /* 0x0c0fe20003f24070 */
[----:B------:R-:W-:Y:S01]  /*11be0*/  IMAD.MOV.U32 R32, RZ, RZ, c[0x2][0xc] ;  /* 0x00800300ff207624 */ /* 0x000fe200078e00ff */
[----:B------:R-:W-:Y:S01]  /*11bf0*/  ISETP.LT.U32.AND P0, PT, R16, R10, PT ;  /* 0x0000000a1000720c */ /* 0x000fe20003f01070 */
[----:B------:R-:W-:Y:S01]  /*11c00*/  IMAD.MOV.U32 R36, RZ, RZ, 0x0 ;  /* 0x00000000ff247424 */ /* 0x000fe200078e00ff */
[CC--:B------:R-:W-:Y:S01]  /*11c10*/  ISETP.GT.U32.AND.EX P1, PT, R17.reuse, R11.reuse, PT, P1 ;  /* 0x0000000b1100720c */ /* 0x0c0fe20003f24110 */
[----:B------:R-:W-:Y:S01]  /*11c20*/  IMAD.MOV.U32 R37, RZ, RZ, 0x3fd80000 ;  /* 0x3fd80000ff257424 */ /* 0x000fe200078e00ff */
[CC--:B------:R-:W-:Y:S01]  /*11c30*/  ISETP.LT.U32.AND.EX P0, PT, R17.reuse, R11.reuse, PT, P0 ;  /* 0x0000000b1100720c */ /* 0x0c0fe20003f01100 */
[----:B------:R-:W-:Y:S01]  /*11c40*/  BSSY B0, `(.L_x_10724) ;  /* 0x0000068000007945 */ /* 0x000fe20003800000 */
[----:B------:R-:W-:-:S02]  /*11c50*/  SEL R9, R17, R11, P1 ;  /* 0x0000000b11097207 */ /* 0x000fc40000800000 */
[CC--:B------:R-:W-:Y:S02]  /*11c60*/  SEL R2, R16.reuse, R10.reuse, P0 ;  /* 0x0000000a10027207 */ /* 0x0c0fe40000000000 */
[----:B------:R-:W-:Y:S02]  /*11c70*/  LOP3.LUT R0, R9, 0xffc00000, RZ, 0xc0, !PT ;  /* 0xffc0000009007812 */ /* 0x000fe400078ec0ff */
[----:B------:R-:W-:Y:S02]  /*11c80*/  SEL R3, R17, R11, P0 ;  /* 0x0000000b11037207 */ /* 0x000fe40000000000 */
[----:B------:R-:W-:Y:S01]  /*11c90*/  SEL R8, R16, R10, P1 ;  /* 0x0000000a10087207 */ /* 0x000fe20000800000 */
[----:B------:R-:W-:Y:S01]  /*11ca0*/  IMAD.MOV.U32 R10, RZ, RZ, RZ ;  /* 0x000000ffff0a7224 */ /* 0x000fe200078e00ff */
[----:B------:R-:W-:Y:S02]  /*11cb0*/  IADD3 R11, -R0, 0x7fd00000, RZ ;  /* 0x7fd00000000b7810 */ /* 0x000fe40007ffe1ff */
[----:B------:R-:W-:-:S02]  /*11cc0*/  ISETP.GE.U32.AND P2, PT, R3, 0x7ff00000, PT ;  /* 0x7ff000000300780c */ /* 0x000fc40003f46070 */
        /* <DEDUP_REMOVED lines=95> */
.L_x_10725:
[----:B------:R-:W-:Y:S05]  /*122c0*/  BSYNC B0 ;  /* 0x0000000000007941 */ /* 0x000fea0003800000 */
.L_x_10724:
        /* <DEDUP_REMOVED lines=8> */
[----:B------:R-:W-:Y:S02]  /*12350*/  IMAD.MOV.U32 R8, RZ, RZ, R2 ;  /* 0x000000ffff087224 */ /* 0x000fe400078e0002 */
[----:B------:R-:W-:Y:S02]  /*12360*/  IMAD.MOV.U32 R9, RZ, RZ, R3 ;  /* 0x000000ffff097224 */ /* 0x000fe400078e0003 */
.L_x_10727:
[----:B------:R-:W-:Y:S05]  /*12370*/  BSYNC B3 ;  /* 0x0000000000037941 */ /* 0x000fea0003800000 */
.L_x_10726:
        /* <DEDUP_REMOVED lines=43> */
.L_x_10729:
[----:B------:R-:W-:-:S04]  /*12630*/  ISETP.GE.AND P0, PT, R18, RZ, PT ;  /* 0x000000ff1200720c */ /* 0x000fc80003f06270 */
[----:B0-----:R-:W-:Y:S02]  /*12640*/  FSEL R10, RZ, 3.37028055040000000000e+12, P0 ;  /* 0x54442d18ff0a7808 */ /* 0x001fe40000000000 */
[----:B------:R-:W-:Y:S02]  /*12650*/  FSEL R11, RZ, 2.1426990032196044922, P0 ;  /* 0x400921fbff0b7808 */ /* 0x000fe40000000000 */
.L_x_10730:
[----:B------:R-:W-:Y:S05]  /*12660*/  BSYNC B0 ;  /* 0x0000000000007941 */ /* 0x000fea0003800000 */
.L_x_10728:
[----:B------:R-:W0:Y:S01]  /*12670*/  DADD R2, |R28|, |R30| ;  /* 0x000000001c027229 */ /* 0x000e22000000061e */
[----:B------:R-:W-:-:S05]  /*12680*/  LOP3.LUT R19, R11, 0x80000000, R19, 0xb8, !PT ;  /* 0x800000000b137812 */ /* 0x000fca00078eb813 */
[----:B0-----:R-:W0:-:S06]  /*12690*/  DSETP.GTU.AND P0, PT, |R2|, +INF , PT ;  /* 0x7ff000000200742a */ /* 0x001e0c0003f0c200 */
[----:B0-----:R-:W-:Y:S02]  /*126a0*/  FSEL R10, R2, R10, P0 ;  /* 0x0000000a020a7208 */ /* 0x001fe40000000000 */
[----:B------:R-:W-:Y:S01]  /*126b0*/  FSEL R11, R3, R19, P0 ;  /* 0x00000013030b7208 */ /* 0x000fe20000000000 */
[----:B------:R-:W-:Y:S05]  /*126c0*/  BRA `(.L_x_10723) ;  /* 0x00002e3000007947 */ /* 0x000fea0003800000 */
.L_x_10714:
        /* <DEDUP_REMOVED lines=22> */
[----:B----4-:R-:W-:Y:S05]  /*12830*/  CALL.REL.NOINC `($__internal_14_$__cuda_sm20_div_rn_f64_full) ;  /* 0x000182b000007944 */ /* 0x010fea0003c00000 */
.L_x_10732:
[----:B------:R-:W-:Y:S05]  /*12840*/  BSYNC B3 ;  /* 0x0000000000037941 */ /* 0x000fea0003800000 */
.L_x_10731:
        /* <DEDUP_REMOVED lines=14> */
[----:B------:R1:W2:-:S06]  /*12930*/  DADD R16, -RZ, |R2| ;  /* 0x00000000ff107229 */ /* 0x00028c0000000502 */
[----:B0-----:R-:W-:-:S05]  /*12940*/  FFMA R0, RZ, -2.0897850990295410156, R9 ;  /* 0xc005bf0aff007823 */ /* 0x001fca0000000009 */
[----:B------:R-:W-:-:S13]  /*12950*/  FSETP.GT.AND P0, PT, |R0|, 1.469367938527859385e-39, PT ;  /* 0x001000000000780b */ /* 0x000fda0003f04200 */
[----:B------:R-:W-:Y:S05]  /*12960*/  @P0 BRA P1, `(.L_x_10734) ;  /* 0x0000008000000947 */ /* 0x000fea0000800000 */
[----:B-12---:R-:W-:Y:S01]  /*12970*/  IMAD.MOV.U32 R10, RZ, RZ, R28 ;  /* 0x000000ffff0a7224 */ /* 0x006fe200078e001c */
[----:B------:R-:W-:Y:S01]  /*12980*/  MOV R0, 0x129d0 ;  /* 0x000129d000007802 */ /* 0x000fe20000000f00 */
[----:B------:R-:W-:Y:S02]  /*12990*/  IMAD.MOV.U32 R11, RZ, RZ, R29 ;  /* 0x000000ffff0b7224 */ /* 0x000fe400078e001d */
[----:B------:R-:W-:Y:S02]  /*129a0*/  IMAD.MOV.U32 R2, RZ, RZ, -0x74eba897 ;  /* 0x8b145769ff027424 */ /* 0x000fe400078e00ff */
[----:B------:R-:W-:Y:S02]  /*129b0*/  IMAD.MOV.U32 R3, RZ, RZ, -0x3ffa40f6 ;  /* 0xc005bf0aff037424 */ /* 0x000fe400078e00ff */
[----:B----4-:R-:W-:Y:S05]  /*129c0*/  CALL.REL.NOINC `($__internal_14_$__cuda_sm20_div_rn_f64_full) ;  /* 0x0001812000007944 */ /* 0x010fea0003c00000 */
[----:B------:R-:W-:Y:S02]  /*129d0*/  IMAD.MOV.U32 R8, RZ, RZ, R2 ;  /* 0x000000ffff087224 */ /* 0x000fe400078e0002 */
[----:B------:R-:W-:Y:S02]  /*129e0*/  IMAD.MOV.U32 R9, RZ, RZ, R3 ;  /* 0x000000ffff097224 */ /* 0x000fe400078e0003 */
.L_x_10734:
[----:B-12---:R-:W-:Y:S05]  /*129f0*/  BSYNC B3 ;  /* 0x0000000000037941 */ /* 0x006fea0003800000 */
.L_x_10733:
[----:B------:R-:W0:Y:S01]  /*12a00*/  DADD R10, -RZ, |R8| ;  /* 0x00000000ff0a7229 */ /* 0x000e220000000508 */
[----:B------:R-:W-:Y:S01]  /*12a10*/  IMAD.MOV.U32 R32, RZ, RZ, c[0x2][0xc] ;  /* 0x00800300ff207624 */ /* 0x000fe200078e00ff */
[----:B------:R-:W-:Y:S01]  /*12a20*/  BSSY B0, `(.L_x_10735) ;  /* 0x000006e000007945 */ /* 0x000fe20003800000 */
[----:B------:R-:W-:Y:S01]  /*12a30*/  IMAD.MOV.U32 R36, RZ, RZ, 0x0 ;  /* 0x00000000ff247424 */ /* 0x000fe200078e00ff */
[----:B------:R-:W-:Y:S01]  /*12a40*/  FSETP.GEU.AND P5, PT, |R15|, 6.5827683646048100446e-37, PT ;  /* 0x036000000f00780b */ /* 0x000fe20003fae200 */
[----:B------:R-:W-:-:S05]  /*12a50*/  IMAD.MOV.U32 R37, RZ, RZ, 0x3fd80000 ;  /* 0x3fd80000ff257424 */ /* 0x000fca00078e00ff */
[CC--:B0-----:R-:W-:Y:S02]  /*12a60*/  ISETP.GT.U32.AND P1, PT, R10.reuse, R16.reuse, PT ;  /* 0x000000100a00720c */ /* 0x0c1fe40003f24070 */
[CC--:B------:R-:W-:Y:S02]  /*12a70*/  ISETP.LT.U32.AND P0, PT, R10.reuse, R16.reuse, PT ;  /* 0x000000100a00720c */ /* 0x0c0fe40003f01070 */
[CC--:B------:R-:W-:Y:S02]  /*12a80*/  ISETP.GT.U32.AND.EX P1, PT, R11.reuse, R17.reuse, PT, P1 ;  /* 0x000000110b00720c */ /* 0x0c0fe40003f24110 */
[CC--:B------:R-:W-:Y:S02]  /*12a90*/  ISETP.LT.U32.AND.EX P0, PT, R11.reuse, R17.reuse, PT, P0 ;  /* 0x000000110b00720c */ /* 0x0c0fe40003f01100 */
[----:B------:R-:W-:Y:S02]  /*12aa0*/  SEL R9, R11, R17, P1 ;  /* 0x000000110b097207 */ /* 0x000fe40000800000 */
[----:B------:R-:W-:-:S02]  /*12ab0*/  SEL R2, R10, R16, P0 ;  /* 0x000000100a027207 */ /* 0x000fc40000000000 */
        /* <DEDUP_REMOVED lines=100> */
.L_x_10736:
[----:B------:R-:W-:Y:S05]  /*13100*/  BSYNC B0 ;  /* 0x0000000000007941 */ /* 0x000fea0003800000 */
.L_x_10735:
        /* <DEDUP_REMOVED lines=10> */
.L_x_10738:
[----:B------:R-:W-:Y:S05]  /*131b0*/  BSYNC B3 ;  /* 0x0000000000037941 */ /* 0x000fea0003800000 */
.L_x_10737:
        /* <DEDUP_REMOVED lines=43> */
.L_x_10740:
[----:B------:R-:W-:-:S04]  /*13470*/  ISETP.GE.AND P0, PT, R18, RZ, PT ;  /* 0x000000ff1200720c */ /* 0x000fc80003f06270 */
[----:B0-----:R-:W-:Y:S02]  /*13480*/  FSEL R10, RZ, 3.37028055040000000000e+12, P0 ;  /* 0x54442d18ff0a7808 */ /* 0x001fe40000000000 */
[----:B------:R-:W-:Y:S02]  /*13490*/  FSEL R11, RZ, 2.1426990032196044922, P0 ;  /* 0x400921fbff0b7808 */ /* 0x000fe40000000000 */
.L_x_10741:
[----:B------:R-:W-:Y:S05]  /*134a0*/  BSYNC B0 ;  /* 0x0000000000007941 */ /* 0x000fea0003800000 */
.L_x_10739:
[----:B------:R-:W0:Y:S01]  /*134b0*/  DADD R2, |R28|, |R30| ;  /* 0x000000001c027229 */ /* 0x000e22000000061e */
[----:B------:R-:W-:-:S03]  /*134c0*/  LOP3.LUT R19, R11, 0x80000000, R19, 0xb8, !PT ;  /* 0x800000000b137812 */ /* 0x000fc600078eb813 */
[----:B-1----:R-:W-:-:S04]  /*134d0*/  DADD R40, R40, 1 ;  /* 0x3ff0000028287429 */ /* 0x002fc80000000000 */
[----:B0-----:R-:W0:-:S06]  /*134e0*/  DSETP.GTU.AND P0, PT, |R2|, +INF , PT ;  /* 0x7ff000000200742a */ /* 0x001e0c0003f0c200 */
[----:B0-----:R-:W-:Y:S02]  /*134f0*/  FSEL R10, R2, R10, P0 ;  /* 0x0000000a020a7208 */ /* 0x001fe40000000000 */
[----:B------:R-:W-:Y:S01]  /*13500*/  FSEL R11, R3, R19, P0 ;  /* 0x00000013030b7208 */ /* 0x000fe20000000000 */
[----:B------:R-:W-:Y:S05]  /*13510*/  BRA `(.L_x_10723) ;  /* 0x00001fe000007947 */ /* 0x000fea0003800000 */
.L_x_10713:
        /* <DEDUP_REMOVED lines=70> */
[----:B-1----:R-:W1:-:S04]  /*13980*/  DFMA R42, R10, -R34, R42 ;  /* 0x800000220a2a722b */ /* 0x002e48000000002a */
[----:B0-----:R-:W0:-:S04]  /*13990*/  DFMA R40, R36, R40, c[0x2][0x20] ;  /* 0x008008002428762b */ /* 0x001e080000000028 */
[----:B-1----:R-:W-:-:S04]  /*139a0*/  DMUL R42, R32, R42 ;  /* 0x0000002a202a7228 */ /* 0x002fc80000000000 */
[----:B0-----:R-:W0:-:S06]  /*139b0*/  DFMA R40, R36, R40, c[0x2][0x28] ;  /* 0x00800a002428762b */ /* 0x001e0c0000000028 */
[----:B0-----:R-:W0:-:S06]  /*139c0*/  DFMA R40, R36, R40, c[0x2][0x30] ;  /* 0x00800c002428762b */ /* 0x001e0c0000000028 */
[----:B0-----:R-:W0:-:S04]  /*139d0*/  DFMA R38, R36, R40, c[0x2][0x38] ;  /* 0x00800e002426762b */ /* 0x001e080000000028 */
[----:B------:R-:W1:-:S04]  /*139e0*/  DFMA R40, R8, c[0x2][0x50], R34 ;  /* 0x0080140008287a2b */ /* 0x000e480000000022 */
[----:B0-----:R-:W0:-:S04]  /*139f0*/  DFMA R38, R36, R38, c[0x2][0x40] ;  /* 0x008010002426762b */ /* 0x001e080000000026 */
[----:B-1----:R-:W1:-:S04]  /*13a00*/  DFMA R10, -R8, c[0x2][0x50], R40 ;  /* 0x00801400080a7a2b */ /* 0x002e480000000128 */
[----:B0-----:R-:W0:-:S04]  /*13a10*/  DMUL R38, R36, R38 ;  /* 0x0000002624267228 */ /* 0x001e080000000000 */
[----:B-1----:R-:W-:-:S04]  /*13a20*/  DADD R10, -R34, R10 ;  /* 0x00000000220a7229 */ /* 0x002fc8000000010a */
[----:B0-----:R-:W0:-:S06]  /*13a30*/  DFMA R38, R34, R38, R42 ;  /* 0x000000262226722b */ /* 0x001e0c000000002a */
[----:B0-----:R-:W0:-:S06]  /*13a40*/  DADD R10, R38, -R10 ;  /* 0x00000000260a7229 */ /* 0x001e0c000000080a */
[----:B0-----:R-:W0:-:S06]  /*13a50*/  DFMA R10, R8, c[0x2][0x58], R10 ;  /* 0x00801600080a7a2b */ /* 0x001e0c000000000a */
[----:B0-----:R0:W1:-:S06]  /*13a60*/  DADD R40, R40, R10 ;  /* 0x0000000028287229 */ /* 0x00104c000000000a */
.L_x_10745:
[----:B------:R-:W-:Y:S05]  /*13a70*/  BSYNC B0 ;  /* 0x0000000000007941 */ /* 0x000fea0003800000 */
.L_x_10744:
        /* <DEDUP_REMOVED lines=8> */
.L_x_10747:
[----:B------:R-:W-:Y:S05]  /*13b00*/  BSYNC B3 ;  /* 0x0000000000037941 */ /* 0x000fea0003800000 */
.L_x_10746:
        /* <DEDUP_REMOVED lines=35> */
.L_x_10749:
[----:B0-2---:R-:W-:Y:S05]  /*13d40*/  BSYNC B0 ;  /* 0x0000000000007941 */ /* 0x005fea0003800000 */
.L_x_10748:
[----:B------:R-:W-:Y:S01]  /*13d50*/  LOP3.LUT R3, R11, 0x80000000, R29, 0xb8, !PT ;  /* 0x800000000b037812 */ /* 0x000fe200078eb81d */
[----:B-1----:R-:W0:Y:S01]  /*13d60*/  DMUL R40, R40, 0.5 ;  /* 0x3fe0000028287828 */ /* 0x002e220000000000 */
[----:B------:R-:W-:Y:S02]  /*13d70*/  FSEL R10, R8, R10, P0 ;  /* 0x0000000a080a7208 */ /* 0x000fe40000000000 */
[----:B------:R-:W-:Y:S01]  /*13d80*/  FSEL R11, R9, R3, P0 ;  /* 0x00000003090b7208 */ /* 0x000fe20000000000 */
[----:B------:R-:W-:Y:S05]  /*13d90*/  BRA `(.L_x_10723) ;  /* 0x0000176000007947 */ /* 0x000fea0003800000 */
.L_x_10743:
        /* <DEDUP_REMOVED lines=111> */
.L_x_10751:
[----:B------:R-:W-:Y:S05]  /*14490*/  BSYNC B0 ;  /* 0x0000000000007941 */ /* 0x000fea0003800000 */
.L_x_10750:
        /* <DEDUP_REMOVED lines=8> */
.L_x_10753:
[----:B------:R-:W-:Y:S05]  /*14520*/  BSYNC B3 ;  /* 0x0000000000037941 */ /* 0x000fea0003800000 */
.L_x_10752:
        /* <DEDUP_REMOVED lines=35> */
.L_x_10755:
[----:B0-2---:R-:W-:Y:S05]  /*14760*/  BSYNC B0 ;  /* 0x0000000000007941 */ /* 0x005fea0003800000 */
.L_x_10754:
[----:B------:R-:W-:Y:S02]  /*14770*/  LOP3.LUT R3, R11, 0x80000000, R29, 0xb8, !PT ;  /* 0x800000000b037812 */ /* 0x000fe400078eb81d */
[----:B------:R-:W-:Y:S02]  /*14780*/  FSEL R10, R8, R10, P1 ;  /* 0x0000000a080a7208 */ /* 0x000fe40000800000 */
[----:B------:R-:W-:Y:S01]  /*14790*/  FSEL R11, R9, R3, P1 ;  /* 0x00000003090b7208 */ /* 0x000fe20000800000 */
[----:B------:R-:W-:Y:S05]  /*147a0*/  BRA `(.L_x_10723) ;  /* 0x00000d5000007947 */ /* 0x000fea0003800000 */
.L_x_10742:
        /* <DEDUP_REMOVED lines=22> */
[----:B----4-:R-:W-:Y:S05]  /*14910*/  CALL.REL.NOINC `($__internal_14_$__cuda_sm20_div_rn_f64_full) ;  /* 0x000161d000007944 */ /* 0x010fea0003c00000 */
.L_x_10757:
[----:B------:R-:W-:Y:S05]  /*14920*/  BSYNC B3 ;  /* 0x0000000000037941 */ /* 0x000fea0003800000 */
.L_x_10756:
        /* <DEDUP_REMOVED lines=24> */
[----:B------:R-:W-:Y:S02]  /*14ab0*/  IMAD.MOV.U32 R8, RZ, RZ, R2 ;  /* 0x000000ffff087224 */ /* 0x000fe400078e0002 */
[----:B------:R-:W-:Y:S02]  /*14ac0*/  IMAD.MOV.U32 R9, RZ, RZ, R3 ;  /* 0x000000ffff097224 */ /* 0x000fe400078e0003 */
.L_x_10759:
[----:B------:R-:W-:Y:S05]  /*14ad0*/  BSYNC B3 ;  /* 0x0000000000037941 */ /* 0x000fea0003800000 */
.L_x_10758:
        /* <DEDUP_REMOVED lines=112> */
.L_x_10761:
[----:B------:R-:W-:Y:S05]  /*151e0*/  BSYNC B0 ;  /* 0x0000000000007941 */ /* 0x000fea0003800000 */
.L_x_10760:
        /* <DEDUP_REMOVED lines=8> */
.L_x_10763:
[----:B------:R-:W-:Y:S05]  /*15270*/  BSYNC B3 ;  /* 0x0000000000037941 */ /* 0x000fea0003800000 */
.L_x_10762:
        /* <DEDUP_REMOVED lines=36> */
.L_x_10765:
[----:B012---:R-:W-:Y:S05]  /*154c0*/  BSYNC B0 ;  /* 0x0000000000007941 */ /* 0x007fea0003800000 */
.L_x_10764:
[----:B------:R-:W-:Y:S02]  /*154d0*/  LOP3.LUT R3, R11, 0x80000000, R29, 0xb8, !PT ;  /* 0x800000000b037812 */ /* 0x000fe400078eb81d */
[----:B------:R-:W-:Y:S02]  /*154e0*/  FSEL R10, R8, R10, P1 ;  /* 0x0000000a080a7208 */ /* 0x000fe40000800000 */
[----:B------:R-:W-:Y:S02]  /*154f0*/  FSEL R11, R9, R3, P1 ;  /* 0x00000003090b7208 */ /* 0x000fe40000800000 */
.L_x_10723:
[----:B0-----:R-:W-:Y:S05]  /*15500*/  BSYNC B2 ;  /* 0x0000000000027941 */ /* 0x001fea0003800000 */
.L_x_10712:
[----:B-1----:R0:W1:Y:S02]  /*15510*/  DADD R42, R40, c[0x2][0x50] ;  /* 0x00801400282a7629 */ /* 0x0020640000000000 */
[----:B0-----:R-:W-:Y:S01]  /*15520*/  LOP3.LUT R41, R11, 0x80000000, R29, 0xb8, !PT ;  /* 0x800000000b297812 */ /* 0x001fe200078eb81d */
[----:B------:R-:W-:-:S07]  /*15530*/  IMAD.MOV.U32 R40, RZ, RZ, R10 ;  /* 0x000000ffff287224 */ /* 0x000fce00078e000a */
[----:B-1----:R-:W-:Y:S01]  /*15540*/  LOP3.LUT R43, R43, 0x80000000, R31, 0xb8, !PT ;  /* 0x800000002b2b7812 */ /* 0x002fe200078eb81f */
[----:B------:R-:W-:Y:S05]  /*15550*/  BRA `(.L_x_10634) ;  /* 0x0000013000007947 */ /* 0x000fea0003800000 */
.L_x_10635:
[----:B------:R-:W0:-:S14]  /*15560*/  DSETP.NEU.AND P0, PT, R12, +INF , PT ;  /* 0x7ff000000c00742a */ /* 0x000e1c0003f0d000 */
[----:B0-----:R0:W1:Y:S01]  /*15570*/  @!P0 DADD R40, R28, R28 ;  /* 0x000000001c288229 */ /* 0x001062000000001c */
[----:B------:R-:W-:Y:S02]  /*15580*/  @!P0 IMAD.MOV.U32 R42, RZ, RZ, R30 ;  /* 0x000000ffff2a8224 */ /* 0x000fe400078e001e */
[----:B------:R-:W-:Y:S01]  /*15590*/  @!P0 IMAD.MOV.U32 R43, RZ, RZ, R31 ;  /* 0x000000ffff2b8224 */ /* 0x000fe200078e001f */
[----:B------:R-:W-:Y:S05]  /*155a0*/  @!P0 BRA `(.L_x_10634) ;  /* 0x000000e000008947 */ /* 0x000fea0003800000 */
[----:B01----:R-:W0:-:S14]  /*155b0*/  DSETP.NEU.AND P0, PT, R14, +INF , PT ;  /* 0x7ff000000e00742a */ /* 0x003e1c0003f0d000 */
[----:B0-----:R0:W1:Y:S01]  /*155c0*/  @!P0 DADD R40, R30, R30 ;  /* 0x000000001e288229 */ /* 0x001062000000001e */
[----:B------:R-:W-:Y:S02]  /*155d0*/  @!P0 IMAD.MOV.U32 R42, RZ, RZ, R28 ;  /* 0x000000ffff2a8224 */ /* 0x000fe400078e001c */
[----:B------:R-:W-:Y:S01]  /*155e0*/  @!P0 IMAD.MOV.U32 R43, RZ, RZ, R29 ;  /* 0x000000ffff2b8224 */ /* 0x000fe200078e001d */
[----:B------:R-:W-:Y:S05]  /*155f0*/  @!P0 BRA `(.L_x_10634) ;  /* 0x0000009000008947 */ /* 0x000fea0003800000 */
[----:B01----:R-:W0:-:S14]  /*15600*/  DSETP.NEU.AND P0, PT, R28, RZ, PT ;  /* 0x000000ff1c00722a */ /* 0x003e1c0003f0d000 */
[----:B0-----:R-:W-:-:S04]  /*15610*/  @P0 DADD R40, RZ, R30 ;  /* 0x00000000ff280229 */ /* 0x001fc8000000001e */
[----:B------:R-:W0:-:S06]  /*15620*/  @P0 DADD R2, RZ, R28 ;  /* 0x00000000ff020229 */ /* 0x000e0c000000001c */
[----:B0-----:R-:W0:-:S10]  /*15630*/  @P0 DADD R40, R40, R2 ;  /* 0x0000000028280229 */ /* 0x001e140000000002 */
[----:B0-----:R-:W-:Y:S02]  /*15640*/  @P0 IMAD.MOV.U32 R42, RZ, RZ, R40 ;  /* 0x000000ffff2a0224 */ /* 0x001fe400078e0028 */
[----:B------:R-:W-:Y:S01]  /*15650*/  @P0 IMAD.MOV.U32 R43, RZ, RZ, R41 ;  /* 0x000000ffff2b0224 */ /* 0x000fe200078e0029 */
[----:B------:R0:W1:Y:S01]  /*15660*/  @!P0 DADD R42, R30, R30 ;  /* 0x000000001e2a8229 */ /* 0x000062000000001e */
[----:B------:R-:W-:Y:S02]  /*15670*/  @!P0 IMAD.MOV.U32 R40, RZ, RZ, R28 ;  /* 0x000000ffff288224 */ /* 0x000fe400078e001c */
[----:B------:R-:W-:-:S03]  /*15680*/  @!P0 IMAD.MOV.U32 R41, RZ, RZ, R29 ;  /* 0x000000ffff298224 */ /* 0x000fc600078e001d */
.L_x_10634:
[----:B01----:R-:W-:Y:S05]  /*15690*/  BSYNC B1 ;  /* 0x0000000000017941 */ /* 0x003fea0003800000 */
.L_x_10633:
[----:B------:R-:W0:Y:S01]  /*156a0*/  S2R R3, SR_TID.X ;  /* 0x0000000000037919 */ /* 0x000e220000002100 */
[----:B------:R-:W-:Y:S01]  /*156b0*/  BSSY B1, `(.L_x_10766) ;  /* 0x000087c000017945 */ /* 0x000fe20003800000 */
[----:B-----5:R-:W-:Y:S01]  /*156c0*/  CS2R R18, SRZ ;  /* 0x0000000000127805 */ /* 0x020fe2000001ff00 */
[----:B------:R-:W-:Y:S01]  /*156d0*/  CS2R R16, SRZ ;  /* 0x0000000000107805 */ /* 0x000fe2000001ff00 */
[----:B0-----:R-:W-:-:S04]  /*156e0*/  IADD3 R3, R3, 0x100, RZ ;  /* 0x0000010003037810 */ /* 0x001fc80007ffe0ff */
[----:B------:R-:W-:-:S13]  /*156f0*/  ISETP.GE.AND P0, PT, R3, R52, PT ;  /* 0x000000340300720c */ /* 0x000fda0003f06270 */
[----:B------:R-:W-:Y:S05]  /*15700*/  @P0 BRA `(.L_x_10767) ;  /* 0x0000876000000947 */ /* 0x000fea0003800000 */
[----:B---34-:R-:W0:-:S04]  /*15710*/  DSETP.GTU.AND P0, PT, |R24|, +INF , PT ;  /* 0x7ff000001800742a */ /* 0x018e080003f0c200 */
        /* <DEDUP_REMOVED lines=141> */
[----:B------:R-:W-:Y:S05]  /*15ff0*/  CALL.REL.NOINC `($__internal_15_$__cuda_sm20_dsqrt_rn_f64_mediumpath_v1) ;  /* 0x0001513000007944 */ /* 0x000fea0003c00000 */
[----:B------:R-:W-:Y:S02]  /*16000*/  IMAD.MOV.U32 R8, RZ, RZ, R0 ;  /* 0x000000ffff087224 */ /* 0x000fe400078e0000 */
[----:B------:R-:W-:-:S02]  /*16010*/  IMAD.MOV.U32 R9, RZ, RZ, R3 ;  /* 0x000000ffff097224 */ /* 0x000fc400078e0003 */
.L_x_10773:
[----:B------:R-:W-:Y:S05]  /*16020*/  BSYNC B3 ;  /* 0x0000000000037941 */ /* 0x000fea0003800000 */
.L_x_10772:
        /* <DEDUP_REMOVED lines=48> */
[----:B0-----:R-:W0:-:S04]  /*16330*/  DFMA R34, R10, R34, c[0x2][0x28] ;  /* 0x00800a000a22762b */ /* 0x001e080000000022 */
[----:B------:R-:W1:-:S04]  /*16340*/  DFMA R30, R2, c[0x2][0x50], R16 ;  /* 0x00801400021e7a2b */ /* 0x000e480000000010 */
[----:B0-----:R-:W0:-:S04]  /*16350*/  DFMA R34, R10, R34, c[0x2][0x30] ;  /* 0x00800c000a22762b */ /* 0x001e080000000022 */
[----:B-1----:R-:W1:-:S04]  /*16360*/  DFMA R8, -R2, c[0x2][0x50], R30 ;  /* 0x0080140002087a2b */ /* 0x002e48000000011e */
        /* <DEDUP_REMOVED lines=9> */
.L_x_10771:
        /* <DEDUP_REMOVED lines=33> */
[----:B------:R-:W-:Y:S05]  /*16610*/  CALL.REL.NOINC `($__internal_14_$__cuda_sm20_div_rn_f64_full) ;  /* 0x000144d000007944 */ /* 0x000fea0003c00000 */
[----:B------:R-:W-:Y:S02]  /*16620*/  IMAD.MOV.U32 R16, RZ, RZ, R2 ;  /* 0x000000ffff107224 */ /* 0x000fe400078e0002 */
[----:B------:R-:W-:Y:S02]  /*16630*/  IMAD.MOV.U32 R17, RZ, RZ, R3 ;  /* 0x000000ffff117224 */ /* 0x000fe400078e0003 */
.L_x_10781:
[----:B------:R-:W-:Y:S05]  /*16640*/  BSYNC B4 ;  /* 0x0000000000047941 */ /* 0x000fea0003800000 */
.L_x_10780:
[----:B------:R-:W-:Y:S05]  /*16650*/  BRA `(.L_x_10779) ;  /* 0x0000001000007947 */ /* 0x000fea0003800000 */
.L_x_10778:
[----:B------:R0:W1:-:S06]  /*16660*/  DADD R16, -R28, R48 ;  /* 0x000000001c107229 */ /* 0x00004c0000000130 */
.L_x_10779:
[----:B------:R-:W-:Y:S05]  /*16670*/  BSYNC B3 ;  /* 0x0000000000037941 */ /* 0x000fea0003800000 */
.L_x_10777:
        /* <DEDUP_REMOVED lines=26> */
[----:B01----:R-:W-:Y:S05]  /*16820*/  CALL.REL.NOINC `($__internal_14_$__cuda_sm20_div_rn_f64_full) ;  /* 0x000142c000007944 */ /* 0x003fea0003c00000 */
[----:B------:R-:W-:Y:S02]  /*16830*/  IMAD.MOV.U32 R8, RZ, RZ, R2 ;  /* 0x000000ffff087224 */ /* 0x000fe400078e0002 */
[----:B------:R-:W-:Y:S02]  /*16840*/  IMAD.MOV.U32 R9, RZ, RZ, R3 ;  /* 0x000000ffff097224 */ /* 0x000fe400078e0003 */
.L_x_10786:
[----:B------:R-:W-:Y:S05]  /*16850*/  BSYNC B4 ;  /* 0x0000000000047941 */ /* 0x000fea0003800000 */
.L_x_10785:
[----:B------:R-:W-:Y:S02]  /*16860*/  IMAD.MOV.U32 R2, RZ, RZ, R8 ;  /* 0x000000ffff027224 */ /* 0x000fe400078e0008 */
[----:B------:R-:W-:Y:S01]  /*16870*/  IMAD.MOV.U32 R3, RZ, RZ, R9 ;  /* 0x000000ffff037224 */ /* 0x000fe200078e0009 */
[----:B------:R-:W-:Y:S05]  /*16880*/  BRA `(.L_x_10784) ;  /* 0x0000001000007947 */ /* 0x000fea0003800000 */
.L_x_10783:
[----:B------:R2:W3:-:S06]  /*16890*/  DADD R2, R50, -R8 ;  /* 0x0000000032027229 */ /* 0x0004cc0000000808 */
.L_x_10784:
[----:B------:R-:W-:Y:S05]  /*168a0*/  BSYNC B3 ;  /* 0x0000000000037941 */ /* 0x000fea0003800000 */
.L_x_10782:
        /* <DEDUP_REMOVED lines=21> */
[----:B--2---:R-:W-:Y:S01]  /*16a00*/  IMAD.MOV.U32 R9, RZ, RZ, R2 ;  /* 0x000000ffff097224 */ /* 0x004fe200078e0002 */
[----:B------:R-:W-:Y:S01]  /*16a10*/  MOV R33, 0x16a80 ;  /* 0x00016a8000217802 */ /* 0x000fe20000000f00 */
[----:B------:R-:W-:Y:S02]  /*16a20*/  IMAD.MOV.U32 R8, RZ, RZ, R3 ;  /* 0x000000ffff087224 */ /* 0x000fe400078e0003 */
[----:B------:R-:W-:Y:S02]  /*16a30*/  IMAD.MOV.U32 R11, RZ, RZ, R35 ;  /* 0x000000ffff0b7224 */ /* 0x000fe400078e0023 */
[----:B-1----:R-:W-:Y:S02]  /*16a40*/  IMAD.MOV.U32 R3, RZ, RZ, R36 ;  /* 0x000000ffff037224 */ /* 0x002fe400078e0024 */
[----:B------:R-:W-:Y:S02]  /*16a50*/  IMAD.MOV.U32 R2, RZ, RZ, R37 ;  /* 0x000000ffff027224 */ /* 0x000fe400078e0025 */
[----:B------:R-:W-:-:S02]  /*16a60*/  IMAD.MOV.U32 R0, RZ, RZ, R31 ;  /* 0x000000ffff007224 */ /* 0x000fc400078e001f */
[----:B0-----:R-:W-:Y:S05]  /*16a70*/  CALL.REL.NOINC `($__internal_15_$__cuda_sm20_dsqrt_rn_f64_mediumpath_v1) ;  /* 0x000146b000007944 */ /* 0x001fea0003c00000 */
[----:B------:R-:W-:Y:S02]  /*16a80*/  IMAD.MOV.U32 R8, RZ, RZ, R0 ;  /* 0x000000ffff087224 */ /* 0x000fe400078e0000 */
[----:B------:R-:W-:-:S02]  /*16a90*/  IMAD.MOV.U32 R9, RZ, RZ, R3 ;  /* 0x000000ffff097224 */ /* 0x000fc400078e0003 */
.L_x_10788:
[----:B------:R-:W-:Y:S05]  /*16aa0*/  BSYNC B3 ;  /* 0x0000000000037941 */ /* 0x000fea0003800000 */
.L_x_10787:
        /* <DEDUP_REMOVED lines=65> */
.L_x_10789:
        /* <DEDUP_REMOVED lines=22> */
.L_x_10791:
[----:B------:R-:W-:Y:S05]  /*17020*/  BSYNC B3 ;  /* 0x0000000000037941 */ /* 0x000fea0003800000 */
.L_x_10790:
        /* <DEDUP_REMOVED lines=16> */
.L_x_10776:
        /* <DEDUP_REMOVED lines=28> */
.L_x_10794:
[----:B------:R-:W-:Y:S05]  /*172f0*/  BSYNC B3 ;  /* 0x0000000000037941 */ /* 0x000fea0003800000 */
.L_x_10793:
        /* <DEDUP_REMOVED lines=27> */
.L_x_10797:
[----:B------:R-:W-:Y:S05]  /*174b0*/  BSYNC B3 ;  /* 0x0000000000037941 */ /* 0x000fea0003800000 */
.L_x_10796:
        /* <DEDUP_REMOVED lines=16> */
.L_x_10795:
        /* <DEDUP_REMOVED lines=55> */
.L_x_10798:
[----:B------:R-:W-:Y:S01]  /*17930*/  IMAD.MOV.U32 R2, RZ, RZ, 0x0 ;  /* 0x00000000ff027424 */ /* 0x000fe200078e00ff */
[----:B------:R-:W-:Y:S01]  /*17940*/  FSETP.NEU.FTZ.AND P0, PT, R9, RZ, PT ;  /* 0x000000ff0900720b */ /* 0x000fe20003f1d000 */
[----:B------:R-:W-:-:S06]  /*17950*/  IMAD.MOV.U32 R3, RZ, RZ, 0x7ff00000 ;  /* 0x7ff00000ff037424 */ /* 0x000fcc00078e00ff */
[----:B------:R-:W0:-:S10]  /*17960*/  DFMA R2, R8, R2, +INF ;  /* 0x7ff000000802742b */ /* 0x000e140000000002 */
[----:B0-----:R-:W-:Y:S02]  /*17970*/  FSEL R30, R2, RZ, P0 ;  /* 0x000000ff021e7208 */ /* 0x001fe40000000000 */
[----:B------:R-:W-:Y:S01]  /*17980*/  FSEL R31, R3, -QNAN , P0 ;  /* 0xfff00000031f7808 */ /* 0x000fe20000000000 */
[----:B------:R-:W-:Y:S05]  /*17990*/  BRA `(.L_x_10774) ;  /* 0x000004d000007947 */ /* 0x000fea0003800000 */
.L_x_10792:
        /* <DEDUP_REMOVED lines=26> */
.L_x_10800:
[----:B------:R-:W-:Y:S05]  /*17b40*/  BSYNC B3 ;  /* 0x0000000000037941 */ /* 0x000fea0003800000 */
.L_x_10799:
        /* <DEDUP_REMOVED lines=21> */
.L_x_10802:
[----:B------:R-:W-:Y:S05]  /*17ca0*/  BSYNC B3 ;  /* 0x0000000000037941 */ /* 0x000fea0003800000 */
.L_x_10801:
[----:B------:R-:W-:Y:S05]  /*17cb0*/  BRA `(.L_x_10774) ;  /* 0x000001b000007947 */ /* 0x000fea0003800000 */
.L_x_10775:
        /* <DEDUP_REMOVED lines=23> */
[----:B-1----:R-:W-:Y:S05]  /*17e30*/  CALL.REL.NOINC `($__internal_15_$__cuda_sm20_dsqrt_rn_f64_mediumpath_v1) ;  /* 0x000132f000007944 */ /* 0x002fea0003c00000 */
[----:B------:R-:W-:Y:S02]  /*17e40*/  IMAD.MOV.U32 R30, RZ, RZ, R0 ;  /* 0x000000ffff1e7224 */ /* 0x000fe400078e0000 */
[----:B------:R-:W-:Y:S02]  /*17e50*/  IMAD.MOV.U32 R31, RZ, RZ, R3 ;  /* 0x000000ffff1f7224 */ /* 0x000fe400078e0003 */
.L_x_10803:
[----:B------:R-:W-:Y:S05]  /*17e60*/  BSYNC B3 ;  /* 0x0000000000037941 */ /* 0x000fea0003800000 */
.L_x_10774:
[----:B------:R-:W-:Y:S05]  /*17e70*/  BSYNC B2 ;  /* 0x0000000000027941 */ /* 0x000fea0003800000 */
.L_x_10770:
        /* <DEDUP_REMOVED lines=24> */
[----:B-1----:R-:W-:Y:S05]  /*18000*/  CALL.REL.NOINC `($__internal_14_$__cuda_sm20_div_rn_f64_full) ;  /* 0x00012ae000007944 */ /* 0x002fea0003c00000 */
.L_x_10808:
[----:B------:R-:W-:Y:S05]  /*18010*/  BSYNC B4 ;  /* 0x0000000000047941 */ /* 0x000fea0003800000 */
.L_x_10807:
        /* <DEDUP_REMOVED lines=23> */
.L_x_10810:
        /* <DEDUP_REMOVED lines=43> */
.L_x_10809:
        /* <DEDUP_REMOVED lines=35> */
[----:B-1----:R-:W-:Y:S05]  /*18670*/  CALL.REL.NOINC `($__internal_14_$__cuda_sm20_div_rn_f64_full) ;  /* 0x0001247000007944 */ /* 0x002fea0003c00000 */
[----:B------:R-:W-:Y:S02]  /*18680*/  IMAD.MOV.U32 R16, RZ, RZ, R2 ;  /* 0x000000ffff107224 */ /* 0x000fe400078e0002 */
[----:B------:R-:W-:Y:S02]  /*18690*/  IMAD.MOV.U32 R17, RZ, RZ, R3 ;  /* 0x000000ffff117224 */ /* 0x000fe400078e0003 */
.L_x_10819:
[----:B------:R-:W-:Y:S05]  /*186a0*/  BSYNC B6 ;  /* 0x0000000000067941 */ /* 0x000fea0003800000 */
.L_x_10818:
[----:B------:R-:W-:Y:S05]  /*186b0*/  BRA `(.L_x_10817) ;  /* 0x0000001000007947 */ /* 0x000fea0003800000 */
.L_x_10816:
[----:B------:R0:W2:-:S06]  /*186c0*/  DADD R16, -R28, R48 ;  /* 0x000000001c107229 */ /* 0x00008c0000000130 */
.L_x_10817:
[----:B------:R-:W-:Y:S05]  /*186d0*/  BSYNC B5 ;  /* 0x0000000000057941 */ /* 0x000fea0003800000 */
.L_x_10815:
        /* <DEDUP_REMOVED lines=8> */
[----:B0-----:R-:W0:Y:S02]  /*18760*/  DMUL R28, R12, R12 ;  /* 0x0000000c0c1c7228 */ /* 0x001e240000000000 */
[----:B---3--:R-:W3:Y:S08]  /*18770*/  MUFU.RCP64H R9, R3 ;  /* 0x0000000300097308 */ /* 0x008ef00000001800 */
[----:B0-----:R-:W-:Y:S01]  /*18780*/  FSETP.GEU.AND P1, PT, |R29|, 6.5827683646048100446e-37, PT ;  /* 0x036000001d00780b */ /* 0x001fe20003f2e200 */
[----:B---3--:R-:W0:-:S06]  /*18790*/  DFMA R10, -R2, R8, 1 ;  /* 0x3ff00000020a742b */ /* 0x008e0c0000000108 */
        /* <DEDUP_REMOVED lines=13> */
[----:B-12---:R-:W-:Y:S05]  /*18870*/  CALL.REL.NOINC `($__internal_14_$__cuda_sm20_div_rn_f64_full) ;  /* 0x0001227000007944 */ /* 0x006fea0003c00000 */
[----:B------:R-:W-:Y:S02]  /*18880*/  IMAD.MOV.U32 R12, RZ, RZ, R2 ;  /* 0x000000ffff0c7224 */ /* 0x000fe400078e0002 */
[----:B------:R-:W-:Y:S02]  /*18890*/  IMAD.MOV.U32 R13, RZ, RZ, R3 ;  /* 0x000000ffff0d7224 */ /* 0x000fe400078e0003 */
.L_x_10824:
[----:B------:R-:W-:Y:S05]  /*188a0*/  BSYNC B6 ;  /* 0x0000000000067941 */ /* 0x000fea0003800000 */
.L_x_10823:
[----:B------:R-:W-:Y:S05]  /*188b0*/  BRA `(.L_x_10822) ;  /* 0x0000001000007947 */ /* 0x000fea0003800000 */
.L_x_10821:
[----:B------:R3:W4:-:S06]  /*188c0*/  DADD R12, -R44, R50 ;  /* 0x000000002c0c7229 */ /* 0x00070c0000000132 */
.L_x_10822:
[----:B------:R-:W-:Y:S05]  /*188d0*/  BSYNC B5 ;  /* 0x0000000000057941 */ /* 0x000fea0003800000 */
.L_x_10820:
        /* <DEDUP_REMOVED lines=28> */
[----:B01-34-:R-:W-:Y:S05]  /*18aa0*/  CALL.REL.NOINC `($__internal_15_$__cuda_sm20_dsqrt_rn_f64_mediumpath_v1) ;  /* 0x0001268000007944 */ /* 0x01bfea0003c00000 */
[----:B------:R-:W-:Y:S02]  /*18ab0*/  IMAD.MOV.U32 R16, RZ, RZ, R0 ;  /* 0x000000ffff107224 */ /* 0x000fe400078e0000 */
[----:B------:R-:W-:-:S02]  /*18ac0*/  IMAD.MOV.U32 R17, RZ, RZ, R3 ;  /* 0x000000ffff117224 */ /* 0x000fc400078e0003 */
.L_x_10826:
[----:B------:R-:W-:Y:S05]  /*18ad0*/  BSYNC B5 ;  /* 0x0000000000057941 */ /* 0x000fea0003800000 */
.L_x_10825:
[----:B------:R-:W-:Y:S05]  /*18ae0*/  BRA `(.L_x_10827) ;  /* 0x0000094000007947 */ /* 0x000fea0003800000 */
.L_x_10814:
        /* <DEDUP_REMOVED lines=28> */
[----:B-12---:R-:W-:Y:S05]  /*18cb0*/  CALL.REL.NOINC `($__internal_15_$__cuda_sm20_dsqrt_rn_f64_mediumpath_v1) ;  /* 0x0001247000007944 */ /* 0x006fea0003c00000 */
[----:B------:R-:W-:Y:S02]  /*18cc0*/  IMAD.MOV.U32 R16, RZ, RZ, R0 ;  /* 0x000000ffff107224 */ /* 0x000fe400078e0000 */
[----:B------:R-:W-:-:S02]  /*18cd0*/  IMAD.MOV.U32 R17, RZ, RZ, R3 ;  /* 0x000000ffff117224 */ /* 0x000fc400078e0003 */
.L_x_10830:
[----:B------:R-:W-:Y:S05]  /*18ce0*/  BSYNC B5 ;  /* 0x0000000000057941 */ /* 0x000fea0003800000 */
.L_x_10829:
[----:B------:R-:W-:Y:S05]  /*18cf0*/  BRA `(.L_x_10827) ;  /* 0x0000073000007947 */ /* 0x000fea0003800000 */
.L_x_10828:
        /* <DEDUP_REMOVED lines=27> */
[----:B01----:R-:W-:Y:S05]  /*18eb0*/  CALL.REL.NOINC `($__internal_15_$__cuda_sm20_dsqrt_rn_f64_mediumpath_v1) ;  /* 0x0001227000007944 */ /* 0x003fea0003c00000 */
[----:B------:R-:W-:Y:S02]  /*18ec0*/  IMAD.MOV.U32 R2, RZ, RZ, R0 ;  /* 0x000000ffff027224 */ /* 0x000fe400078e0000 */
.L_x_10832:
[----:B------:R-:W-:Y:S05]  /*18ed0*/  BSYNC B5 ;  /* 0x0000000000057941 */ /* 0x000fea0003800000 */
.L_x_10831:
        /* <DEDUP_REMOVED lines=21> */
.L_x_10834:
[----:B------:R-:W-:Y:S05]  /*19030*/  BSYNC B5 ;  /* 0x0000000000057941 */ /* 0x000fea0003800000 */
.L_x_10833:
[----:B------:R-:W0:Y:S01]  /*19040*/  DMUL R14, R14, 8.11296384146066816958e+31 ;  /* 0x469000000e0e7828 */ /* 0x000e220000000000 */
[----:B------:R-:W-:Y:S05]  /*19050*/  BRA `(.L_x_10827) ;  /* 0x000003d000007947 */ /* 0x000fea0003800000 */
.L_x_10813:
        /* <DEDUP_REMOVED lines=25> */
[----:B-12---:R-:W-:Y:S05]  /*191f0*/  CALL.REL.NOINC `($__internal_15_$__cuda_sm20_dsqrt_rn_f64_mediumpath_v1) ;  /* 0x00011f3000007944 */ /* 0x006fea0003c00000 */
[----:B------:R-:W-:Y:S02]  /*19200*/  IMAD.MOV.U32 R16, RZ, RZ, R0 ;  /* 0x000000ffff107224 */ /* 0x000fe400078e0000 */
[----:B------:R-:W-:Y:S02]  /*19210*/  IMAD.MOV.U32 R17, RZ, RZ, R3 ;  /* 0x000000ffff117224 */ /* 0x000fe400078e0003 */
.L_x_10836:
[----:B------:R-:W-:Y:S05]  /*19220*/  BSYNC B5 ;  /* 0x0000000000057941 */ /* 0x000fea0003800000 */
.L_x_10835:
        /* <DEDUP_REMOVED lines=28> */
[----:B012---:R-:W-:Y:S05]  /*193f0*/  CALL.REL.NOINC `($__internal_15_$__cuda_sm20_dsqrt_rn_f64_mediumpath_v1) ;  /* 0x00011d3000007944 */ /* 0x007fea0003c00000 */
[----:B------:R-:W-:Y:S02]  /*19400*/  IMAD.MOV.U32 R2, RZ, RZ, R0 ;  /* 0x000000ffff027224 */ /* 0x000fe400078e0000 */
.L_x_10838:
[----:B------:R-:W-:Y:S05]  /*19410*/  BSYNC B5 ;  /* 0x0000000000057941 */ /* 0x000fea0003800000 */
.L_x_10837:
[----:B--23--:R2:W3:-:S06]  /*19420*/  DMUL R16, R2, R16 ;  /* 0x0000001002107228 */ /* 0x00c4cc0000000000 */
.L_x_10827:
[----:B------:R-:W-:Y:S05]  /*19430*/  BSYNC B4 ;  /* 0x0000000000047941 */ /* 0x000fea0003800000 */
.L_x_10812:
[----:B------:R-:W-:Y:S05]  /*19440*/  BRA `(.L_x_10839) ;  /* 0x0000002000007947 */ /* 0x000fea0003800000 */
.L_x_10806:
[----:B0-----:R0:W2:-:S04]  /*19450*/  DMUL R16, R18, 9.00719925474099200000e+15 ;  /* 0x4340000012107828 */ /* 0x0010880000000000 */
[----:B------:R-:W3:-:S06]  /*19460*/  DMUL R14, R14, 9.00719925474099200000e+15 ;  /* 0x434000000e0e7828 */ /* 0x000ecc0000000000 */
.L_x_10839:
[----:B0-2---:R-:W-:Y:S05]  /*19470*/  BSYNC B2 ;  /* 0x0000000000027941 */ /* 0x005fea0003800000 */
.L_x_10805:
[----:B---3--:R-:W-:Y:S01]  /*19480*/  DADD R10, -RZ, |R14| ;  /* 0x00000000ff0a7229 */ /* 0x008fe2000000050e */
        /* <DEDUP_REMOVED lines=27> */
.L_x_10841:
[----:B------:R-:W-:Y:S05]  /*19640*/  BSYNC B2 ;  /* 0x0000000000027941 */ /* 0x000fea0003800000 */
.L_x_10840:
        /* <DEDUP_REMOVED lines=43> */
.L_x_10843:
[----:B------:R-:W-:Y:S02]  /*19900*/  FSEL R2, RZ, 3.37028055040000000000e+12, P0 ;  /* 0x54442d18ff027808 */ /* 0x000fe40000000000 */
[----:B------:R-:W-:Y:S02]  /*19910*/  FSEL R3, RZ, 2.1426990032196044922, P0 ;  /* 0x400921fbff037808 */ /* 0x000fe40000000000 */
.L_x_10844:
[----:B------:R-:W-:Y:S05]  /*19920*/  BSYNC B0 ;  /* 0x0000000000007941 */ /* 0x000fea0003800000 */
.L_x_10842:
[----:B------:R0:W2:Y:S02]  /*19930*/  DADD R16, |R16|, |R14| ;  /* 0x0000000010107229 */ /* 0x0000a4000000060e */
[----:B0-----:R-:W-:-:S04]  /*19940*/  LOP3.LUT R15, R3, 0x80000000, R15, 0xb8, !PT ;  /* 0x80000000030f7812 */ /* 0x001fc800078eb80f */
[----:B--2---:R-:W0:-:S06]  /*19950*/  DSETP.GTU.AND P0, PT, |R16|, +INF , PT ;  /* 0x7ff000001000742a */ /* 0x004e0c0003f0c200 */
[----:B0-----:R-:W-:Y:S02]  /*19960*/  FSEL R2, R16, R2, P0 ;  /* 0x0000000210027208 */ /* 0x001fe40000000000 */
[----:B------:R-:W-:Y:S02]  /*19970*/  FSEL R3, R17, R15, P0 ;  /* 0x0000000f11037208 */ /* 0x000fe40000000000 */
.L_x_10811:
[----:B------:R-:W-:Y:S05]  /*19980*/  BSYNC B3 ;  /* 0x0000000000037941 */ /* 0x000fea0003800000 */
.L_x_10804:
[----:B--2---:R-:W-:Y:S01]  /*19990*/  LOP3.LUT R17, R3, 0x80000000, R25, 0xb8, !PT ;  /* 0x8000000003117812 */ /* 0x004fe200078eb819 */
[----:B------:R-:W-:Y:S01]  /*199a0*/  IMAD.MOV.U32 R16, RZ, RZ, R2 ;  /* 0x000000ffff107224 */ /* 0x000fe200078e0002 */
[----:B-1----:R-:W-:Y:S01]  /*199b0*/  LOP3.LUT R19, R31, 0x80000000, R27, 0xb8, !PT ;  /* 0x800000001f137812 */ /* 0x002fe200078eb81b */
[----:B------:R-:W-:Y:S01]  /*199c0*/  IMAD.MOV.U32 R18, RZ, RZ, R30 ;  /* 0x000000ffff127224 */ /* 0x000fe200078e001e */
[----:B------:R-:W-:Y:S05]  /*199d0*/  BRA `(.L_x_10767) ;  /* 0x0000449000007947 */ /* 0x000fea0003800000 */
.L_x_10769:
        /* <DEDUP_REMOVED lines=92> */
.L_x_10850:
[----:B------:R-:W-:Y:S05]  /*19fa0*/  BSYNC B0 ;  /* 0x0000000000007941 */ /* 0x000fea0003800000 */
.L_x_10849:
[----:B------:R-:W-:Y:S01]  /*19fb0*/  BSSY B3, `(.L_x_10851) ;  /* 0x0000008000037945 */ /* 0x000fe20003800000 */
[----:B------:R-:W-:Y:S05]  /*19fc0*/  @P3 BRA P5, `(.L_x_10852) ;  /* 0x0000006000003947 */ /* 0x000fea0002800000 */
[----:B0-----:R-:W-:Y:S01]  /*19fd0*/  IMAD.MOV.U32 R10, RZ, RZ, R14 ;  /* 0x000000ffff0a7224 */ /* 0x001fe200078e000e */
[----:B------:R-:W-:Y:S01]  /*19fe0*/  MOV R0, 0x1a030 ;  /* 0x0001a03000007802 */ /* 0x000fe20000000f00 */
[----:B------:R-:W-:Y:S02]  /*19ff0*/  IMAD.MOV.U32 R11, RZ, RZ, R15 ;  /* 0x000000ffff0b7224 */ /* 0x000fe400078e000f */
[----:B------:R-:W-:Y:S02]  /*1a000*/  IMAD.MOV.U32 R2, RZ, RZ, R12 ;  /* 0x000000ffff027224 */ /* 0x000fe400078e000c */
[----:B------:R-:W-:Y:S02]  /*1a010*/  IMAD.MOV.U32 R3, RZ, RZ, R13 ;  /* 0x000000ffff037224 */ /* 0x000fe400078e000d */
[----:B-1----:R-:W-:Y:S05]  /*1a020*/  CALL.REL.NOINC `($__internal_14_$__cuda_sm20_div_rn_f64_full) ;  /* 0x00010ac000007944 */ /* 0x002fea0003c00000 */
.L_x_10852:
[----:B------:R-:W-:Y:S05]  /*1a030*/  BSYNC B3 ;  /* 0x0000000000037941 */ /* 0x000fea0003800000 */
.L_x_10851:
        /* <DEDUP_REMOVED lines=43> */
.L_x_10854:
[----:B------:R-:W-:-:S04]  /*1a2f0*/  ISETP.GE.AND P0, PT, R18, RZ, PT ;  /* 0x000000ff1200720c */ /* 0x000fc80003f06270 */
[----:B0-----:R-:W-:Y:S02]  /*1a300*/  FSEL R10, RZ, 3.37028055040000000000e+12, P0 ;  /* 0x54442d18ff0a7808 */ /* 0x001fe40000000000 */
[----:B------:R-:W-:Y:S02]  /*1a310*/  FSEL R11, RZ, 2.1426990032196044922, P0 ;  /* 0x400921fbff0b7808 */ /* 0x000fe40000000000 */
.L_x_10855:
[----:B------:R-:W-:Y:S05]  /*1a320*/  BSYNC B0 ;  /* 0x0000000000007941 */ /* 0x000fea0003800000 */
.L_x_10853:
[----:B------:R-:W0:Y:S01]  /*1a330*/  DADD R2, |R24|, |R26| ;  /* 0x0000000018027229 */ /* 0x000e22000000061a */
[----:B------:R-:W-:-:S03]  /*1a340*/  LOP3.LUT R19, R11, 0x80000000, R19, 0xb8, !PT ;  /* 0x800000000b137812 */ /* 0x000fc600078eb813 */
[----:B-1----:R-:W-:-:S04]  /*1a350*/  DMUL R28, R28, 0.5 ;  /* 0x3fe000001c1c7828 */ /* 0x002fc80000000000 */
[----:B0-----:R-:W0:-:S06]  /*1a360*/  DSETP.GTU.AND P0, PT, |R2|, +INF , PT ;  /* 0x7ff000000200742a */ /* 0x001e0c0003f0c200 */
[----:B0-----:R-:W-:Y:S02]  /*1a370*/  FSEL R10, R2, R10, P0 ;  /* 0x0000000a020a7208 */ /* 0x001fe40000000000 */
[----:B------:R-:W-:Y:S01]  /*1a380*/  FSEL R11, R3, R19, P0 ;  /* 0x00000013030b7208 */ /* 0x000fe20000000000 */
[----:B------:R-:W-:Y:S05]  /*1a390*/  BRA `(.L_x_10856) ;  /* 0x0000393000007947 */ /* 0x000fea0003800000 */
.L_x_10848:
        /* <DEDUP_REMOVED lines=111> */
.L_x_10858:
[----:B------:R-:W-:Y:S05]  /*1aa90*/  BSYNC B0 ;  /* 0x0000000000007941 */ /* 0x000fea0003800000 */
.L_x_10857:
        /* <DEDUP_REMOVED lines=8> */
[----:B------:R-:W-:Y:S02]  /*1ab20*/  IMAD.MOV.U32 R8, RZ, RZ, R2 ;  /* 0x000000ffff087224 */ /* 0x000fe400078e0002 */
[----:B------:R-:W-:Y:S02]  /*1ab30*/  IMAD.MOV.U32 R9, RZ, RZ, R3 ;  /* 0x000000ffff097224 */ /* 0x000fe400078e0003 */
.L_x_10860:
[----:B------:R-:W-:Y:S05]  /*1ab40*/  BSYNC B3 ;  /* 0x0000000000037941 */ /* 0x000fea0003800000 */
.L_x_10859:
        /* <DEDUP_REMOVED lines=43> */
.L_x_10862:
[----:B------:R-:W-:-:S04]  /*1ae00*/  ISETP.GE.AND P0, PT, R18, RZ, PT ;  /* 0x000000ff1200720c */ /* 0x000fc80003f06270 */
[----:B0-----:R-:W-:Y:S02]  /*1ae10*/  FSEL R10, RZ, 3.37028055040000000000e+12, P0 ;  /* 0x54442d18ff0a7808 */ /* 0x001fe40000000000 */
[----:B------:R-:W-:Y:S02]  /*1ae20*/  FSEL R11, RZ, 2.1426990032196044922, P0 ;  /* 0x400921fbff0b7808 */ /* 0x000fe40000000000 */
.L_x_10863:
[----:B------:R-:W-:Y:S05]  /*1ae30*/  BSYNC B0 ;  /* 0x0000000000007941 */ /* 0x000fea0003800000 */
.L_x_10861:
[----:B------:R-:W0:Y:S01]  /*1ae40*/  DADD R2, |R24|, |R26| ;  /* 0x0000000018027229 */ /* 0x000e22000000061a */
[----:B------:R-:W-:-:S05]  /*1ae50*/  LOP3.LUT R19, R11, 0x80000000, R19, 0xb8, !PT ;  /* 0x800000000b137812 */ /* 0x000fca00078eb813 */
[----:B0-----:R-:W0:-:S06]  /*1ae60*/  DSETP.GTU.AND P0, PT, |R2|, +INF , PT ;  /* 0x7ff000000200742a */ /* 0x001e0c0003f0c200 */
[----:B0-----:R-:W-:Y:S02]  /*1ae70*/  FSEL R10, R2, R10, P0 ;  /* 0x0000000a020a7208 */ /* 0x001fe40000000000 */
[----:B------:R-:W-:Y:S01]  /*1ae80*/  FSEL R11, R3, R19, P0 ;  /* 0x00000013030b7208 */ /* 0x000fe20000000000 */
[----:B------:R-:W-:Y:S05]  /*1ae90*/  BRA `(.L_x_10856) ;  /* 0x00002e3000007947 */ /* 0x000fea0003800000 */
.L_x_10847:
        /* <DEDUP_REMOVED lines=22> */
[----:B------:R-:W-:Y:S05]  /*1b000*/  CALL.REL.NOINC `($__internal_14_$__cuda_sm20_div_rn_f64_full) ;  /* 0x0000fae000007944 */ /* 0x000fea0003c00000 */
.L_x_10865:
[----:B------:R-:W-:Y:S05]  /*1b010*/  BSYNC B3 ;  /* 0x0000000000037941 */ /* 0x000fea0003800000 */
.L_x_10864:
        /* <DEDUP_REMOVED lines=23> */
[----:B------:R-:W-:Y:S05]  /*1b190*/  CALL.REL.NOINC `($__internal_14_$__cuda_sm20_div_rn_f64_full) ;  /* 0x0000f95000007944 */ /* 0x000fea0003c00000 */
[----:B------:R-:W-:Y:S02]  /*1b1a0*/  IMAD.MOV.U32 R8, RZ, RZ, R2 ;  /* 0x000000ffff087224 */ /* 0x000fe400078e0002 */
[----:B------:R-:W-:Y:S02]  /*1b1b0*/  IMAD.MOV.U32 R9, RZ, RZ, R3 ;  /* 0x000000ffff097224 */ /* 0x000fe400078e0003 */
.L_x_10867:
[----:B-12---:R-:W-:Y:S05]  /*1b1c0*/  BSYNC B3 ;  /* 0x0000000000037941 */ /* 0x006fea0003800000 */
.L_x_10866:
        /* <DEDUP_REMOVED lines=112> */
.L_x_10869:
[----:B------:R-:W-:Y:S05]  /*1b8d0*/  BSYNC B0 ;  /* 0x0000000000007941 */ /* 0x000fea0003800000 */
.L_x_10868:
        /* <DEDUP_REMOVED lines=10> */
.L_x_10871:
[----:B------:R-:W-:Y:S05]  /*1b980*/  BSYNC B3 ;  /* 0x0000000000037941 */ /* 0x000fea0003800000 */
.L_x_10870:
        /* <DEDUP_REMOVED lines=43> */
.L_x_10873:
[----:B------:R-:W-:-:S04]  /*1bc40*/  ISETP.GE.AND P0, PT, R18, RZ, PT ;  /* 0x000000ff1200720c */ /* 0x000fc80003f06270 */
[----:B0-----:R-:W-:Y:S02]  /*1bc50*/  FSEL R10, RZ, 3.37028055040000000000e+12, P0 ;  /* 0x54442d18ff0a7808 */ /* 0x001fe40000000000 */
[----:B------:R-:W-:Y:S02]  /*1bc60*/  FSEL R11, RZ, 2.1426990032196044922, P0 ;  /* 0x400921fbff0b7808 */ /* 0x000fe40000000000 */
.L_x_10874:
[----:B------:R-:W-:Y:S05]  /*1bc70*/  BSYNC B0 ;  /* 0x0000000000007941 */ /* 0x000fea0003800000 */
.L_x_10872:
[----:B------:R-:W0:Y:S01]  /*1bc80*/  DADD R2, |R24|, |R26| ;  /* 0x0000000018027229 */ /* 0x000e22000000061a */
[----:B------:R-:W-:-:S03]  /*1bc90*/  LOP3.LUT R19, R11, 0x80000000, R19, 0xb8, !PT ;  /* 0x800000000b137812 */ /* 0x000fc600078eb813 */
[----:B-1----:R-:W-:-:S04]  /*1bca0*/  DADD R28, R28, 1 ;  /* 0x3ff000001c1c7429 */ /* 0x002fc80000000000 */
[----:B0-----:R-:W0:-:S06]  /*1bcb0*/  DSETP.GTU.AND P0, PT, |R2|, +INF , PT ;  /* 0x7ff000000200742a */ /* 0x001e0c0003f0c200 */
[----:B0-----:R-:W-:Y:S02]  /*1bcc0*/  FSEL R10, R2, R10, P0 ;  /* 0x0000000a020a7208 */ /* 0x001fe40000000000 */
[----:B------:R-:W-:Y:S01]  /*1bcd0*/  FSEL R11, R3, R19, P0 ;  /* 0x00000013030b7208 */ /* 0x000fe20000000000 */
[----:B------:R-:W-:Y:S05]  /*1bce0*/  BRA `(.L_x_10856) ;  /* 0x00001fe000007947 */ /* 0x000fea0003800000 */
.L_x_10846:
        /* <DEDUP_REMOVED lines=85> */
.L_x_10878:
[----:B------:R-:W-:Y:S05]  /*1c240*/  BSYNC B0 ;  /* 0x0000000000007941 */ /* 0x000fea0003800000 */
.L_x_10877:
        /* <DEDUP_REMOVED lines=8> */
.L_x_10880:
[----:B------:R-:W-:Y:S05]  /*1c2d0*/  BSYNC B3 ;  /* 0x0000000000037941 */ /* 0x000fea0003800000 */
.L_x_10879:
        /* <DEDUP_REMOVED lines=35> */
.L_x_10882:
[----:B0-2---:R-:W-:Y:S05]  /*1c510*/  BSYNC B0 ;  /* 0x0000000000007941 */ /* 0x005fea0003800000 */
.L_x_10881:
[----:B------:R-:W-:Y:S01]  /*1c520*/  LOP3.LUT R3, R11, 0x80000000, R25, 0xb8, !PT ;  /* 0x800000000b037812 */ /* 0x000fe200078eb819 */
[----:B-1----:R-:W0:Y:S01]  /*1c530*/  DMUL R28, R28, 0.5 ;  /* 0x3fe000001c1c7828 */ /* 0x002e220000000000 */
[----:B------:R-:W-:Y:S02]  /*1c540*/  FSEL R10, R8, R10, P0 ;  /* 0x0000000a080a7208 */ /* 0x000fe40000000000 */
[----:B------:R-:W-:Y:S01]  /*1c550*/  FSEL R11, R9, R3, P0 ;  /* 0x00000003090b7208 */ /* 0x000fe20000000000 */
[----:B------:R-:W-:Y:S05]  /*1c560*/  BRA `(.L_x_10856) ;  /* 0x0000176000007947 */ /* 0x000fea0003800000 */
.L_x_10876:
        /* <DEDUP_REMOVED lines=111> */
.L_x_10884:
[----:B------:R-:W-:Y:S05]  /*1cc60*/  BSYNC B0 ;  /* 0x0000000000007941 */ /* 0x000fea0003800000 */
.L_x_10883:
        /* <DEDUP_REMOVED lines=8> */
.L_x_10886:
[----:B------:R-:W-:Y:S05]  /*1ccf0*/  BSYNC B3 ;  /* 0x0000000000037941 */ /* 0x000fea0003800000 */
.L_x_10885:
        /* <DEDUP_REMOVED lines=35> */
.L_x_10888:
[----:B0-2---:R-:W-:Y:S05]  /*1cf30*/  BSYNC B0 ;  /* 0x0000000000007941 */ /* 0x005fea0003800000 */
.L_x_10887:
[----:B------:R-:W-:Y:S02]  /*1cf40*/  LOP3.LUT R3, R11, 0x80000000, R25, 0xb8, !PT ;  /* 0x800000000b037812 */ /* 0x000fe400078eb819 */
[----:B------:R-:W-:Y:S02]  /*1cf50*/  FSEL R10, R8, R10, P1 ;  /* 0x0000000a080a7208 */ /* 0x000fe40000800000 */
[----:B------:R-:W-:Y:S01]  /*1cf60*/  FSEL R11, R9, R3, P1 ;  /* 0x00000003090b7208 */ /* 0x000fe20000800000 */
[----:B------:R-:W-:Y:S05]  /*1cf70*/  BRA `(.L_x_10856) ;  /* 0x00000d5000007947 */ /* 0x000fea0003800000 */
.L_x_10875:
        /* <DEDUP_REMOVED lines=22> */
[----:B------:R-:W-:Y:S05]  /*1d0e0*/  CALL.REL.NOINC `($__internal_14_$__cuda_sm20_div_rn_f64_full) ;  /* 0x0000da0000007944 */ /* 0x000fea0003c00000 */
.L_x_10890:
[----:B------:R-:W-:Y:S05]  /*1d0f0*/  BSYNC B3 ;  /* 0x0000000000037941 */ /* 0x000fea0003800000 */
.L_x_10889:
        /* <DEDUP_REMOVED lines=14> */
[----:B------:R1:W2:-:S06]  /*1d1e0*/  DADD R28, -RZ, |R2| ;  /* 0x00000000ff1c7229 */ /* 0x00028c0000000502 */
[----:B0-----:R-:W-:-:S05]  /*1d1f0*/  FFMA R0, RZ, 2.0897850990295410156, R9 ;  /* 0x4005bf0aff007823 */ /* 0x001fca0000000009 */
[----:B------:R-:W-:-:S13]  /*1d200*/  FSETP.GT.AND P0, PT, |R0|, 1.469367938527859385e-39, PT ;  /* 0x001000000000780b */ /* 0x000fda0003f04200 */
[----:B------:R-:W-:Y:S05]  /*1d210*/  @P0 BRA P1, `(.L_x_10892) ;  /* 0x0000008000000947 */ /* 0x000fea0000800000 */
[----:B-12---:R-:W-:Y:S01]  /*1d220*/  IMAD.MOV.U32 R10, RZ, RZ, R24 ;  /* 0x000000ffff0a7224 */ /* 0x006fe200078e0018 */
[----:B------:R-:W-:Y:S01]  /*1d230*/  MOV R0, 0x1d280 ;  /* 0x0001d28000007802 */ /* 0x000fe20000000f00 */
[----:B------:R-:W-:Y:S02]  /*1d240*/  IMAD.MOV.U32 R11, RZ, RZ, R25 ;  /* 0x000000ffff0b7224 */ /* 0x000fe400078e0019 */
[----:B------:R-:W-:Y:S02]  /*1d250*/  IMAD.MOV.U32 R2, RZ, RZ, -0x74eba897 ;  /* 0x8b145769ff027424 */ /* 0x000fe400078e00ff */
[----:B------:R-:W-:Y:S02]  /*1d260*/  IMAD.MOV.U32 R3, RZ, RZ, 0x4005bf0a ;  /* 0x4005bf0aff037424 */ /* 0x000fe400078e00ff */
[----:B------:R-:W-:Y:S05]  /*1d270*/  CALL.REL.NOINC `($__internal_14_$__cuda_sm20_div_rn_f64_full) ;  /* 0x0000d87000007944 */ /* 0x000fea0003c00000 */
[----:B------:R-:W-:Y:S02]  /*1d280*/  IMAD.MOV.U32 R8, RZ, RZ, R2 ;  /* 0x000000ffff087224 */ /* 0x000fe400078e0002 */
[----:B------:R-:W-:Y:S02]  /*1d290*/  IMAD.MOV.U32 R9, RZ, RZ, R3 ;  /* 0x000000ffff097224 */ /* 0x000fe400078e0003 */
.L_x_10892:
[----:B-12---:R-:W-:Y:S05]  /*1d2a0*/  BSYNC B3 ;  /* 0x0000000000037941 */ /* 0x006fea0003800000 */
.L_x_10891:
        /* <DEDUP_REMOVED lines=112> */
.L_x_10894:
[----:B------:R-:W-:Y:S05]  /*1d9b0*/  BSYNC B0 ;  /* 0x0000000000007941 */ /* 0x000fea0003800000 */
.L_x_10893:
        /* <DEDUP_REMOVED lines=8> */
.L_x_10896:
[----:B------:R-:W-:Y:S05]  /*1da40*/  BSYNC B3 ;  /* 0x0000000000037941 */ /* 0x000fea0003800000 */
.L_x_10895:
        /* <DEDUP_REMOVED lines=36> */
.L_x_10898:
[----:B012---:R-:W-:Y:S05]  /*1dc90*/  BSYNC B0 ;  /* 0x0000000000007941 */ /* 0x007fea0003800000 */
.L_x_10897:
[----:B------:R-:W-:Y:S02]  /*1dca0*/  LOP3.LUT R3, R11, 0x80000000, R25, 0xb8, !PT ;  /* 0x800000000b037812 */ /* 0x000fe400078eb819 */
[----:B------:R-:W-:Y:S02]  /*1dcb0*/  FSEL R10, R8, R10, P1 ;  /* 0x0000000a080a7208 */ /* 0x000fe40000800000 */
[----:B------:R-:W-:Y:S02]  /*1dcc0*/  FSEL R11, R9, R3, P1 ;  /* 0x00000003090b7208 */ /* 0x000fe40000800000 */
.L_x_10856:
[----:B0-----:R-:W-:Y:S05]  /*1dcd0*/  BSYNC B2 ;  /* 0x0000000000027941 */ /* 0x001fea0003800000 */
.L_x_10845:
[----:B-1----:R-:W0:Y:S01]  /*1dce0*/  DADD R28, R28, c[0x2][0x50] ;  /* 0x008014001c1c7629 */ /* 0x002e220000000000 */
[----:B------:R-:W-:Y:S01]  /*1dcf0*/  LOP3.LUT R17, R11, 0x80000000, R25, 0xb8, !PT ;  /* 0x800000000b117812 */ /* 0x000fe200078eb819 */
[----:B------:R-:W-:-:S08]  /*1dd00*/  IMAD.MOV.U32 R16, RZ, RZ, R10 ;  /* 0x000000ffff107224 */ /* 0x000fd000078e000a */
[----:B0-----:R-:W-:Y:S01]  /*1dd10*/  LOP3.LUT R19, R29, 0x80000000, R27, 0xb8, !PT ;  /* 0x800000001d137812 */ /* 0x001fe200078eb81b */
[----:B------:R-:W-:Y:S01]  /*1dd20*/  IMAD.MOV.U32 R18, RZ, RZ, R28 ;  /* 0x000000ffff127224 */ /* 0x000fe200078e001c */
[----:B------:R-:W-:Y:S05]  /*1dd30*/  BRA `(.L_x_10767) ;  /* 0x0000013000007947 */ /* 0x000fea0003800000 */
.L_x_10768:
        /* <DEDUP_REMOVED lines=19> */
.L_x_10767:
[----:B01----:R-:W-:Y:S05]  /*1de70*/  BSYNC B1 ;  /* 0x0000000000017941 */ /* 0x003fea0003800000 */
.L_x_10766:
[----:B------:R-:W0:Y:S01]  /*1de80*/  S2R R3, SR_TID.X ;  /* 0x0000000000037919 */ /* 0x000e220000002100 */
[----:B------:R-:W-:Y:S01]  /*1de90*/  BSSY B1, `(.L_x_10899) ;  /* 0x000087b000017945 */ /* 0x000fe20003800000 */
[----:B----4-:R-:W-:Y:S01]  /*1dea0*/  CS2R R26, SRZ ;  /* 0x00000000001a7805 */ /* 0x010fe2000001ff00 */
[----:B---3--:R-:W-:Y:S01]  /*1deb0*/  CS2R R24, SRZ ;  /* 0x0000000000187805 */ /* 0x008fe2000001ff00 */
[----:B0-----:R-:W-:-:S04]  /*1dec0*/  IADD3 R3, R3, 0x180, RZ ;  /* 0x0000018003037810 */ /* 0x001fc80007ffe0ff */
[----:B------:R-:W-:-:S13]  /*1ded0*/  ISETP.GE.AND P0, PT, R3, R52, PT ;  /* 0x000000340300720c */ /* 0x000fda0003f06270 */
[----:B------:R-:W-:Y:S05]  /*1dee0*/  @P0 BRA `(.L_x_10900) ;  /* 0x0000875000000947 */ /* 0x000fea0003800000 */
[----:B------:R-:W0:-:S04]  /*1def0*/  DSETP.GTU.AND P0, PT, |R20|, +INF , PT ;  /* 0x7ff000001400742a */ /* 0x000e080003f0c200 */
        /* <DEDUP_REMOVED lines=144> */
.L_x_10906:
[----:B------:R-:W-:Y:S05]  /*1e800*/  BSYNC B3 ;  /* 0x0000000000037941 */ /* 0x000fea0003800000 */
.L_x_10905:
        /* <DEDUP_REMOVED lines=61> */
.L_x_10904:
        /* <DEDUP_REMOVED lines=36> */
.L_x_10914:
[----:B------:R-:W-:Y:S05]  /*1ee20*/  BSYNC B4 ;  /* 0x0000000000047941 */ /* 0x000fea0003800000 */
.L_x_10913:
[----:B------:R-:W-:Y:S05]  /*1ee30*/  BRA `(.L_x_10912) ;  /* 0x0000001000007947 */ /* 0x000fea0003800000 */
.L_x_10911:
[----:B------:R0:W1:-:S06]  /*1ee40*/  DADD R24, -R28, R48 ;  /* 0x000000001c187229 */ /* 0x00004c0000000130 */
.L_x_10912:
[----:B------:R-:W-:Y:S05]  /*1ee50*/  BSYNC B3 ;  /* 0x0000000000037941 */ /* 0x000fea0003800000 */
.L_x_10910:
        /* <DEDUP_REMOVED lines=29> */
.L_x_10919:
[----:B------:R-:W-:Y:S05]  /*1f030*/  BSYNC B4 ;  /* 0x0000000000047941 */ /* 0x000fea0003800000 */
.L_x_10918:
[----:B------:R-:W-:Y:S02]  /*1f040*/  IMAD.MOV.U32 R2, RZ, RZ, R8 ;  /* 0x000000ffff027224 */ /* 0x000fe400078e0008 */
[----:B------:R-:W-:Y:S01]  /*1f050*/  IMAD.MOV.U32 R3, RZ, RZ, R9 ;  /* 0x000000ffff037224 */ /* 0x000fe200078e0009 */
[----:B------:R-:W-:Y:S05]  /*1f060*/  BRA `(.L_x_10917) ;  /* 0x0000001000007947 */ /* 0x000fea0003800000 */
.L_x_10916:
[----:B------:R2:W3:-:S06]  /*1f070*/  DADD R2, R50, -R8 ;  /* 0x0000000032027229 */ /* 0x0004cc0000000808 */
.L_x_10917:
[----:B------:R-:W-:Y:S05]  /*1f080*/  BSYNC B3 ;  /* 0x0000000000037941 */ /* 0x000fea0003800000 */
.L_x_10915:
        /* <DEDUP_REMOVED lines=31> */
.L_x_10921:
[----:B------:R-:W-:Y:S05]  /*1f280*/  BSYNC B3 ;  /* 0x0000000000037941 */ /* 0x000fea0003800000 */
.L_x_10920:
        /* <DEDUP_REMOVED lines=65> */
.L_x_10922:
        /* <DEDUP_REMOVED lines=22> */
.L_x_10924:
[----:B------:R-:W-:Y:S05]  /*1f800*/  BSYNC B3 ;  /* 0x0000000000037941 */ /* 0x000fea0003800000 */
.L_x_10923:
        /* <DEDUP_REMOVED lines=16> */
.L_x_10909:
        /* <DEDUP_REMOVED lines=28> */
.L_x_10927:
[----:B------:R-:W-:Y:S05]  /*1fad0*/  BSYNC B3 ;  /* 0x0000000000037941 */ /* 0x000fea0003800000 */
.L_x_10926:
        /* <DEDUP_REMOVED lines=27> */
.L_x_10930:
[----:B------:R-:W-:Y:S05]  /*1fc90*/  BSYNC B3 ;  /* 0x0000000000037941 */ /* 0x000fea0003800000 */
.L_x_10929:
        /* <DEDUP_REMOVED lines=16> */
.L_x_10928:
        /* <DEDUP_REMOVED lines=55> */
.L_x_10931:
[----:B------:R-:W-:Y:S01]  /*20110*/  IMAD.MOV.U32 R2, RZ, RZ, 0x0 ;  /* 0x00000000ff027424 */ /* 0x000fe200078e00ff */
[----:B------:R-:W-:Y:S01]  /*20120*/  FSETP.NEU.FTZ.AND P0, PT, R9, RZ, PT ;  /* 0x000000ff0900720b */ /* 0x000fe20003f1d000 */
[----:B------:R-:W-:-:S06]  /*20130*/  IMAD.MOV.U32 R3, RZ, RZ, 0x7ff00000 ;  /* 0x7ff00000ff037424 */ /* 0x000fcc00078e00ff */
[----:B------:R-:W0:-:S10]  /*20140*/  DFMA R2, R8, R2, +INF ;  /* 0x7ff000000802742b */ /* 0x000e140000000002 */
[----:B0-----:R-:W-:Y:S02]  /*20150*/  FSEL R30, R2, RZ, P0 ;  /* 0x000000ff021e7208 */ /* 0x001fe40000000000 */
[----:B------:R-:W-:Y:S01]  /*20160*/  FSEL R31, R3, -QNAN , P0 ;  /* 0xfff00000031f7808 */ /* 0x000fe20000000000 */
[----:B------:R-:W-:Y:S05]  /*20170*/  BRA `(.L_x_10907) ;  /* 0x000004d000007947 */ /* 0x000fea0003800000 */
.L_x_10925:
        /* <DEDUP_REMOVED lines=26> */
.L_x_10933:
[----:B------:R-:W-:Y:S05]  /*20320*/  BSYNC B3 ;  /* 0x0000000000037941 */ /* 0x000fea0003800000 */
.L_x_10932:
        /* <DEDUP_REMOVED lines=21> */
.L_x_10935:
[----:B------:R-:W-:Y:S05]  /*20480*/  BSYNC B3 ;  /* 0x0000000000037941 */ /* 0x000fea0003800000 */
.L_x_10934:
[----:B------:R-:W-:Y:S05]  /*20490*/  BRA `(.L_x_10907) ;  /* 0x000001b000007947 */ /* 0x000fea0003800000 */
.L_x_10908:
        /* <DEDUP_REMOVED lines=26> */
.L_x_10936:
[----:B------:R-:W-:Y:S05]  /*20640*/  BSYNC B3 ;  /* 0x0000000000037941 */ /* 0x000fea0003800000 */
.L_x_10907:
[----:B------:R-:W-:Y:S05]  /*20650*/  BSYNC B2 ;  /* 0x0000000000027941 */ /* 0x000fea0003800000 */
.L_x_10903:
        /* <DEDUP_REMOVED lines=25> */
.L_x_10941:
[----:B------:R-:W-:Y:S05]  /*207f0*/  BSYNC B4 ;  /* 0x0000000000047941 */ /* 0x000fea0003800000 */
.L_x_10940:
        /* <DEDUP_REMOVED lines=23> */
.L_x_10943:
        /* <DEDUP_REMOVED lines=43> */
.L_x_10942:
[----:B------:R-:W-:Y:S01]  /*20c20*/  DSETP.NEU.AND P0, PT, R14, 1, PT ;  /* 0x3ff000000e00742a */ /* 0x000fe20003f0d000 */
[----:B------:R-:W-:Y:S03]  /*20c30*/  BSSY B4, `(.L_x_10945) ;  /* 0x00000fd000047945 */ /* 0x000fe60003800000 */
[----:B------:R-:W0:-:S14]  /*20c40*/  DSETP.LT.AND P1, PT, R12, 1.7347234759768070944e-18, PT ;  /* 0x3c4000000c00742a */ /* 0x000e1c0003f21000 */
        /* <DEDUP_REMOVED lines=34> */
.L_x_10952:
[----:B------:R-:W-:Y:S05]  /*20e70*/  BSYNC B6 ;  /* 0x0000000000067941 */ /* 0x000fea0003800000 */
.L_x_10951:
[----:B------:R-:W-:Y:S05]  /*20e80*/  BRA `(.L_x_10950) ;  /* 0x0000001000007947 */ /* 0x000fea0003800000 */
.L_x_10949:
[----:B------:R0:W2:-:S06]  /*20e90*/  DADD R24, -R28, R48 ;  /* 0x000000001c187229 */ /* 0x00008c0000000130 */
.L_x_10950:
[----:B------:R-:W-:Y:S05]  /*20ea0*/  BSYNC B5 ;  /* 0x0000000000057941 */ /* 0x000fea0003800000 */
.L_x_10948:
        /* <DEDUP_REMOVED lines=28> */
.L_x_10957:
[----:B------:R-:W-:Y:S05]  /*21070*/  BSYNC B6 ;  /* 0x0000000000067941 */ /* 0x000fea0003800000 */
.L_x_10956:
[----:B------:R-:W-:Y:S05]  /*21080*/  BRA `(.L_x_10955) ;  /* 0x0000001000007947 */ /* 0x000fea0003800000 */
.L_x_10954:
[----:B------:R3:W4:-:S06]  /*21090*/  DADD R12, -R44, R50 ;  /* 0x000000002c0c7229 */ /* 0x00070c0000000132 */
.L_x_10955:
[----:B------:R-:W-:Y:S05]  /*210a0*/  BSYNC B5 ;  /* 0x0000000000057941 */ /* 0x000fea0003800000 */
.L_x_10953:
        /* <DEDUP_REMOVED lines=31> */
.L_x_10959:
[----:B------:R-:W-:Y:S05]  /*212a0*/  BSYNC B5 ;  /* 0x0000000000057941 */ /* 0x000fea0003800000 */
.L_x_10958:
[----:B------:R-:W-:Y:S05]  /*212b0*/  BRA `(.L_x_10960) ;  /* 0x0000094000007947 */ /* 0x000fea0003800000 */
.L_x_10947:
        /* <DEDUP_REMOVED lines=31> */
.L_x_10963:
[----:B------:R-:W-:Y:S05]  /*214b0*/  BSYNC B5 ;  /* 0x0000000000057941 */ /* 0x000fea0003800000 */
.L_x_10962:
[----:B------:R-:W-:Y:S05]  /*214c0*/  BRA `(.L_x_10960) ;  /* 0x0000073000007947 */ /* 0x000fea0003800000 */
.L_x_10961:
        /* <DEDUP_REMOVED lines=29> */
.L_x_10965:
[----:B------:R-:W-:Y:S05]  /*216a0*/  BSYNC B5 ;  /* 0x0000000000057941 */ /* 0x000fea0003800000 */
.L_x_10964:
        /* <DEDUP_REMOVED lines=21> */
.L_x_10967:
[----:B------:R-:W-:Y:S05]  /*21800*/  BSYNC B5 ;  /* 0x0000000000057941 */ /* 0x000fea0003800000 */
.L_x_10966:
[----:B------:R-:W0:Y:S01]  /*21810*/  DMUL R14, R14, 8.11296384146066816958e+31 ;  /* 0x469000000e0e7828 */ /* 0x000e220000000000 */
[----:B------:R-:W-:Y:S05]  /*21820*/  BRA `(.L_x_10960) ;  /* 0x000003d000007947 */ /* 0x000fea0003800000 */
.L_x_10946:
        /* <DEDUP_REMOVED lines=28> */
.L_x_10969:
[----:B------:R-:W-:Y:S05]  /*219f0*/  BSYNC B5 ;  /* 0x0000000000057941 */ /* 0x000fea0003800000 */
.L_x_10968:
        /* <DEDUP_REMOVED lines=30> */
.L_x_10971:
[----:B------:R-:W-:Y:S05]  /*21be0*/  BSYNC B5 ;  /* 0x0000000000057941 */ /* 0x000fea0003800000 */
.L_x_10970:
[----:B--23--:R2:W3:-:S06]  /*21bf0*/  DMUL R24, R2, R24 ;  /* 0x0000001802187228 */ /* 0x00c4cc0000000000 */
.L_x_10960:
[----:B------:R-:W-:Y:S05]  /*21c00*/  BSYNC B4 ;  /* 0x0000000000047941 */ /* 0x000fea0003800000 */
.L_x_10945:
[----:B------:R-:W-:Y:S05]  /*21c10*/  BRA `(.L_x_10972) ;  /* 0x0000002000007947 */ /* 0x000fea0003800000 */
.L_x_10939:
[----:B0-----:R0:W2:-:S04]  /*21c20*/  DMUL R24, R26, 9.00719925474099200000e+15 ;  /* 0x434000001a187828 */ /* 0x0010880000000000 */
[----:B------:R-:W3:-:S06]  /*21c30*/  DMUL R14, R14, 9.00719925474099200000e+15 ;  /* 0x434000000e0e7828 */ /* 0x000ecc0000000000 */
.L_x_10972:
[----:B0-2---:R-:W-:Y:S05]  /*21c40*/  BSYNC B2 ;  /* 0x0000000000027941 */ /* 0x005fea0003800000 */
.L_x_10938:
        /* <DEDUP_REMOVED lines=28> */
.L_x_10974:
[----:B------:R-:W-:Y:S05]  /*21e10*/  BSYNC B2 ;  /* 0x0000000000027941 */ /* 0x000fea0003800000 */
.L_x_10973:
        /* <DEDUP_REMOVED lines=43> */
.L_x_10976:
[----:B------:R-:W-:Y:S02]  /*220d0*/  FSEL R2, RZ, 3.37028055040000000000e+12, P1 ;  /* 0x54442d18ff027808 */ /* 0x000fe40000800000 */
[----:B------:R-:W-:Y:S02]  /*220e0*/  FSEL R3, RZ, 2.1426990032196044922, P1 ;  /* 0x400921fbff037808 */ /* 0x000fe40000800000 */
.L_x_10977:
[----:B------:R-:W-:Y:S05]  /*220f0*/  BSYNC B0 ;  /* 0x0000000000007941 */ /* 0x000fea0003800000 */
.L_x_10975:
[----:B------:R0:W2:Y:S02]  /*22100*/  DADD R24, |R24|, |R14| ;  /* 0x0000000018187229 */ /* 0x0000a4000000060e */
[----:B0-----:R-:W-:-:S04]  /*22110*/  LOP3.LUT R15, R3, 0x80000000, R15, 0xb8, !PT ;  /* 0x80000000030f7812 */ /* 0x001fc800078eb80f */
[----:B--2---:R-:W0:-:S06]  /*22120*/  DSETP.GTU.AND P0, PT, |R24|, +INF , PT ;  /* 0x7ff000001800742a */ /* 0x004e0c0003f0c200 */
[----:B0-----:R-:W-:Y:S02]  /*22130*/  FSEL R2, R24, R2, P0 ;  /* 0x0000000218027208 */ /* 0x001fe40000000000 */
[----:B------:R-:W-:Y:S02]  /*22140*/  FSEL R3, R25, R15, P0 ;  /* 0x0000000f19037208 */ /* 0x000fe40000000000 */
.L_x_10944:
[----:B------:R-:W-:Y:S05]  /*22150*/  BSYNC B3 ;  /* 0x0000000000037941 */ /* 0x000fea0003800000 */
.L_x_10937:
[----:B--2---:R-:W-:Y:S01]  /*22160*/  LOP3.LUT R25, R3, 0x80000000, R21, 0xb8, !PT ;  /* 0x8000000003197812 */ /* 0x004fe200078eb815 */
[----:B------:R-:W-:Y:S01]  /*22170*/  IMAD.MOV.U32 R24, RZ, RZ, R2 ;  /* 0x000000ffff187224 */ /* 0x000fe200078e0002 */
[----:B-1----:R-:W-:Y:S01]  /*22180*/  LOP3.LUT R27, R31, 0x80000000, R23, 0xb8, !PT ;  /* 0x800000001f1b7812 */ /* 0x002fe200078eb817 */
[----:B------:R-:W-:Y:S01]  /*22190*/  IMAD.MOV.U32 R26, RZ, RZ, R30 ;  /* 0x000000ffff1a7224 */ /* 0x000fe200078e001e */
[----:B------:R-:W-:Y:S05]  /*221a0*/  BRA `(.L_x_10900) ;  /* 0x0000449000007947 */ /* 0x000fea0003800000 */
.L_x_10902:
        /* <DEDUP_REMOVED lines=92> */
.L_x_10983:
[----:B------:R-:W-:Y:S05]  /*22770*/  BSYNC B0 ;  /* 0x0000000000007941 */ /* 0x000fea0003800000 */
.L_x_10982:
        /* <DEDUP_REMOVED lines=8> */
.L_x_10985:
[----:B------:R-:W-:Y:S05]  /*22800*/  BSYNC B3 ;  /* 0x0000000000037941 */ /* 0x000fea0003800000 */
.L_x_10984:
        /* <DEDUP_REMOVED lines=43> */
.L_x_10987:
[----:B------:R-:W-:-:S04]  /*22ac0*/  ISETP.GE.AND P0, PT, R26, RZ, PT ;  /* 0x000000ff1a00720c */ /* 0x000fc80003f06270 */
[----:B0-----:R-:W-:Y:S02]  /*22ad0*/  FSEL R10, RZ, 3.37028055040000000000e+12, P0 ;  /* 0x54442d18ff0a7808 */ /* 0x001fe40000000000 */
[----:B------:R-:W-:Y:S02]  /*22ae0*/  FSEL R11, RZ, 2.1426990032196044922, P0 ;  /* 0x400921fbff0b7808 */ /* 0x000fe40000000000 */
.L_x_10988:
[----:B------:R-:W-:Y:S05]  /*22af0*/  BSYNC B0 ;  /* 0x0000000000007941 */ /* 0x000fea0003800000 */
.L_x_10986:
[----:B------:R-:W0:Y:S01]  /*22b00*/  DADD R2, |R20|, |R22| ;  /* 0x0000000014027229 */ /* 0x000e220000000616 */
[----:B------:R-:W-:-:S03]  /*22b10*/  LOP3.LUT R27, R11, 0x80000000, R27, 0xb8, !PT ;  /* 0x800000000b1b7812 */ /* 0x000fc600078eb81b */
[----:B-1----:R-:W-:-:S04]  /*22b20*/  DMUL R28, R28, 0.5 ;  /* 0x3fe000001c1c7828 */ /* 0x002fc80000000000 */
[----:B0-----:R-:W0:-:S06]  /*22b30*/  DSETP.GTU.AND P0, PT, |R2|, +INF , PT ;  /* 0x7ff000000200742a */ /* 0x001e0c0003f0c200 */
[----:B0-----:R-:W-:Y:S02]  /*22b40*/  FSEL R10, R2, R10, P0 ;  /* 0x0000000a020a7208 */ /* 0x001fe40000000000 */
[----:B------:R-:W-:Y:S01]  /*22b50*/  FSEL R11, R3, R27, P0 ;  /* 0x0000001b030b7208 */ /* 0x000fe20000000000 */
[----:B------:R-:W-:Y:S05]  /*22b60*/  BRA `(.L_x_10989) ;  /* 0x0000393000007947 */ /* 0x000fea0003800000 */
.L_x_10981:
        /* <DEDUP_REMOVED lines=111> */
.L_x_10991:
[----:B------:R-:W-:Y:S05]  /*23260*/  BSYNC B0 ;  /* 0x0000000000007941 */ /* 0x000fea0003800000 */
.L_x_10990:
        /* <DEDUP_REMOVED lines=10> */
.L_x_10993:
[----:B------:R-:W-:Y:S05]  /*23310*/  BSYNC B3 ;  /* 0x0000000000037941 */ /* 0x000fea0003800000 */
.L_x_10992:
        /* <DEDUP_REMOVED lines=43> */
.L_x_10995:
[----:B------:R-:W-:-:S04]  /*235d0*/  ISETP.GE.AND P0, PT, R26, RZ, PT ;  /* 0x000000ff1a00720c */ /* 0x000fc80003f06270 */
[----:B0-----:R-:W-:Y:S02]  /*235e0*/  FSEL R10, RZ, 3.37028055040000000000e+12, P0 ;  /* 0x54442d18ff0a7808 */ /* 0x001fe40000000000 */
[----:B------:R-:W-:Y:S02]  /*235f0*/  FSEL R11, RZ, 2.1426990032196044922, P0 ;  /* 0x400921fbff0b7808 */ /* 0x000fe40000000000 */
.L_x_10996:
[----:B------:R-:W-:Y:S05]  /*23600*/  BSYNC B0 ;  /* 0x0000000000007941 */ /* 0x000fea0003800000 */
.L_x_10994:
[----:B------:R-:W0:Y:S01]  /*23610*/  DADD R2, |R20|, |R22| ;  /* 0x0000000014027229 */ /* 0x000e220000000616 */
[----:B------:R-:W-:-:S05]  /*23620*/  LOP3.LUT R27, R11, 0x80000000, R27, 0xb8, !PT ;  /* 0x800000000b1b7812 */ /* 0x000fca00078eb81b */
[----:B0-----:R-:W0:-:S06]  /*23630*/  DSETP.GTU.AND P0, PT, |R2|, +INF , PT ;  /* 0x7ff000000200742a */ /* 0x001e0c0003f0c200 */
[----:B0-----:R-:W-:Y:S02]  /*23640*/  FSEL R10, R2, R10, P0 ;  /* 0x0000000a020a7208 */ /* 0x001fe40000000000 */
[----:B------:R-:W-:Y:S01]  /*23650*/  FSEL R11, R3, R27, P0 ;  /* 0x0000001b030b7208 */ /* 0x000fe20000000000 */
[----:B------:R-:W-:Y:S05]  /*23660*/  BRA `(.L_x_10989) ;  /* 0x00002e3000007947 */ /* 0x000fea0003800000 */
.L_x_10980:
        /* <DEDUP_REMOVED lines=23> */
.L_x_10998:
[----:B------:R-:W-:Y:S05]  /*237e0*/  BSYNC B3 ;  /* 0x0000000000037941 */ /* 0x000fea0003800000 */
.L_x_10997:
        /* <DEDUP_REMOVED lines=26> */
.L_x_11000:
[----:B-12---:R-:W-:Y:S05]  /*23990*/  BSYNC B3 ;  /* 0x0000000000037941 */ /* 0x006fea0003800000 */
.L_x_10999:
        /* <DEDUP_REMOVED lines=112> */
.L_x_11002:
[----:B------:R-:W-:Y:S05]  /*240a0*/  BSYNC B0 ;  /* 0x0000000000007941 */ /* 0x000fea0003800000 */
.L_x_11001:
        /* <DEDUP_REMOVED lines=10> */
.L_x_11004:
[----:B------:R-:W-:Y:S05]  /*24150*/  BSYNC B3 ;  /* 0x0000000000037941 */ /* 0x000fea0003800000 */
.L_x_11003:
        /* <DEDUP_REMOVED lines=43> */
.L_x_11006:
[----:B------:R-:W-:-:S04]  /*24410*/  ISETP.GE.AND P0, PT, R26, RZ, PT ;  /* 0x000000ff1a00720c */ /* 0x000fc80003f06270 */
[----:B0-----:R-:W-:Y:S02]  /*24420*/  FSEL R10, RZ, 3.37028055040000000000e+12, P0 ;  /* 0x54442d18ff0a7808 */ /* 0x001fe40000000000 */
[----:B------:R-:W-:Y:S02]  /*24430*/  FSEL R11, RZ, 2.1426990032196044922, P0 ;  /* 0x400921fbff0b7808 */ /* 0x000fe40000000000 */
.L_x_11007:
[----:B------:R-:W-:Y:S05]  /*24440*/  BSYNC B0 ;  /* 0x0000000000007941 */ /* 0x000fea0003800000 */
.L_x_11005:
[----:B------:R-:W0:Y:S01]  /*24450*/  DADD R2, |R20|, |R22| ;  /* 0x0000000014027229 */ /* 0x000e220000000616 */
[----:B------:R-:W-:-:S03]  /*24460*/  LOP3.LUT R27, R11, 0x80000000, R27, 0xb8, !PT ;  /* 0x800000000b1b7812 */ /* 0x000fc600078eb81b */
[----:B-1----:R-:W-:-:S04]  /*24470*/  DADD R28, R28, 1 ;  /* 0x3ff000001c1c7429 */ /* 0x002fc80000000000 */
[----:B0-----:R-:W0:-:S06]  /*24480*/  DSETP.GTU.AND P0, PT, |R2|, +INF , PT ;  /* 0x7ff000000200742a */ /* 0x001e0c0003f0c200 */
[----:B0-----:R-:W-:Y:S02]  /*24490*/  FSEL R10, R2, R10, P0 ;  /* 0x0000000a020a7208 */ /* 0x001fe40000000000 */
[----:B------:R-:W-:Y:S01]  /*244a0*/  FSEL R11, R3, R27, P0 ;  /* 0x0000001b030b7208 */ /* 0x000fe20000000000 */
[----:B------:R-:W-:Y:S05]  /*244b0*/  BRA `(.L_x_10989) ;  /* 0x00001fe000007947 */ /* 0x000fea0003800000 */
.L_x_10979:
        /* <DEDUP_REMOVED lines=85> */
.L_x_11011:
[----:B------:R-:W-:Y:S05]  /*24a10*/  BSYNC B0 ;  /* 0x0000000000007941 */ /* 0x000fea0003800000 */
.L_x_11010:
        /* <DEDUP_REMOVED lines=8> */
.L_x_11013:
[----:B------:R-:W-:Y:S05]  /*24aa0*/  BSYNC B3 ;  /* 0x0000000000037941 */ /* 0x000fea0003800000 */
.L_x_11012:
        /* <DEDUP_REMOVED lines=35> */
.L_x_11015:
[----:B0-2---:R-:W-:Y:S05]  /*24ce0*/  BSYNC B0 ;  /* 0x0000000000007941 */ /* 0x005fea0003800000 */
.L_x_11014:
[----:B------:R-:W-:Y:S01]  /*24cf0*/  LOP3.LUT R3, R11, 0x80000000, R21, 0xb8, !PT ;  /* 0x800000000b037812 */ /* 0x000fe200078eb815 */
[----:B-1----:R-:W0:Y:S01]  /*24d00*/  DMUL R28, R28, 0.5 ;  /* 0x3fe000001c1c7828 */ /* 0x002e220000000000 */
[----:B------:R-:W-:Y:S02]  /*24d10*/  FSEL R10, R8, R10, P0 ;  /* 0x0000000a080a7208 */ /* 0x000fe40000000000 */
[----:B------:R-:W-:Y:S01]  /*24d20*/  FSEL R11, R9, R3, P0 ;  /* 0x00000003090b7208 */ /* 0x000fe20000000000 */
[----:B------:R-:W-:Y:S05]  /*24d30*/  BRA `(.L_x_10989) ;  /* 0x0000176000007947 */ /* 0x000fea0003800000 */
.L_x_11009:
        /* <DEDUP_REMOVED lines=111> */
.L_x_11017:
[----:B------:R-:W-:Y:S05]  /*25430*/  BSYNC B0 ;  /* 0x0000000000007941 */ /* 0x000fea0003800000 */
.L_x_11016:
        /* <DEDUP_REMOVED lines=8> */
.L_x_11019:
[----:B------:R-:W-:Y:S05]  /*254c0*/  BSYNC B3 ;  /* 0x0000000000037941 */ /* 0x000fea0003800000 */
.L_x_11018:
        /* <DEDUP_REMOVED lines=35> */
.L_x_11021:
[----:B0-2---:R-:W-:Y:S05]  /*25700*/  BSYNC B0 ;  /* 0x0000000000007941 */ /* 0x005fea0003800000 */
.L_x_11020:
[----:B------:R-:W-:Y:S02]  /*25710*/  LOP3.LUT R3, R11, 0x80000000, R21, 0xb8, !PT ;  /* 0x800000000b037812 */ /* 0x000fe400078eb815 */
[----:B------:R-:W-:Y:S02]  /*25720*/  FSEL R10, R8, R10, P1 ;  /* 0x0000000a080a7208 */ /* 0x000fe40000800000 */
[----:B------:R-:W-:Y:S01]  /*25730*/  FSEL R11, R9, R3, P1 ;  /* 0x00000003090b7208 */ /* 0x000fe20000800000 */
[----:B------:R-:W-:Y:S05]  /*25740*/  BRA `(.L_x_10989) ;  /* 0x00000d5000007947 */ /* 0x000fea0003800000 */
.L_x_11008:
        /* <DEDUP_REMOVED lines=23> */
.L_x_11023:
[----:B------:R-:W-:Y:S05]  /*258c0*/  BSYNC B3 ;  /* 0x0000000000037941 */ /* 0x000fea0003800000 */
.L_x_11022:
        /* <DEDUP_REMOVED lines=26> */
.L_x_11025:
[----:B-12---:R-:W-:Y:S05]  /*25a70*/  BSYNC B3 ;  /* 0x0000000000037941 */ /* 0x006fea0003800000 */
.L_x_11024:
        /* <DEDUP_REMOVED lines=112> */
.L_x_11027:
[----:B------:R-:W-:Y:S05]  /*26180*/  BSYNC B0 ;  /* 0x0000000000007941 */ /* 0x000fea0003800000 */
.L_x_11026:
        /* <DEDUP_REMOVED lines=8> */
.L_x_11029:
[----:B------:R-:W-:Y:S05]  /*26210*/  BSYNC B3 ;  /* 0x0000000000037941 */ /* 0x000fea0003800000 */
.L_x_11028:
        /* <DEDUP_REMOVED lines=36> */
.L_x_11031:
[----:B012---:R-:W-:Y:S05]  /*26460*/  BSYNC B0 ;  /* 0x0000000000007941 */ /* 0x007fea0003800000 */
.L_x_11030:
[----:B------:R-:W-:Y:S02]  /*26470*/  LOP3.LUT R3, R11, 0x80000000, R21, 0xb8, !PT ;  /* 0x800000000b037812 */ /* 0x000fe400078eb815 */
[----:B------:R-:W-:Y:S02]  /*26480*/  FSEL R10, R8, R10, P1 ;  /* 0x0000000a080a7208 */ /* 0x000fe40000800000 */
[----:B------:R-:W-:Y:S02]  /*26490*/  FSEL R11, R9, R3, P1 ;  /* 0x00000003090b7208 */ /* 0x000fe40000800000 */
.L_x_10989:
[----:B0-----:R-:W-:Y:S05]  /*264a0*/  BSYNC B2 ;  /* 0x0000000000027941 */ /* 0x001fea0003800000 */
.L_x_10978:
[----:B-1----:R-:W0:Y:S01]  /*264b0*/  DADD R28, R28, c[0x2][0x50] ;  /* 0x008014001c1c7629 */ /* 0x002e220000000000 */
[----:B------:R-:W-:Y:S01]  /*264c0*/  LOP3.LUT R25, R11, 0x80000000, R21, 0xb8, !PT ;  /* 0x800000000b197812 */ /* 0x000fe200078eb815 */
[----:B------:R-:W-:-:S08]  /*264d0*/  IMAD.MOV.U32 R24, RZ, RZ, R10 ;  /* 0x000000ffff187224 */ /* 0x000fd000078e000a */
[----:B0-----:R-:W-:Y:S01]  /*264e0*/  LOP3.LUT R27, R29, 0x80000000, R23, 0xb8, !PT ;  /* 0x800000001d1b7812 */ /* 0x001fe200078eb817 */
[----:B------:R-:W-:Y:S01]  /*264f0*/  IMAD.MOV.U32 R26, RZ, RZ, R28 ;  /* 0x000000ffff1a7224 */ /* 0x000fe200078e001c */
[----:B------:R-:W-:Y:S05]  /*26500*/  BRA `(.L_x_10900) ;  /* 0x0000013000007947 */ /* 0x000fea0003800000 */
.L_x_10901:
        /* <DEDUP_REMOVED lines=19> */
.L_x_10900:
[----:B01----:R-:W-:Y:S05]  /*26640*/  BSYNC B1 ;  /* 0x0000000000017941 */ /* 0x003fea0003800000 */
.L_x_10899:
[----:B------:R-:W0:Y:S01]  /*26650*/  S2R R23, SR_TID.X ;  /* 0x0000000000177919 */ /* 0x000e220000002100 */
[----:B------:R-:W1:Y:S01]  /*26660*/  LDC.U8 R22, c[0x0][0x184] ;  /* 0x00006100ff167b82 */ /* 0x000e620000000000 */
[----:B------:R-:W-:Y:S01]  /*26670*/  BSSY B6, `(.L_x_11032) ;  /* 0x0000122000067945 */ /* 0x000fe20003800000 */
[----:B0-----:R-:W-:-:S13]  /*26680*/  ISETP.GE.AND P0, PT, R23, R52, PT ;  /* 0x000000341700720c */ /* 0x001fda0003f06270 */
[----:B------:R-:W-:Y:S05]  /*26690*/  @P0 BRA `(.L_x_11033) ;  /* 0x000011f000000947 */ /* 0x000fea0003800000 */
[----:B-1----:R-:W0:Y:S01]  /*266a0*/  S2R R0, SR_CTAID.X ;  /* 0x0000000000007919 */ /* 0x002e220000002500 */
[----:B------:R-:W-:Y:S01]  /*266b0*/  PRMT R3, R22, 0x9910, RZ ;  /* 0x0000991016037816 */ /* 0x000fe200000000ff */
        /* <DEDUP_REMOVED lines=15> */
[----:B------:R-:W0:Y:S01]  /*267b0*/  F2I.F64.TRUNC R5, R4 ;  /* 0x0000000400057311 */ /* 0x000e22000030d100 */
[----:B------:R-:W-:Y:S01]  /*267c0*/  IADD3 R23, R23, 0x80, RZ ;  /* 0x0000008017177810 */ /* 0x000fe20007ffe0ff */
[----:B0-----:R0:W-:Y:S01]  /*267d0*/  STG.E.U8 [R2.64], R5 ;  /* 0x0000000502007986 */ /* 0x0011e2000c101124 */
[----:B------:R-:W-:Y:S05]  /*267e0*/  BRA `(.L_x_11033) ;  /* 0x000010a000007947 */ /* 0x000fea0003800000 */
.L_x_11037:
[----:B------:R-:W0:Y:S01]  /*267f0*/  F2I.S64.F64.TRUNC R4, R4 ;  /* 0x0000000400047311 */ /* 0x000e22000030d900 */
[----:B------:R-:W-:Y:S01]  /*26800*/  IADD3 R23, R23, 0x80, RZ ;  /* 0x0000008017177810 */ /* 0x000fe20007ffe0ff */
[----:B0-----:R-:W-:-:S05]  /*26810*/  IMAD.MOV.U32 R7, RZ, RZ, R4 ;  /* 0x000000ffff077224 */ /* 0x001fca00078e0004 */
[----:B------:R0:W-:Y:S01]  /*26820*/  STG.E.U8 [R2.64], R7 ;  /* 0x0000000702007986 */ /* 0x0001e2000c101124 */
[----:B------:R-:W-:Y:S05]  /*26830*/  BRA `(.L_x_11033) ;  /* 0x0000105000007947 */ /* 0x000fea0003800000 */
.L_x_11036:
[----:B------:R-:W-:-:S13]  /*26840*/  ISETP.NE.AND P0, PT, R0, 0x2, PT ;  /* 0x000000020000780c */ /* 0x000fda0003f05270 */
[----:B------:R-:W-:Y:S05]  /*26850*/  @!P0 BRA `(.L_x_11039) ;  /* 0x000000c000008947 */ /* 0x000fea0003800000 */
[----:B------:R-:W-:-:S13]  /*26860*/  ISETP.NE.AND P0, PT, R0, 0x3, PT ;  /* 0x000000030000780c */ /* 0x000fda0003f05270 */
[----:B------:R-:W-:Y:S05]  /*26870*/  @!P0 BRA `(.L_x_11040) ;  /* 0x0000006000008947 */ /* 0x000fea0003800000 */
[----:B------:R-:W-:-:S13]  /*26880*/  ISETP.NE.AND P0, PT, R0, 0x4, PT ;  /* 0x000000040000780c */ /* 0x000fda0003f05270 */
[----:B------:R-:W-:Y:S05]  /*26890*/  @P0 BRA `(.L_x_11038) ;  /* 0x00000e3000000947 */ /* 0x000fea0003800000 */
[----:B------:R-:W0:Y:S01]  /*268a0*/  F2I.S64.F64.TRUNC R4, R4 ;  /* 0x0000000400047311 */ /* 0x000e22000030d900 */
[----:B------:R-:W-:Y:S01]  /*268b0*/  IADD3 R23, R23, 0x80, RZ ;  /* 0x0000008017177810 */ /* 0x000fe20007ffe0ff */
[----:B0-----:R0:W-:Y:S01]  /*268c0*/  STG.E.64 [R2.64], R4 ;  /* 0x0000000402007986 */ /* 0x0011e2000c101b24 */
[----:B------:R-:W-:Y:S05]  /*268d0*/  BRA `(.L_x_11033) ;  /* 0x00000fb000007947 */ /* 0x000fea0003800000 */
.L_x_11040:
[----:B------:R-:W0:Y:S01]  /*268e0*/  F2I.F64.TRUNC R5, R4 ;  /* 0x0000000400057311 */ /* 0x000e22000030d100 */
[----:B------:R-:W-:Y:S01]  /*268f0*/  IADD3 R23, R23, 0x80, RZ ;  /* 0x0000008017177810 */ /* 0x000fe20007ffe0ff */
[----:B0-----:R0:W-:Y:S01]  /*26900*/  STG.E [R2.64], R5 ;  /* 0x0000000502007986 */ /* 0x0011e2000c101924 */
[----:B------:R-:W-:Y:S05]  /*26910*/  BRA `(.L_x_11033) ;  /* 0x00000f7000007947 */ /* 0x000fea0003800000 */
.L_x_11039:
[----:B------:R-:W0:Y:S01]  /*26920*/  F2I.F64.TRUNC R5, R4 ;  /* 0x0000000400057311 */ /* 0x000e22000030d100 */
[----:B------:R-:W-:Y:S01]  /*26930*/  IADD3 R23, R23, 0x80, RZ ;  /* 0x0000008017177810 */ /* 0x000fe20007ffe0ff */
[----:B0-----:R0:W-:Y:S01]  /*26940*/  STG.E.U16 [R2.64], R5 ;  /* 0x0000000502007986 */ /* 0x0011e2000c101524 */
[----:B------:R-:W-:Y:S05]  /*26950*/  BRA `(.L_x_11033) ;  /* 0x00000f3000007947 */ /* 0x000fea0003800000 */
.L_x_11035:
[----:B------:R-:W-:-:S13]  /*26960*/  ISETP.GT.AND P0, PT, R0, 0x6, PT ;  /* 0x000000060000780c */ /* 0x000fda0003f04270 */
[----:B------:R-:W-:Y:S05]  /*26970*/  @P0 BRA `(.L_x_11041) ;  /* 0x0000011000000947 */ /* 0x000fea0003800000 */
[----:B------:R-:W-:-:S13]  /*26980*/  ISETP.NE.AND P0, PT, R0, 0x5, PT ;  /* 0x000000050000780c */ /* 0x000fda0003f05270 */
[----:B------:R-:W-:Y:S05]  /*26990*/  @!P0 BRA `(.L_x_11042) ;  /* 0x0000008000008947 */ /* 0x000fea0003800000 */
[----:B------:R-:W-:-:S13]  /*269a0*/  ISETP.NE.AND P0, PT, R0, 0x6, PT ;  /* 0x000000060000780c */ /* 0x000fda0003f05270 */
[----:B------:R-:W-:Y:S05]  /*269b0*/  @P0 BRA `(.L_x_11038) ;  /* 0x00000d1000000947 */ /* 0x000fea0003800000 */
[----:B------:R-:W0:Y:S01]  /*269c0*/  F2F.F32.F64 R7, R4 ;  /* 0x0000000400077310 */ /* 0x000e220000301000 */
[----:B------:R-:W0:Y:S01]  /*269d0*/  DSETP.GEU.AND P0, PT, |R4|, c[0x2][0x1c8], PT ;  /* 0x008072000400762a */ /* 0x000e220003f0e200 */
[----:B------:R-:W-:-:S13]  /*269e0*/  IADD3 R23, R23, 0x80, RZ ;  /* 0x0000008017177810 */ /* 0x000fda0007ffe0ff */
[----:B0-----:R-:W-:-:S05]  /*269f0*/  @!P0 FMUL R7, R7, 1.175494350822287508e-38 ;  /* 0x0080000007078820 */ /* 0x001fca0000400000 */
[----:B------:R0:W-:Y:S01]  /*26a00*/  STG.E [R2.64], R7 ;  /* 0x0000000702007986 */ /* 0x0001e2000c101924 */
[----:B------:R-:W-:Y:S05]  /*26a10*/  BRA `(.L_x_11033) ;  /* 0x00000e7000007947 */ /* 0x000fea0003800000 */
.L_x_11042:
[----:B------:R-:W0:Y:S01]  /*26a20*/  F2F.F32.F64 R0, R4 ;  /* 0x0000000400007310 */ /* 0x000e220000301000 */
[----:B------:R-:W0:Y:S01]  /*26a30*/  DSETP.GEU.AND P0, PT, |R4|, c[0x2][0x1c8], PT ;  /* 0x008072000400762a */ /* 0x000e220003f0e200 */
[----:B------:R-:W-:-:S13]  /*26a40*/  IADD3 R23, R23, 0x80, RZ ;  /* 0x0000008017177810 */ /* 0x000fda0007ffe0ff */
[----:B0-----:R-:W-:-:S05]  /*26a50*/  @!P0 FMUL R0, R0, 1.175494350822287508e-38 ;  /* 0x0080000000008820 */ /* 0x001fca0000400000 */
[----:B------:R-:W-:-:S05]  /*26a60*/  F2FP.PACK_AB R0, RZ, R0 ;  /* 0x00000000ff00723e */ /* 0x000fca00000000ff */
[----:B------:R0:W-:Y:S01]  /*26a70*/  STG.E.U16 [R2.64], R0 ;  /* 0x0000000002007986 */ /* 0x0001e2000c101524 */
[----:B------:R-:W-:Y:S05]  /*26a80*/  BRA `(.L_x_11033) ;  /* 0x00000e0000007947 */ /* 0x000fea0003800000 */
.L_x_11041:
[----:B------:R-:W-:-:S13]  /*26a90*/  ISETP.NE.AND P0, PT, R0, 0x7, PT ;  /* 0x000000070000780c */ /* 0x000fda0003f05270 */
[----:B------:R-:W-:Y:S05]  /*26aa0*/  @!P0 BRA `(.L_x_11043) ;  /* 0x0000017000008947 */ /* 0x000fea0003800000 */
[----:B------:R-:W-:-:S13]  /*26ab0*/  ISETP.NE.AND P0, PT, R0, 0x8, PT ;  /* 0x000000080000780c */ /* 0x000fda0003f05270 */
[----:B------:R-:W-:Y:S05]  /*26ac0*/  @!P0 BRA `(.L_x_11044) ;  /* 0x000000b000008947 */ /* 0x000fea0003800000 */
[----:B------:R-:W-:-:S13]  /*26ad0*/  ISETP.NE.AND P0, PT, R0, 0x9, PT ;  /* 0x000000090000780c */ /* 0x000fda0003f05270 */
[----:B------:R-:W-:Y:S05]  /*26ae0*/  @P0 BRA `(.L_x_11038) ;  /* 0x00000be000000947 */ /* 0x000fea0003800000 */
[----:B------:R-:W0:Y:S01]  /*26af0*/  F2F.F32.F64 R9, R6 ;  /* 0x0000000600097310 */ /* 0x000e220000301000 */
[----:B------:R-:W0:Y:S01]  /*26b00*/  DSETP.GEU.AND P0, PT, |R6|, c[0x2][0x1c8], PT ;  /* 0x008072000600762a */ /* 0x000e220003f0e200 */
[----:B------:R-:W-:-:S03]  /*26b10*/  IADD3 R23, R23, 0x80, RZ ;  /* 0x0000008017177810 */ /* 0x000fc60007ffe0ff */
[----:B------:R-:W1:-:S03]  /*26b20*/  DSETP.GEU.AND P1, PT, |R4|, c[0x2][0x1c8], PT ;  /* 0x008072000400762a */ /* 0x000e460003f2e200 */
[----:B------:R-:W1:Y:S07]  /*26b30*/  F2F.F32.F64 R8, R4 ;  /* 0x0000000400087310 */ /* 0x000e6e0000301000 */
[----:B0-----:R-:W-:-:S04]  /*26b40*/  @!P0 FMUL R9, R9, 1.175494350822287508e-38 ;  /* 0x0080000009098820 */ /* 0x001fc80000400000 */
[----:B-1----:R-:W-:-:S05]  /*26b50*/  @!P1 FMUL R8, R8, 1.175494350822287508e-38 ;  /* 0x0080000008089820 */ /* 0x002fca0000400000 */
[----:B------:R0:W-:Y:S01]  /*26b60*/  STG.E.64 [R2.64], R8 ;  /* 0x0000000802007986 */ /* 0x0001e2000c101b24 */
[----:B------:R-:W-:Y:S05]  /*26b70*/  BRA `(.L_x_11033) ;  /* 0x00000d1000007947 */ /* 0x000fea0003800000 */
.L_x_11044:
[----:B------:R-:W0:Y:S01]  /*26b80*/  F2F.F32.F64 R9, R4 ;  /* 0x0000000400097310 */ /* 0x000e220000301000 */
[----:B------:R-:W0:Y:S01]  /*26b90*/  DSETP.GEU.AND P0, PT, |R4|, c[0x2][0x1c8], PT ;  /* 0x008072000400762a */ /* 0x000e220003f0e200 */
[----:B------:R-:W-:-:S03]  /*26ba0*/  IADD3 R23, R23, 0x80, RZ ;  /* 0x0000008017177810 */ /* 0x000fc60007ffe0ff */
[----:B------:R-:W1:-:S03]  /*26bb0*/  DSETP.GEU.AND P1, PT, |R6|, c[0x2][0x1c8], PT ;  /* 0x008072000600762a */ /* 0x000e460003f2e200 */
[----:B------:R-:W1:Y:S07]  /*26bc0*/  F2F.F32.F64 R0, R6 ;  /* 0x0000000600007310 */ /* 0x000e6e0000301000 */
[----:B0-----:R-:W-:-:S04]  /*26bd0*/  @!P0 FMUL R9, R9, 1.175494350822287508e-38 ;  /* 0x0080000009098820 */ /* 0x001fc80000400000 */
[----:B-1----:R-:W-:-:S05]  /*26be0*/  @!P1 FMUL R0, R0, 1.175494350822287508e-38 ;  /* 0x0080000000009820 */ /* 0x002fca0000400000 */
[----:B------:R-:W-:-:S05]  /*26bf0*/  F2FP.PACK_AB R9, R0, R9 ;  /* 0x000000090009723e */ /* 0x000fca00000000ff */
[----:B------:R0:W-:Y:S01]  /*26c00*/  STG.E [R2.64], R9 ;  /* 0x0000000902007986 */ /* 0x0001e2000c101924 */
[----:B------:R-:W-:Y:S05]  /*26c10*/  BRA `(.L_x_11033) ;  /* 0x00000c7000007947 */ /* 0x000fea0003800000 */
.L_x_11043:
[----:B------:R0:W-:Y:S01]  /*26c20*/  STG.E.64 [R2.64], R4 ;  /* 0x0000000402007986 */ /* 0x0001e2000c101b24 */
[----:B------:R-:W-:Y:S01]  /*26c30*/  IADD3 R23, R23, 0x80, RZ ;  /* 0x0000008017177810 */ /* 0x000fe20007ffe0ff */
[----:B------:R-:W-:Y:S05]  /*26c40*/  BRA `(.L_x_11033) ;  /* 0x00000c4000007947 */ /* 0x000fea0003800000 */
.L_x_11034:
        /* <DEDUP_REMOVED lines=8> */
[----:B------:R-:W0:Y:S01]  /*26cd0*/  DSETP.NEU.AND P0, PT, R6, RZ, PT ;  /* 0x000000ff0600722a */ /* 0x000e220003f0d000 */
[----:B------:R-:W-:-:S05]  /*26ce0*/  IADD3 R23, R23, 0x80, RZ ;  /* 0x0000008017177810 */ /* 0x000fca0007ffe0ff */
[----:B0-----:R-:W0:-:S06]  /*26cf0*/  DSETP.NEU.OR P0, PT, R4, RZ, P0 ;  /* 0x000000ff0400722a */ /* 0x001e0c000070d400 */
[----:B0-----:R-:W-:-:S05]  /*26d00*/  SEL R5, RZ, 0x1, !P0 ;  /* 0x00000001ff057807 */ /* 0x001fca0004000000 */
[----:B------:R0:W-:Y:S01]  /*26d10*/  STG.E.U8 [R2.64], R5 ;  /* 0x0000000502007986 */ /* 0x0001e2000c101124 */
[----:B------:R-:W-:Y:S05]  /*26d20*/  BRA `(.L_x_11033) ;  /* 0x00000b6000007947 */ /* 0x000fea0003800000 */
.L_x_11047:
[----:B------:R0:W-:Y:S01]  /*26d30*/  STG.E.128 [R2.64], R4 ;  /* 0x0000000402007986 */ /* 0x0001e2000c101d24 */
[----:B------:R-:W-:Y:S01]  /*26d40*/  IADD3 R23, R23, 0x80, RZ ;  /* 0x0000008017177810 */ /* 0x000fe20007ffe0ff */
[----:B------:R-:W-:Y:S05]  /*26d50*/  BRA `(.L_x_11033) ;  /* 0x00000b3000007947 */ /* 0x000fea0003800000 */
.L_x_11046:
        /* <DEDUP_REMOVED lines=23> */
.L_x_11051:
[----:B------:R-:W-:Y:S05]  /*26ed0*/  BSYNC B0 ;  /* 0x0000000000007941 */ /* 0x000fea0003800000 */
.L_x_11050:
[----:B------:R-:W-:Y:S02]  /*26ee0*/  LOP3.LUT R7, R0, R7, RZ, 0xfc, !PT ;  /* 0x0000000700077212 */ /* 0x000fe400078efcff */
[----:B------:R-:W-:-:S03]  /*26ef0*/  IADD3 R23, R23, 0x80, RZ ;  /* 0x0000008017177810 */ /* 0x000fc60007ffe0ff */
[----:B------:R0:W-:Y:S01]  /*26f00*/  STG.E.U8 [R2.64], R7 ;  /* 0x0000000702007986 */ /* 0x0001e2000c101124 */
[----:B------:R-:W-:Y:S05]  /*26f10*/  BRA `(.L_x_11033) ;  /* 0x0000097000007947 */ /* 0x000fea0003800000 */
.L_x_11049:
[----:B------:R-:W0:Y:S01]  /*26f20*/  F2F.F32.F64 R7, R4 ;  /* 0x0000000400077310 */ /* 0x000e220000301000 */
        /* <DEDUP_REMOVED lines=14> */
.L_x_11053:
[----:B------:R-:W-:Y:S01]  /*27010*/  IMAD.MOV.U32 R0, RZ, RZ, 0x7f ;  /* 0x0000007fff007424 */ /* 0x000fe200078e00ff */
[----:B------:R-:W-:-:S04]  /*27020*/  ISETP.GT.U32.AND P0, PT, R6, 0x7f800000, PT ;  /* 0x7f8000000600780c */ /* 0x000fc80003f04070 */
[----:B------:R-:W-:-:S04]  /*27030*/  SEL R0, R0, 0x7c, P0 ;  /* 0x0000007c00007807 */ /* 0x000fc80000000000 */
.L_x_11054:
[----:B------:R-:W-:Y:S05]  /*27040*/  BSYNC B0 ;  /* 0x0000000000007941 */ /* 0x000fea0003800000 */
.L_x_11052:
[----:B------:R-:W-:Y:S02]  /*27050*/  LOP3.LUT R4, R7, 0x80000000, RZ, 0xc0, !PT ;  /* 0x8000000007047812 */ /* 0x000fe400078ec0ff */
[----:B------:R-:W-:Y:S02]  /*27060*/  IADD3 R23, R23, 0x80, RZ ;  /* 0x0000008017177810 */ /* 0x000fe40007ffe0ff */
[----:B------:R-:W-:-:S04]  /*27070*/  SHF.R.U32.HI R5, RZ, 0x18, R4 ;  /* 0x00000018ff057819 */ /* 0x000fc80000011604 */
[----:B------:R-:W-:-:S05]  /*27080*/  LOP3.LUT R5, R0, R5, RZ, 0xfc, !PT ;  /* 0x0000000500057212 */ /* 0x000fca00078efcff */
[----:B------:R0:W-:Y:S01]  /*27090*/  STG.E.U8 [R2.64], R5 ;  /* 0x0000000502007986 */ /* 0x0001e2000c101124 */
[----:B------:R-:W-:Y:S05]  /*270a0*/  BRA `(.L_x_11033) ;  /* 0x000007e000007947 */ /* 0x000fea0003800000 */
.L_x_11048:
[----:B------:R-:W0:Y:S01]  /*270b0*/  F2F.F32.F64 R0, R4 ;  /* 0x0000000400007310 */ /* 0x000e220000301000 */
[----:B------:R-:W0:Y:S01]  /*270c0*/  DSETP.GEU.AND P0, PT, |R4|, c[0x2][0x1c8], PT ;  /* 0x008072000400762a */ /* 0x000e220003f0e200 */
[----:B------:R-:W-:-:S13]  /*270d0*/  IADD3 R23, R23, 0x80, RZ ;  /* 0x0000008017177810 */ /* 0x000fda0007ffe0ff */
[----:B0-----:R-:W-:-:S05]  /*270e0*/  @!P0 FMUL R0, R0, 1.175494350822287508e-38 ;  /* 0x0080000000008820 */ /* 0x001fca0000400000 */
[----:B------:R-:W-:-:S05]  /*270f0*/  F2FP.BF16.PACK_AB R0, RZ, R0 ;  /* 0x00000000ff00723e */ /* 0x000fca00000010ff */
[----:B------:R0:W-:Y:S01]  /*27100*/  STG.E.U16 [R2.64], R0 ;  /* 0x0000000002007986 */ /* 0x0001e2000c101524 */
[----:B------:R-:W-:Y:S05]  /*27110*/  BRA `(.L_x_11033) ;  /* 0x0000077000007947 */ /* 0x000fea0003800000 */
.L_x_11045:
        /* <DEDUP_REMOVED lines=8> */
[----:B------:R-:W0:Y:S01]  /*271a0*/  F2I.U32.F64.TRUNC R5, R4 ;  /* 0x0000000400057311 */ /* 0x000e22000030d000 */
[----:B------:R-:W-:Y:S01]  /*271b0*/  IADD3 R23, R23, 0x80, RZ ;  /* 0x0000008017177810 */ /* 0x000fe20007ffe0ff */
[----:B0-----:R0:W-:Y:S01]  /*271c0*/  STG.E.U16 [R2.64], R5 ;  /* 0x0000000502007986 */ /* 0x0011e2000c101524 */
[----:B------:R-:W-:Y:S05]  /*271d0*/  BRA `(.L_x_11033) ;  /* 0x000006b000007947 */ /* 0x000fea0003800000 */
.L_x_11057:
[----:B------:R-:W0:Y:S01]  /*271e0*/  F2F.F32.F64 R7, R4 ;  /* 0x0000000400077310 */ /* 0x000e220000301000 */
        /* <DEDUP_REMOVED lines=18> */
.L_x_11060:
[----:B------:R-:W-:-:S04]  /*27310*/  LOP3.LUT R0, R7, 0x80000000, RZ, 0xc0, !PT ;  /* 0x8000000007007812 */ /* 0x000fc800078ec0ff */
[----:B------:R-:W-:-:S04]  /*27320*/  SHF.R.U32.HI R5, RZ, 0x18, R0 ;  /* 0x00000018ff057819 */ /* 0x000fc80000011600 */
[----:B------:R-:W-:-:S04]  /*27330*/  LOP3.LUT R4, R4, R5, RZ, 0xfc, !PT ;  /* 0x0000000504047212 */ /* 0x000fc800078efcff */
[----:B------:R-:W-:Y:S02]  /*27340*/  PRMT R0, R4, 0x7610, R0 ;  /* 0x0000761004007816 */ /* 0x000fe40000000000 */
.L_x_11059:
[----:B------:R-:W-:Y:S05]  /*27350*/  BSYNC B0 ;  /* 0x0000000000007941 */ /* 0x000fea0003800000 */
.L_x_11058:
[----:B------:R0:W-:Y:S01]  /*27360*/  STG.E.U8 [R2.64], R0 ;  /* 0x0000000002007986 */ /* 0x0001e2000c101124 */
[----:B------:R-:W-:Y:S01]  /*27370*/  IADD3 R23, R23, 0x80, RZ ;  /* 0x0000008017177810 */ /* 0x000fe20007ffe0ff */
[----:B------:R-:W-:Y:S05]  /*27380*/  BRA `(.L_x_11033) ;  /* 0x0000050000007947 */ /* 0x000fea0003800000 */
.L_x_11056:
        /* <DEDUP_REMOVED lines=19> */
.L_x_11063:
[----:B------:R-:W-:-:S04]  /*274c0*/  LOP3.LUT R0, R7, 0x80000000, RZ, 0xc0, !PT ;  /* 0x8000000007007812 */ /* 0x000fc800078ec0ff */
[----:B------:R-:W-:-:S04]  /*274d0*/  SHF.R.U32.HI R5, RZ, 0x18, R0 ;  /* 0x00000018ff057819 */ /* 0x000fc80000011600 */
[----:B------:R-:W-:-:S04]  /*274e0*/  LOP3.LUT R4, R4, R5, RZ, 0xfc, !PT ;  /* 0x0000000504047212 */ /* 0x000fc800078efcff */
[----:B------:R-:W-:Y:S02]  /*274f0*/  PRMT R0, R4, 0x7610, R0 ;  /* 0x0000761004007816 */ /* 0x000fe40000000000 */
.L_x_11062:
[----:B------:R-:W-:Y:S05]  /*27500*/  BSYNC B0 ;  /* 0x0000000000007941 */ /* 0x000fea0003800000 */
.L_x_11061:
[----:B------:R0:W-:Y:S01]  /*27510*/  STG.E.U8 [R2.64], R0 ;  /* 0x0000000002007986 */ /* 0x0001e2000c101124 */
[----:B------:R-:W-:Y:S01]  /*27520*/  IADD3 R23, R23, 0x80, RZ ;  /* 0x0000008017177810 */ /* 0x000fe20007ffe0ff */
[----:B------:R-:W-:Y:S05]  /*27530*/  BRA `(.L_x_11033) ;  /* 0x0000035000007947 */ /* 0x000fea0003800000 */
.L_x_11055:
[----:B------:R-:W-:-:S13]  /*27540*/  ISETP.NE.AND P0, PT, R0, 0x1c, PT ;  /* 0x0000001c0000780c */ /* 0x000fda0003f05270 */
[----:B------:R-:W-:Y:S05]  /*27550*/  @!P0 BRA `(.L_x_11064) ;  /* 0x0000030000008947 */ /* 0x000fea0003800000 */
[----:B------:R-:W-:-:S13]  /*27560*/  ISETP.NE.AND P0, PT, R0, 0x1d, PT ;  /* 0x0000001d0000780c */ /* 0x000fda0003f05270 */
[----:B------:R-:W-:Y:S05]  /*27570*/  @!P0 BRA `(.L_x_11065) ;  /* 0x000002a000008947 */ /* 0x000fea0003800000 */
[----:B------:R-:W-:-:S13]  /*27580*/  ISETP.NE.AND P0, PT, R0, 0x2c, PT ;  /* 0x0000002c0000780c */ /* 0x000fda0003f05270 */
[----:B------:R-:W-:Y:S05]  /*27590*/  @P0 BRA `(.L_x_11038) ;  /* 0x0000013000000947 */ /* 0x000fea0003800000 */
[----:B------:R0:W1:Y:S01]  /*275a0*/  F2F.F32.F64 R8, R4 ;  /* 0x0000000400087310 */ /* 0x0000620000301000 */
[----:B------:R0:W1:Y:S01]  /*275b0*/  DSETP.GEU.AND P0, PT, |R4|, c[0x2][0x1c8], PT ;  /* 0x008072000400762a */ /* 0x0000620003f0e200 */
[----:B------:R-:W-:Y:S01]  /*275c0*/  IADD3 R23, R23, 0x80, RZ ;  /* 0x0000008017177810 */ /* 0x000fe20007ffe0ff */
[----:B0-----:R-:W-:-:S12]  /*275d0*/  IMAD.MOV.U32 R5, RZ, RZ, 0xff ;  /* 0x000000ffff057424 */ /* 0x001fd800078e00ff */
[----:B-1----:R-:W-:Y:S01]  /*275e0*/  @!P0 FMUL R8, R8, 1.175494350822287508e-38 ;  /* 0x0080000008088820 */ /* 0x002fe20000400000 */
[----:B------:R-:W-:-:S04]  /*275f0*/  PLOP3.LUT P0, PT, PT, PT, PT, 0x80, 0x0 ;  /* 0x000000000000781c */ /* 0x000fc80003f0f070 */
        /* <DEDUP_REMOVED lines=13> */
.L_x_11038:
        /* <DEDUP_REMOVED lines=19> */
[----:B------:R-:W-:Y:S01]  /*27800*/  IADD3 R23, R23, 0x80, RZ ;  /* 0x0000008017177810 */ /* 0x000fe20007ffe0ff */
[----:B------:R-:W-:Y:S05]  /*27810*/  BRA `(.L_x_11033) ;  /* 0x0000007000007947 */ /* 0x000fea0003800000 */
.L_x_11065:
[----:B------:R-:W0:Y:S01]  /*27820*/  F2I.U64.F64.TRUNC R4, R4 ;  /* 0x0000000400047311 */ /* 0x000e22000030d800 */
[----:B------:R-:W-:Y:S01]  /*27830*/  IADD3 R23, R23, 0x80, RZ ;  /* 0x0000008017177810 */ /* 0x000fe20007ffe0ff */
[----:B0-----:R0:W-:Y:S01]  /*27840*/  STG.E.64 [R2.64], R4 ;  /* 0x0000000402007986 */ /* 0x0011e2000c101b24 */
[----:B------:R-:W-:Y:S05]  /*27850*/  BRA `(.L_x_11033) ;  /* 0x0000003000007947 */ /* 0x000fea0003800000 */
.L_x_11064:
[----:B------:R-:W0:Y:S01]  /*27860*/  F2I.U32.F64.TRUNC R5, R4 ;  /* 0x0000000400057311 */ /* 0x000e22000030d000 */
[----:B------:R-:W-:Y:S01]  /*27870*/  IADD3 R23, R23, 0x80, RZ ;  /* 0x0000008017177810 */ /* 0x000fe20007ffe0ff */
[----:B0-----:R0:W-:Y:S06]  /*27880*/  STG.E [R2.64], R5 ;  /* 0x0000000502007986 */ /* 0x0011ec000c101924 */
.L_x_11033:
[----:B-1----:R-:W-:Y:S05]  /*27890*/  BSYNC B6 ;  /* 0x0000000000067941 */ /* 0x002fea0003800000 */
.L_x_11032:
[----:B------:R-:W-:Y:S01]  /*278a0*/  ISETP.GE.AND P0, PT, R23, R52, PT ;  /* 0x000000341700720c */ /* 0x000fe20003f06270 */
[----:B------:R-:W-:-:S12]  /*278b0*/  BSSY B6, `(.L_x_11066) ;  /* 0x0000218000067945 */ /* 0x000fd80003800000 */
[----:B------:R-:W-:Y:S05]  /*278c0*/  @P0 BRA `(.L_x_11067) ;  /* 0x0000216000000947 */ /* 0x000fea0003800000 */
[----:B0-----:R-:W0:Y:S01]  /*278d0*/  S2R R0, SR_CTAID.X ;  /* 0x0000000000007919 */ /* 0x001e220000002500 */
        /* <DEDUP_REMOVED lines=16> */
[----:B------:R-:W0:Y:S02]  /*279e0*/  F2I.F64.TRUNC R41, R40 ;  /* 0x0000002800297311 */ /* 0x000e24000030d100 */
[----:B0-----:R0:W-:Y:S01]  /*279f0*/  STG.E.U8 [R2.64], R41 ;  /* 0x0000002902007986 */ /* 0x0011e2000c101124 */
[----:B------:R-:W-:Y:S05]  /*27a00*/  BRA `(.L_x_11073) ;  /* 0x00000f5000007947 */ /* 0x000fea0003800000 */
.L_x_11071:
[----:B------:R-:W0:Y:S02]  /*27a10*/  F2I.S64.F64.TRUNC R40, R40 ;  /* 0x0000002800287311 */ /* 0x000e24000030d900 */
[----:B0-----:R-:W-:-:S05]  /*27a20*/  IMAD.MOV.U32 R5, RZ, RZ, R40 ;  /* 0x000000ffff057224 */ /* 0x001fca00078e0028 */
[----:B------:R0:W-:Y:S01]  /*27a30*/  STG.E.U8 [R2.64], R5 ;  /* 0x0000000502007986 */ /* 0x0001e2000c101124 */
[----:B------:R-:W-:Y:S05]  /*27a40*/  BRA `(.L_x_11073) ;  /* 0x00000f1000007947 */ /* 0x000fea0003800000 */
.L_x_11070:
[----:B------:R-:W-:-:S13]  /*27a50*/  ISETP.NE.AND P0, PT, R0, 0x2, PT ;  /* 0x000000020000780c */ /* 0x000fda0003f05270 */
[----:B------:R-:W-:Y:S05]  /*27a60*/  @!P0 BRA `(.L_x_11074) ;  /* 0x000000a000008947 */ /* 0x000fea0003800000 */
[----:B------:R-:W-:-:S13]  /*27a70*/  ISETP.NE.AND P0, PT, R0, 0x3, PT ;  /* 0x000000030000780c */ /* 0x000fda0003f05270 */
[----:B------:R-:W-:Y:S05]  /*27a80*/  @!P0 BRA `(.L_x_11075) ;  /* 0x0000005000008947 */ /* 0x000fea0003800000 */
[----:B------:R-:W-:-:S13]  /*27a90*/  ISETP.NE.AND P0, PT, R0, 0x4, PT ;  /* 0x000000040000780c */ /* 0x000fda0003f05270 */
[----:B------:R-:W-:Y:S05]  /*27aa0*/  @P0 BRA `(.L_x_11072) ;  /* 0x00000d2000000947 */ /* 0x000fea0003800000 */
[----:B------:R-:W0:Y:S02]  /*27ab0*/  F2I.S64.F64.TRUNC R40, R40 ;  /* 0x0000002800287311 */ /* 0x000e24000030d900 */
[----:B0-----:R0:W-:Y:S01]  /*27ac0*/  STG.E.64 [R2.64], R40 ;  /* 0x0000002802007986 */ /* 0x0011e2000c101b24 */
[----:B------:R-:W-:Y:S05]  /*27ad0*/  BRA `(.L_x_11073) ;  /* 0x00000e8000007947 */ /* 0x000fea0003800000 */
.L_x_11075:
[----:B------:R-:W0:Y:S02]  /*27ae0*/  F2I.F64.TRUNC R41, R40 ;  /* 0x0000002800297311 */ /* 0x000e24000030d100 */
[----:B0-----:R0:W-:Y:S01]  /*27af0*/  STG.E [R2.64], R41 ;  /* 0x0000002902007986 */ /* 0x0011e2000c101924 */
[----:B------:R-:W-:Y:S05]  /*27b00*/  BRA `(.L_x_11073) ;  /* 0x00000e5000007947 */ /* 0x000fea0003800000 */
.L_x_11074:
[----:B------:R-:W0:Y:S02]  /*27b10*/  F2I.F64.TRUNC R41, R40 ;  /* 0x0000002800297311 */ /* 0x000e24000030d100 */
[----:B0-----:R0:W-:Y:S01]  /*27b20*/  STG.E.U16 [R2.64], R41 ;  /* 0x0000002902007986 */ /* 0x0011e2000c101524 */
[----:B------:R-:W-:Y:S05]  /*27b30*/  BRA `(.L_x_11073) ;  /* 0x00000e2000007947 */ /* 0x000fea0003800000 */
.L_x_11069:
[----:B------:R-:W-:-:S13]  /*27b40*/  ISETP.GT.AND P0, PT, R0, 0x6, PT ;  /* 0x000000060000780c */ /* 0x000fda0003f04270 */
[----:B------:R-:W-:Y:S05]  /*27b50*/  @P0 BRA `(.L_x_11076) ;  /* 0x000000f000000947 */ /* 0x000fea0003800000 */
[----:B------:R-:W-:-:S13]  /*27b60*/  ISETP.NE.AND P0, PT, R0, 0x5, PT ;  /* 0x000000050000780c */ /* 0x000fda0003f05270 */
[----:B------:R-:W-:Y:S05]  /*27b70*/  @!P0 BRA `(.L_x_11077) ;  /* 0x0000007000008947 */ /* 0x000fea0003800000 */
[----:B------:R-:W-:-:S13]  /*27b80*/  ISETP.NE.AND P0, PT, R0, 0x6, PT ;  /* 0x000000060000780c */ /* 0x000fda0003f05270 */
[----:B------:R-:W-:Y:S05]  /*27b90*/  @P0 BRA `(.L_x_11072) ;  /* 0x00000c3000000947 */ /* 0x000fea0003800000 */
[----:B------:R-:W0:Y:S01]  /*27ba0*/  F2F.F32.F64 R5, R40 ;  /* 0x0000002800057310 */ /* 0x000e220000301000 */
[----:B------:R-:W0:-:S14]  /*27bb0*/  DSETP.GEU.AND P0, PT, |R40|, c[0x2][0x1c8], PT ;  /* 0x008072002800762a */ /* 0x000e1c0003f0e200 */
[----:B0-----:R-:W-:-:S05]  /*27bc0*/  @!P0 FMUL R5, R5, 1.175494350822287508e-38 ;  /* 0x0080000005058820 */ /* 0x001fca0000400000 */
[----:B------:R0:W-:Y:S01]  /*27bd0*/  STG.E [R2.64], R5 ;  /* 0x0000000502007986 */ /* 0x0001e2000c101924 */
[----:B------:R-:W-:Y:S05]  /*27be0*/  BRA `(.L_x_11073) ;  /* 0x00000d7000007947 */ /* 0x000fea0003800000 */
.L_x_11077:
[----:B------:R-:W0:Y:S01]  /*27bf0*/  F2F.F32.F64 R0, R40 ;  /* 0x0000002800007310 */ /* 0x000e220000301000 */
[----:B------:R-:W0:-:S14]  /*27c00*/  DSETP.GEU.AND P0, PT, |R40|, c[0x2][0x1c8], PT ;  /* 0x008072002800762a */ /* 0x000e1c0003f0e200 */
[----:B0-----:R-:W-:-:S05]  /*27c10*/  @!P0 FMUL R0, R0, 1.175494350822287508e-38 ;  /* 0x0080000000008820 */ /* 0x001fca0000400000 */
[----:B------:R-:W-:-:S05]  /*27c20*/  F2FP.PACK_AB R0, RZ, R0 ;  /* 0x00000000ff00723e */ /* 0x000fca00000000ff */
[----:B------:R0:W-:Y:S01]  /*27c30*/  STG.E.U16 [R2.64], R0 ;  /* 0x0000000002007986 */ /* 0x0001e2000c101524 */
[----:B------:R-:W-:Y:S05]  /*27c40*/  BRA `(.L_x_11073) ;  /* 0x00000d1000007947 */ /* 0x000fea0003800000 */
.L_x_11076:
[----:B------:R-:W-:-:S13]  /*27c50*/  ISETP.NE.AND P0, PT, R0, 0x7, PT ;  /* 0x000000070000780c */ /* 0x000fda0003f05270 */
[----:B------:R-:W-:Y:S05]  /*27c60*/  @!P0 BRA `(.L_x_11078) ;  /* 0x0000015000008947 */ /* 0x000fea0003800000 */
[----:B------:R-:W-:-:S13]  /*27c70*/  ISETP.NE.AND P0, PT, R0, 0x8, PT ;  /* 0x000000080000780c */ /* 0x000fda0003f05270 */
[----:B------:R-:W-:Y:S05]  /*27c80*/  @!P0 BRA `(.L_x_11079) ;  /* 0x000000a000008947 */ /* 0x000fea0003800000 */
[----:B------:R-:W-:-:S13]  /*27c90*/  ISETP.NE.AND P0, PT, R0, 0x9, PT ;  /* 0x000000090000780c */ /* 0x000fda0003f05270 */
[----:B------:R-:W-:Y:S05]  /*27ca0*/  @P0 BRA `(.L_x_11072) ;  /* 0x00000b2000000947 */ /* 0x000fea0003800000 */
[----:B------:R-:W0:Y:S01]  /*27cb0*/  F2F.F32.F64 R5, R42 ;  /* 0x0000002a00057310 */ /* 0x000e220000301000 */
[----:B------:R-:W0:-:S04]  /*27cc0*/  DSETP.GEU.AND P0, PT, |R42|, c[0x2][0x1c8], PT ;  /* 0x008072002a00762a */ /* 0x000e080003f0e200 */
[----:B------:R-:W1:-:S03]  /*27cd0*/  DSETP.GEU.AND P1, PT, |R40|, c[0x2][0x1c8], PT ;  /* 0x008072002800762a */ /* 0x000e460003f2e200 */
[----:B------:R-:W1:Y:S07]  /*27ce0*/  F2F.F32.F64 R4, R40 ;  /* 0x0000002800047310 */ /* 0x000e6e0000301000 */
[----:B0-----:R-:W-:-:S04]  /*27cf0*/  @!P0 FMUL R5, R5, 1.175494350822287508e-38 ;  /* 0x0080000005058820 */ /* 0x001fc80000400000 */
[----:B-1----:R-:W-:-:S05]  /*27d00*/  @!P1 FMUL R4, R4, 1.175494350822287508e-38 ;  /* 0x0080000004049820 */ /* 0x002fca0000400000 */
[----:B------:R0:W-:Y:S01]  /*27d10*/  STG.E.64 [R2.64], R4 ;  /* 0x0000000402007986 */ /* 0x0001e2000c101b24 */
[----:B------:R-:W-:Y:S05]  /*27d20*/  BRA `(.L_x_11073) ;  /* 0x00000c3000007947 */ /* 0x000fea0003800000 */
.L_x_11079:
[----:B------:R-:W0:Y:S01]  /*27d30*/  F2F.F32.F64 R5, R40 ;  /* 0x0000002800057310 */ /* 0x000e220000301000 */
        /* <DEDUP_REMOVED lines=8> */
.L_x_11078:
[----:B------:R0:W-:Y:S01]  /*27dc0*/  STG.E.64 [R2.64], R40 ;  /* 0x0000002802007986 */ /* 0x0001e2000c101b24 */
[----:B------:R-:W-:Y:S05]  /*27dd0*/  BRA `(.L_x_11073) ;  /* 0x00000b8000007947 */ /* 0x000fea0003800000 */
.L_x_11068:
        /* <DEDUP_REMOVED lines=8> */
[----:B------:R-:W0:-:S06]  /*27e60*/  DSETP.NEU.AND P0, PT, R42, RZ, PT ;  /* 0x000000ff2a00722a */ /* 0x000e0c0003f0d000 */
[----:B0-----:R-:W0:-:S06]  /*27e70*/  DSETP.NEU.OR P0, PT, R40, RZ, P0 ;  /* 0x000000ff2800722a */ /* 0x001e0c000070d400 */
[----:B0-----:R-:W-:-:S05]  /*27e80*/  SEL R5, RZ, 0x1, !P0 ;  /* 0x00000001ff057807 */ /* 0x001fca0004000000 */
[----:B------:R0:W-:Y:S01]  /*27e90*/  STG.E.U8 [R2.64], R5 ;  /* 0x0000000502007986 */ /* 0x0001e2000c101124 */
[----:B------:R-:W-:Y:S05]  /*27ea0*/  BRA `(.L_x_11073) ;  /* 0x00000ab000007947 */ /* 0x000fea0003800000 */
.L_x_11082:
[----:B------:R0:W-:Y:S01]  /*27eb0*/  STG.E.128 [R2.64], R40 ;  /* 0x0000002802007986 */ /* 0x0001e2000c101d24 */
[----:B------:R-:W-:Y:S05]  /*27ec0*/  BRA `(.L_x_11073) ;  /* 0x00000a9000007947 */ /* 0x000fea0003800000 */
.L_x_11081:
        /* <DEDUP_REMOVED lines=23> */
.L_x_11086:
[----:B------:R-:W-:Y:S05]  /*28040*/  BSYNC B0 ;  /* 0x0000000000007941 */ /* 0x000fea0003800000 */
.L_x_11085:
[----:B------:R-:W-:-:S05]  /*28050*/  LOP3.LUT R5, R0, R5, RZ, 0xfc, !PT ;  /* 0x0000000500057212 */ /* 0x000fca00078efcff */
[----:B------:R0:W-:Y:S01]  /*28060*/  STG.E.U8 [R2.64], R5 ;  /* 0x0000000502007986 */ /* 0x0001e2000c101124 */
[----:B------:R-:W-:Y:S05]  /*28070*/  BRA `(.L_x_11073) ;  /* 0x000008e000007947 */ /* 0x000fea0003800000 */
.L_x_11084:
        /* <DEDUP_REMOVED lines=15> */
.L_x_11088:
[----:B------:R-:W-:Y:S01]  /*28170*/  IMAD.MOV.U32 R0, RZ, RZ, 0x7f ;  /* 0x0000007fff007424 */ /* 0x000fe200078e00ff */
[----:B------:R-:W-:-:S04]  /*28180*/  ISETP.GT.U32.AND P0, PT, R4, 0x7f800000, PT ;  /* 0x7f8000000400780c */ /* 0x000fc80003f04070 */
[----:B------:R-:W-:-:S04]  /*28190*/  SEL R0, R0, 0x7c, P0 ;  /* 0x0000007c00007807 */ /* 0x000fc80000000000 */
.L_x_11089:
[----:B------:R-:W-:Y:S05]  /*281a0*/  BSYNC B0 ;  /* 0x0000000000007941 */ /* 0x000fea0003800000 */
.L_x_11087:
[----:B------:R-:W-:-:S04]  /*281b0*/  LOP3.LUT R4, R5, 0x80000000, RZ, 0xc0, !PT ;  /* 0x8000000005047812 */ /* 0x000fc800078ec0ff */
[----:B------:R-:W-:-:S04]  /*281c0*/  SHF.R.U32.HI R5, RZ, 0x18, R4 ;  /* 0x00000018ff057819 */ /* 0x000fc80000011604 */
[----:B------:R-:W-:-:S05]  /*281d0*/  LOP3.LUT R5, R0, R5, RZ, 0xfc, !PT ;  /* 0x0000000500057212 */ /* 0x000fca00078efcff */
[----:B------:R0:W-:Y:S01]  /*281e0*/  STG.E.U8 [R2.64], R5 ;  /* 0x0000000502007986 */ /* 0x0001e2000c101124 */
[----:B------:R-:W-:Y:S05]  /*281f0*/  BRA `(.L_x_11073) ;  /* 0x0000076000007947 */ /* 0x000fea0003800000 */
.L_x_11083:
[----:B------:R-:W0:Y:S01]  /*28200*/  F2F.F32.F64 R0, R40 ;  /* 0x0000002800007310 */ /* 0x000e220000301000 */
[----:B------:R-:W0:-:S14]  /*28210*/  DSETP.GEU.AND P0, PT, |R40|, c[0x2][0x1c8], PT ;  /* 0x008072002800762a */ /* 0x000e1c0003f0e200 */
[----:B0-----:R-:W-:-:S05]  /*28220*/  @!P0 FMUL R0, R0, 1.175494350822287508e-38 ;  /* 0x0080000000008820 */ /* 0x001fca0000400000 */
[----:B------:R-:W-:-:S05]  /*28230*/  F2FP.BF16.PACK_AB R0, RZ, R0 ;  /* 0x00000000ff00723e */ /* 0x000fca00000010ff */
[----:B------:R0:W-:Y:S01]  /*28240*/  STG.E.U16 [R2.64], R0 ;  /* 0x0000000002007986 */ /* 0x0001e2000c101524 */
[----:B------:R-:W-:Y:S05]  /*28250*/  BRA `(.L_x_11073) ;  /* 0x0000070000007947 */ /* 0x000fea0003800000 */
.L_x_11080:
        /* <DEDUP_REMOVED lines=8> */
[----:B------:R-:W0:Y:S02]  /*282e0*/  F2I.U32.F64.TRUNC R41, R40 ;  /* 0x0000002800297311 */ /* 0x000e24000030d000 */
[----:B0-----:R0:W-:Y:S01]  /*282f0*/  STG.E.U16 [R2.64], R41 ;  /* 0x0000002902007986 */ /* 0x0011e2000c101524 */
[----:B------:R-:W-:Y:S05]  /*28300*/  BRA `(.L_x_11073) ;  /* 0x0000065000007947 */ /* 0x000fea0003800000 */
.L_x_11092:
        /* <DEDUP_REMOVED lines=19> */
.L_x_11095:
[----:B------:R-:W-:-:S04]  /*28440*/  LOP3.LUT R0, R7, 0x80000000, RZ, 0xc0, !PT ;  /* 0x8000000007007812 */ /* 0x000fc800078ec0ff */
[----:B------:R-:W-:-:S04]  /*28450*/  SHF.R.U32.HI R5, RZ, 0x18, R0 ;  /* 0x00000018ff057819 */ /* 0x000fc80000011600 */
[----:B------:R-:W-:-:S04]  /*28460*/  LOP3.LUT R4, R4, R5, RZ, 0xfc, !PT ;  /* 0x0000000504047212 */ /* 0x000fc800078efcff */
[----:B------:R-:W-:Y:S02]  /*28470*/  PRMT R0, R4, 0x7610, R0 ;  /* 0x0000761004007816 */ /* 0x000fe40000000000 */
.L_x_11094:
[----:B------:R-:W-:Y:S05]  /*28480*/  BSYNC B0 ;  /* 0x0000000000007941 */ /* 0x000fea0003800000 */
.L_x_11093:
[----:B------:R0:W-:Y:S01]  /*28490*/  STG.E.U8 [R2.64], R0 ;  /* 0x0000000002007986 */ /* 0x0001e2000c101124 */
[----:B------:R-:W-:Y:S05]  /*284a0*/  BRA `(.L_x_11073) ;  /* 0x000004b000007947 */ /* 0x000fea0003800000 */
.L_x_11091:
        /* <DEDUP_REMOVED lines=19> */
.L_x_11098:
[----:B------:R-:W-:-:S04]  /*285e0*/  LOP3.LUT R0, R7, 0x80000000, RZ, 0xc0, !PT ;  /* 0x8000000007007812 */ /* 0x000fc800078ec0ff */
[----:B------:R-:W-:-:S04]  /*285f0*/  SHF.R.U32.HI R5, RZ, 0x18, R0 ;  /* 0x00000018ff057819 */ /* 0x000fc80000011600 */
[----:B------:R-:W-:-:S04]  /*28600*/  LOP3.LUT R4, R4, R5, RZ, 0xfc, !PT ;  /* 0x0000000504047212 */ /* 0x000fc800078efcff */
[----:B------:R-:W-:Y:S02]  /*28610*/  PRMT R0, R4, 0x7610, R0 ;  /* 0x0000761004007816 */ /* 0x000fe40000000000 */
.L_x_11097:
[----:B------:R-:W-:Y:S05]  /*28620*/  BSYNC B0 ;  /* 0x0000000000007941 */ /* 0x000fea0003800000 */
.L_x_11096:
[----:B------:R0:W-:Y:S01]  /*28630*/  STG.E.U8 [R2.64], R0 ;  /* 0x0000000002007986 */ /* 0x0001e2000c101124 */
[----:B------:R-:W-:Y:S05]  /*28640*/  BRA `(.L_x_11073) ;  /* 0x0000031000007947 */ /* 0x000fea0003800000 */
.L_x_11090:
[----:B------:R-:W-:-:S13]  /*28650*/  ISETP.NE.AND P0, PT, R0, 0x1c, PT ;  /* 0x0000001c0000780c */ /* 0x000fda0003f05270 */
[----:B------:R-:W-:Y:S05]  /*28660*/  @!P0 BRA `(.L_x_11099) ;  /* 0x000002d000008947 */ /* 0x000fea0003800000 */
[----:B------:R-:W-:-:S13]  /*28670*/  ISETP.NE.AND P0, PT, R0, 0x1d, PT ;  /* 0x0000001d0000780c */ /* 0x000fda0003f05270 */
[----:B------:R-:W-:Y:S05]  /*28680*/  @!P0 BRA `(.L_x_11100) ;  /* 0x0000028000008947 */ /* 0x000fea0003800000 */
[----:B------:R-:W-:-:S13]  /*28690*/  ISETP.NE.AND P0, PT, R0, 0x2c, PT ;  /* 0x0000002c0000780c */ /* 0x000fda0003f05270 */
[----:B------:R-:W-:Y:S05]  /*286a0*/  @P0 BRA `(.L_x_11072) ;  /* 0x0000012000000947 */ /* 0x000fea0003800000 */
[----:B------:R-:W0:Y:S01]  /*286b0*/  F2F.F32.F64 R6, R40 ;  /* 0x0000002800067310 */ /* 0x000e220000301000 */
        /* <DEDUP_REMOVED lines=17> */
.L_x_11072:
        /* <DEDUP_REMOVED lines=19> */
[----:B------:R-:W-:Y:S05]  /*28900*/  BRA `(.L_x_11073) ;  /* 0x0000005000007947 */ /* 0x000fea0003800000 */
.L_x_11100:
[----:B------:R-:W0:Y:S02]  /*28910*/  F2I.U64.F64.TRUNC R40, R40 ;  /* 0x0000002800287311 */ /* 0x000e24000030d800 */
[----:B0-----:R0:W-:Y:S01]  /*28920*/  STG.E.64 [R2.64], R40 ;  /* 0x0000002802007986 */ /* 0x0011e2000c101b24 */
[----:B------:R-:W-:Y:S05]  /*28930*/  BRA `(.L_x_11073) ;  /* 0x0000002000007947 */ /* 0x000fea0003800000 */
.L_x_11099:
[----:B------:R-:W0:Y:S02]  /*28940*/  F2I.U32.F64.TRUNC R41, R40 ;  /* 0x0000002800297311 */ /* 0x000e24000030d000 */
[----:B0-----:R0:W-:Y:S02]  /*28950*/  STG.E [R2.64], R41 ;  /* 0x0000002902007986 */ /* 0x0011e4000c101924 */
.L_x_11073:
[----:B------:R-:W-:-:S04]  /*28960*/  IADD3 R23, R23, 0x80, RZ ;  /* 0x0000008017177810 */ /* 0x000fc80007ffe0ff */
[----:B------:R-:W-:-:S13]  /*28970*/  ISETP.GE.AND P0, PT, R23, R52, PT ;  /* 0x000000341700720c */ /* 0x000fda0003f06270 */
        /* <DEDUP_REMOVED lines=21> */
.L_x_11104:
[----:B------:R-:W0:Y:S02]  /*28ad0*/  F2I.S64.F64.TRUNC R16, R16 ;  /* 0x0000001000107311 */ /* 0x000e24000030d900 */
[----:B0-----:R-:W-:-:S05]  /*28ae0*/  IMAD.MOV.U32 R5, RZ, RZ, R16 ;  /* 0x000000ffff057224 */ /* 0x001fca00078e0010 */
[----:B------:R0:W-:Y:S01]  /*28af0*/  STG.E.U8 [R2.64], R5 ;  /* 0x0000000502007986 */ /* 0x0001e2000c101124 */
[----:B------:R-:W-:Y:S05]  /*28b00*/  BRA `(.L_x_11106) ;  /* 0x00000f1000007947 */ /* 0x000fea0003800000 */
.L_x_11103:
        /* <DEDUP_REMOVED lines=9> */
.L_x_11108:
[----:B------:R-:W0:Y:S02]  /*28ba0*/  F2I.F64.TRUNC R17, R16 ;  /* 0x0000001000117311 */ /* 0x000e24000030d100 */
[----:B0-----:R0:W-:Y:S01]  /*28bb0*/  STG.E [R2.64], R17 ;  /* 0x0000001102007986 */ /* 0x0011e2000c101924 */
[----:B------:R-:W-:Y:S05]  /*28bc0*/  BRA `(.L_x_11106) ;  /* 0x00000e5000007947 */ /* 0x000fea0003800000 */
.L_x_11107:
[----:B------:R-:W0:Y:S02]  /*28bd0*/  F2I.F64.TRUNC R17, R16 ;  /* 0x0000001000117311 */ /* 0x000e24000030d100 */
[----:B0-----:R0:W-:Y:S01]  /*28be0*/  STG.E.U16 [R2.64], R17 ;  /* 0x0000001102007986 */ /* 0x0011e2000c101524 */
[----:B------:R-:W-:Y:S05]  /*28bf0*/  BRA `(.L_x_11106) ;  /* 0x00000e2000007947 */ /* 0x000fea0003800000 */
.L_x_11102:
        /* <DEDUP_REMOVED lines=11> */
.L_x_11110:
[----:B------:R-:W0:Y:S01]  /*28cb0*/  F2F.F32.F64 R0, R16 ;  /* 0x0000001000007310 */ /* 0x000e220000301000 */
[----:B------:R-:W0:-:S14]  /*28cc0*/  DSETP.GEU.AND P0, PT, |R16|, c[0x2][0x1c8], PT ;  /* 0x008072001000762a */ /* 0x000e1c0003f0e200 */
[----:B0-----:R-:W-:-:S05]  /*28cd0*/  @!P0 FMUL R0, R0, 1.175494350822287508e-38 ;  /* 0x0080000000008820 */ /* 0x001fca0000400000 */
[----:B------:R-:W-:-:S05]  /*28ce0*/  F2FP.PACK_AB R0, RZ, R0 ;  /* 0x00000000ff00723e */ /* 0x000fca00000000ff */
[----:B------:R0:W-:Y:S01]  /*28cf0*/  STG.E.U16 [R2.64], R0 ;  /* 0x0000000002007986 */ /* 0x0001e2000c101524 */
[----:B------:R-:W-:Y:S05]  /*28d00*/  BRA `(.L_x_11106) ;  /* 0x00000d1000007947 */ /* 0x000fea0003800000 */
.L_x_11109:
        /* <DEDUP_REMOVED lines=14> */
.L_x_11112:
        /* <DEDUP_REMOVED lines=9> */
.L_x_11111:
[----:B------:R0:W-:Y:S01]  /*28e80*/  STG.E.64 [R2.64], R16 ;  /* 0x0000001002007986 */ /* 0x0001e2000c101b24 */
[----:B------:R-:W-:Y:S05]  /*28e90*/  BRA `(.L_x_11106) ;  /* 0x00000b8000007947 */ /* 0x000fea0003800000 */
.L_x_11101:
        /* <DEDUP_REMOVED lines=13> */
.L_x_11115:
[----:B------:R0:W-:Y:S01]  /*28f70*/  STG.E.128 [R2.64], R16 ;  /* 0x0000001002007986 */ /* 0x0001e2000c101d24 */
[----:B------:R-:W-:Y:S05]  /*28f80*/  BRA `(.L_x_11106) ;  /* 0x00000a9000007947 */ /* 0x000fea0003800000 */
.L_x_11114:
        /* <DEDUP_REMOVED lines=23> */
.L_x_11119:
[----:B------:R-:W-:Y:S05]  /*29100*/  BSYNC B0 ;  /* 0x0000000000007941 */ /* 0x000fea0003800000 */
.L_x_11118:
[----:B------:R-:W-:-:S05]  /*29110*/  LOP3.LUT R5, R0, R5, RZ, 0xfc, !PT ;  /* 0x0000000500057212 */ /* 0x000fca00078efcff */
[----:B------:R0:W-:Y:S01]  /*29120*/  STG.E.U8 [R2.64], R5 ;  /* 0x0000000502007986 */ /* 0x0001e2000c101124 */
[----:B------:R-:W-:Y:S05]  /*29130*/  BRA `(.L_x_11106) ;  /* 0x000008e000007947 */ /* 0x000fea0003800000 */
.L_x_11117:
        /* <DEDUP_REMOVED lines=15> */
.L_x_11121:
[----:B------:R-:W-:Y:S01]  /*29230*/  IMAD.MOV.U32 R0, RZ, RZ, 0x7f ;  /* 0x0000007fff007424 */ /* 0x000fe200078e00ff */
[----:B------:R-:W-:-:S04]  /*29240*/  ISETP.GT.U32.AND P0, PT, R4, 0x7f800000, PT ;  /* 0x7f8000000400780c */ /* 0x000fc80003f04070 */
[----:B------:R-:W-:-:S04]  /*29250*/  SEL R0, R0, 0x7c, P0 ;  /* 0x0000007c00007807 */ /* 0x000fc80000000000 */
.L_x_11122:
[----:B------:R-:W-:Y:S05]  /*29260*/  BSYNC B0 ;  /* 0x0000000000007941 */ /* 0x000fea0003800000 */
.L_x_11120:
[----:B------:R-:W-:-:S04]  /*29270*/  LOP3.LUT R4, R5, 0x80000000, RZ, 0xc0, !PT ;  /* 0x8000000005047812 */ /* 0x000fc800078ec0ff */
[----:B------:R-:W-:-:S04]  /*29280*/  SHF.R.U32.HI R5, RZ, 0x18, R4 ;  /* 0x00000018ff057819 */ /* 0x000fc80000011604 */
[----:B------:R-:W-:-:S05]  /*29290*/  LOP3.LUT R5, R0, R5, RZ, 0xfc, !PT ;  /* 0x0000000500057212 */ /* 0x000fca00078efcff */
[----:B------:R0:W-:Y:S01]  /*292a0*/  STG.E.U8 [R2.64], R5 ;  /* 0x0000000502007986 */ /* 0x0001e2000c101124 */
[----:B------:R-:W-:Y:S05]  /*292b0*/  BRA `(.L_x_11106) ;  /* 0x0000076000007947 */ /* 0x000fea0003800000 */
.L_x_11116:
[----:B------:R-:W0:Y:S01]  /*292c0*/  F2F.F32.F64 R0, R16 ;  /* 0x0000001000007310 */ /* 0x000e220000301000 */
[----:B------:R-:W0:-:S14]  /*292d0*/  DSETP.GEU.AND P0, PT, |R16|, c[0x2][0x1c8], PT ;  /* 0x008072001000762a */ /* 0x000e1c0003f0e200 */
[----:B0-----:R-:W-:-:S05]  /*292e0*/  @!P0 FMUL R0, R0, 1.175494350822287508e-38 ;  /* 0x0080000000008820 */ /* 0x001fca0000400000 */
[----:B------:R-:W-:-:S05]  /*292f0*/  F2FP.BF16.PACK_AB R0, RZ, R0 ;  /* 0x00000000ff00723e */ /* 0x000fca00000010ff */
[----:B------:R0:W-:Y:S01]  /*29300*/  STG.E.U16 [R2.64], R0 ;  /* 0x0000000002007986 */ /* 0x0001e2000c101524 */
[----:B------:R-:W-:Y:S05]  /*29310*/  BRA `(.L_x_11106) ;  /* 0x0000070000007947 */ /* 0x000fea0003800000 */
.L_x_11113:
        /* <DEDUP_REMOVED lines=11> */
.L_x_11125:
        /* <DEDUP_REMOVED lines=19> */
.L_x_11128:
[----:B------:R-:W-:-:S04]  /*29500*/  LOP3.LUT R0, R7, 0x80000000, RZ, 0xc0, !PT ;  /* 0x8000000007007812 */ /* 0x000fc800078ec0ff */
[----:B------:R-:W-:-:S04]  /*29510*/  SHF.R.U32.HI R5, RZ, 0x18, R0 ;  /* 0x00000018ff057819 */ /* 0x000fc80000011600 */
[----:B------:R-:W-:-:S04]  /*29520*/  LOP3.LUT R4, R4, R5, RZ, 0xfc, !PT ;  /* 0x0000000504047212 */ /* 0x000fc800078efcff */
[----:B------:R-:W-:Y:S02]  /*29530*/  PRMT R0, R4, 0x7610, R0 ;  /* 0x0000761004007816 */ /* 0x000fe40000000000 */
.L_x_11127:
[----:B------:R-:W-:Y:S05]  /*29540*/  BSYNC B0 ;  /* 0x0000000000007941 */ /* 0x000fea0003800000 */
.L_x_11126:
[----:B------:R0:W-:Y:S01]  /*29550*/  STG.E.U8 [R2.64], R0 ;  /* 0x0000000002007986 */ /* 0x0001e2000c101124 */
[----:B------:R-:W-:Y:S05]  /*29560*/  BRA `(.L_x_11106) ;  /* 0x000004b000007947 */ /* 0x000fea0003800000 */
.L_x_11124:
        /* <DEDUP_REMOVED lines=19> */
.L_x_11131:
[----:B------:R-:W-:-:S04]  /*296a0*/  LOP3.LUT R0, R7, 0x80000000, RZ, 0xc0, !PT ;  /* 0x8000000007007812 */ /* 0x000fc800078ec0ff */
[----:B------:R-:W-:-:S04]  /*296b0*/  SHF.R.U32.HI R5, RZ, 0x18, R0 ;  /* 0x00000018ff057819 */ /* 0x000fc80000011600 */
[----:B------:R-:W-:-:S04]  /*296c0*/  LOP3.LUT R4, R4, R5, RZ, 0xfc, !PT ;  /* 0x0000000504047212 */ /* 0x000fc800078efcff */
[----:B------:R-:W-:Y:S02]  /*296d0*/  PRMT R0, R4, 0x7610, R0 ;  /* 0x0000761004007816 */ /* 0x000fe40000000000 */
.L_x_11130:
[----:B------:R-:W-:Y:S05]  /*296e0*/  BSYNC B0 ;  /* 0x0000000000007941 */ /* 0x000fea0003800000 */
.L_x_11129:
[----:B------:R0:W-:Y:S01]  /*296f0*/  STG.E.U8 [R2.64], R0 ;  /* 0x0000000002007986 */ /* 0x0001e2000c101124 */
[----:B------:R-:W-:Y:S05]  /*29700*/  BRA `(.L_x_11106) ;  /* 0x0000031000007947 */ /* 0x000fea0003800000 */
.L_x_11123:
        /* <DEDUP_REMOVED lines=24> */
.L_x_11105:
        /* <DEDUP_REMOVED lines=20> */
.L_x_11133:
[----:B------:R-:W0:Y:S02]  /*299d0*/  F2I.U64.F64.TRUNC R16, R16 ;  /* 0x0000001000107311 */ /* 0x000e24000030d800 */
[----:B0-----:R0:W-:Y:S01]  /*299e0*/  STG.E.64 [R2.64], R16 ;  /* 0x0000001002007986 */ /* 0x0011e2000c101b24 */
[----:B------:R-:W-:Y:S05]  /*299f0*/  BRA `(.L_x_11106) ;  /* 0x0000002000007947 */ /* 0x000fea0003800000 */
.L_x_11132:
[----:B------:R-:W0:Y:S02]  /*29a00*/  F2I.U32.F64.TRUNC R17, R16 ;  /* 0x0000001000117311 */ /* 0x000e24000030d000 */
[----:B0-----:R0:W-:Y:S02]  /*29a10*/  STG.E [R2.64], R17 ;  /* 0x0000001102007986 */ /* 0x0011e4000c101924 */
.L_x_11106:
[----:B------:R-:W-:Y:S02]  /*29a20*/  IADD3 R23, R23, 0x80, RZ ;  /* 0x0000008017177810 */ /* 0x000fe40007ffe0ff */
.L_x_11067:
[----:B------:R-:W-:Y:S05]  /*29a30*/  BSYNC B6 ;  /* 0x0000000000067941 */ /* 0x000fea0003800000 */
.L_x_11066:
[----:B------:R-:W-:-:S13]  /*29a40*/  ISETP.GE.AND P0, PT, R23, R52, PT ;  /* 0x000000341700720c */ /* 0x000fda0003f06270 */
[----:B------:R-:W-:Y:S05]  /*29a50*/  @P0 EXIT ;  /* 0x000000000000094d */ /* 0x000fea0003800000 */
[----:B0-----:R-:W0:Y:S02]  /*29a60*/  S2R R0, SR_CTAID.X ;  /* 0x0000000000007919 */ /* 0x001e240000002500 */
[----:B0-----:R-:W-:Y:S01]  /*29a70*/  IMAD R23, R0, 0x200, R23 ;  /* 0x0000020000177824 */ /* 0x001fe200078e0217 */
[----:B------:R-:W-:-:S03]  /*29a80*/  PRMT R0, R22, 0x9910, RZ ;  /* 0x0000991016007816 */ /* 0x000fc600000000ff */
[----:B------:R-:W-:Y:S01]  /*29a90*/  IMAD R23, R23, c[0x0][0x188], RZ ;  /* 0x0000620017177a24 */ /* 0x000fe200078e02ff */
[----:B------:R-:W-:-:S04]  /*29aa0*/  ISETP.GT.AND P1, PT, R0, 0x9, PT ;  /* 0x000000090000780c */ /* 0x000fc80003f24270 */
[----:B------:R-:W-:-:S05]  /*29ab0*/  IADD3 R2, P0, R23, c[0x0][0x168], RZ ;  /* 0x00005a0017027a10 */ /* 0x000fca0007f1e0ff */
[----:B------:R-:W-:-:S04]  /*29ac0*/  IMAD.X R3, RZ, RZ, c[0x0][0x16c], P0 ;  /* 0x00005b00ff037624 */ /* 0x000fc800000e06ff */
        /* <DEDUP_REMOVED lines=10> */
[----:B0-----:R-:W-:Y:S01]  /*29b70*/  STG.E.U8 [R2.64], R25 ;  /* 0x0000001902007986 */ /* 0x001fe2000c101124 */
[----:B------:R-:W-:Y:S05]  /*29b80*/  EXIT ;  /* 0x000000000000794d */ /* 0x000fea0003800000 */
.L_x_11137:
[----:B------:R-:W0:Y:S02]  /*29b90*/  F2I.S64.F64.TRUNC R24, R24 ;  /* 0x0000001800187311 */ /* 0x000e24000030d900 */
[----:B0-----:R-:W-:-:S05]  /*29ba0*/  IMAD.MOV.U32 R5, RZ, RZ, R24 ;  /* 0x000000ffff057224 */ /* 0x001fca00078e0018 */
[----:B------:R-:W-:Y:S01]  /*29bb0*/  STG.E.U8 [R2.64], R5 ;  /* 0x0000000502007986 */ /* 0x000fe2000c101124 */
[----:B------:R-:W-:Y:S05]  /*29bc0*/  EXIT ;  /* 0x000000000000794d */ /* 0x000fea0003800000 */
.L_x_11136:
[----:B------:R-:W-:-:S13]  /*29bd0*/  ISETP.NE.AND P0, PT, R0, 0x2, PT ;  /* 0x000000020000780c */ /* 0x000fda0003f05270 */
[----:B------:R-:W-:Y:S05]  /*29be0*/  @!P0 BRA `(.L_x_11139) ;  /* 0x000000a000008947 */ /* 0x000fea0003800000 */
[----:B------:R-:W-:-:S13]  /*29bf0*/  ISETP.NE.AND P0, PT, R0, 0x3, PT ;  /* 0x000000030000780c */ /* 0x000fda0003f05270 */
[----:B------:R-:W-:Y:S05]  /*29c00*/  @!P0 BRA `(.L_x_11140) ;  /* 0x0000005000008947 */ /* 0x000fea0003800000 */
[----:B------:R-:W-:-:S13]  /*29c10*/  ISETP.NE.AND P0, PT, R0, 0x4, PT ;  /* 0x000000040000780c */ /* 0x000fda0003f05270 */
[----:B------:R-:W-:Y:S05]  /*29c20*/  @P0 BRA `(.L_x_11138) ;  /* 0x00000d2000000947 */ /* 0x000fea0003800000 */
[----:B------:R-:W0:Y:S02]  /*29c30*/  F2I.S64.F64.TRUNC R24, R24 ;  /* 0x0000001800187311 */ /* 0x000e24000030d900 */
[----:B0-----:R-:W-:Y:S01]  /*29c40*/  STG.E.64 [R2.64], R24 ;  /* 0x0000001802007986 */ /* 0x001fe2000c101b24 */
[----:B------:R-:W-:Y:S05]  /*29c50*/  EXIT ;  /* 0x000000000000794d */ /* 0x000fea0003800000 */
.L_x_11140:
[----:B------:R-:W0:Y:S02]  /*29c60*/  F2I.F64.TRUNC R25, R24 ;  /* 0x0000001800197311 */ /* 0x000e24000030d100 */
[----:B0-----:R-:W-:Y:S01]  /*29c70*/  STG.E [R2.64], R25 ;  /* 0x0000001902007986 */ /* 0x001fe2000c101924 */
[----:B------:R-:W-:Y:S05]  /*29c80*/  EXIT ;  /* 0x000000000000794d */ /* 0x000fea0003800000 */
.L_x_11139:
[----:B------:R-:W0:Y:S02]  /*29c90*/  F2I.F64.TRUNC R25, R24 ;  /* 0x0000001800197311 */ /* 0x000e24000030d100 */
[----:B0-----:R-:W-:Y:S01]  /*29ca0*/  STG.E.U16 [R2.64], R25 ;  /* 0x0000001902007986 */ /* 0x001fe2000c101524 */
[----:B------:R-:W-:Y:S05]  /*29cb0*/  EXIT ;  /* 0x000000000000794d */ /* 0x000fea0003800000 */
.L_x_11135:
        /* <DEDUP_REMOVED lines=9> */
[----:B------:R-:W-:Y:S01]  /*29d50*/  STG.E [R2.64], R5 ;  /* 0x0000000502007986 */ /* 0x000fe2000c101924 */
[----:B------:R-:W-:Y:S05]  /*29d60*/  EXIT ;  /* 0x000000000000794d */ /* 0x000fea0003800000 */
.L_x_11142:
[----:B------:R-:W0:Y:S01]  /*29d70*/  F2F.F32.F64 R0, R24 ;  /* 0x0000001800007310 */ /* 0x000e220000301000 */
[----:B------:R-:W0:-:S14]  /*29d80*/  DSETP.GEU.AND P0, PT, |R24|, c[0x2][0x1c8], PT ;  /* 0x008072001800762a */ /* 0x000e1c0003f0e200 */
[----:B0-----:R-:W-:-:S05]  /*29d90*/  @!P0 FMUL R0, R0, 1.175494350822287508e-38 ;  /* 0x0080000000008820 */ /* 0x001fca0000400000 */
[----:B------:R-:W-:-:S05]  /*29da0*/  F2FP.PACK_AB R0, RZ, R0 ;  /* 0x00000000ff00723e */ /* 0x000fca00000000ff */
[----:B------:R-:W-:Y:S01]  /*29db0*/  STG.E.U16 [R2.64], R0 ;  /* 0x0000000002007986 */ /* 0x000fe2000c101524 */
[----:B------:R-:W-:Y:S05]  /*29dc0*/  EXIT ;  /* 0x000000000000794d */ /* 0x000fea0003800000 */
.L_x_11141:
        /* <DEDUP_REMOVED lines=12> */
[----:B------:R-:W-:Y:S01]  /*29e90*/  STG.E.64 [R2.64], R4 ;  /* 0x0000000402007986 */ /* 0x000fe2000c101b24 */
[----:B------:R-:W-:Y:S05]  /*29ea0*/  EXIT ;  /* 0x000000000000794d */ /* 0x000fea0003800000 */
.L_x_11144:
[----:B------:R-:W0:Y:S01]  /*29eb0*/  F2F.F32.F64 R5, R24 ;  /* 0x0000001800057310 */ /* 0x000e220000301000 */
        /* <DEDUP_REMOVED lines=8> */
.L_x_11143:
[----:B------:R-:W-:Y:S01]  /*29f40*/  STG.E.64 [R2.64], R24 ;  /* 0x0000001802007986 */ /* 0x000fe2000c101b24 */
[----:B------:R-:W-:Y:S05]  /*29f50*/  EXIT ;  /* 0x000000000000794d */ /* 0x000fea0003800000 */
.L_x_11134:
        /* <DEDUP_REMOVED lines=11> */
[----:B------:R-:W-:Y:S01]  /*2a010*/  STG.E.U8 [R2.64], R5 ;  /* 0x0000000502007986 */ /* 0x000fe2000c101124 */
[----:B------:R-:W-:Y:S05]  /*2a020*/  EXIT ;  /* 0x000000000000794d */ /* 0x000fea0003800000 */
.L_x_11147:
[----:B------:R-:W-:Y:S01]  /*2a030*/  STG.E.128 [R2.64], R24 ;  /* 0x0000001802007986 */ /* 0x000fe2000c101d24 */
[----:B------:R-:W-:Y:S05]  /*2a040*/  EXIT ;  /* 0x000000000000794d */ /* 0x000fea0003800000 */
.L_x_11146:
        /* <DEDUP_REMOVED lines=23> */
.L_x_11151:
[----:B------:R-:W-:Y:S05]  /*2a1c0*/  BSYNC B0 ;  /* 0x0000000000007941 */ /* 0x000fea0003800000 */
.L_x_11150:
[----:B------:R-:W-:-:S05]  /*2a1d0*/  LOP3.LUT R5, R0, R5, RZ, 0xfc, !PT ;  /* 0x0000000500057212 */ /* 0x000fca00078efcff */
[----:B------:R-:W-:Y:S01]  /*2a1e0*/  STG.E.U8 [R2.64], R5 ;  /* 0x0000000502007986 */ /* 0x000fe2000c101124 */
[----:B------:R-:W-:Y:S05]  /*2a1f0*/  EXIT ;  /* 0x000000000000794d */ /* 0x000fea0003800000 */
.L_x_11149:
        /* <DEDUP_REMOVED lines=15> */
.L_x_11153:
[----:B------:R-:W-:Y:S01]  /*2a2f0*/  IMAD.MOV.U32 R0, RZ, RZ, 0x7f ;  /* 0x0000007fff007424 */ /* 0x000fe200078e00ff */
[----:B------:R-:W-:-:S04]  /*2a300*/  ISETP.GT.U32.AND P0, PT, R4, 0x7f800000, PT ;  /* 0x7f8000000400780c */ /* 0x000fc80003f04070 */
[----:B------:R-:W-:-:S04]  /*2a310*/  SEL R0, R0, 0x7c, P0 ;  /* 0x0000007c00007807 */ /* 0x000fc80000000000 */
.L_x_11154:
[----:B------:R-:W-:Y:S05]  /*2a320*/  BSYNC B0 ;  /* 0x0000000000007941 */ /* 0x000fea0003800000 */
.L_x_11152:
[----:B------:R-:W-:-:S04]  /*2a330*/  LOP3.LUT R4, R5, 0x80000000, RZ, 0xc0, !PT ;  /* 0x8000000005047812 */ /* 0x000fc800078ec0ff */
[----:B------:R-:W-:-:S04]  /*2a340*/  SHF.R.U32.HI R5, RZ, 0x18, R4 ;  /* 0x00000018ff057819 */ /* 0x000fc80000011604 */
[----:B------:R-:W-:-:S05]  /*2a350*/  LOP3.LUT R5, R0, R5, RZ, 0xfc, !PT ;  /* 0x0000000500057212 */ /* 0x000fca00078efcff */
[----:B------:R-:W-:Y:S01]  /*2a360*/  STG.E.U8 [R2.64], R5 ;  /* 0x0000000502007986 */ /* 0x000fe2000c101124 */
[----:B------:R-:W-:Y:S05]  /*2a370*/  EXIT ;  /* 0x000000000000794d */ /* 0x000fea0003800000 */
.L_x_11148:
[----:B------:R-:W0:Y:S01]  /*2a380*/  F2F.F32.F64 R0, R24 ;  /* 0x0000001800007310 */ /* 0x000e220000301000 */
[----:B------:R-:W0:-:S14]  /*2a390*/  DSETP.GEU.AND P0, PT, |R24|, c[0x2][0x1c8], PT ;  /* 0x008072001800762a */ /* 0x000e1c0003f0e200 */
[----:B0-----:R-:W-:-:S05]  /*2a3a0*/  @!P0 FMUL R0, R0, 1.175494350822287508e-38 ;  /* 0x0080000000008820 */ /* 0x001fca0000400000 */
[----:B------:R-:W-:-:S05]  /*2a3b0*/  F2FP.BF16.PACK_AB R0, RZ, R0 ;  /* 0x00000000ff00723e */ /* 0x000fca00000010ff */
[----:B------:R-:W-:Y:S01]  /*2a3c0*/  STG.E.U16 [R2.64], R0 ;  /* 0x0000000002007986 */ /* 0x000fe2000c101524 */
[----:B------:R-:W-:Y:S05]  /*2a3d0*/  EXIT ;  /* 0x000000000000794d */ /* 0x000fea0003800000 */
.L_x_11145:
        /* <DEDUP_REMOVED lines=9> */
[----:B0-----:R-:W-:Y:S01]  /*2a470*/  STG.E.U16 [R2.64], R25 ;  /* 0x0000001902007986 */ /* 0x001fe2000c101524 */
[----:B------:R-:W-:Y:S05]  /*2a480*/  EXIT ;  /* 0x000000000000794d */ /* 0x000fea0003800000 */
.L_x_11157:
        /* <DEDUP_REMOVED lines=19> */
.L_x_11160:
[----:B------:R-:W-:-:S04]  /*2a5c0*/  LOP3.LUT R0, R7, 0x80000000, RZ, 0xc0, !PT ;  /* 0x8000000007007812 */ /* 0x000fc800078ec0ff */
[----:B------:R-:W-:-:S04]  /*2a5d0*/  SHF.R.U32.HI R5, RZ, 0x18, R0 ;  /* 0x00000018ff057819 */ /* 0x000fc80000011600 */
[----:B------:R-:W-:-:S04]  /*2a5e0*/  LOP3.LUT R4, R4, R5, RZ, 0xfc, !PT ;  /* 0x0000000504047212 */ /* 0x000fc800078efcff */
[----:B------:R-:W-:Y:S02]  /*2a5f0*/  PRMT R0, R4, 0x7610, R0 ;  /* 0x0000761004007816 */ /* 0x000fe40000000000 */
.L_x_11159:
[----:B------:R-:W-:Y:S05]  /*2a600*/  BSYNC B0 ;  /* 0x0000000000007941 */ /* 0x000fea0003800000 */
.L_x_11158:
[----:B------:R-:W-:Y:S01]  /*2a610*/  STG.E.U8 [R2.64], R0 ;  /* 0x0000000002007986 */ /* 0x000fe2000c101124 */
[----:B------:R-:W-:Y:S05]  /*2a620*/  EXIT ;  /* 0x000000000000794d */ /* 0x000fea0003800000 */
.L_x_11156:
        /* <DEDUP_REMOVED lines=19> */
.L_x_11163:
[----:B------:R-:W-:-:S04]  /*2a760*/  LOP3.LUT R0, R7, 0x80000000, RZ, 0xc0, !PT ;  /* 0x8000000007007812 */ /* 0x000fc800078ec0ff */
[----:B------:R-:W-:-:S04]  /*2a770*/  SHF.R.U32.HI R5, RZ, 0x18, R0 ;  /* 0x00000018ff057819 */ /* 0x000fc80000011600 */
[----:B------:R-:W-:-:S04]  /*2a780*/  LOP3.LUT R4, R4, R5, RZ, 0xfc, !PT ;  /* 0x0000000504047212 */ /* 0x000fc800078efcff */
[----:B------:R-:W-:Y:S02]  /*2a790*/  PRMT R0, R4, 0x7610, R0 ;  /* 0x0000761004007816 */ /* 0x000fe40000000000 */
.L_x_11162:
[----:B------:R-:W-:Y:S05]  /*2a7a0*/  BSYNC B0 ;  /* 0x0000000000007941 */ /* 0x000fea0003800000 */
.L_x_11161:
[----:B------:R-:W-:Y:S01]  /*2a7b0*/  STG.E.U8 [R2.64], R0 ;  /* 0x0000000002007986 */ /* 0x000fe2000c101124 */
[----:B------:R-:W-:Y:S05]  /*2a7c0*/  EXIT ;  /* 0x000000000000794d */ /* 0x000fea0003800000 */
.L_x_11155:
        /* <DEDUP_REMOVED lines=24> */
.L_x_11138:
        /* <DEDUP_REMOVED lines=19> */
[----:B------:R-:W-:Y:S05]  /*2aa80*/  EXIT ;  /* 0x000000000000794d */ /* 0x000fea0003800000 */
.L_x_11165:
[----:B------:R-:W0:Y:S02]  /*2aa90*/  F2I.U64.F64.TRUNC R24, R24 ;  /* 0x0000001800187311 */ /* 0x000e24000030d800 */
[----:B0-----:R-:W-:Y:S01]  /*2aaa0*/  STG.E.64 [R2.64], R24 ;  /* 0x0000001802007986 */ /* 0x001fe2000c101b24 */
[----:B------:R-:W-:Y:S05]  /*2aab0*/  EXIT ;  /* 0x000000000000794d */ /* 0x000fea0003800000 */
.L_x_11164:
[----:B------:R-:W0:Y:S02]  /*2aac0*/  F2I.U32.F64.TRUNC R25, R24 ;  /* 0x0000001800197311 */ /* 0x000e24000030d000 */
[----:B0-----:R-:W-:Y:S01]  /*2aad0*/  STG.E [R2.64], R25 ;  /* 0x0000001902007986 */ /* 0x001fe2000c101924 */
[----:B------:R-:W-:Y:S05]  /*2aae0*/  EXIT ;  /* 0x000000000000794d */ /* 0x000fea0003800000 */
        .weak           $__internal_14_$__cuda_sm20_div_rn_f64_full
        .type           $__internal_14_$__cuda_sm20_div_rn_f64_full,@function
        .size           $__internal_14_$__cuda_sm20_div_rn_f64_full,($__internal_15_$__cuda_sm20_dsqrt_rn_f64_mediumpath_v1 - $__internal_14_$__cuda_sm20_div_rn_f64_full)
$__internal_14_$__cuda_sm20_div_rn_f64_full:
[----:B------:R-:W-:Y:S01]  /*2aaf0*/  FSETP.GEU.AND P0, PT, |R11|, 1.469367938527859385e-39, PT ;  /* 0x001000000b00780b */ /* 0x000fe20003f0e200 */
[----:B------:R-:W-:Y:S01]  /*2ab00*/  IMAD.MOV.U32 R53, RZ, RZ, 0x1ca00000 ;  /* 0x1ca00000ff357424 */ /* 0x000fe200078e00ff */
[C---:B------:R-:W-:Y:S01]  /*2ab10*/  FSETP.GEU.AND P1, PT, |R3|.reuse, 1.469367938527859385e-39, PT ;  /* 0x001000000300780b */ /* 0x040fe20003f2e200 */
[----:B------:R-:W-:Y:S01]  /*2ab20*/  BSSY B0, `(.L_x_11166) ;  /* 0x000005b000007945 */ /* 0x000fe20003800000 */
[----:B------:R-:W-:-:S02]  /*2ab30*/  LOP3.LUT R8, R3, 0x800fffff, RZ, 0xc0, !PT ;  /* 0x800fffff03087812 */ /* 0x000fc400078ec0ff */
[----:B------:R-:W-:Y:S02]  /*2ab40*/  LOP3.LUT R47, R11, 0x7ff00000, RZ, 0xc0, !PT ;  /* 0x7ff000000b2f7812 */ /* 0x000fe400078ec0ff */
[----:B------:R-:W-:Y:S01]  /*2ab50*/  LOP3.LUT R9, R8, 0x3ff00000, RZ, 0xfc, !PT ;  /* 0x3ff0000008097812 */ /* 0x000fe200078efcff */
[----:B------:R-:W-:Y:S01]  /*2ab60*/  IMAD.MOV.U32 R8, RZ, RZ, R2 ;  /* 0x000000ffff087224 */ /* 0x000fe200078e0002 */
[----:B------:R-:W-:-:S03]  /*2ab70*/  LOP3.LUT R46, R3, 0x7ff00000, RZ, 0xc0, !PT ;  /* 0x7ff00000032e7812 */ /* 0x000fc600078ec0ff */
[----:B------:R-:W-:Y:S01]  /*2ab80*/  @!P0 LOP3.LUT R32, R3, 0x7ff00000, RZ, 0xc0, !PT ;  /* 0x7ff0000003208812 */ /* 0x000fe200078ec0ff */
[----:B------:R-:W-:Y:S01]  /*2ab90*/  @!P0 IMAD.MOV.U32 R36, RZ, RZ, RZ ;  /* 0x000000ffff248224 */ /* 0x000fe200078e00ff */
[----:B------:R-:W0:Y:S01]  /*2aba0*/  @!P1 DMUL R8, R2, 8.98846567431157953865e+307 ;  /* 0x7fe0000002089828 */ /* 0x000e220000000000 */
[C---:B------:R-:W-:Y:S02]  /*2abb0*/  ISETP.GE.U32.AND P3, PT, R47.reuse, R46, PT ;  /* 0x0000002e2f00720c */ /* 0x040fe40003f66070 */
[----:B------:R-:W-:Y:S02]  /*2abc0*/  @!P0 ISETP.GE.U32.AND P2, PT, R47, R32, PT ;  /* 0x000000202f00820c */ /* 0x000fe40003f46070 */
[C---:B------:R-:W-:Y:S01]  /*2abd0*/  SEL R34, R53.reuse, 0x63400000, !P3 ;  /* 0x6340000035227807 */ /* 0x040fe20005800000 */
[----:B0-----:R-:W0:Y:S01]  /*2abe0*/  MUFU.RCP64H R33, R9 ;  /* 0x0000000900217308 */ /* 0x001e220000001800 */
[----:B------:R-:W-:Y:S02]  /*2abf0*/  @!P0 SEL R32, R53, 0x63400000, !P2 ;  /* 0x6340000035208807 */ /* 0x000fe40005000000 */
[--C-:B------:R-:W-:Y:S01]  /*2ac00*/  LOP3.LUT R35, R34, 0x800fffff, R11.reuse, 0xf8, !PT ;  /* 0x800fffff22237812 */ /* 0x100fe200078ef80b */
[----:B------:R-:W-:Y:S01]  /*2ac10*/  IMAD.MOV.U32 R34, RZ, RZ, R10 ;  /* 0x000000ffff227224 */ /* 0x000fe200078e000a */
[----:B------:R-:W-:-:S04]  /*2ac20*/  @!P0 LOP3.LUT R32, R32, 0x80000000, R11, 0xf8, !PT ;  /* 0x8000000020208812 */ /* 0x000fc800078ef80b */
[----:B------:R-:W-:Y:S01]  /*2ac30*/  @!P0 LOP3.LUT R37, R32, 0x100000, RZ, 0xfc, !PT ;  /* 0x0010000020258812 */ /* 0x000fe200078efcff */
[----:B------:R-:W-:-:S05]  /*2ac40*/  IMAD.MOV.U32 R32, RZ, RZ, 0x1 ;  /* 0x00000001ff207424 */ /* 0x000fca00078e00ff */
[----:B------:R-:W-:-:S04]  /*2ac50*/  @!P0 DFMA R34, R34, 2, -R36 ;  /* 0x400000002222882b */ /* 0x000fc80000000824 */
[----:B0-----:R-:W0:-:S06]  /*2ac60*/  DFMA R36, R32, -R8, 1 ;  /* 0x3ff000002024742b */ /* 0x001e0c0000000808 */
[----:B0-----:R-:W0:-:S06]  /*2ac70*/  DFMA R36, R36, R36, R36 ;  /* 0x000000242424722b */ /* 0x001e0c0000000024 */
[----:B0-----:R-:W0:-:S06]  /*2ac80*/  DFMA R32, R32, R36, R32 ;  /* 0x000000242020722b */ /* 0x001e0c0000000020 */
[----:B0-----:R-:W0:-:S06]  /*2ac90*/  DFMA R36, R32, -R8, 1 ;  /* 0x3ff000002024742b */ /* 0x001e0c0000000808 */
[----:B0-----:R-:W0:-:S06]  /*2aca0*/  DFMA R36, R32, R36, R32 ;  /* 0x000000242024722b */ /* 0x001e0c0000000020 */
[----:B0-----:R-:W0:-:S06]  /*2acb0*/  DMUL R32, R36, R34 ;  /* 0x0000002224207228 */ /* 0x001e0c0000000000 */
[----:B0-----:R-:W0:-:S06]  /*2acc0*/  DFMA R38, R32, -R8, R34 ;  /* 0x800000082026722b */ /* 0x001e0c0000000022 */
[----:B0-----:R0:W1:Y:S02]  /*2acd0*/  DFMA R36, R36, R38, R32 ;  /* 0x000000262424722b */ /* 0x0010640000000020 */
[----:B0-----:R-:W-:Y:S01]  /*2ace0*/  IMAD.MOV.U32 R38, RZ, RZ, R47 ;  /* 0x000000ffff267224 */ /* 0x001fe200078e002f */
[----:B------:R-:W-:Y:S01]  /*2acf0*/  @!P0 LOP3.LUT R38, R35, 0x7ff00000, RZ, 0xc0, !PT ;  /* 0x7ff0000023268812 */ /* 0x000fe200078ec0ff */
[----:B------:R-:W-:Y:S01]  /*2ad00*/  IMAD.MOV.U32 R39, RZ, RZ, R46 ;  /* 0x000000ffff277224 */ /* 0x000fe200078e002e */
[----:B------:R-:W-:Y:S02]  /*2ad10*/  @!P1 LOP3.LUT R39, R9, 0x7ff00000, RZ, 0xc0, !PT ;  /* 0x7ff0000009279812 */ /* 0x000fe400078ec0ff */
[----:B------:R-:W-:-:S04]  /*2ad20*/  IADD3 R32, R38, -0x1, RZ ;  /* 0xffffffff26207810 */ /* 0x000fc80007ffe0ff */
[----:B------:R-:W-:Y:S02]  /*2ad30*/  ISETP.GT.U32.AND P0, PT, R32, 0x7feffffe, PT ;  /* 0x7feffffe2000780c */ /* 0x000fe40003f04070 */
[----:B------:R-:W-:-:S04]  /*2ad40*/  IADD3 R32, R39, -0x1, RZ ;  /* 0xffffffff27207810 */ /* 0x000fc80007ffe0ff */
[----:B------:R-:W-:-:S13]  /*2ad50*/  ISETP.GT.U32.OR P0, PT, R32, 0x7feffffe, P0 ;  /* 0x7feffffe2000780c */ /* 0x000fda0000704470 */
[----:B------:R-:W-:Y:S05]  /*2ad60*/  @P0 BRA `(.L_x_11167) ;  /* 0x000001e000000947 */ /* 0x000fea0003800000 */
[----:B-1----:R-:W-:-:S04]  /*2ad70*/  LOP3.LUT R10, R3, 0x7ff00000, RZ, 0xc0, !PT ;  /* 0x7ff00000030a7812 */ /* 0x002fc800078ec0ff */
        /* <DEDUP_REMOVED lines=11> */
[----:B------:R-:W0:Y:S01]  /*2ae30*/  DFMA R8, R36, -R8, R34 ;  /* 0x800000082408722b */ /* 0x000e220000000022 */
[----:B------:R-:W-:-:S09]  /*2ae40*/  IMAD.MOV.U32 R2, RZ, RZ, RZ ;  /* 0x000000ffff027224 */ /* 0x000fd200078e00ff */
[C---:B0-----:R-:W-:Y:S02]  /*2ae50*/  FSETP.NEU.AND P0, PT, R9.reuse, RZ, PT ;  /* 0x000000ff0900720b */ /* 0x041fe40003f0d000 */
[----:B------:R-:W-:-:S04]  /*2ae60*/  LOP3.LUT R10, R9, 0x80000000, R3, 0x48, !PT ;  /* 0x80000000090a7812 */ /* 0x000fc800078e4803 */
[----:B------:R-:W-:-:S07]  /*2ae70*/  LOP3.LUT R3, R10, R11, RZ, 0xfc, !PT ;  /* 0x0000000b0a037212 */ /* 0x000fce00078efcff */
[----:B------:R-:W-:Y:S05]  /*2ae80*/  @!P0 BRA `(.L_x_11168) ;  /* 0x0000024000008947 */ /* 0x000fea0003800000 */
[----:B------:R-:W-:Y:S01]  /*2ae90*/  IMAD.MOV R9, RZ, RZ, -R38 ;  /* 0x000000ffff097224 */ /* 0x000fe200078e0a26 */
[----:B------:R-:W0:Y:S01]  /*2aea0*/  DMUL.RP R2, R36, R2 ;  /* 0x0000000224027228 */ /* 0x000e220000008000 */
[----:B------:R-:W-:Y:S01]  /*2aeb0*/  IMAD.MOV.U32 R8, RZ, RZ, RZ ;  /* 0x000000ffff087224 */ /* 0x000fe200078e00ff */
[----:B------:R-:W-:-:S05]  /*2aec0*/  IADD3 R38, -R38, -0x43300000, RZ ;  /* 0xbcd0000026267810 */ /* 0x000fca0007ffe1ff */
[----:B------:R-:W1:-:S03]  /*2aed0*/  DFMA R8, R32, -R8, R36 ;  /* 0x800000082008722b */ /* 0x000e460000000024 */
[----:B0-----:R-:W-:-:S07]  /*2aee0*/  LOP3.LUT R10, R3, R10, RZ, 0x3c, !PT ;  /* 0x0000000a030a7212 */ /* 0x001fce00078e3cff */
[----:B-1----:R-:W-:-:S04]  /*2aef0*/  FSETP.NEU.AND P0, PT, |R9|, R38, PT ;  /* 0x000000260900720b */ /* 0x002fc80003f0d200 */
[----:B------:R-:W-:Y:S02]  /*2af00*/  FSEL R2, R2, R32, !P0 ;  /* 0x0000002002027208 */ /* 0x000fe40004000000 */
[----:B------:R-:W-:-:S05]  /*2af10*/  FSEL R32, R10, R33, !P0 ;  /* 0x000000210a207208 */ /* 0x000fca0004000000 */
[----:B------:R-:W-:Y:S02]  /*2af20*/  IMAD.MOV.U32 R33, RZ, RZ, R32 ;  /* 0x000000ffff217224 */ /* 0x000fe400078e0020 */
[----:B------:R-:W-:Y:S01]  /*2af30*/  IMAD.MOV.U32 R32, RZ, RZ, R2 ;  /* 0x000000ffff207224 */ /* 0x000fe200078e0002 */
[----:B------:R-:W-:Y:S05]  /*2af40*/  BRA `(.L_x_11168) ;  /* 0x0000018000007947 */ /* 0x000fea0003800000 */
.L_x_11167:
[----:B-1----:R-:W0:-:S14]  /*2af50*/  DSETP.NAN.AND P0, PT, R10, R10, PT ;  /* 0x0000000a0a00722a */ /* 0x002e1c0003f08000 */
        /* <DEDUP_REMOVED lines=16> */
.L_x_11170:
[----:B------:R-:W-:-:S05]  /*2b060*/  LOP3.LUT R32, R3, 0x80000, RZ, 0xfc, !PT ;  /* 0x0008000003207812 */ /* 0x000fca00078efcff */
[----:B------:R-:W-:Y:S02]  /*2b070*/  IMAD.MOV.U32 R33, RZ, RZ, R32 ;  /* 0x000000ffff217224 */ /* 0x000fe400078e0020 */
[----:B------:R-:W-:Y:S01]  /*2b080*/  IMAD.MOV.U32 R32, RZ, RZ, R2 ;  /* 0x000000ffff207224 */ /* 0x000fe200078e0002 */
[----:B------:R-:W-:Y:S05]  /*2b090*/  BRA `(.L_x_11168) ;  /* 0x0000003000007947 */ /* 0x000fea0003800000 */
.L_x_11169:
[----:B------:R-:W-:-:S05]  /*2b0a0*/  LOP3.LUT R32, R11, 0x80000, RZ, 0xfc, !PT ;  /* 0x000800000b207812 */ /* 0x000fca00078efcff */
[----:B------:R-:W-:Y:S02]  /*2b0b0*/  IMAD.MOV.U32 R33, RZ, RZ, R32 ;  /* 0x000000ffff217224 */ /* 0x000fe400078e0020 */
[----:B------:R-:W-:Y:S02]  /*2b0c0*/  IMAD.MOV.U32 R32, RZ, RZ, R10 ;  /* 0x000000ffff207224 */ /* 0x000fe400078e000a */
.L_x_11168:
[----:B------:R-:W-:Y:S05]  /*2b0d0*/  BSYNC B0 ;  /* 0x0000000000007941 */ /* 0x000fea0003800000 */
.L_x_11166:
[----:B------:R-:W-:Y:S02]  /*2b0e0*/  IMAD.MOV.U32 R8, RZ, RZ, R0 ;  /* 0x000000ffff087224 */ /* 0x000fe400078e0000 */
[----:B------:R-:W-:Y:S02]  /*2b0f0*/  IMAD.MOV.U32 R9, RZ, RZ, 0x0 ;  /* 0x00000000ff097424 */ /* 0x000fe400078e00ff */
[----:B------:R-:W-:Y:S02]  /*2b100*/  IMAD.MOV.U32 R2, RZ, RZ, R32 ;  /* 0x000000ffff027224 */ /* 0x000fe400078e0020 */
[----:B------:R-:W-:Y:S01]  /*2b110*/  IMAD.MOV.U32 R3, RZ, RZ, R33 ;  /* 0x000000ffff037224 */ /* 0x000fe200078e0021 */
[----:B------:R-:W-:Y:S06]  /*2b120*/  RET.REL.NODEC R8 `(_ZN2at6native27unrolled_elementwise_kernelIZZZNS0_16asin_kernel_cudaERNS_18TensorIteratorBaseEENKUlvE_clEvENKUlvE_clEvEUlN3c107complexIdEEE_St5arrayIPcLm2EELi4E23TrivialOffsetCalculatorILi1EjESE_NS0_6memory12LoadWithCastILi1EEENSF_13StoreWithCastILi1EEEEEviT_T0_T2_T3_T4_T5_) ;  /* 0xfffd4ed008007950 */ /* 0x000fec0003c3ffff */
        .weak           $__internal_15_$__cuda_sm20_dsqrt_rn_f64_mediumpath_v1
        .type           $__internal_15_$__cuda_sm20_dsqrt_rn_f64_mediumpath_v1,@function
        .size           $__internal_15_$__cuda_sm20_dsqrt_rn_f64_mediumpath_v1,(.L_x_16342 - $__internal_15_$__cuda_sm20_dsqrt_rn_f64_mediumpath_v1)
$__internal_15_$__cuda_sm20_dsqrt_rn_f64_mediumpath_v1:
[----:B------:R-:W-:Y:S01]  /*2b130*/  ISETP.GE.U32.AND P0, PT, R10, -0x3400000, PT ;  /* 0xfcc000000a00780c */ /* 0x000fe20003f06070 */
[----:B------:R-:W-:Y:S01]  /*2b140*/  BSSY B0, `(.L_x_11171) ;  /* 0x000002b000007945 */ /* 0x000fe20003800000 */
[----:B------:R-:W-:Y:S01]  /*2b150*/  LOP3.LUT R3, R3, R2, RZ, 0x3c, !PT ;  /* 0x0000000203037212 */ /* 0x000fe200078e3cff */
[----:B------:R-:W-:-:S02]  /*2b160*/  IMAD.MOV.U32 R10, RZ, RZ, R34 ;  /* 0x000000ffff0a7224 */ /* 0x000fc400078e0022 */
[----:B------:R-:W-:Y:S01]  /*2b170*/  IMAD.MOV.U32 R34, RZ, RZ, R9 ;  /* 0x000000ffff227224 */ /* 0x000fe200078e0009 */
[C---:B------:R-:W-:Y:S01]  /*2b180*/  LOP3.LUT R2, R3.reuse, R2, RZ, 0x3c, !PT ;  /* 0x0000000203027212 */ /* 0x040fe200078e3cff */
[----:B------:R-:W-:Y:S02]  /*2b190*/  IMAD.MOV.U32 R35, RZ, RZ, R8 ;  /* 0x000000ffff237224 */ /* 0x000fe400078e0008 */
[----:B------:R-:W-:Y:S01]  /*2b1a0*/  IMAD.MOV.U32 R8, RZ, RZ, R32 ;  /* 0x000000ffff087224 */ /* 0x000fe200078e0020 */
[----:B------:R-:W-:Y:S01]  /*2b1b0*/  LOP3.LUT R3, R3, R2, RZ, 0x3c, !PT ;  /* 0x0000000203037212 */ /* 0x000fe200078e3cff */
[----:B------:R-:W-:Y:S02]  /*2b1c0*/  IMAD.MOV.U32 R9, RZ, RZ, R0 ;  /* 0x000000ffff097224 */ /* 0x000fe400078e0000 */
        /* <DEDUP_REMOVED lines=9> */
.L_x_11172:
        /* <DEDUP_REMOVED lines=24> */
.L_x_11174:
[----:B------:R0:W1:-:S06]  /*2b3e0*/  DADD R2, R10, R10 ;  /* 0x000000000a027229 */ /* 0x00004c000000000a */
.L_x_11173:
[----:B------:R-:W-:Y:S05]  /*2b3f0*/  BSYNC B0 ;  /* 0x0000000000007941 */ /* 0x000fea0003800000 */
.L_x_11171:
[----:B------:R-:W-:Y:S02]  /*2b400*/  IMAD.MOV.U32 R8, RZ, RZ, R33 ;  /* 0x000000ffff087224 */ /* 0x000fe400078e0021 */
[----:B------:R-:W-:Y:S02]  /*2b410*/  IMAD.MOV.U32 R9, RZ, RZ, 0x0 ;  /* 0x00000000ff097424 */ /* 0x000fe400078e00ff */
[----:B-1----:R-:W-:Y:S02]  /*2b420*/  IMAD.MOV.U32 R0, RZ, RZ, R2 ;  /* 0x000000ffff007224 */ /* 0x002fe400078e0002 */
[----:B------:R-:W-:Y:S05]  /*2b430*/  RET.REL.NODEC R8 `(_ZN2at6native27unrolled_elementwise_kernelIZZZNS0_16asin_kernel_cudaERNS_18TensorIteratorBaseEENKUlvE_clEvENKUlvE_clEvEUlN3c107complexIdEEE_St5arrayIPcLm2EELi4E23TrivialOffsetCalculatorILi1EjESE_NS0_6memory12LoadWithCastILi1EEENSF_13StoreWithCastILi1EEEEEviT_T0_T2_T3_T4_T5_) ;  /* 0xfffd4bc008007950 */ /* 0x000fea0003c3ffff */
.L_x_11175:
        /* <DEDUP_REMOVED lines=12> */
.L_x_16342:


//--------------------- .text._ZN2at6native18elementwise_kernelILi128ELi2EZNS0_22gpu_kernel_impl_nocastIZZZNS0_16asin_kernel_cudaERNS_18TensorIteratorBaseEENKUlvE_clEvENKUlvE_clEvEUlN3c107complexIdEEE_EEvS4_RKT_EUliE_EEviT1_ --------------------------
	.section	.text._ZN2at6native18elementwise_kernelILi128ELi2EZNS0_22gpu_kernel_impl_nocastIZZZNS0_16asin_kernel_cudaERNS_18TensorIteratorBaseEENKUlvE_clEvENKUlvE_clEvEUlN3c107complexIdEEE_EEvS4_RKT_EUliE_EEviT1_,"ax",@progbits
	.sectioninfo	@"SHI_REGISTERS=48"
	.align	128
        .global         _ZN2at6native18elementwise_kernelILi128ELi2EZNS0_22gpu_kernel_impl_nocastIZZZNS0_16asin_kernel_cudaERNS_18TensorIteratorBaseEENKUlvE_clEvENKUlvE_clEvEUlN3c107complexIdEEE_EEvS4_RKT_EUliE_EEviT1_
        .type           _ZN2at6native18elementwise_kernelILi128ELi2EZNS0_22gpu_kernel_impl_nocastIZZZNS0_16asin_kernel_cudaERNS_18TensorIteratorBaseEENKUlvE_clEvENKUlvE_clEvEUlN3c107complexIdEEE_EEvS4_RKT_EUliE_EEviT1_,@function
        .size           _ZN2at6native18elementwise_kernelILi128ELi2EZNS0_22gpu_kernel_impl_nocastIZZZNS0_16asin_kernel_cudaERNS_18TensorIteratorBaseEENKUlvE_clEvENKUlvE_clEvEUlN3c107complexIdEEE_EEvS4_RKT_EUliE_EEviT1_,(.L_x_16344 - _ZN2at6native18elementwise_kernelILi128ELi2EZNS0_22gpu_kernel_impl_nocastIZZZNS0_16asin_kernel_cudaERNS_18TensorIteratorBaseEENKUlvE_clEvENKUlvE_clEvEUlN3c107complexIdEEE_EEvS4_RKT_EUliE_EEviT1_)
        .other          _ZN2at6native18elementwise_kernelILi128ELi2EZNS0_22gpu_kernel_impl_nocastIZZZNS0_16asin_kernel_cudaERNS_18TensorIteratorBaseEENKUlvE_clEvENKUlvE_clEvEUlN3c107complexIdEEE_EEvS4_RKT_EUliE_EEviT1_,@"STO_CUDA_ENTRY STV_DEFAULT"
_ZN2at6native18elementwise_kernelILi128ELi2EZNS0_22gpu_kernel_impl_nocastIZZZNS0_16asin_kernel_cudaERNS_18TensorIteratorBaseEENKUlvE_clEvENKUlvE_clEvEUlN3c107complexIdEEE_EEvS4_RKT_EUliE_EEviT1_:
.text._ZN2at6native18elementwise_kernelILi128ELi2EZNS0_22gpu_kernel_impl_nocastIZZZNS0_16asin_kernel_cudaERNS_18TensorIteratorBaseEENKUlvE_clEvENKUlvE_clEvEUlN3c107complexIdEEE_EEvS4_RKT_EUliE_EEviT1_:
        /* <DEDUP_REMOVED lines=235> */
[----:B------:R-:W-:-:S05]  /*0eb0*/  @P0 IMAD R0, R5, c[0x0][0x35c], R0 ;  /* 0x0000d70005000a24 */ /* 0x000fca00078e0200 */
.L_x_11178:
[----:B------:R-:W-:-:S04]  /*0ec0*/  IADD3 R2, P0, R0, c[0x0][0x368], RZ ;  /* 0x0000da0000027a10 */ /* 0x000fc80007f1e0ff */
[----:B------:R-:W-:-:S05]  /*0ed0*/  IADD3.X R3, RZ, c[0x0][0x36c], RZ, P0, !PT ;  /* 0x0000db00ff037a10 */ /* 0x000fca00007fe4ff */
[----:B------:R-:W2:Y:S01]  /*0ee0*/  LDG.E.128 R8, [R2.64] ;  /* 0x0000000402087981 */ /* 0x000ea2000c1e1d00 */
[----:B------:R-:W-:Y:S01]  /*0ef0*/  BSSY B1, `(.L_x_11179) ;  /* 0x000085e000017945 */ /* 0x000fe20003800000 */
[----:B--2---:R-:W0:-:S04]  /*0f00*/  DSETP.GTU.AND P0, PT, |R8|, +INF , PT ;  /* 0x7ff000000800742a */ /* 0x004e080003f0c200 */
[----:B------:R-:W-:-:S04]  /*0f10*/  DADD R32, -RZ, |R8| ;  /* 0x00000000ff207229 */ /* 0x000fc80000000508 */
[----:B0-----:R-:W0:-:S04]  /*0f20*/  DSETP.GTU.OR P0, PT, |R10|, +INF , P0 ;  /* 0x7ff000000a00742a */ /* 0x001e08000070c600 */
[----:B------:R1:W2:-:S10]  /*0f30*/  DADD R34, -RZ, |R10| ;  /* 0x00000000ff227229 */ /* 0x000294000000050a */
[----:B0-----:R-:W-:Y:S05]  /*0f40*/  @P0 BRA `(.L_x_11180) ;  /* 0x0000847000000947 */ /* 0x001fea0003800000 */
[----:B-12---:R-:W0:-:S06]  /*0f50*/  DSETP.GT.AND P0, PT, R32, 4.50359962737049600000e+15, PT ;  /* 0x433000002000742a */ /* 0x006e0c0003f04000 */
        /* <DEDUP_REMOVED lines=11> */
[----:B------:R-:W-:Y:S01]  /*1010*/  IMAD.MOV.U32 R30, RZ, RZ, c[0x2][0xc] ;  /* 0x00800300ff1e7624 */ /* 0x000fe200078e00ff */
[----:B------:R-:W1:Y:S01]  /*1020*/  DADD R22, R32, -1 ;  /* 0xbff0000020167429 */ /* 0x000e620000000000 */
[----:B------:R-:W-:-:S03]  /*1030*/  IMAD.MOV.U32 R38, RZ, RZ, RZ ;  /* 0x000000ffff267224 */ /* 0x000fc600078e00ff */
        /* <DEDUP_REMOVED lines=15> */
[----:B------:R-:W-:Y:S02]  /*1130*/  LOP3.LUT R0, R5, 0xffc00000, RZ, 0xc0, !PT ;  /* 0xffc0000005007812 */ /* 0x000fe400078ec0ff */
[----:B------:R-:W-:Y:S02]  /*1140*/  ISETP.LT.U32.AND.EX P0, PT, R19, R15, PT, P2 ;  /* 0x0000000f1300720c */ /* 0x000fe40003f01120 */
[-C--:B------:R-:W-:Y:S01]  /*1150*/  SEL R6, R2, R14.reuse, P1 ;  /* 0x0000000e02067207 */ /* 0x080fe20000800000 */
[----:B------:R-:W-:Y:S01]  /*1160*/  IMAD.MOV.U32 R2, RZ, RZ, RZ ;  /* 0x000000ffff027224 */ /* 0x000fe200078e00ff */
        /* <DEDUP_REMOVED lines=11> */
[----:B0-----:R0:W2:Y:S02]  /*1220*/  DFMA R16, R16, R16, R12 ;  /* 0x000000101010722b */ /* 0x0010a4000000000c */
[----:B0-----:R-:W-:Y:S02]  /*1230*/  IMAD.MOV.U32 R12, RZ, RZ, c[0x2][0xc] ;  /* 0x00800300ff0c7624 */ /* 0x001fe400078e00ff */
[----:B-1----:R0:W1:-:S04]  /*1240*/  DFMA R14, R14, R14, R2 ;  /* 0x0000000e0e0e722b */ /* 0x0020480000000002 */
[----:B--2---:R-:W2:Y:S02]  /*1250*/  DSETP.MIN.AND P0, P1, R16, c[0x2][0x8], PT ;  /* 0x008002001000762a */ /* 0x004ea40003900000 */
[----:B0-----:R-:W-:Y:S02]  /*1260*/  IMAD.MOV.U32 R2, RZ, RZ, R17 ;  /* 0x000000ffff027224 */ /* 0x001fe400078e0011 */
[----:B-1----:R-:W0:Y:S02]  /*1270*/  DSETP.MIN.AND P2, P3, R14, c[0x2][0x8], PT ;  /* 0x008002000e00762a */ /* 0x002e240003b40000 */
[----:B------:R-:W-:Y:S02]  /*1280*/  MOV R13, R15 ;  /* 0x0000000f000d7202 */ /* 0x000fe40000000f00 */
[----:B--2---:R-:W-:Y:S01]  /*1290*/  FSEL R3, R2, c[0x2][0xc], P0 ;  /* 0x0080030002037a08 */ /* 0x004fe20000000000 */
[----:B------:R-:W-:Y:S01]  /*12a0*/  IMAD.MOV.U32 R2, RZ, RZ, R16 ;  /* 0x000000ffff027224 */ /* 0x000fe200078e0010 */
[----:B0-----:R-:W-:-:S04]  /*12b0*/  FSEL R27, R13, c[0x2][0xc], P2 ;  /* 0x008003000d1b7a08 */ /* 0x001fc80001000000 */
        /* <DEDUP_REMOVED lines=13> */
[----:B0-----:R0:W2:Y:S02]  /*1390*/  DFMA R30, R2, -R30, 1 ;  /* 0x3ff00000021e742b */ /* 0x0010a4000000081e */
[----:B0-----:R-:W-:Y:S02]  /*13a0*/  IMAD.MOV.U32 R2, RZ, RZ, 0x0 ;  /* 0x00000000ff027424 */ /* 0x001fe400078e00ff */
[----:B-1----:R-:W0:Y:S01]  /*13b0*/  DMUL R40, R12, R12 ;  /* 0x0000000c0c287228 */ /* 0x002e220000000000 */
[----:B------:R-:W-:-:S03]  /*13c0*/  IMAD.MOV.U32 R3, RZ, RZ, 0x3fd80000 ;  /* 0x3fd80000ff037424 */ /* 0x000fc600078e00ff */
[----:B--2---:R-:W-:-:S04]  /*13d0*/  DMUL R36, R38, R30 ;  /* 0x0000001e26247228 */ /* 0x004fc80000000000 */
[----:B0-----:R-:W0:-:S04]  /*13e0*/  DFMA R40, R26, -R40, 1 ;  /* 0x3ff000001a28742b */ /* 0x001e080000000828 */
[----:B------:R-:W1:-:S04]  /*13f0*/  DFMA R30, R30, R2, 0.5 ;  /* 0x3fe000001e1e742b */ /* 0x000e480000000002 */
[----:B0-----:R-:W-:-:S04]  /*1400*/  DFMA R26, R40, R2, 0.5 ;  /* 0x3fe00000281a742b */ /* 0x001fc80000000002 */
[----:B------:R-:W0:-:S04]  /*1410*/  DMUL R40, R12, R40 ;  /* 0x000000280c287228 */ /* 0x000e080000000000 */
[----:B-1----:R-:W1:-:S04]  /*1420*/  DFMA R30, R30, R36, R38 ;  /* 0x000000241e1e722b */ /* 0x002e480000000026 */
[----:B0-----:R0:W2:Y:S02]  /*1430*/  DFMA R26, R26, R40, R12 ;  /* 0x000000281a1a722b */ /* 0x0010a4000000000c */
[----:B0-----:R-:W-:Y:S02]  /*1440*/  LOP3.LUT R13, R29, 0x100000, RZ, 0xfc, !PT ;  /* 0x001000001d0d7812 */ /* 0x001fe400078efcff */
[----:B-1----:R-:W0:-:S04]  /*1450*/  DMUL R30, R16, R30 ;  /* 0x0000001e101e7228 */ /* 0x002e080000000000 */
[----:B--2---:R1:W2:Y:S02]  /*1460*/  DMUL R26, R14, R26 ;  /* 0x0000001a0e1a7228 */ /* 0x0042a40000000000 */
[----:B-1----:R-:W-:Y:S01]  /*1470*/  LOP3.LUT R15, R0, 0x100000, RZ, 0xfc, !PT ;  /* 0x00100000000f7812 */ /* 0x002fe200078efcff */
[----:B------:R-:W-:Y:S01]  /*1480*/  IMAD.MOV.U32 R14, RZ, RZ, RZ ;  /* 0x000000ffff0e7224 */ /* 0x000fe200078e00ff */
[----:B0-----:R-:W0:-:S05]  /*1490*/  DMUL R30, R30, R12 ;  /* 0x0000000c1e1e7228 */ /* 0x001e0a0000000000 */
[----:B--2---:R-:W1:-:S05]  /*14a0*/  DMUL R26, R26, R14 ;  /* 0x0000000e1a1a7228 */ /* 0x004e4a0000000000 */
[----:B0-----:R-:W-:Y:S02]  /*14b0*/  @!P1 FSEL R20, R6, R30, !P0 ;  /* 0x0000001e06149208 */ /* 0x001fe40004000000 */
[----:B------:R-:W-:-:S03]  /*14c0*/  @!P1 FSEL R21, R7, R31, !P0 ;  /* 0x0000001f07159208 */ /* 0x000fc60004000000 */
[----:B-1----:R-:W-:Y:S02]  /*14d0*/  @!P3 FSEL R18, R4, R26, !P2 ;  /* 0x0000001a0412b208 */ /* 0x002fe40005000000 */
        /* <DEDUP_REMOVED lines=24> */
[----:B0-----:R-:W-:Y:S01]  /*1660*/  IMAD.MOV.U32 R4, RZ, RZ, R26 ;  /* 0x000000ffff047224 */ /* 0x001fe200078e001a */
[----:B------:R-:W-:Y:S01]  /*1670*/  MOV R13, R15 ;  /* 0x0000000f000d7202 */ /* 0x000fe20000000f00 */
[----:B-1----:R-:W-:Y:S01]  /*1680*/  IMAD.MOV.U32 R6, RZ, RZ, R30 ;  /* 0x000000ffff067224 */ /* 0x002fe200078e001e */
[----:B------:R-:W-:Y:S01]  /*1690*/  MOV R0, 0x16c0 ;  /* 0x000016c000007802 */ /* 0x000fe20000000f00 */
[----:B------:R-:W-:Y:S02]  /*16a0*/  IMAD.MOV.U32 R7, RZ, RZ, R31 ;  /* 0x000000ffff077224 */ /* 0x000fe400078e001f */
[----:B------:R-:W-:Y:S05]  /*16b0*/  CALL.REL.NOINC `($__internal_17_$__cuda_sm20_dsqrt_rn_f64_mediumpath_v1) ;  /* 0x0001199000007944 */ /* 0x000fea0003c00000 */
[----:B-1----:R-:W-:Y:S02]  /*16c0*/  IMAD.MOV.U32 R6, RZ, RZ, R2 ;  /* 0x000000ffff067224 */ /* 0x002fe400078e0002 */
[----:B------:R-:W-:Y:S02]  /*16d0*/  IMAD.MOV.U32 R7, RZ, RZ, R3 ;  /* 0x000000ffff077224 */ /* 0x000fe400078e0003 */
.L_x_11186:
[----:B------:R-:W-:Y:S05]  /*16e0*/  BSYNC B4 ;  /* 0x0000000000047941 */ /* 0x000fea0003800000 */
.L_x_11185:
        /* <DEDUP_REMOVED lines=11> */
[----:B------:R-:W-:Y:S01]  /*17a0*/  @P1 MOV R6, 0x0 ;  /* 0x0000000000061802 */ /* 0x000fe20000000f00 */
[----:B------:R-:W-:Y:S01]  /*17b0*/  @P1 IMAD.MOV.U32 R7, RZ, RZ, 0x7ff00000 ;  /* 0x7ff00000ff071424 */ /* 0x000fe200078e00ff */
[----:B------:R-:W-:-:S05]  /*17c0*/  @P1 FSETP.NEU.FTZ.AND P2, PT, R5, RZ, PT ;  /* 0x000000ff0500120b */ /* 0x000fca0003f5d000 */
[----:B------:R-:W0:-:S10]  /*17d0*/  @P1 DFMA R6, R4, R6, +INF ;  /* 0x7ff000000406142b */ /* 0x000e140000000006 */
[----:B0-----:R-:W-:Y:S02]  /*17e0*/  @P1 FSEL R30, R6, RZ, P2 ;  /* 0x000000ff061e1208 */ /* 0x001fe40001000000 */
[----:B------:R-:W-:Y:S01]  /*17f0*/  @P1 FSEL R31, R7, -QNAN , P2 ;  /* 0xfff00000071f1808 */ /* 0x000fe20001000000 */
[----:B------:R-:W-:Y:S05]  /*1800*/  @P1 BRA `(.L_x_11187) ;  /* 0x00001c9000001947 */ /* 0x000fea0003800000 */
[C---:B------:R-:W-:Y:S01]  /*1810*/  LOP3.LUT R4, R3.reuse, 0x800fffff, RZ, 0xc0, !PT ;  /* 0x800fffff03047812 */ /* 0x040fe200078ec0ff */
[----:B------:R-:W-:Y:S01]  /*1820*/  IMAD.MOV.U32 R6, RZ, RZ, RZ ;  /* 0x000000ffff067224 */ /* 0x000fe200078e00ff */
[----:B------:R-:W-:Y:S01]  /*1830*/  MOV R30, 0x3ae80f1e ;  /* 0x3ae80f1e001e7802 */ /* 0x000fe20000000f00 */
[----:B------:R-:W-:Y:S01]  /*1840*/  IMAD.MOV.U32 R31, RZ, RZ, 0x3eb1380b ;  /* 0x3eb1380bff1f7424 */ /* 0x000fe200078e00ff */
[----:B------:R-:W-:Y:S01]  /*1850*/  LOP3.LUT R5, R4, 0x3ff00000, RZ, 0xfc, !PT ;  /* 0x3ff0000004057812 */ /* 0x000fe200078efcff */
[----:B------:R-:W-:Y:S01]  /*1860*/  IMAD.MOV.U32 R4, RZ, RZ, R2 ;  /* 0x000000ffff047224 */ /* 0x000fe200078e0002 */
[----:B------:R-:W-:Y:S02]  /*1870*/  LEA.HI R3, R3, R0, RZ, 0xc ;  /* 0x0000000003037211 */ /* 0x000fe400078f60ff */
        /* <DEDUP_REMOVED lines=34> */
[----:B0-----:R0:W1:Y:S01]  /*1aa0*/  DADD R30, R30, R4 ;  /* 0x000000001e1e7229 */ /* 0x0010620000000004 */
[----:B------:R-:W-:Y:S05]  /*1ab0*/  BRA `(.L_x_11187) ;  /* 0x000019e000007947 */ /* 0x000fea0003800000 */
.L_x_11184:
        /* <DEDUP_REMOVED lines=33> */
[----:B------:R-:W-:Y:S05]  /*1cd0*/  CALL.REL.NOINC `($__internal_16_$__cuda_sm20_div_rn_f64_full) ;  /* 0x00010d2000007944 */ /* 0x000fea0003c00000 */
.L_x_11194:
[----:B------:R-:W-:Y:S05]  /*1ce0*/  BSYNC B5 ;  /* 0x0000000000057941 */ /* 0x000fea0003800000 */
.L_x_11193:
[----:B------:R-:W-:Y:S01]  /*1cf0*/  MOV R26, R2 ;  /* 0x00000002001a7202 */ /* 0x000fe20000000f00 */
[----:B------:R-:W-:Y:S01]  /*1d00*/  IMAD.MOV.U32 R27, RZ, RZ, R3 ;  /* 0x000000ffff1b7224 */ /* 0x000fe200078e0003 */
[----:B------:R-:W-:Y:S05]  /*1d10*/  BRA `(.L_x_11192) ;  /* 0x0000001000007947 */ /* 0x000fea0003800000 */
.L_x_11191:
[----:B------:R0:W1:-:S06]  /*1d20*/  DADD R26, -R24, R20 ;  /* 0x00000000181a7229 */ /* 0x00004c0000000114 */
.L_x_11192:
[----:B------:R-:W-:Y:S05]  /*1d30*/  BSYNC B4 ;  /* 0x0000000000047941 */ /* 0x000fea0003800000 */
.L_x_11190:
        /* <DEDUP_REMOVED lines=28> */
[----:B01----:R-:W-:Y:S05]  /*1f00*/  CALL.REL.NOINC `($__internal_16_$__cuda_sm20_div_rn_f64_full) ;  /* 0x00010af000007944 */ /* 0x003fea0003c00000 */
.L_x_11199:
[----:B------:R-:W-:Y:S05]  /*1f10*/  BSYNC B5 ;  /* 0x0000000000057941 */ /* 0x000fea0003800000 */
.L_x_11198:
[----:B------:R-:W-:Y:S05]  /*1f20*/  BRA `(.L_x_11197) ;  /* 0x0000001000007947 */ /* 0x000fea0003800000 */
.L_x_11196:
[----:B------:R2:W3:-:S06]  /*1f30*/  DADD R2, R18, -R14 ;  /* 0x0000000012027229 */ /* 0x0004cc000000080e */
.L_x_11197:
[----:B------:R-:W-:Y:S05]  /*1f40*/  BSYNC B4 ;  /* 0x0000000000047941 */ /* 0x000fea0003800000 */
.L_x_11195:
[----:B---3--:R-:W3:Y:S01]  /*1f50*/  DMUL R30, R2, 0.5 ;  /* 0x3fe00000021e7828 */ /* 0x008ee20000000000 */
[----:B------:R-:W-:Y:S01]  /*1f60*/  IMAD.MOV.U32 R4, RZ, RZ, 0x0 ;  /* 0x00000000ff047424 */ /* 0x000fe200078e00ff */
[----:B------:R-:W-:Y:S01]  /*1f70*/  MOV R5, 0x3fd80000 ;  /* 0x3fd8000000057802 */ /* 0x000fe20000000f00 */
[----:B------:R-:W-:Y:S01]  /*1f80*/  BSSY B4, `(.L_x_11200) ;  /* 0x000001a000047945 */ /* 0x000fe20003800000 */
[----:B--2---:R-:W-:-:S04]  /*1f90*/  DADD R14, R16, 1 ;  /* 0x3ff00000100e7429 */ /* 0x004fc80000000000 */
        /* <DEDUP_REMOVED lines=16> */
[----:B-1----:R-:W-:Y:S01]  /*20a0*/  IMAD.MOV.U32 R4, RZ, RZ, R26 ;  /* 0x000000ffff047224 */ /* 0x002fe200078e001a */
[----:B------:R-:W-:Y:S01]  /*20b0*/  MOV R0, 0x2100 ;  /* 0x0000210000007802 */ /* 0x000fe20000000f00 */
[----:B------:R-:W-:Y:S02]  /*20c0*/  IMAD.MOV.U32 R13, RZ, RZ, R15 ;  /* 0x000000ffff0d7224 */ /* 0x000fe400078e000f */
[----:B--2---:R-:W-:Y:S02]  /*20d0*/  IMAD.MOV.U32 R6, RZ, RZ, R36 ;  /* 0x000000ffff067224 */ /* 0x004fe400078e0024 */
[----:B------:R-:W-:Y:S02]  /*20e0*/  IMAD.MOV.U32 R7, RZ, RZ, R37 ;  /* 0x000000ffff077224 */ /* 0x000fe400078e0025 */
[----:B0-----:R-:W-:Y:S05]  /*20f0*/  CALL.REL.NOINC `($__internal_17_$__cuda_sm20_dsqrt_rn_f64_mediumpath_v1) ;  /* 0x00010f5000007944 */ /* 0x001fea0003c00000 */
[----:B-1----:R-:W-:Y:S02]  /*2100*/  IMAD.MOV.U32 R6, RZ, RZ, R2 ;  /* 0x000000ffff067224 */ /* 0x002fe400078e0002 */
[----:B------:R-:W-:Y:S02]  /*2110*/  IMAD.MOV.U32 R7, RZ, RZ, R3 ;  /* 0x000000ffff077224 */ /* 0x000fe400078e0003 */
.L_x_11201:
[----:B------:R-:W-:Y:S05]  /*2120*/  BSYNC B4 ;  /* 0x0000000000047941 */ /* 0x000fea0003800000 */
.L_x_11200:
[----:B--2---:R-:W2:-:S10]  /*2130*/  DADD R30, R30, R6 ;  /* 0x000000001e1e7229 */ /* 0x004e940000000006 */
[C---:B--2---:R-:W-:Y:S02]  /*2140*/  FSETP.GEU.FTZ.AND P1, PT, R31.reuse, 1.7916666269302368164, PT ;  /* 0x3fe555551f00780b */ /* 0x044fe40003f3e000 */
[----:B------:R-:W-:-:S13]  /*2150*/  FSETP.GT.FTZ.AND P0, PT, R31, -1.6999999284744262695, PT ;  /* 0xbfd999991f00780b */ /* 0x000fda0003f14000 */
[----:B------:R-:W-:Y:S05]  /*2160*/  @P0 BRA !P1, `(.L_x_11202) ;  /* 0x000003d000000947 */ /* 0x000fea0004800000 */
[----:B-1----:R-:W1:-:S10]  /*2170*/  DADD R2, R30, 1 ;  /* 0x3ff000001e027429 */ /* 0x002e540000000000 */
[----:B-1----:R-:W-:Y:S01]  /*2180*/  ISETP.GT.AND P0, PT, R3, 0xfffff, PT ;  /* 0x000fffff0300780c */ /* 0x002fe20003f04270 */
[----:B------:R-:W-:Y:S01]  /*2190*/  IMAD.MOV.U32 R5, RZ, RZ, R3 ;  /* 0x000000ffff057224 */ /* 0x000fe200078e0003 */
[----:B------:R-:W-:-:S11]  /*21a0*/  MOV R4, R2 ;  /* 0x0000000200047202 */ /* 0x000fd60000000f00 */
[----:B------:R-:W1:-:S10]  /*21b0*/  @!P0 DMUL R4, R4, 1.80143985094819840000e+16 ;  /* 0x4350000004048828 */ /* 0x000e540000000000 */
[----:B-1----:R-:W-:Y:S02]  /*21c0*/  @!P0 IMAD.MOV.U32 R3, RZ, RZ, R5 ;  /* 0x000000ffff038224 */ /* 0x002fe400078e0005 */
        /* <DEDUP_REMOVED lines=8> */
[----:B------:R-:W1:-:S10]  /*2250*/  @P1 DFMA R6, R4, R6, +INF ;  /* 0x7ff000000406142b */ /* 0x000e540000000006 */
[----:B-1----:R-:W-:Y:S02]  /*2260*/  @P1 FSEL R30, R6, RZ, P2 ;  /* 0x000000ff061e1208 */ /* 0x002fe40001000000 */
[----:B------:R-:W-:Y:S01]  /*2270*/  @P1 FSEL R31, R7, -QNAN , P2 ;  /* 0xfff00000071f1808 */ /* 0x000fe20001000000 */
[----:B------:R-:W-:Y:S05]  /*2280*/  @P1 BRA `(.L_x_11187) ;  /* 0x0000121000001947 */ /* 0x000fea0003800000 */
[C---:B------:R-:W-:Y:S01]  /*2290*/  LOP3.LUT R4, R3.reuse, 0x800fffff, RZ, 0xc0, !PT ;  /* 0x800fffff03047812 */ /* 0x040fe200078ec0ff */
[----:B------:R-:W-:Y:S01]  /*22a0*/  IMAD.MOV.U32 R6, RZ, RZ, RZ ;  /* 0x000000ffff067224 */ /* 0x000fe200078e00ff */
[----:B------:R-:W-:Y:S01]  /*22b0*/  LEA.HI R3, R3, R0, RZ, 0xc ;  /* 0x0000000003037211 */ /* 0x000fe200078f60ff */
[----:B------:R-:W-:Y:S01]  /*22c0*/  IMAD.MOV.U32 R30, RZ, RZ, 0x3ae80f1e ;  /* 0x3ae80f1eff1e7424 */ /* 0x000fe200078e00ff */
[----:B------:R-:W-:Y:S01]  /*22d0*/  LOP3.LUT R5, R4, 0x3ff00000, RZ, 0xfc, !PT ;  /* 0x3ff0000004057812 */ /* 0x000fe200078efcff */
[----:B------:R-:W-:Y:S01]  /*22e0*/  IMAD.MOV.U32 R31, RZ, RZ, 0x3eb1380b ;  /* 0x3eb1380bff1f7424 */ /* 0x000fe200078e00ff */
[----:B------:R-:W-:Y:S02]  /*22f0*/  MOV R4, R2 ;  /* 0x0000000200047202 */ /* 0x000fe40000000f00 */
[----:B------:R-:W-:-:S13]  /*2300*/  ISETP.GE.AND P0, PT, R5, 0x3ff6a09f, PT ;  /* 0x3ff6a09f0500780c */ /* 0x000fda0003f06270 */
[----:B------:R-:W-:Y:S02]  /*2310*/  @P0 IADD3 R7, R5, -0x100000, RZ ;  /* 0xfff0000005070810 */ /* 0x000fe40007ffe0ff */
[----:B------:R-:W-:-:S03]  /*2320*/  @P0 IADD3 R3, R3, 0x1, RZ ;  /* 0x0000000103030810 */ /* 0x000fc60007ffe0ff */
[----:B------:R-:W-:Y:S01]  /*2330*/  @P0 IMAD.MOV.U32 R5, RZ, RZ, R7 ;  /* 0x000000ffff050224 */ /* 0x000fe200078e0007 */
[----:B------:R-:W-:Y:S01]  /*2340*/  LOP3.LUT R2, R3, 0x80000000, RZ, 0x3c, !PT ;  /* 0x8000000003027812 */ /* 0x000fe200078e3cff */
[----:B------:R-:W-:-:S04]  /*2350*/  IMAD.MOV.U32 R3, RZ, RZ, 0x43300000 ;  /* 0x43300000ff037424 */ /* 0x000fc800078e00ff */
[----:B------:R-:W1:-:S04]  /*2360*/  DADD R26, R4, 1 ;  /* 0x3ff00000041a7429 */ /* 0x000e480000000000 */
[----:B------:R-:W-:Y:S02]  /*2370*/  DADD R4, R4, -1 ;  /* 0xbff0000004047429 */ /* 0x000fe40000000000 */
[----:B-1----:R-:W1:Y:S02]  /*2380*/  MUFU.RCP64H R7, R27 ;  /* 0x0000001b00077308 */ /* 0x002e640000001800 */
[----:B------:R-:W-:-:S04]  /*2390*/  DADD R2, R2, c[0x2][0x48] ;  /* 0x0080120002027629 */ /* 0x000fc80000000000 */
[----:B01----:R-:W0:-:S06]  /*23a0*/  DFMA R12, -R26, R6, 1 ;  /* 0x3ff000001a0c742b */ /* 0x003e0c0000000106 */
        /* <DEDUP_REMOVED lines=25> */
.L_x_11202:
[----:B------:R-:W2:Y:S01]  /*2540*/  DADD R14, R30, 2 ;  /* 0x400000001e0e7429 */ /* 0x000ea20000000000 */
[----:B-1----:R-:W-:Y:S01]  /*2550*/  IMAD.MOV.U32 R2, RZ, RZ, 0x1 ;  /* 0x00000001ff027424 */ /* 0x002fe200078e00ff */
[----:B------:R-:W-:Y:S01]  /*2560*/  FSETP.GEU.AND P1, PT, |R31|, 6.5827683646048100446e-37, PT ;  /* 0x036000001f00780b */ /* 0x000fe20003f2e200 */
[----:B------:R-:W-:Y:S03]  /*2570*/  BSSY B4, `(.L_x_11203) ;  /* 0x0000011000047945 */ /* 0x000fe60003800000 */
[----:B--2---:R-:W1:Y:S02]  /*2580*/  MUFU.RCP64H R3, R15 ;  /* 0x0000000f00037308 */ /* 0x004e640000001800 */
[----:B-1----:R-:W1:-:S06]  /*2590*/  DFMA R4, -R14, R2, 1 ;  /* 0x3ff000000e04742b */ /* 0x002e4c0000000102 */
[----:B-1----:R-:W1:-:S06]  /*25a0*/  DFMA R4, R4, R4, R4 ;  /* 0x000000040404722b */ /* 0x002e4c0000000004 */
[----:B-1----:R-:W1:-:S06]  /*25b0*/  DFMA R4, R2, R4, R2 ;  /* 0x000000040204722b */ /* 0x002e4c0000000002 */
[----:B-1----:R-:W1:-:S06]  /*25c0*/  DFMA R2, -R14, R4, 1 ;  /* 0x3ff000000e02742b */ /* 0x002e4c0000000104 */
[----:B-1----:R-:W1:-:S06]  /*25d0*/  DFMA R2, R4, R2, R4 ;  /* 0x000000020402722b */ /* 0x002e4c0000000004 */
[----:B-1----:R-:W1:-:S06]  /*25e0*/  DMUL R4, R30, R2 ;  /* 0x000000021e047228 */ /* 0x002e4c0000000000 */
[----:B-1----:R-:W1:-:S06]  /*25f0*/  DFMA R6, -R14, R4, R30 ;  /* 0x000000040e06722b */ /* 0x002e4c000000011e */
[----:B-1----:R-:W1:-:S10]  /*2600*/  DFMA R2, R2, R6, R4 ;  /* 0x000000060202722b */ /* 0x002e540000000004 */
[----:B-1----:R-:W-:-:S05]  /*2610*/  FFMA R0, RZ, R15, R3 ;  /* 0x0000000fff007223 */ /* 0x002fca0000000003 */
[----:B------:R-:W-:-:S13]  /*2620*/  FSETP.GT.AND P0, PT, |R0|, 1.469367938527859385e-39, PT ;  /* 0x001000000000780b */ /* 0x000fda0003f04200 */
[----:B------:R-:W-:Y:S05]  /*2630*/  @P0 BRA P1, `(.L_x_11204) ;  /* 0x0000004000000947 */ /* 0x000fea0000800000 */
[----:B------:R-:W-:Y:S01]  /*2640*/  IMAD.MOV.U32 R2, RZ, RZ, R30 ;  /* 0x000000ffff027224 */ /* 0x000fe200078e001e */
[----:B------:R-:W-:Y:S02]  /*2650*/  MOV R3, R31 ;  /* 0x0000001f00037202 */ /* 0x000fe40000000f00 */
[----:B------:R-:W-:Y:S02]  /*2660*/  MOV R0, 0x2680 ;  /* 0x0000268000007802 */ /* 0x000fe40000000f00 */
[----:B0-----:R-:W-:Y:S05]  /*2670*/  CALL.REL.NOINC `($__internal_16_$__cuda_sm20_div_rn_f64_full) ;  /* 0x0001038000007944 */ /* 0x001fea0003c00000 */
.L_x_11204:
[----:B------:R-:W-:Y:S05]  /*2680*/  BSYNC B4 ;  /* 0x0000000000047941 */ /* 0x000fea0003800000 */
.L_x_11203:
[----:B------:R-:W1:Y:S01]  /*2690*/  DMUL R4, R30, R2 ;  /* 0x000000021e047228 */ /* 0x000e620000000000 */
[----:B0-----:R-:W-:Y:S02]  /*26a0*/  IMAD.MOV.U32 R12, RZ, RZ, 0x2fbe14b5 ;  /* 0x2fbe14b5ff0c7424 */ /* 0x001fe400078e00ff */
[----:B------:R-:W-:-:S03]  /*26b0*/  IMAD.MOV.U32 R13, RZ, RZ, 0x3eb372fb ;  /* 0x3eb372fbff0d7424 */ /* 0x000fc600078e00ff */
[----:B-1----:R-:W0:-:S06]  /*26c0*/  DADD R2, R30, -R4 ;  /* 0x000000001e027229 */ /* 0x002e0c0000000804 */
        /* <DEDUP_REMOVED lines=12> */
.L_x_11189:
        /* <DEDUP_REMOVED lines=19> */
[----:B------:R-:W-:Y:S01]  /*28c0*/  MOV R0, 0x2910 ;  /* 0x0000291000007802 */ /* 0x000fe20000000f00 */
[----:B------:R-:W-:Y:S02]  /*28d0*/  IMAD.MOV.U32 R13, RZ, RZ, R15 ;  /* 0x000000ffff0d7224 */ /* 0x000fe400078e000f */
[----:B------:R-:W-:Y:S02]  /*28e0*/  IMAD.MOV.U32 R6, RZ, RZ, R26 ;  /* 0x000000ffff067224 */ /* 0x000fe400078e001a */
[----:B------:R-:W-:Y:S02]  /*28f0*/  IMAD.MOV.U32 R7, RZ, RZ, R27 ;  /* 0x000000ffff077224 */ /* 0x000fe400078e001b */
[----:B-1----:R-:W-:Y:S05]  /*2900*/  CALL.REL.NOINC `($__internal_17_$__cuda_sm20_dsqrt_rn_f64_mediumpath_v1) ;  /* 0x0001074000007944 */ /* 0x002fea0003c00000 */
[----:B-1----:R-:W-:Y:S01]  /*2910*/  MOV R30, R2 ;  /* 0x00000002001e7202 */ /* 0x002fe20000000f00 */
[----:B------:R-:W-:Y:S02]  /*2920*/  IMAD.MOV.U32 R31, RZ, RZ, R3 ;  /* 0x000000ffff1f7224 */ /* 0x000fe400078e0003 */
.L_x_11207:
[----:B------:R-:W-:Y:S05]  /*2930*/  BSYNC B4 ;  /* 0x0000000000047941 */ /* 0x000fea0003800000 */
.L_x_11206:
[----:B-1----:R-:W1:-:S10]  /*2940*/  DADD R30, R22, R30 ;  /* 0x00000000161e7229 */ /* 0x002e54000000001e */
[C---:B-1----:R-:W-:Y:S02]  /*2950*/  FSETP.GEU.FTZ.AND P1, PT, R31.reuse, 1.7916666269302368164, PT ;  /* 0x3fe555551f00780b */ /* 0x042fe40003f3e000 */
[----:B------:R-:W-:-:S04]  /*2960*/  FSETP.GT.FTZ.AND P0, PT, R31, -1.6999999284744262695, PT ;  /* 0xbfd999991f00780b */ /* 0x000fc80003f14000 */
[----:B------:R-:W-:-:S13]  /*2970*/  PLOP3.LUT P0, PT, P1, P0, PT, 0x8, 0x0 ;  /* 0x000000000000781c */ /* 0x000fda0000f00170 */
[----:B------:R-:W-:Y:S05]  /*2980*/  @!P0 BRA `(.L_x_11208) ;  /* 0x0000025000008947 */ /* 0x000fea0003800000 */
[----:B------:R-:W1:Y:S01]  /*2990*/  DADD R14, R30, 2 ;  /* 0x400000001e0e7429 */ /* 0x000e620000000000 */
[----:B0-----:R-:W-:Y:S01]  /*29a0*/  IMAD.MOV.U32 R2, RZ, RZ, 0x1 ;  /* 0x00000001ff027424 */ /* 0x001fe200078e00ff */
[----:B------:R-:W-:Y:S01]  /*29b0*/  FSETP.GEU.AND P1, PT, |R31|, 6.5827683646048100446e-37, PT ;  /* 0x036000001f00780b */ /* 0x000fe20003f2e200 */
[----:B------:R-:W-:Y:S03]  /*29c0*/  BSSY B4, `(.L_x_11209) ;  /* 0x0000011000047945 */ /* 0x000fe60003800000 */
[----:B-1----:R-:W0:Y:S02]  /*29d0*/  MUFU.RCP64H R3, R15 ;  /* 0x0000000f00037308 */ /* 0x002e240000001800 */
        /* <DEDUP_REMOVED lines=15> */
.L_x_11210:
[----:B------:R-:W-:Y:S05]  /*2ad0*/  BSYNC B4 ;  /* 0x0000000000047941 */ /* 0x000fea0003800000 */
.L_x_11209:
        /* <DEDUP_REMOVED lines=16> */
.L_x_11208:
[----:B0-----:R-:W0:-:S10]  /*2be0*/  DADD R2, R30, 1 ;  /* 0x3ff000001e027429 */ /* 0x001e140000000000 */
[----:B0-----:R-:W-:Y:S01]  /*2bf0*/  ISETP.GT.AND P0, PT, R3, 0xfffff, PT ;  /* 0x000fffff0300780c */ /* 0x001fe20003f04270 */
[----:B------:R-:W-:Y:S01]  /*2c00*/  IMAD.MOV.U32 R4, RZ, RZ, R2 ;  /* 0x000000ffff047224 */ /* 0x000fe200078e0002 */
[----:B------:R-:W-:-:S11]  /*2c10*/  MOV R5, R3 ;  /* 0x0000000300057202 */ /* 0x000fd60000000f00 */
        /* <DEDUP_REMOVED lines=51> */
.L_x_11211:
[----:B------:R-:W-:Y:S01]  /*2f50*/  IMAD.MOV.U32 R2, RZ, RZ, 0x0 ;  /* 0x00000000ff027424 */ /* 0x000fe200078e00ff */
[----:B------:R-:W-:Y:S01]  /*2f60*/  FSETP.NEU.FTZ.AND P0, PT, R5, RZ, PT ;  /* 0x000000ff0500720b */ /* 0x000fe20003f1d000 */
[----:B------:R-:W-:-:S06]  /*2f70*/  IMAD.MOV.U32 R3, RZ, RZ, 0x7ff00000 ;  /* 0x7ff00000ff037424 */ /* 0x000fcc00078e00ff */
[----:B------:R-:W0:-:S10]  /*2f80*/  DFMA R2, R4, R2, +INF ;  /* 0x7ff000000402742b */ /* 0x000e140000000002 */
[----:B0-----:R-:W-:Y:S02]  /*2f90*/  FSEL R30, R2, RZ, P0 ;  /* 0x000000ff021e7208 */ /* 0x001fe40000000000 */
[----:B------:R-:W-:Y:S01]  /*2fa0*/  FSEL R31, R3, -QNAN , P0 ;  /* 0xfff00000031f7808 */ /* 0x000fe20000000000 */
[----:B------:R-:W-:Y:S05]  /*2fb0*/  BRA `(.L_x_11187) ;  /* 0x000004e000007947 */ /* 0x000fea0003800000 */
.L_x_11205:
        /* <DEDUP_REMOVED lines=19> */
[----:B------:R-:W-:Y:S01]  /*30f0*/  IMAD.MOV.U32 R13, RZ, RZ, R15 ;  /* 0x000000ffff0d7224 */ /* 0x000fe200078e000f */
[----:B------:R-:W-:Y:S01]  /*3100*/  MOV R0, 0x3150 ;  /* 0x0000315000007802 */ /* 0x000fe20000000f00 */
[----:B------:R-:W-:Y:S02]  /*3110*/  IMAD.MOV.U32 R7, RZ, RZ, R31 ;  /* 0x000000ffff077224 */ /* 0x000fe400078e001f */
[----:B-1----:R-:W-:Y:S02]  /*3120*/  IMAD.MOV.U32 R2, RZ, RZ, R26 ;  /* 0x000000ffff027224 */ /* 0x002fe400078e001a */
[----:B------:R-:W-:Y:S02]  /*3130*/  IMAD.MOV.U32 R3, RZ, RZ, R27 ;  /* 0x000000ffff037224 */ /* 0x000fe400078e001b */
[----:B------:R-:W-:Y:S05]  /*3140*/  CALL.REL.NOINC `($__internal_17_$__cuda_sm20_dsqrt_rn_f64_mediumpath_v1) ;  /* 0x0000ff0000007944 */ /* 0x000fea0003c00000 */
.L_x_11213:
[----:B------:R-:W-:Y:S05]  /*3150*/  BSYNC B4 ;  /* 0x0000000000047941 */ /* 0x000fea0003800000 */
.L_x_11212:
[----:B01----:R-:W0:Y:S01]  /*3160*/  MUFU.RCP64H R5, R3 ;  /* 0x0000000300057308 */ /* 0x003e220000001800 */
        /* <DEDUP_REMOVED lines=19> */
[----:B------:R-:W-:Y:S05]  /*32a0*/  CALL.REL.NOINC `($__internal_16_$__cuda_sm20_div_rn_f64_full) ;  /* 0x0000f75000007944 */ /* 0x000fea0003c00000 */
[----:B------:R-:W-:Y:S02]  /*32b0*/  IMAD.MOV.U32 R30, RZ, RZ, R2 ;  /* 0x000000ffff1e7224 */ /* 0x000fe400078e0002 */
[----:B------:R-:W-:Y:S02]  /*32c0*/  IMAD.MOV.U32 R31, RZ, RZ, R3 ;  /* 0x000000ffff1f7224 */ /* 0x000fe400078e0003 */
.L_x_11215:
[----:B------:R-:W-:Y:S05]  /*32d0*/  BSYNC B4 ;  /* 0x0000000000047941 */ /* 0x000fea0003800000 */
.L_x_11214:
[----:B------:R-:W-:Y:S05]  /*32e0*/  BRA `(.L_x_11187) ;  /* 0x000001b000007947 */ /* 0x000fea0003800000 */
.L_x_11188:
        /* <DEDUP_REMOVED lines=16> */
[----:B-1----:R-:W-:Y:S01]  /*33f0*/  MOV R3, R15 ;  /* 0x0000000f00037202 */ /* 0x002fe20000000f00 */
[----:B------:R-:W-:Y:S01]  /*3400*/  IMAD.MOV.U32 R2, RZ, RZ, R14 ;  /* 0x000000ffff027224 */ /* 0x000fe200078e000e */
[----:B------:R-:W-:Y:S01]  /*3410*/  MOV R0, 0x3470 ;  /* 0x0000347000007802 */ /* 0x000fe20000000f00 */
[----:B------:R-:W-:Y:S02]  /*3420*/  IMAD.MOV.U32 R6, RZ, RZ, R26 ;  /* 0x000000ffff067224 */ /* 0x000fe400078e001a */
[----:B------:R-:W-:Y:S02]  /*3430*/  IMAD.MOV.U32 R7, RZ, RZ, R27 ;  /* 0x000000ffff077224 */ /* 0x000fe400078e001b */
[----:B------:R-:W-:Y:S02]  /*3440*/  IMAD.MOV.U32 R14, RZ, RZ, R34 ;  /* 0x000000ffff0e7224 */ /* 0x000fe400078e0022 */
[----:B------:R-:W-:-:S02]  /*3450*/  IMAD.MOV.U32 R13, RZ, RZ, R35 ;  /* 0x000000ffff0d7224 */ /* 0x000fc400078e0023 */
[----:B------:R-:W-:Y:S05]  /*3460*/  CALL.REL.NOINC `($__internal_17_$__cuda_sm20_dsqrt_rn_f64_mediumpath_v1) ;  /* 0x0000fbe000007944 */ /* 0x000fea0003c00000 */
.L_x_11217:
[----:B------:R-:W-:Y:S05]  /*3470*/  BSYNC B4 ;  /* 0x0000000000047941 */ /* 0x000fea0003800000 */
.L_x_11216:
[----:B-1----:R-:W-:Y:S02]  /*3480*/  IMAD.MOV.U32 R30, RZ, RZ, R2 ;  /* 0x000000ffff1e7224 */ /* 0x002fe400078e0002 */
[----:B------:R-:W-:-:S02]  /*3490*/  IMAD.MOV.U32 R31, RZ, RZ, R3 ;  /* 0x000000ffff1f7224 */ /* 0x000fc400078e0003 */
.L_x_11187:
[----:B------:R-:W-:Y:S05]  /*34a0*/  BSYNC B3 ;  /* 0x0000000000037941 */ /* 0x000fea0003800000 */
.L_x_11183:
[----:B------:R-:W2:Y:S01]  /*34b0*/  DSETP.GEU.AND P0, PT, R32, 5.9666725849601653946e-154, PT ;  /* 0x202000002000742a */ /* 0x000ea20003f0e000 */
[----:B------:R-:W-:Y:S01]  /*34c0*/  BSSY B4, `(.L_x_11218) ;  /* 0x00001ac000047945 */ /* 0x000fe20003800000 */
[----:B------:R-:W-:-:S12]  /*34d0*/  BSSY B3, `(.L_x_11219) ;  /* 0x000015a000037945 */ /* 0x000fd80003800000 */
[----:B--2---:R-:W-:Y:S05]  /*34e0*/  @!P0 BRA `(.L_x_11220) ;  /* 0x0000156000008947 */ /* 0x004fea0003800000 */
[----:B------:R-:W2:Y:S01]  /*34f0*/  MUFU.RCP64H R3, R17 ;  /* 0x0000001100037308 */ /* 0x000ea20000001800 */
[----:B------:R-:W-:Y:S01]  /*3500*/  IMAD.MOV.U32 R2, RZ, RZ, 0x1 ;  /* 0x00000001ff027424 */ /* 0x000fe200078e00ff */
[----:B------:R-:W-:Y:S01]  /*3510*/  FSETP.GEU.AND P1, PT, |R33|, 6.5827683646048100446e-37, PT ;  /* 0x036000002100780b */ /* 0x000fe20003f2e200 */
[----:B------:R-:W-:Y:S04]  /*3520*/  BSSY B5, `(.L_x_11221) ;  /* 0x0000012000057945 */ /* 0x000fe80003800000 */
[----:B0-2---:R-:W0:-:S06]  /*3530*/  DFMA R4, -R16, R2, 1 ;  /* 0x3ff000001004742b */ /* 0x005e0c0000000102 */
        /* <DEDUP_REMOVED lines=15> */
[----:B-1----:R-:W-:Y:S05]  /*3630*/  CALL.REL.NOINC `($__internal_16_$__cuda_sm20_div_rn_f64_full) ;  /* 0x0000f3c000007944 */ /* 0x002fea0003c00000 */
.L_x_11222:
[----:B------:R-:W-:Y:S05]  /*3640*/  BSYNC B5 ;  /* 0x0000000000057941 */ /* 0x000fea0003800000 */
.L_x_11221:
        /* <DEDUP_REMOVED lines=23> */
.L_x_11224:
[----:B------:R-:W-:Y:S01]  /*37c0*/  IMAD.MOV.U32 R4, RZ, RZ, 0x0 ;  /* 0x00000000ff047424 */ /* 0x000fe200078e00ff */
[----:B------:R-:W-:Y:S01]  /*37d0*/  MOV R6, RZ ;  /* 0x000000ff00067202 */ /* 0x000fe20000000f00 */
[----:B------:R-:W-:Y:S02]  /*37e0*/  IMAD.MOV.U32 R5, RZ, RZ, 0x3fe00000 ;  /* 0x3fe00000ff057424 */ /* 0x000fe400078e00ff */
[----:B------:R-:W-:Y:S02]  /*37f0*/  IMAD.MOV.U32 R12, RZ, RZ, -0x23e76a17 ;  /* 0xdc1895e9ff0c7424 */ /* 0x000fe400078e00ff */
[----:B------:R-:W-:Y:S02]  /*3800*/  IMAD.MOV.U32 R13, RZ, RZ, 0x3fb0066b ;  /* 0x3fb0066bff0d7424 */ /* 0x000fe400078e00ff */
[----:B------:R-:W0:-:S06]  /*3810*/  DFMA R4, |R2|, -R4, 0.5 ;  /* 0x3fe000000204742b */ /* 0x000e0c0000000a04 */
        /* <DEDUP_REMOVED lines=37> */
.L_x_11223:
        /* <DEDUP_REMOVED lines=35> */
[----:B-1----:R-:W-:Y:S05]  /*3ca0*/  CALL.REL.NOINC `($__internal_16_$__cuda_sm20_div_rn_f64_full) ;  /* 0x0000ed5000007944 */ /* 0x002fea0003c00000 */
.L_x_11233:
[----:B------:R-:W-:Y:S05]  /*3cb0*/  BSYNC B7 ;  /* 0x0000000000077941 */ /* 0x000fea0003800000 */
.L_x_11232:
[----:B------:R-:W-:Y:S01]  /*3cc0*/  MOV R26, R2 ;  /* 0x00000002001a7202 */ /* 0x000fe20000000f00 */
[----:B------:R-:W-:Y:S01]  /*3cd0*/  IMAD.MOV.U32 R27, RZ, RZ, R3 ;  /* 0x000000ffff1b7224 */ /* 0x000fe200078e0003 */
[----:B------:R-:W-:Y:S05]  /*3ce0*/  BRA `(.L_x_11231) ;  /* 0x0000001000007947 */ /* 0x000fea0003800000 */
.L_x_11230:
[----:B------:R0:W2:-:S06]  /*3cf0*/  DADD R26, -R24, R20 ;  /* 0x00000000181a7229 */ /* 0x00008c0000000114 */
.L_x_11231:
[----:B------:R-:W-:Y:S05]  /*3d00*/  BSYNC B6 ;  /* 0x0000000000067941 */ /* 0x000fea0003800000 */
.L_x_11229:
        /* <DEDUP_REMOVED lines=25> */
[----:B012---:R-:W-:Y:S05]  /*3ea0*/  CALL.REL.NOINC `($__internal_16_$__cuda_sm20_div_rn_f64_full) ;  /* 0x0000eb5000007944 */ /* 0x007fea0003c00000 */
.L_x_11238:
[----:B------:R-:W-:Y:S05]  /*3eb0*/  BSYNC B7 ;  /* 0x0000000000077941 */ /* 0x000fea0003800000 */
.L_x_11237:
[----:B------:R-:W-:Y:S02]  /*3ec0*/  IMAD.MOV.U32 R34, RZ, RZ, R2 ;  /* 0x000000ffff227224 */ /* 0x000fe400078e0002 */
[----:B------:R-:W-:Y:S01]  /*3ed0*/  IMAD.MOV.U32 R35, RZ, RZ, R3 ;  /* 0x000000ffff237224 */ /* 0x000fe200078e0003 */
[----:B------:R-:W-:Y:S05]  /*3ee0*/  BRA `(.L_x_11236) ;  /* 0x0000001000007947 */ /* 0x000fea0003800000 */
.L_x_11235:
[----:B------:R3:W4:-:S06]  /*3ef0*/  DADD R34, -R22, R18 ;  /* 0x0000000016227229 */ /* 0x00070c0000000112 */
.L_x_11236:
[----:B------:R-:W-:Y:S05]  /*3f00*/  BSYNC B6 ;  /* 0x0000000000067941 */ /* 0x000fea0003800000 */
.L_x_11234:
[----:B----4-:R-:W4:Y:S01]  /*3f10*/  DMUL R2, R34, 0.5 ;  /* 0x3fe0000022027828 */ /* 0x010f220000000000 */
[----:B------:R-:W-:Y:S01]  /*3f20*/  IMAD.MOV.U32 R4, RZ, RZ, 0x0 ;  /* 0x00000000ff047424 */ /* 0x000fe200078e00ff */
[----:B------:R-:W-:Y:S01]  /*3f30*/  MOV R5, 0x3fd80000 ;  /* 0x3fd8000000057802 */ /* 0x000fe20000000f00 */
[----:B------:R-:W-:Y:S01]  /*3f40*/  BSSY B6, `(.L_x_11239) ;  /* 0x000001a000067945 */ /* 0x000fe20003800000 */
        /* <DEDUP_REMOVED lines=14> */
[----:B--23--:R-:W2:-:S06]  /*4030*/  DFMA R18, R16, -R16, R14 ;  /* 0x800000101012722b */ /* 0x00ce8c000000000e */
[----:B--2---:R2:W3:Y:S01]  /*4040*/  DFMA R2, R18, R4, R16 ;  /* 0x000000041202722b */ /* 0x0044e20000000010 */
[----:B------:R-:W-:Y:S05]  /*4050*/  @!P0 BRA `(.L_x_11240) ;  /* 0x0000008000008947 */ /* 0x000fea0003800000 */
[----:B--2---:R-:W-:Y:S01]  /*4060*/  IMAD.MOV.U32 R4, RZ, RZ, R6 ;  /* 0x000000ffff047224 */ /* 0x004fe200078e0006 */
[----:B------:R-:W-:Y:S01]  /*4070*/  MOV R0, 0x40e0 ;  /* 0x000040e000007802 */ /* 0x000fe20000000f00 */
[----:B------:R-:W-:Y:S02]  /*4080*/  IMAD.MOV.U32 R13, RZ, RZ, R15 ;  /* 0x000000ffff0d7224 */ /* 0x000fe400078e000f */
[----:B------:R-:W-:Y:S02]  /*4090*/  IMAD.MOV.U32 R6, RZ, RZ, R18 ;  /* 0x000000ffff067224 */ /* 0x000fe400078e0012 */
[----:B------:R-:W-:Y:S02]  /*40a0*/  IMAD.MOV.U32 R7, RZ, RZ, R19 ;  /* 0x000000ffff077224 */ /* 0x000fe400078e0013 */
[----:B---3--:R-:W-:Y:S02]  /*40b0*/  IMAD.MOV.U32 R2, RZ, RZ, R16 ;  /* 0x000000ffff027224 */ /* 0x008fe400078e0010 */
[----:B------:R-:W-:-:S02]  /*40c0*/  IMAD.MOV.U32 R3, RZ, RZ, R17 ;  /* 0x000000ffff037224 */ /* 0x000fc400078e0011 */
[----:B01----:R-:W-:Y:S05]  /*40d0*/  CALL.REL.NOINC `($__internal_17_$__cuda_sm20_dsqrt_rn_f64_mediumpath_v1) ;  /* 0x0000ef7000007944 */ /* 0x003fea0003c00000 */
.L_x_11240:
[----:B------:R-:W-:Y:S05]  /*40e0*/  BSYNC B6 ;  /* 0x0000000000067941 */ /* 0x000fea0003800000 */
.L_x_11239:
[----:B-123--:R-:W-:Y:S01]  /*40f0*/  MOV R18, R2 ;  /* 0x0000000200127202 */ /* 0x00efe20000000f00 */
[----:B------:R-:W-:Y:S01]  /*4100*/  IMAD.MOV.U32 R19, RZ, RZ, R3 ;  /* 0x000000ffff137224 */ /* 0x000fe200078e0003 */
[----:B------:R-:W-:Y:S05]  /*4110*/  BRA `(.L_x_11241) ;  /* 0x0000091000007947 */ /* 0x000fea0003800000 */
.L_x_11228:
        /* <DEDUP_REMOVED lines=21> */
[----:B0-----:R-:W-:Y:S01]  /*4270*/  IMAD.MOV.U32 R4, RZ, RZ, R6 ;  /* 0x000000ffff047224 */ /* 0x001fe200078e0006 */
[----:B------:R-:W-:Y:S01]  /*4280*/  MOV R7, R19 ;  /* 0x0000001300077202 */ /* 0x000fe20000000f00 */
[----:B------:R-:W-:Y:S01]  /*4290*/  IMAD.MOV.U32 R13, RZ, RZ, R15 ;  /* 0x000000ffff0d7224 */ /* 0x000fe200078e000f */
[----:B------:R-:W-:Y:S01]  /*42a0*/  MOV R0, 0x42f0 ;  /* 0x000042f000007802 */ /* 0x000fe20000000f00 */
[----:B------:R-:W-:Y:S02]  /*42b0*/  IMAD.MOV.U32 R6, RZ, RZ, R18 ;  /* 0x000000ffff067224 */ /* 0x000fe400078e0012 */
[----:B--2---:R-:W-:Y:S02]  /*42c0*/  IMAD.MOV.U32 R2, RZ, RZ, R16 ;  /* 0x000000ffff027224 */ /* 0x004fe400078e0010 */
[----:B------:R-:W-:Y:S02]  /*42d0*/  IMAD.MOV.U32 R3, RZ, RZ, R17 ;  /* 0x000000ffff037224 */ /* 0x000fe400078e0011 */
[----:B-1----:R-:W-:Y:S05]  /*42e0*/  CALL.REL.NOINC `($__internal_17_$__cuda_sm20_dsqrt_rn_f64_mediumpath_v1) ;  /* 0x0000ed6000007944 */ /* 0x002fea0003c00000 */
.L_x_11244:
[----:B------:R-:W-:Y:S05]  /*42f0*/  BSYNC B6 ;  /* 0x0000000000067941 */ /* 0x000fea0003800000 */
.L_x_11243:
[----:B012---:R-:W-:Y:S02]  /*4300*/  IMAD.MOV.U32 R18, RZ, RZ, R2 ;  /* 0x000000ffff127224 */ /* 0x007fe400078e0002 */
[----:B------:R-:W-:Y:S01]  /*4310*/  IMAD.MOV.U32 R19, RZ, RZ, R3 ;  /* 0x000000ffff137224 */ /* 0x000fe200078e0003 */
[----:B------:R-:W-:Y:S05]  /*4320*/  BRA `(.L_x_11241) ;  /* 0x0000070000007947 */ /* 0x000fea0003800000 */
.L_x_11242:
        /* <DEDUP_REMOVED lines=20> */
[----:B0-----:R-:W-:Y:S01]  /*4470*/  MOV R4, R2 ;  /* 0x0000000200047202 */ /* 0x001fe20000000f00 */
[----:B--2---:R-:W-:Y:S01]  /*4480*/  IMAD.MOV.U32 R14, RZ, RZ, R22 ;  /* 0x000000ffff0e7224 */ /* 0x004fe200078e0016 */
[----:B------:R-:W-:Y:S01]  /*4490*/  MOV R0, 0x44e0 ;  /* 0x000044e000007802 */ /* 0x000fe20000000f00 */
[----:B------:R-:W-:Y:S02]  /*44a0*/  IMAD.MOV.U32 R13, RZ, RZ, R23 ;  /* 0x000000ffff0d7224 */ /* 0x000fe400078e0017 */
[----:B------:R-:W-:Y:S02]  /*44b0*/  IMAD.MOV.U32 R2, RZ, RZ, R18 ;  /* 0x000000ffff027224 */ /* 0x000fe400078e0012 */
[----:B------:R-:W-:Y:S02]  /*44c0*/  IMAD.MOV.U32 R3, RZ, RZ, R19 ;  /* 0x000000ffff037224 */ /* 0x000fe400078e0013 */
[----:B-1----:R-:W-:Y:S05]  /*44d0*/  CALL.REL.NOINC `($__internal_17_$__cuda_sm20_dsqrt_rn_f64_mediumpath_v1) ;  /* 0x0000eb7000007944 */ /* 0x002fea0003c00000 */
[----:B-1----:R-:W-:Y:S02]  /*44e0*/  IMAD.MOV.U32 R14, RZ, RZ, R2 ;  /* 0x000000ffff0e7224 */ /* 0x002fe400078e0002 */
[----:B------:R-:W-:-:S02]  /*44f0*/  IMAD.MOV.U32 R15, RZ, RZ, R3 ;  /* 0x000000ffff0f7224 */ /* 0x000fc400078e0003 */
.L_x_11246:
[----:B------:R-:W-:Y:S05]  /*4500*/  BSYNC B6 ;  /* 0x0000000000067941 */ /* 0x000fea0003800000 */
.L_x_11245:
        /* <DEDUP_REMOVED lines=15> */
[----:B------:R-:W-:Y:S01]  /*4600*/  MOV R2, R16 ;  /* 0x0000001000027202 */ /* 0x000fe20000000f00 */
[----:B------:R-:W-:Y:S01]  /*4610*/  IMAD.MOV.U32 R3, RZ, RZ, R17 ;  /* 0x000000ffff037224 */ /* 0x000fe200078e0011 */
[----:B------:R-:W-:Y:S02]  /*4620*/  MOV R0, 0x4640 ;  /* 0x0000464000007802 */ /* 0x000fe40000000f00 */
[----:B-1----:R-:W-:Y:S05]  /*4630*/  CALL.REL.NOINC `($__internal_16_$__cuda_sm20_div_rn_f64_full) ;  /* 0x0000e3c000007944 */ /* 0x002fea0003c00000 */
.L_x_11248:
[----:B------:R-:W-:Y:S05]  /*4640*/  BSYNC B6 ;  /* 0x0000000000067941 */ /* 0x000fea0003800000 */
.L_x_11247:
[----:B------:R-:W0:Y:S01]  /*4650*/  DMUL R32, R32, 8.11296384146066816958e+31 ;  /* 0x4690000020207828 */ /* 0x000e220000000000 */
[----:B------:R-:W-:Y:S02]  /*4660*/  IMAD.MOV.U32 R18, RZ, RZ, R2 ;  /* 0x000000ffff127224 */ /* 0x000fe400078e0002 */
[----:B------:R-:W-:Y:S01]  /*4670*/  IMAD.MOV.U32 R19, RZ, RZ, R3 ;  /* 0x000000ffff137224 */ /* 0x000fe200078e0003 */
[----:B------:R-:W-:Y:S05]  /*4680*/  BRA `(.L_x_11241) ;  /* 0x000003a000007947 */ /* 0x000fea0003800000 */
.L_x_11227:
        /* <DEDUP_REMOVED lines=22> */
[----:B------:R-:W-:Y:S02]  /*47f0*/  IMAD.MOV.U32 R3, RZ, RZ, R21 ;  /* 0x000000ffff037224 */ /* 0x000fe400078e0015 */
[----:B-12---:R-:W-:Y:S05]  /*4800*/  CALL.REL.NOINC `($__internal_17_$__cuda_sm20_dsqrt_rn_f64_mediumpath_v1) ;  /* 0x0000e84000007944 */ /* 0x006fea0003c00000 */
[----:B-1----:R-:W-:Y:S02]  /*4810*/  IMAD.MOV.U32 R18, RZ, RZ, R2 ;  /* 0x000000ffff127224 */ /* 0x002fe400078e0002 */
[----:B------:R-:W-:Y:S02]  /*4820*/  IMAD.MOV.U32 R19, RZ, RZ, R3 ;  /* 0x000000ffff137224 */ /* 0x000fe400078e0003 */
.L_x_11250:
[----:B------:R-:W-:Y:S05]  /*4830*/  BSYNC B6 ;  /* 0x0000000000067941 */ /* 0x000fea0003800000 */
.L_x_11249:
[----:B------:R-:W3:Y:S01]  /*4840*/  DADD R14, R16, 1 ;  /* 0x3ff00000100e7429 */ /* 0x000ee20000000000 */
[----:B0-----:R-:W-:Y:S01]  /*4850*/  IMAD.MOV.U32 R4, RZ, RZ, 0x0 ;  /* 0x00000000ff047424 */ /* 0x001fe200078e00ff */
[----:B------:R-:W-:Y:S01]  /*4860*/  BSSY B6, `(.L_x_11251) ;  /* 0x000001b000067945 */ /* 0x000fe20003800000 */
[----:B------:R-:W-:-:S02]  /*4870*/  IMAD.MOV.U32 R5, RZ, RZ, 0x3fd80000 ;  /* 0x3fd80000ff057424 */ /* 0x000fc400078e00ff */
[----:B------:R-:W-:Y:S01]  /*4880*/  IMAD.MOV.U32 R32, RZ, RZ, 0x0 ;  /* 0x00000000ff207424 */ /* 0x000fe200078e00ff */
        /* <DEDUP_REMOVED lines=11> */
[----:B------:R-:W-:Y:S02]  /*4940*/  IADD3 R5, R7, -0x100000, RZ ;  /* 0xfff0000007057810 */ /* 0x000fe40007ffe0ff */
[----:B0-----:R-:W0:Y:S01]  /*4950*/  DFMA R20, R16, -R16, R14 ;  /* 0x800000101014722b */ /* 0x001e22000000000e */
[----:B------:R-:W-:-:S06]  /*4960*/  MOV R4, R6 ;  /* 0x0000000600047202 */ /* 0x000fcc0000000f00 */
[----:B0-----:R0:W3:Y:S01]  /*4970*/  DFMA R2, R20, R4, R16 ;  /* 0x000000041402722b */ /* 0x0010e20000000010 */
[----:B------:R-:W-:Y:S05]  /*4980*/  @!P0 BRA `(.L_x_11252) ;  /* 0x0000008000008947 */ /* 0x000fea0003800000 */
[----:B0-----:R-:W-:Y:S01]  /*4990*/  IMAD.MOV.U32 R4, RZ, RZ, R6 ;  /* 0x000000ffff047224 */ /* 0x001fe200078e0006 */
[----:B---3--:R-:W-:Y:S01]  /*49a0*/  MOV R3, R17 ;  /* 0x0000001100037202 */ /* 0x008fe20000000f00 */
[----:B------:R-:W-:Y:S01]  /*49b0*/  IMAD.MOV.U32 R13, RZ, RZ, R15 ;  /* 0x000000ffff0d7224 */ /* 0x000fe200078e000f */
[----:B------:R-:W-:Y:S01]  /*49c0*/  MOV R0, 0x4a10 ;  /* 0x00004a1000007802 */ /* 0x000fe20000000f00 */
[----:B------:R-:W-:Y:S02]  /*49d0*/  IMAD.MOV.U32 R6, RZ, RZ, R20 ;  /* 0x000000ffff067224 */ /* 0x000fe400078e0014 */
[----:B------:R-:W-:Y:S02]  /*49e0*/  IMAD.MOV.U32 R7, RZ, RZ, R21 ;  /* 0x000000ffff077224 */ /* 0x000fe400078e0015 */
[----:B------:R-:W-:Y:S02]  /*49f0*/  IMAD.MOV.U32 R2, RZ, RZ, R16 ;  /* 0x000000ffff027224 */ /* 0x000fe400078e0010 */
[----:B-12---:R-:W-:Y:S05]  /*4a00*/  CALL.REL.NOINC `($__internal_17_$__cuda_sm20_dsqrt_rn_f64_mediumpath_v1) ;  /* 0x0000e64000007944 */ /* 0x006fea0003c00000 */
.L_x_11252:
[----:B------:R-:W-:Y:S05]  /*4a10*/  BSYNC B6 ;  /* 0x0000000000067941 */ /* 0x000fea0003800000 */
.L_x_11251:
[----:B-123--:R1:W2:-:S06]  /*4a20*/  DMUL R18, R2, R18 ;  /* 0x0000001202127228 */ /* 0x00e28c0000000000 */
.L_x_11241:
[----:B0-----:R-:W-:Y:S05]  /*4a30*/  BSYNC B5 ;  /* 0x0000000000057941 */ /* 0x001fea0003800000 */
.L_x_11226:
[----:B------:R-:W-:Y:S05]  /*4a40*/  BRA `(.L_x_11253) ;  /* 0x0000002000007947 */ /* 0x000fea0003800000 */
.L_x_11220:
[----:B------:R2:W3:-:S04]  /*4a50*/  DMUL R18, R16, 9.00719925474099200000e+15 ;  /* 0x4340000010127828 */ /* 0x0004c80000000000 */
[----:B------:R-:W4:-:S06]  /*4a60*/  DMUL R32, R32, 9.00719925474099200000e+15 ;  /* 0x4340000020207828 */ /* 0x000f0c0000000000 */
.L_x_11253:
[----:B--23--:R-:W-:Y:S05]  /*4a70*/  BSYNC B3 ;  /* 0x0000000000037941 */ /* 0x00cfea0003800000 */
.L_x_11219:
[----:B----4-:R-:W-:Y:S01]  /*4a80*/  DADD R6, -RZ, |R32| ;  /* 0x00000000ff067229 */ /* 0x010fe20000000520 */
[----:B-1----:R-:W-:Y:S01]  /*4a90*/  IMAD.MOV.U32 R2, RZ, RZ, 0x1 ;  /* 0x00000001ff027424 */ /* 0x002fe200078e00ff */
[----:B------:R-:W-:Y:S02]  /*4aa0*/  BSSY B3, `(.L_x_11254) ;  /* 0x000001a000037945 */ /* 0x000fe40003800000 */
[----:B0-----:R-:W-:-:S04]  /*4ab0*/  DADD R12, -RZ, |R18| ;  /* 0x00000000ff0c7229 */ /* 0x001fc80000000512 */
        /* <DEDUP_REMOVED lines=23> */
[----:B------:R-:W-:Y:S05]  /*4c30*/  CALL.REL.NOINC `($__internal_16_$__cuda_sm20_div_rn_f64_full) ;  /* 0x0000ddc000007944 */ /* 0x000fea0003c00000 */
.L_x_11255:
[----:B------:R-:W-:Y:S05]  /*4c40*/  BSYNC B3 ;  /* 0x0000000000037941 */ /* 0x000fea0003800000 */
.L_x_11254:
        /* <DEDUP_REMOVED lines=30> */
[----:B------:R-:W1:-:S05]  /*4e30*/  DADD R4, R4, c[0x2][0x1a8] ;  /* 0x00806a0004047629 */ /* 0x000e4a0000000000 */
[----:B0-----:R-:W-:Y:S02]  /*4e40*/  FSEL R13, R2, R6, !P0 ;  /* 0x00000006020d7208 */ /* 0x001fe40004000000 */
[----:B------:R-:W-:-:S03]  /*4e50*/  FSEL R3, R3, R7, !P0 ;  /* 0x0000000703037208 */ /* 0x000fc60004000000 */
[----:B-1----:R-:W-:Y:S02]  /*4e60*/  FSEL R2, R4, R13, P4 ;  /* 0x0000000d04027208 */ /* 0x002fe40002000000 */
[----:B------:R-:W-:Y:S01]  /*4e70*/  FSEL R3, R5, R3, P4 ;  /* 0x0000000305037208 */ /* 0x000fe20002000000 */
[----:B------:R-:W-:Y:S05]  /*4e80*/  @!P1 BRA `(.L_x_11257) ;  /* 0x0000007000009947 */ /* 0x000fea0003800000 */
[----:B------:R-:W0:-:S14]  /*4e90*/  DSETP.NEU.AND P1, PT, |R18|, |R32|, PT ;  /* 0x400000201200722a */ /* 0x000e1c0003f2d200 */
[----:B0-----:R-:W-:Y:S05]  /*4ea0*/  @P1 BRA `(.L_x_11258) ;  /* 0x0000007000001947 */ /* 0x001fea0003800000 */
[----:B------:R-:W-:Y:S01]  /*4eb0*/  IMAD.MOV.U32 R0, RZ, RZ, 0x4002d97c ;  /* 0x4002d97cff007424 */ /* 0x000fe200078e00ff */
[----:B------:R-:W-:-:S04]  /*4ec0*/  MOV R2, 0x7f3321d2 ;  /* 0x7f3321d200027802 */ /* 0x000fc80000000f00 */
[----:B------:R-:W-:Y:S02]  /*4ed0*/  FSEL R2, R2, 3.37028055040000000000e+12, !P0 ;  /* 0x54442d1802027808 */ /* 0x000fe40004000000 */
[----:B------:R-:W-:Y:S01]  /*4ee0*/  FSEL R3, R0, 1.8213495016098022461, !P0 ;  /* 0x3fe921fb00037808 */ /* 0x000fe20004000000 */
[----:B------:R-:W-:Y:S05]  /*4ef0*/  BRA `(.L_x_11258) ;  /* 0x0000002000007947 */ /* 0x000fea0003800000 */
.L_x_11257:
[----:B------:R-:W-:Y:S02]  /*4f00*/  FSEL R2, RZ, 3.37028055040000000000e+12, P0 ;  /* 0x54442d18ff027808 */ /* 0x000fe40000000000 */
[----:B------:R-:W-:Y:S02]  /*4f10*/  FSEL R3, RZ, 2.1426990032196044922, P0 ;  /* 0x400921fbff037808 */ /* 0x000fe40000000000 */
.L_x_11258:
[----:B------:R-:W-:Y:S05]  /*4f20*/  BSYNC B0 ;  /* 0x0000000000007941 */ /* 0x000fea0003800000 */
.L_x_11256:
[----:B------:R0:W1:Y:S02]  /*4f30*/  DADD R18, |R18|, |R32| ;  /* 0x0000000012127229 */ /* 0x0000640000000620 */
[----:B0-----:R-:W-:-:S04]  /*4f40*/  LOP3.LUT R33, R3, 0x80000000, R33, 0xb8, !PT ;  /* 0x8000000003217812 */ /* 0x001fc800078eb821 */
[----:B-1----:R-:W0:-:S06]  /*4f50*/  DSETP.GTU.AND P0, PT, |R18|, +INF , PT ;  /* 0x7ff000001200742a */ /* 0x002e0c0003f0c200 */
[----:B0-----:R-:W-:Y:S02]  /*4f60*/  FSEL R2, R18, R2, P0 ;  /* 0x0000000212027208 */ /* 0x001fe40000000000 */
[----:B------:R-:W-:Y:S02]  /*4f70*/  FSEL R3, R19, R33, P0 ;  /* 0x0000002113037208 */ /* 0x000fe40000000000 */
.L_x_11225:
[----:B------:R-:W-:Y:S05]  /*4f80*/  BSYNC B4 ;  /* 0x0000000000047941 */ /* 0x000fea0003800000 */
.L_x_11218:
[----:B--2---:R-:W-:Y:S01]  /*4f90*/  LOP3.LUT R9, R3, 0x80000000, R9, 0xb8, !PT ;  /* 0x8000000003097812 */ /* 0x004fe200078eb809 */
[----:B------:R-:W-:Y:S01]  /*4fa0*/  IMAD.MOV.U32 R8, RZ, RZ, R2 ;  /* 0x000000ffff087224 */ /* 0x000fe200078e0002 */
[----:B-1----:R-:W-:Y:S01]  /*4fb0*/  LOP3.LUT R11, R31, 0x80000000, R11, 0xb8, !PT ;  /* 0x800000001f0b7812 */ /* 0x002fe200078eb80b */
[----:B------:R-:W-:Y:S01]  /*4fc0*/  IMAD.MOV.U32 R10, RZ, RZ, R30 ;  /* 0x000000ffff0a7224 */ /* 0x000fe200078e001e */
[----:B------:R-:W-:Y:S05]  /*4fd0*/  BRA `(.L_x_11182) ;  /* 0x000044f000007947 */ /* 0x000fea0003800000 */
.L_x_11181:
[----:B------:R-:W-:Y:S01]  /*4fe0*/  ISETP.GT.AND P0, PT, R11, -0x1, PT ;  /* 0xffffffff0b00780c */ /* 0x000fe20003f04270 */
[----:B------:R-:W-:-:S12]  /*4ff0*/  BSSY B3, `(.L_x_11259) ;  /* 0x0000436000037945 */ /* 0x000fd80003800000 */
[----:B------:R-:W-:Y:S05]  /*5000*/  @P0 BRA `(.L_x_11260) ;  /* 0x0000232000000947 */ /* 0x000fea0003800000 */
[----:B------:R-:W-:-:S04]  /*5010*/  DADD R6, -RZ, |R8| ;  /* 0x00000000ff067229 */ /* 0x000fc80000000508 */
[----:B------:R-:W-:-:S04]  /*5020*/  DADD R12, -RZ, |R10| ;  /* 0x00000000ff0c7229 */ /* 0x000fc8000000050a */
[----:B------:R-:W0:-:S06]  /*5030*/  DSETP.GEU.AND P4, PT, |R10|, |R8|, PT ;  /* 0x400000080a00722a */ /* 0x000e0c0003f8e200 */
        /* <DEDUP_REMOVED lines=20> */
[----:B------:R-:W1:-:S04]  /*5180*/  @!P0 DMUL R6, R6, 1.80143985094819840000e+16 ;  /* 0x4350000006068828 */ /* 0x000e480000000000 */
[----:B0-----:R-:W0:-:S06]  /*5190*/  DFMA R2, R12, R2, R12 ;  /* 0x000000020c02722b */ /* 0x001e0c000000000c */
[----:B-1----:R-:W-:Y:S01]  /*51a0*/  @!P0 IMAD.MOV.U32 R5, RZ, RZ, R7 ;  /* 0x000000ffff058224 */ /* 0x002fe200078e0007 */
[----:B0-----:R-:W0:Y:S01]  /*51b0*/  DFMA R12, -R20, R2, 1 ;  /* 0x3ff00000140c742b */ /* 0x001e220000000102 */
[----:B------:R-:W-:-:S03]  /*51c0*/  @!P0 IMAD.MOV.U32 R4, RZ, RZ, R6 ;  /* 0x000000ffff048224 */ /* 0x000fc600078e0006 */
[----:B------:R-:W-:Y:S02]  /*51d0*/  IADD3 R0, R5, -0x1, RZ ;  /* 0xffffffff05007810 */ /* 0x000fe40007ffe0ff */
[----:B0-----:R-:W0:Y:S02]  /*51e0*/  DFMA R2, R2, R12, R2 ;  /* 0x0000000c0202722b */ /* 0x001e240000000002 */
[----:B------:R-:W-:-:S04]  /*51f0*/  ISETP.GE.U32.AND P1, PT, R0, 0x7fefffff, PT ;  /* 0x7fefffff0000780c */ /* 0x000fc80003f26070 */
[----:B0-----:R-:W0:-:S06]  /*5200*/  DMUL R12, R18, R2 ;  /* 0x00000002120c7228 */ /* 0x001e0c0000000000 */
[----:B0-----:R-:W0:-:S03]  /*5210*/  DFMA R14, -R20, R12, R18 ;  /* 0x0000000c140e722b */ /* 0x001e060000000112 */
[----:B------:R-:W-:Y:S01]  /*5220*/  @P1 MOV R16, 0x0 ;  /* 0x0000000000101802 */ /* 0x000fe20000000f00 */
[----:B------:R-:W-:Y:S01]  /*5230*/  @P1 IMAD.MOV.U32 R17, RZ, RZ, 0x7ff00000 ;  /* 0x7ff00000ff111424 */ /* 0x000fe200078e00ff */
[----:B------:R-:W-:Y:S01]  /*5240*/  @P1 FSETP.NEU.FTZ.AND P2, PT, R7, RZ, PT ;  /* 0x000000ff0700120b */ /* 0x000fe20003f5d000 */
[----:B0-----:R-:W0:-:S04]  /*5250*/  DFMA R2, R2, R14, R12 ;  /* 0x0000000e0202722b */ /* 0x001e08000000000c */
[----:B------:R-:W1:-:S04]  /*5260*/  @P1 DFMA R12, R6, R16, +INF ;  /* 0x7ff00000060c142b */ /* 0x000e480000000010 */
[----:B------:R2:W3:Y:S02]  /*5270*/  DADD R16, -RZ, -R10 ;  /* 0x00000000ff107229 */ /* 0x0004e4000000090a */
[----:B0-----:R-:W-:-:S04]  /*5280*/  FFMA R0, RZ, R21, R3 ;  /* 0x00000015ff007223 */ /* 0x001fc80000000003 */
[----:B-1----:R-:W-:Y:S02]  /*5290*/  @P1 FSEL R22, R12, RZ, P2 ;  /* 0x000000ff0c161208 */ /* 0x002fe40001000000 */
[----:B------:R-:W-:Y:S02]  /*52a0*/  @P1 FSEL R23, R13, -QNAN , P2 ;  /* 0xfff000000d171808 */ /* 0x000fe40001000000 */
[----:B------:R-:W-:Y:S01]  /*52b0*/  FSETP.GT.AND P2, PT, |R0|, 1.469367938527859385e-39, PT ;  /* 0x001000000000780b */ /* 0x000fe20003f44200 */
[----:B------:R-:W-:Y:S02]  /*52c0*/  IMAD.MOV.U32 R0, RZ, RZ, -0x3ff ;  /* 0xfffffc01ff007424 */ /* 0x000fe400078e00ff */
[----:B------:R-:W-:Y:S01]  /*52d0*/  @!P0 IMAD.MOV.U32 R0, RZ, RZ, -0x435 ;  /* 0xfffffbcbff008424 */ /* 0x000fe200078e00ff */
[----:B------:R-:W-:Y:S05]  /*52e0*/  @P1 BRA `(.L_x_11264) ;  /* 0x000002a000001947 */ /* 0x000fea0003800000 */
[C---:B--23--:R-:W-:Y:S01]  /*52f0*/  LOP3.LUT R6, R5.reuse, 0x800fffff, RZ, 0xc0, !PT ;  /* 0x800fffff05067812 */ /* 0x04cfe200078ec0ff */
[----:B------:R-:W-:Y:S01]  /*5300*/  IMAD.MOV.U32 R12, RZ, RZ, RZ ;  /* 0x000000ffff0c7224 */ /* 0x000fe200078e00ff */
[----:B------:R-:W-:Y:S01]  /*5310*/  MOV R26, 0x3ae80f1e ;  /* 0x3ae80f1e001a7802 */ /* 0x000fe20000000f00 */
        /* <DEDUP_REMOVED lines=39> */
.L_x_11264:
[----:B--23--:R-:W-:Y:S05]  /*5590*/  BSYNC B0 ;  /* 0x0000000000007941 */ /* 0x00cfea0003800000 */
.L_x_11263:
[----:B------:R-:W-:Y:S01]  /*55a0*/  BSSY B4, `(.L_x_11265) ;  /* 0x0000008000047945 */ /* 0x000fe20003800000 */
[----:B------:R-:W-:Y:S05]  /*55b0*/  @P2 BRA P3, `(.L_x_11266) ;  /* 0x0000006000002947 */ /* 0x000fea0001800000 */
[----:B------:R-:W-:Y:S01]  /*55c0*/  IMAD.MOV.U32 R2, RZ, RZ, R18 ;  /* 0x000000ffff027224 */ /* 0x000fe200078e0012 */
[----:B------:R-:W-:Y:S01]  /*55d0*/  MOV R0, 0x5620 ;  /* 0x0000562000007802 */ /* 0x000fe20000000f00 */
[----:B------:R-:W-:Y:S02]  /*55e0*/  IMAD.MOV.U32 R3, RZ, RZ, R19 ;  /* 0x000000ffff037224 */ /* 0x000fe400078e0013 */
[----:B------:R-:W-:Y:S02]  /*55f0*/  IMAD.MOV.U32 R14, RZ, RZ, R20 ;  /* 0x000000ffff0e7224 */ /* 0x000fe400078e0014 */
[----:B------:R-:W-:Y:S02]  /*5600*/  IMAD.MOV.U32 R15, RZ, RZ, R21 ;  /* 0x000000ffff0f7224 */ /* 0x000fe400078e0015 */
[----:B01----:R-:W-:Y:S05]  /*5610*/  CALL.REL.NOINC `($__internal_16_$__cuda_sm20_div_rn_f64_full) ;  /* 0x0000d3e000007944 */ /* 0x003fea0003c00000 */
.L_x_11266:
[----:B------:R-:W-:Y:S05]  /*5620*/  BSYNC B4 ;  /* 0x0000000000047941 */ /* 0x000fea0003800000 */
.L_x_11265:
[----:B------:R-:W2:Y:S01]  /*5630*/  DSETP.NEU.AND P0, PT, R20, RZ, PT ;  /* 0x000000ff1400722a */ /* 0x000ea20003f0d000 */
[----:B------:R-:W-:-:S13]  /*5640*/  BSSY B0, `(.L_x_11267) ;  /* 0x000002d000007945 */ /* 0x000fda0003800000 */
[----:B--2---:R-:W-:Y:S05]  /*5650*/  @!P0 BRA `(.L_x_11268) ;  /* 0x0000028000008947 */ /* 0x004fea0003800000 */
[----:B------:R-:W2:Y:S01]  /*5660*/  DMUL R4, R2, R2 ;  /* 0x0000000202047228 */ /* 0x000ea20000000000 */
[----:B0-----:R-:W-:Y:S01]  /*5670*/  IMAD.MOV.U32 R6, RZ, RZ, 0x2a25ff7e ;  /* 0x2a25ff7eff067424 */ /* 0x001fe200078e00ff */
[----:B------:R-:W-:Y:S02]  /*5680*/  MOV R7, 0x3ef53e1d ;  /* 0x3ef53e1d00077802 */ /* 0x000fe40000000f00 */
[----:B------:R-:W-:Y:S01]  /*5690*/  ISETP.GE.AND P1, PT, R17, RZ, PT ;  /* 0x000000ff1100720c */ /* 0x000fe20003f26270 */
[----:B------:R-:W-:-:S04]  /*56a0*/  DSETP.NEU.AND P0, PT, |R10|, |R8|, PT ;  /* 0x400000080a00722a */ /* 0x000fc80003f0d200 */
        /* <DEDUP_REMOVED lines=35> */
.L_x_11268:
[----:B------:R-:W-:-:S04]  /*58e0*/  ISETP.GE.AND P0, PT, R17, RZ, PT ;  /* 0x000000ff1100720c */ /* 0x000fc80003f06270 */
[----:B0-----:R-:W-:Y:S02]  /*58f0*/  FSEL R6, RZ, 3.37028055040000000000e+12, P0 ;  /* 0x54442d18ff067808 */ /* 0x001fe40000000000 */
[----:B------:R-:W-:Y:S02]  /*5900*/  FSEL R7, RZ, 2.1426990032196044922, P0 ;  /* 0x400921fbff077808 */ /* 0x000fe40000000000 */
.L_x_11269:
[----:B------:R-:W-:Y:S05]  /*5910*/  BSYNC B0 ;  /* 0x0000000000007941 */ /* 0x000fea0003800000 */
.L_x_11267:
[----:B------:R-:W0:-:S04]  /*5920*/  DADD R4, -RZ, -R8 ;  /* 0x00000000ff047229 */ /* 0x000e080000000908 */
[----:B------:R-:W2:-:S04]  /*5930*/  DADD R2, |R8|, |R10| ;  /* 0x0000000008027229 */ /* 0x000e88000000060a */
[----:B-1----:R-:W-:Y:S02]  /*5940*/  DMUL R22, R22, 0.5 ;  /* 0x3fe0000016167828 */ /* 0x002fe40000000000 */
[----:B0-----:R-:W-:Y:S02]  /*5950*/  LOP3.LUT R5, R7, 0x80000000, R5, 0xb8, !PT ;  /* 0x8000000007057812 */ /* 0x001fe400078eb805 */
[----:B--2---:R-:W0:-:S06]  /*5960*/  DSETP.GTU.AND P0, PT, |R2|, +INF , PT ;  /* 0x7ff000000200742a */ /* 0x004e0c0003f0c200 */
[----:B0-----:R-:W-:Y:S02]  /*5970*/  FSEL R6, R2, R6, P0 ;  /* 0x0000000602067208 */ /* 0x001fe40000000000 */
[----:B------:R-:W-:Y:S01]  /*5980*/  FSEL R7, R3, R5, P0 ;  /* 0x0000000503077208 */ /* 0x000fe20000000000 */
[----:B------:R-:W-:Y:S05]  /*5990*/  BRA `(.L_x_11270) ;  /* 0x000039b000007947 */ /* 0x000fea0003800000 */
.L_x_11262:
[CC--:B------:R-:W-:Y:S01]  /*59a0*/  ISETP.GT.U32.AND P1, PT, R6.reuse, R12.reuse, PT ;  /* 0x0000000c0600720c */ /* 0x0c0fe20003f24070 */
[----:B------:R-:W-:Y:S01]  /*59b0*/  IMAD.MOV.U32 R14, RZ, RZ, c[0x2][0xc] ;  /* 0x00800300ff0e7624 */ /* 0x000fe200078e00ff */
[----:B------:R-:W-:Y:S01]  /*59c0*/  ISETP.LT.U32.AND P0, PT, R6, R12, PT ;  /* 0x0000000c0600720c */ /* 0x000fe20003f01070 */
[----:B------:R-:W-:Y:S01]  /*59d0*/  IMAD.MOV.U32 R23, RZ, RZ, 0x3fd80000 ;  /* 0x3fd80000ff177424 */ /* 0x000fe200078e00ff */
[CC--:B------:R-:W-:Y:S01]  /*59e0*/  ISETP.GT.U32.AND.EX P1, PT, R7.reuse, R13.reuse, PT, P1 ;  /* 0x0000000d0700720c */ /* 0x0c0fe20003f24110 */
[----:B------:R-:W-:Y:S01]  /*59f0*/  BSSY B0, `(.L_x_11271) ;  /* 0x000006b000007945 */ /* 0x000fe20003800000 */
        /* <DEDUP_REMOVED lines=8> */
[----:B------:R-:W-:-:S02]  /*5a80*/  MOV R22, 0x0 ;  /* 0x0000000000167802 */ /* 0x000fc40000000f00 */
[----:B------:R-:W-:Y:S02]  /*5a90*/  ISETP.GE.U32.AND P2, PT, R3, 0x7ff00000, PT ;  /* 0x7ff000000300780c */ /* 0x000fe40003f46070 */
        /* <DEDUP_REMOVED lines=26> */
[----:B------:R-:W-:Y:S01]  /*5c40*/  ISETP.GT.AND P0, PT, R3, 0xfffff, PT ;  /* 0x000fffff0300780c */ /* 0x000fe20003f04270 */
[----:B------:R-:W-:-:S04]  /*5c50*/  DADD R16, -RZ, -R10 ;  /* 0x00000000ff107229 */ /* 0x000fc8000000090a */
        /* <DEDUP_REMOVED lines=19> */
[----:B------:R-:W-:Y:S02]  /*5d90*/  FSETP.GT.AND P3, PT, |R0|, 1.469367938527859385e-39, PT ;  /* 0x001000000000780b */ /* 0x000fe40003f64200 */
[----:B------:R-:W-:Y:S01]  /*5da0*/  MOV R0, 0xfffffc01 ;  /* 0xfffffc0100007802 */ /* 0x000fe20000000f00 */
        /* <DEDUP_REMOVED lines=16> */
[----:B------:R-:W-:Y:S02]  /*5eb0*/  LOP3.LUT R2, R3, 0x80000000, RZ, 0x3c, !PT ;  /* 0x8000000003027812 */ /* 0x000fe400078e3cff */
[----:B------:R-:W-:-:S03]  /*5ec0*/  MOV R3, 0x43300000 ;  /* 0x4330000000037802 */ /* 0x000fc60000000f00 */
        /* <DEDUP_REMOVED lines=29> */
.L_x_11272:
[----:B------:R-:W-:Y:S05]  /*60a0*/  BSYNC B0 ;  /* 0x0000000000007941 */ /* 0x000fea0003800000 */
.L_x_11271:
        /* <DEDUP_REMOVED lines=8> */
[----:B------:R-:W-:Y:S02]  /*6130*/  IMAD.MOV.U32 R4, RZ, RZ, R2 ;  /* 0x000000ffff047224 */ /* 0x000fe400078e0002 */
[----:B------:R-:W-:Y:S02]  /*6140*/  IMAD.MOV.U32 R5, RZ, RZ, R3 ;  /* 0x000000ffff057224 */ /* 0x000fe400078e0003 */
.L_x_11274:
[----:B------:R-:W-:Y:S05]  /*6150*/  BSYNC B4 ;  /* 0x0000000000047941 */ /* 0x000fea0003800000 */
.L_x_11273:
        /* <DEDUP_REMOVED lines=43> */
.L_x_11276:
[----:B------:R-:W-:-:S04]  /*6410*/  ISETP.GE.AND P0, PT, R17, RZ, PT ;  /* 0x000000ff1100720c */ /* 0x000fc80003f06270 */
[----:B0-----:R-:W-:Y:S02]  /*6420*/  FSEL R6, RZ, 3.37028055040000000000e+12, P0 ;  /* 0x54442d18ff067808 */ /* 0x001fe40000000000 */
[----:B------:R-:W-:Y:S02]  /*6430*/  FSEL R7, RZ, 2.1426990032196044922, P0 ;  /* 0x400921fbff077808 */ /* 0x000fe40000000000 */
.L_x_11277:
[----:B------:R-:W-:Y:S05]  /*6440*/  BSYNC B0 ;  /* 0x0000000000007941 */ /* 0x000fea0003800000 */
.L_x_11275:
[----:B------:R-:W-:-:S04]  /*6450*/  DADD R4, -RZ, -R8 ;  /* 0x00000000ff047229 */ /* 0x000fc80000000908 */
[----:B------:R-:W0:-:S06]  /*6460*/  DADD R2, |R8|, |R10| ;  /* 0x0000000008027229 */ /* 0x000e0c000000060a */
[----:B0-----:R-:W0:Y:S01]  /*6470*/  DSETP.GTU.AND P0, PT, |R2|, +INF , PT ;  /* 0x7ff000000200742a */ /* 0x001e220003f0c200 */
[----:B------:R-:W-:-:S05]  /*6480*/  LOP3.LUT R5, R7, 0x80000000, R5, 0xb8, !PT ;  /* 0x8000000007057812 */ /* 0x000fca00078eb805 */
[----:B0-----:R-:W-:Y:S02]  /*6490*/  FSEL R6, R2, R6, P0 ;  /* 0x0000000602067208 */ /* 0x001fe40000000000 */
[----:B------:R-:W-:Y:S01]  /*64a0*/  FSEL R7, R3, R5, P0 ;  /* 0x0000000503077208 */ /* 0x000fe20000000000 */
[----:B------:R-:W-:Y:S05]  /*64b0*/  BRA `(.L_x_11270) ;  /* 0x00002e9000007947 */ /* 0x000fea0003800000 */
.L_x_11261:
        /* <DEDUP_REMOVED lines=22> */
[----:B------:R-:W-:Y:S05]  /*6620*/  CALL.REL.NOINC `($__internal_16_$__cuda_sm20_div_rn_f64_full) ;  /* 0x0000c3d000007944 */ /* 0x000fea0003c00000 */
.L_x_11279:
[----:B------:R-:W-:Y:S05]  /*6630*/  BSYNC B4 ;  /* 0x0000000000047941 */ /* 0x000fea0003800000 */
.L_x_11278:
        /* <DEDUP_REMOVED lines=24> */
[----:B------:R-:W-:Y:S02]  /*67c0*/  IMAD.MOV.U32 R4, RZ, RZ, R2 ;  /* 0x000000ffff047224 */ /* 0x000fe400078e0002 */
[----:B------:R-:W-:Y:S02]  /*67d0*/  IMAD.MOV.U32 R5, RZ, RZ, R3 ;  /* 0x000000ffff057224 */ /* 0x000fe400078e0003 */
.L_x_11281:
[----:B------:R-:W-:Y:S05]  /*67e0*/  BSYNC B4 ;  /* 0x0000000000047941 */ /* 0x000fea0003800000 */
.L_x_11280:
[----:B------:R-:W0:Y:S01]  /*67f0*/  DADD R6, -RZ, |R4| ;  /* 0x00000000ff067229 */ /* 0x000e220000000504 */
[----:B------:R-:W-:Y:S01]  /*6800*/  IMAD.MOV.U32 R14, RZ, RZ, c[0x2][0xc] ;  /* 0x00800300ff0e7624 */ /* 0x000fe200078e00ff */
[----:B------:R-:W-:Y:S01]  /*6810*/  MOV R22, 0x0 ;  /* 0x0000000000167802 */ /* 0x000fe20000000f00 */
[----:B------:R-:W-:Y:S01]  /*6820*/  IMAD.MOV.U32 R23, RZ, RZ, 0x3fd80000 ;  /* 0x3fd80000ff177424 */ /* 0x000fe200078e00ff */
[----:B------:R-:W-:Y:S06]  /*6830*/  BSSY B0, `(.L_x_11282) ;  /* 0x000006d000007945 */ /* 0x000fec0003800000 */
[----:B0-----:R-:W-:-:S02]  /*6840*/  ISETP.GT.U32.AND P1, PT, R6, R16, PT ;  /* 0x000000100600720c */ /* 0x001fc40003f24070 */
[CC--:B------:R-:W-:Y:S02]  /*6850*/  ISETP.LT.U32.AND P0, PT, R6.reuse, R16.reuse, PT ;  /* 0x000000100600720c */ /* 0x0c0fe40003f01070 */
[CC--:B------:R-:W-:Y:S02]  /*6860*/  ISETP.GT.U32.AND.EX P1, PT, R7.reuse, R17.reuse, PT, P1 ;  /* 0x000000110700720c */ /* 0x0c0fe40003f24110 */
[CC--:B------:R-:W-:Y:S02]  /*6870*/  ISETP.LT.U32.AND.EX P0, PT, R7.reuse, R17.reuse, PT, P0 ;  /* 0x000000110700720c */ /* 0x0c0fe40003f01100 */
[----:B------:R-:W-:Y:S02]  /*6880*/  SEL R5, R7, R17, P1 ;  /* 0x0000001107057207 */ /* 0x000fe40000800000 */
[----:B------:R-:W-:Y:S02]  /*6890*/  SEL R2, R6, R16, P0 ;  /* 0x0000001006027207 */ /* 0x000fe40000000000 */
[----:B------:R-:W-:-:S02]  /*68a0*/  LOP3.LUT R0, R5, 0xffc00000, RZ, 0xc0, !PT ;  /* 0xffc0000005007812 */ /* 0x000fc400078ec0ff */
        /* <DEDUP_REMOVED lines=101> */
.L_x_11283:
[----:B------:R-:W-:Y:S05]  /*6f00*/  BSYNC B0 ;  /* 0x0000000000007941 */ /* 0x000fea0003800000 */
.L_x_11282:
        /* <DEDUP_REMOVED lines=10> */
.L_x_11285:
[----:B------:R-:W-:Y:S05]  /*6fb0*/  BSYNC B4 ;  /* 0x0000000000047941 */ /* 0x000fea0003800000 */
.L_x_11284:
        /* <DEDUP_REMOVED lines=43> */
.L_x_11287:
[----:B------:R-:W-:-:S04]  /*7270*/  ISETP.GE.AND P0, PT, R17, RZ, PT ;  /* 0x000000ff1100720c */ /* 0x000fc80003f06270 */
[----:B0-----:R-:W-:Y:S02]  /*7280*/  FSEL R6, RZ, 3.37028055040000000000e+12, P0 ;  /* 0x54442d18ff067808 */ /* 0x001fe40000000000 */
[----:B------:R-:W-:Y:S02]  /*7290*/  FSEL R7, RZ, 2.1426990032196044922, P0 ;  /* 0x400921fbff077808 */ /* 0x000fe40000000000 */
.L_x_11288:
[----:B------:R-:W-:Y:S05]  /*72a0*/  BSYNC B0 ;  /* 0x0000000000007941 */ /* 0x000fea0003800000 */
.L_x_11286:
        /* <DEDUP_REMOVED lines=8> */
.L_x_11260:
        /* <DEDUP_REMOVED lines=33> */
[----:B0-----:R-:W-:Y:S01]  /*7540*/  @P1 IMAD.MOV.U32 R12, RZ, RZ, 0x0 ;  /* 0x00000000ff0c1424 */ /* 0x001fe200078e00ff */
[----:B------:R-:W-:-:S06]  /*7550*/  @P1 MOV R13, 0x7ff00000 ;  /* 0x7ff00000000d1802 */ /* 0x000fcc0000000f00 */
        /* <DEDUP_REMOVED lines=50> */
.L_x_11292:
[----:B------:R-:W-:Y:S05]  /*7880*/  BSYNC B0 ;  /* 0x0000000000007941 */ /* 0x000fea0003800000 */
.L_x_11291:
        /* <DEDUP_REMOVED lines=8> */
.L_x_11294:
[----:B------:R-:W-:Y:S05]  /*7910*/  BSYNC B4 ;  /* 0x0000000000047941 */ /* 0x000fea0003800000 */
.L_x_11293:
[----:B------:R-:W-:Y:S01]  /*7920*/  DSETP.NEU.AND P1, PT, R18, RZ, PT ;  /* 0x000000ff1200722a */ /* 0x000fe20003f2d000 */
[----:B------:R-:W-:Y:S01]  /*7930*/  BSSY B0, `(.L_x_11295) ;  /* 0x0000022000007945 */ /* 0x000fe20003800000 */
[----:B0-----:R-:W-:Y:S02]  /*7940*/  CS2R R6, SRZ ;  /* 0x0000000000067805 */ /* 0x001fe4000001ff00 */
[----:B------:R-:W0:-:S06]  /*7950*/  DADD R4, |R10|, R32 ;  /* 0x000000000a047229 */ /* 0x000e0c0000000220 */
        /* <DEDUP_REMOVED lines=27> */
[----:B0-----:R-:W-:Y:S02]  /*7b10*/  FSEL R6, R2, R12, !P4 ;  /* 0x0000000c02067208 */ /* 0x001fe40006000000 */
[----:B------:R-:W-:Y:S01]  /*7b20*/  FSEL R7, R3, R13, !P4 ;  /* 0x0000000d03077208 */ /* 0x000fe20006000000 */
[----:B------:R-:W-:Y:S01]  /*7b30*/  @!P1 IMAD.MOV.U32 R7, RZ, RZ, 0x3fe921fb ;  /* 0x3fe921fbff079424 */ /* 0x000fe200078e00ff */
[----:B------:R-:W-:Y:S02]  /*7b40*/  @!P1 MOV R6, 0x54442d18 ;  /* 0x54442d1800069802 */ /* 0x000fe40000000f00 */
.L_x_11296:
[----:B0-2---:R-:W-:Y:S05]  /*7b50*/  BSYNC B0 ;  /* 0x0000000000007941 */ /* 0x005fea0003800000 */
.L_x_11295:
[----:B------:R-:W-:Y:S01]  /*7b60*/  LOP3.LUT R3, R7, 0x80000000, R9, 0xb8, !PT ;  /* 0x8000000007037812 */ /* 0x000fe200078eb809 */
[----:B-1----:R-:W0:Y:S01]  /*7b70*/  DMUL R22, R22, 0.5 ;  /* 0x3fe0000016167828 */ /* 0x002e220000000000 */
[----:B------:R-:W-:Y:S02]  /*7b80*/  FSEL R6, R4, R6, P0 ;  /* 0x0000000604067208 */ /* 0x000fe40000000000 */
[----:B------:R-:W-:Y:S01]  /*7b90*/  FSEL R7, R5, R3, P0 ;  /* 0x0000000305077208 */ /* 0x000fe20000000000 */
[----:B------:R-:W-:Y:S05]  /*7ba0*/  BRA `(.L_x_11270) ;  /* 0x000017a000007947 */ /* 0x000fea0003800000 */
.L_x_11290:
[CC--:B------:R-:W-:Y:S01]  /*7bb0*/  ISETP.GT.U32.AND P1, PT, R32.reuse, R34.reuse, PT ;  /* 0x000000222000720c */ /* 0x0c0fe20003f24070 */
[----:B------:R-:W-:Y:S01]  /*7bc0*/  IMAD.MOV.U32 R6, RZ, RZ, RZ ;  /* 0x000000ffff067224 */ /* 0x000fe200078e00ff */
[----:B------:R-:W-:Y:S01]  /*7bd0*/  ISETP.LT.U32.AND P0, PT, R32, R34, PT ;  /* 0x000000222000720c */ /* 0x000fe20003f01070 */
[----:B------:R-:W-:Y:S01]  /*7be0*/  IMAD.MOV.U32 R14, RZ, RZ, c[0x2][0xc] ;  /* 0x00800300ff0e7624 */ /* 0x000fe200078e00ff */
        /* <DEDUP_REMOVED lines=10> */
[----:B------:R-:W-:-:S02]  /*7c90*/  MOV R23, 0x3fd80000 ;  /* 0x3fd8000000177802 */ /* 0x000fc40000000f00 */
[C---:B------:R-:W0:Y:S01]  /*7ca0*/  DMUL R12, R6.reuse, R2 ;  /* 0x00000002060c7228 */ /* 0x040e220000000000 */
[----:B------:R-:W-:Y:S02]  /*7cb0*/  ISETP.GE.U32.AND P2, PT, R3, 0x7ff00000, PT ;  /* 0x7ff000000300780c */ /* 0x000fe40003f46070 */
[----:B------:R-:W-:Y:S01]  /*7cc0*/  FSETP.GEU.AND P5, PT, |R17|, 6.5827683646048100446e-37, PT ;  /* 0x036000001100780b */ /* 0x000fe20003fae200 */
        /* <DEDUP_REMOVED lines=35> */
[----:B------:R-:W-:-:S03]  /*7f00*/  @!P0 MOV R2, R6 ;  /* 0x0000000600028202 */ /* 0x000fc60000000f00 */
        /* <DEDUP_REMOVED lines=57> */
.L_x_11298:
[----:B------:R-:W-:Y:S05]  /*82a0*/  BSYNC B0 ;  /* 0x0000000000007941 */ /* 0x000fea0003800000 */
.L_x_11297:
[----:B------:R-:W-:Y:S01]  /*82b0*/  BSSY B4, `(.L_x_11299) ;  /* 0x000000a000047945 */ /* 0x000fe20003800000 */
[----:B------:R-:W-:Y:S05]  /*82c0*/  @P3 BRA P5, `(.L_x_11300) ;  /* 0x0000008000003947 */ /* 0x000fea0002800000 */
[----:B------:R-:W-:Y:S01]  /*82d0*/  MOV R2, R16 ;  /* 0x0000001000027202 */ /* 0x000fe20000000f00 */
[----:B------:R-:W-:Y:S01]  /*82e0*/  IMAD.MOV.U32 R3, RZ, RZ, R17 ;  /* 0x000000ffff037224 */ /* 0x000fe200078e0011 */
[----:B------:R-:W-:Y:S01]  /*82f0*/  MOV R0, 0x8330 ;  /* 0x0000833000007802 */ /* 0x000fe20000000f00 */
[----:B------:R-:W-:Y:S02]  /*8300*/  IMAD.MOV.U32 R14, RZ, RZ, R18 ;  /* 0x000000ffff0e7224 */ /* 0x000fe400078e0012 */
[----:B------:R-:W-:Y:S02]  /*8310*/  IMAD.MOV.U32 R15, RZ, RZ, R19 ;  /* 0x000000ffff0f7224 */ /* 0x000fe400078e0013 */
[----:B01----:R-:W-:Y:S05]  /*8320*/  CALL.REL.NOINC `($__internal_16_$__cuda_sm20_div_rn_f64_full) ;  /* 0x0000a6d000007944 */ /* 0x003fea0003c00000 */
[----:B------:R-:W-:Y:S02]  /*8330*/  IMAD.MOV.U32 R4, RZ, RZ, R2 ;  /* 0x000000ffff047224 */ /* 0x000fe400078e0002 */
[----:B------:R-:W-:Y:S02]  /*8340*/  IMAD.MOV.U32 R5, RZ, RZ, R3 ;  /* 0x000000ffff057224 */ /* 0x000fe400078e0003 */
.L_x_11300:
[----:B------:R-:W-:Y:S05]  /*8350*/  BSYNC B4 ;  /* 0x0000000000047941 */ /* 0x000fea0003800000 */
.L_x_11299:
[----:B------:R-:W-:Y:S01]  /*8360*/  DSETP.NEU.AND P0, PT, R18, RZ, PT ;  /* 0x000000ff1200722a */ /* 0x000fe20003f0d000 */
[----:B------:R-:W-:Y:S01]  /*8370*/  BSSY B0, `(.L_x_11301) ;  /* 0x0000022000007945 */ /* 0x000fe20003800000 */
[----:B0-----:R-:W-:-:S02]  /*8380*/  CS2R R6, SRZ ;  /* 0x0000000000067805 */ /* 0x001fc4000001ff00 */
[----:B------:R-:W0:-:S06]  /*8390*/  DADD R2, |R10|, R32 ;  /* 0x000000000a027229 */ /* 0x000e0c0000000220 */
[----:B0-----:R0:W2:-:S04]  /*83a0*/  DSETP.GTU.AND P1, PT, |R2|, +INF , PT ;  /* 0x7ff000000200742a */ /* 0x0010880003f2c200 */
[----:B------:R-:W-:Y:S05]  /*83b0*/  @!P0 BRA `(.L_x_11302) ;  /* 0x000001d000008947 */ /* 0x000fea0003800000 */
[----:B0-2---:R-:W0:Y:S01]  /*83c0*/  DMUL R6, R4, R4 ;  /* 0x0000000404067228 */ /* 0x005e220000000000 */
[----:B------:R-:W-:Y:S02]  /*83d0*/  IMAD.MOV.U32 R12, RZ, RZ, 0x2a25ff7e ;  /* 0x2a25ff7eff0c7424 */ /* 0x000fe400078e00ff */
[----:B------:R-:W-:Y:S01]  /*83e0*/  IMAD.MOV.U32 R13, RZ, RZ, 0x3ef53e1d ;  /* 0x3ef53e1dff0d7424 */ /* 0x000fe200078e00ff */
[----:B------:R-:W-:-:S05]  /*83f0*/  DSETP.NEU.AND P0, PT, |R10|, R32, PT ;  /* 0x000000200a00722a */ /* 0x000fca0003f0d200 */
        /* <DEDUP_REMOVED lines=25> */
.L_x_11302:
[----:B0-2---:R-:W-:Y:S05]  /*8590*/  BSYNC B0 ;  /* 0x0000000000007941 */ /* 0x005fea0003800000 */
.L_x_11301:
[----:B------:R-:W-:Y:S02]  /*85a0*/  LOP3.LUT R5, R7, 0x80000000, R9, 0xb8, !PT ;  /* 0x8000000007057812 */ /* 0x000fe400078eb809 */
[----:B------:R-:W-:Y:S02]  /*85b0*/  FSEL R6, R2, R6, P1 ;  /* 0x0000000602067208 */ /* 0x000fe40000800000 */
[----:B------:R-:W-:Y:S01]  /*85c0*/  FSEL R7, R3, R5, P1 ;  /* 0x0000000503077208 */ /* 0x000fe20000800000 */
[----:B------:R-:W-:Y:S05]  /*85d0*/  BRA `(.L_x_11270) ;  /* 0x00000d7000007947 */ /* 0x000fea0003800000 */
.L_x_11289:
        /* <DEDUP_REMOVED lines=23> */
.L_x_11304:
[----:B------:R-:W-:Y:S05]  /*8750*/  BSYNC B4 ;  /* 0x0000000000047941 */ /* 0x000fea0003800000 */
.L_x_11303:
        /* <DEDUP_REMOVED lines=23> */
[----:B------:R-:W-:Y:S05]  /*88d0*/  CALL.REL.NOINC `($__internal_16_$__cuda_sm20_div_rn_f64_full) ;  /* 0x0000a12000007944 */ /* 0x000fea0003c00000 */
[----:B------:R-:W-:Y:S01]  /*88e0*/  MOV R4, R2 ;  /* 0x0000000200047202 */ /* 0x000fe20000000f00 */
[----:B------:R-:W-:Y:S02]  /*88f0*/  IMAD.MOV.U32 R5, RZ, RZ, R3 ;  /* 0x000000ffff057224 */ /* 0x000fe400078e0003 */
.L_x_11306:
[----:B------:R-:W-:Y:S05]  /*8900*/  BSYNC B4 ;  /* 0x0000000000047941 */ /* 0x000fea0003800000 */
.L_x_11305:
[----:B------:R-:W0:Y:S01]  /*8910*/  DADD R6, -RZ, |R4| ;  /* 0x00000000ff067229 */ /* 0x000e220000000504 */
[----:B------:R-:W-:Y:S01]  /*8920*/  IMAD.MOV.U32 R14, RZ, RZ, c[0x2][0xc] ;  /* 0x00800300ff0e7624 */ /* 0x000fe200078e00ff */
[----:B------:R-:W-:Y:S01]  /*8930*/  MOV R23, 0x3fd80000 ;  /* 0x3fd8000000177802 */ /* 0x000fe20000000f00 */
[----:B------:R-:W-:Y:S01]  /*8940*/  IMAD.MOV.U32 R22, RZ, RZ, 0x0 ;  /* 0x00000000ff167424 */ /* 0x000fe200078e00ff */
[----:B------:R-:W-:Y:S01]  /*8950*/  BSSY B0, `(.L_x_11307) ;  /* 0x000006c000007945 */ /* 0x000fe20003800000 */
[----:B------:R-:W-:-:S05]  /*8960*/  FSETP.GEU.AND P5, PT, |R17|, 6.5827683646048100446e-37, PT ;  /* 0x036000001100780b */ /* 0x000fca0003fae200 */
        /* <DEDUP_REMOVED lines=106> */
.L_x_11308:
[----:B------:R-:W-:Y:S05]  /*9010*/  BSYNC B0 ;  /* 0x0000000000007941 */ /* 0x000fea0003800000 */
.L_x_11307:
        /* <DEDUP_REMOVED lines=10> */
.L_x_11310:
[----:B------:R-:W-:Y:S05]  /*90c0*/  BSYNC B4 ;  /* 0x0000000000047941 */ /* 0x000fea0003800000 */
.L_x_11309:
[----:B------:R-:W-:Y:S01]  /*90d0*/  DSETP.NEU.AND P0, PT, R18, RZ, PT ;  /* 0x000000ff1200722a */ /* 0x000fe20003f0d000 */
[----:B------:R-:W-:Y:S01]  /*90e0*/  BSSY B0, `(.L_x_11311) ;  /* 0x0000023000007945 */ /* 0x000fe20003800000 */
[----:B0-----:R-:W-:-:S02]  /*90f0*/  CS2R R6, SRZ ;  /* 0x0000000000067805 */ /* 0x001fc4000001ff00 */
[----:B------:R-:W0:-:S04]  /*9100*/  DADD R2, |R10|, R32 ;  /* 0x000000000a027229 */ /* 0x000e080000000220 */
[----:B-1----:R-:W1:-:S04]  /*9110*/  DADD R22, R22, 1 ;  /* 0x3ff0000016167429 */ /* 0x002e480000000000 */
[----:B0-----:R0:W2:Y:S02]  /*9120*/  DSETP.GTU.AND P1, PT, |R2|, +INF , PT ;  /* 0x7ff000000200742a */ /* 0x0010a40003f2c200 */
[----:B------:R-:W-:Y:S07]  /*9130*/  @!P0 BRA `(.L_x_11312) ;  /* 0x000001d000008947 */ /* 0x000fee0003800000 */
[----:B012---:R-:W0:Y:S01]  /*9140*/  DMUL R6, R4, R4 ;  /* 0x0000000404067228 */ /* 0x007e220000000000 */
        /* <DEDUP_REMOVED lines=28> */
.L_x_11312:
[----:B012---:R-:W-:Y:S05]  /*9310*/  BSYNC B0 ;  /* 0x0000000000007941 */ /* 0x007fea0003800000 */
.L_x_11311:
[----:B------:R-:W-:Y:S02]  /*9320*/  LOP3.LUT R5, R7, 0x80000000, R9, 0xb8, !PT ;  /* 0x8000000007057812 */ /* 0x000fe400078eb809 */
[----:B------:R-:W-:Y:S02]  /*9330*/  FSEL R6, R2, R6, P1 ;  /* 0x0000000602067208 */ /* 0x000fe40000800000 */
[----:B------:R-:W-:Y:S02]  /*9340*/  FSEL R7, R3, R5, P1 ;  /* 0x0000000503077208 */ /* 0x000fe40000800000 */
.L_x_11270:
[----:B0-----:R-:W-:Y:S05]  /*9350*/  BSYNC B3 ;  /* 0x0000000000037941 */ /* 0x001fea0003800000 */
.L_x_11259:
[----:B-1----:R-:W0:Y:S01]  /*9360*/  DADD R22, R22, c[0x2][0x50] ;  /* 0x0080140016167629 */ /* 0x002e220000000000 */
[----:B------:R-:W-:Y:S01]  /*9370*/  LOP3.LUT R9, R7, 0x80000000, R9, 0xb8, !PT ;  /* 0x8000000007097812 */ /* 0x000fe200078eb809 */
[----:B------:R-:W-:-:S08]  /*9380*/  IMAD.MOV.U32 R8, RZ, RZ, R6 ;  /* 0x000000ffff087224 */ /* 0x000fd000078e0006 */
[----:B0-----:R-:W-:Y:S01]  /*9390*/  LOP3.LUT R11, R23, 0x80000000, R11, 0xb8, !PT ;  /* 0x80000000170b7812 */ /* 0x001fe200078eb80b */
[----:B------:R-:W-:Y:S01]  /*93a0*/  IMAD.MOV.U32 R10, RZ, RZ, R22 ;  /* 0x000000ffff0a7224 */ /* 0x000fe200078e0016 */
[----:B------:R-:W-:Y:S05]  /*93b0*/  BRA `(.L_x_11182) ;  /* 0x0000011000007947 */ /* 0x000fea0003800000 */
.L_x_11180:
[----:B-12---:R-:W0:-:S14]  /*93c0*/  DSETP.NEU.AND P0, PT, R34, +INF , PT ;  /* 0x7ff000002200742a */ /* 0x006e1c0003f0d000 */
        /* <DEDUP_REMOVED lines=13> */
[----:B0-----:R-:W-:Y:S01]  /*94a0*/  @P0 MOV R10, R8 ;  /* 0x00000008000a0202 */ /* 0x001fe20000000f00 */
[----:B------:R-:W-:-:S06]  /*94b0*/  @P0 IMAD.MOV.U32 R11, RZ, RZ, R9 ;  /* 0x000000ffff0b0224 */ /* 0x000fcc00078e0009 */
[----:B------:R-:W0:-:S06]  /*94c0*/  @!P0 DADD R10, R10, R10 ;  /* 0x000000000a0a8229 */ /* 0x000e0c000000000a */
.L_x_11182:
[----:B------:R-:W-:Y:S05]  /*94d0*/  BSYNC B1 ;  /* 0x0000000000017941 */ /* 0x000fea0003800000 */
.L_x_11179:
[----:B------:R-:W-:Y:S01]  /*94e0*/  IADD3 R28, P0, R28, c[0x0][0x360], RZ ;  /* 0x0000d8001c1c7a10 */ /* 0x000fe20007f1e0ff */
[----:B------:R-:W1:Y:S04]  /*94f0*/  S2R R0, SR_TID.X ;  /* 0x0000000000007919 */ /* 0x000e680000002100 */
[----:B------:R-:W1:Y:S01]  /*9500*/  S2R R3, SR_CTAID.X ;  /* 0x0000000000037919 */ /* 0x000e620000002500 */
[----:B------:R-:W-:-:S05]  /*9510*/  IMAD.X R29, RZ, RZ, c[0x0][0x364], P0 ;  /* 0x0000d900ff1d7624 */ /* 0x000fca00000e06ff */
[----:B0-----:R0:W-:Y:S01]  /*9520*/  STG.E.128 [R28.64], R8 ;  /* 0x000000081c007986 */ /* 0x0011e2000c101d04 */
[----:B-1----:R-:W-:-:S05]  /*9530*/  IMAD R0, R3, 0x100, R0 ;  /* 0x0000010003007824 */ /* 0x002fca00078e0200 */
[----:B------:R-:W-:Y:S02]  /*9540*/  IADD3 R5, R0, 0x80, RZ ;  /* 0x0000008000057810 */ /* 0x000fe40007ffe0ff */
.L_x_11177:
[----:B0-----:R-:W-:Y:S05]  /*9550*/  BSYNC B2 ;  /* 0x0000000000027941 */ /* 0x001fea0003800000 */
.L_x_11176:
[----:B------:R-:W-:Y:S01]  /*9560*/  WARPSYNC 0xffffffff ;  /* 0xffffffff00007948 */ /* 0x000fe20003800000 */
[----:B------:R-:W-:-:S13]  /*9570*/  ISETP.GE.AND P0, PT, R5, c[0x0][0x160], PT ;  /* 0x0000580005007a0c */ /* 0x000fda0003f06270 */
[----:B------:R-:W-:Y:S05]  /*9580*/  @P0 EXIT ;  /* 0x000000000000094d */ /* 0x000fea0003800000 */
[----:B------:R-:W-:Y:S01]  /*9590*/  ISETP.NE.AND P0, PT, RZ, c[0x0][0x168], PT ;  /* 0x00005a00ff007a0c */ /* 0x000fe20003f05270 */
[----:B------:R-:W-:Y:S02]  /*95a0*/  IMAD.MOV.U32 R0, RZ, RZ, RZ ;  /* 0x000000ffff007224 */ /* 0x000fe400078e00ff */
[----:B------:R-:W-:-:S10]  /*95b0*/  IMAD.MOV.U32 R34, RZ, RZ, RZ ;  /* 0x000000ffff227224 */ /* 0x000fd400078e00ff */
[----:B------:R-:W-:Y:S05]  /*95c0*/  @!P0 BRA `(.L_x_11313) ;  /* 0x00000e0000008947 */ /* 0x000fea0003800000 */
[----:B------:R-:W-:Y:S01]  /*95d0*/  IMAD.MOV.U32 R2, RZ, RZ, RZ ;  /* 0x000000ffff027224 */ /* 0x000fe200078e00ff */
[----:B------:R-:W-:Y:S01]  /*95e0*/  MOV R6, c[0x0][0x168] ;  /* 0x00005a0000067a02 */ /* 0x000fe20000000f00 */
[----:B------:R-:W-:-:S03]  /*95f0*/  IMAD.MOV.U32 R3, RZ, RZ, R5 ;  /* 0x000000ffff037224 */ /* 0x000fc600078e0005 */
[----:B------:R-:W-:Y:S01]  /*9600*/  ISETP.NE.AND P0, PT, R6, 0x1, PT ;  /* 0x000000010600780c */ /* 0x000fe20003f05270 */
        /* <DEDUP_REMOVED lines=220> */
.L_x_11313:
[----:B------:R-:W-:-:S05]  /*a3d0*/  IADD3 R2, P0, R0, c[0x0][0x368], RZ ;  /* 0x0000da0000027a10 */ /* 0x000fca0007f1e0ff */
[----:B------:R-:W-:-:S05]  /*a3e0*/  IMAD.X R3, RZ, RZ, c[0x0][0x36c], P0 ;  /* 0x0000db00ff037624 */ /* 0x000fca00000e06ff */
        /* <DEDUP_REMOVED lines=18> */
[----:B------:R-:W-:Y:S01]  /*a510*/  MOV R32, c[0x2][0xc] ;  /* 0x0080030000207a02 */ /* 0x000fe20000000f00 */
[----:B------:R-:W-:Y:S01]  /*a520*/  IMAD.MOV.U32 R38, RZ, RZ, RZ ;  /* 0x000000ffff267224 */ /* 0x000fe200078e00ff */
[----:B------:R-:W1:Y:S01]  /*a530*/  DADD R22, R16, -1 ;  /* 0xbff0000010167429 */ /* 0x000e620000000000 */
[----:B------:R-:W-:Y:S03]  /*a540*/  BSSY B2, `(.L_x_11318) ;  /* 0x0000247000027945 */ /* 0x000fe60003800000 */
        /* <DEDUP_REMOVED lines=36> */
[----:B------:R-:W-:Y:S01]  /*a790*/  IMAD.MOV.U32 R13, RZ, RZ, R15 ;  /* 0x000000ffff0d7224 */ /* 0x000fe200078e000f */
[----:B--2---:R-:W-:Y:S01]  /*a7a0*/  FSEL R3, R2, c[0x2][0xc], P0 ;  /* 0x0080030002037a08 */ /* 0x004fe20000000000 */
[----:B------:R-:W-:-:S03]  /*a7b0*/  IMAD.MOV.U32 R2, RZ, RZ, R28 ;  /* 0x000000ffff027224 */ /* 0x000fc600078e001c */
[----:B0-----:R-:W-:Y:S02]  /*a7c0*/  FSEL R31, R13, c[0x2][0xc], P2 ;  /* 0x008003000d1f7a08 */ /* 0x001fe40001000000 */
[----:B------:R-:W-:Y:S01]  /*a7d0*/  SEL R2, R2, c[0x2][0x8], P0 ;  /* 0x0080020002027a07 */ /* 0x000fe20000000000 */
[----:B------:R-:W-:Y:S01]  /*a7e0*/  DSETP.NEU.AND P0, PT, R24, RZ, PT ;  /* 0x000000ff1800722a */ /* 0x000fe20003f0d000 */
[----:B------:R-:W-:Y:S01]  /*a7f0*/  @P1 LOP3.LUT R3, R12, 0x80000, RZ, 0xfc, !PT ;  /* 0x000800000c031812 */ /* 0x000fe200078efcff */
[----:B------:R-:W-:Y:S01]  /*a800*/  IMAD.MOV.U32 R12, RZ, RZ, R14 ;  /* 0x000000ffff0c7224 */ /* 0x000fe200078e000e */
[----:B------:R-:W-:Y:S02]  /*a810*/  ISETP.GE.U32.AND P1, PT, R25, 0x7ff00000, PT ;  /* 0x7ff000001900780c */ /* 0x000fe40003f26070 */
[----:B------:R-:W-:Y:S01]  /*a820*/  @P3 LOP3.LUT R31, R32, 0x80000, RZ, 0xfc, !PT ;  /* 0x00080000201f3812 */ /* 0x000fe200078efcff */
[----:B------:R-:W0:Y:S01]  /*a830*/  MUFU.RSQ64H R39, R3 ;  /* 0x0000000300277308 */ /* 0x000e220000001c00 */
[----:B------:R-:W-:Y:S01]  /*a840*/  SEL R30, R12, c[0x2][0x8], P2 ;  /* 0x008002000c1e7a07 */ /* 0x000fe20001000000 */
[----:B------:R-:W-:Y:S01]  /*a850*/  IMAD.MOV.U32 R12, RZ, RZ, RZ ;  /* 0x000000ffff0c7224 */ /* 0x000fe200078e00ff */
[----:B------:R-:W-:Y:S01]  /*a860*/  ISETP.GE.U32.AND P3, PT, R27, 0x7ff00000, PT ;  /* 0x7ff000001b00780c */ /* 0x000fe20003f66070 */
[----:B------:R-:W-:-:S04]  /*a870*/  DSETP.NEU.AND P2, PT, R26, RZ, PT ;  /* 0x000000ff1a00722a */ /* 0x000fc80003f4d000 */
        /* <DEDUP_REMOVED lines=45> */
[----:B0-----:R0:W1:Y:S01]  /*ab50*/  DFMA R6, R32, R4, R2 ;  /* 0x000000042006722b */ /* 0x0010620000000002 */
[----:B------:R-:W-:Y:S05]  /*ab60*/  @!P0 BRA `(.L_x_11321) ;  /* 0x0000008000008947 */ /* 0x000fea0003800000 */
[----:B0-----:R-:W-:Y:S01]  /*ab70*/  IMAD.MOV.U32 R4, RZ, RZ, R30 ;  /* 0x000000ffff047224 */ /* 0x001fe200078e001e */
[----:B------:R-:W-:Y:S01]  /*ab80*/  MOV R0, 0xabd0 ;  /* 0x0000abd000007802 */ /* 0x000fe20000000f00 */
[----:B------:R-:W-:Y:S02]  /*ab90*/  IMAD.MOV.U32 R13, RZ, RZ, R15 ;  /* 0x000000ffff0d7224 */ /* 0x000fe400078e000f */
[----:B-1----:R-:W-:Y:S02]  /*aba0*/  IMAD.MOV.U32 R6, RZ, RZ, R32 ;  /* 0x000000ffff067224 */ /* 0x002fe400078e0020 */
[----:B------:R-:W-:Y:S02]  /*abb0*/  IMAD.MOV.U32 R7, RZ, RZ, R33 ;  /* 0x000000ffff077224 */ /* 0x000fe400078e0021 */
[----:B------:R-:W-:Y:S05]  /*abc0*/  CALL.REL.NOINC `($__internal_17_$__cuda_sm20_dsqrt_rn_f64_mediumpath_v1) ;  /* 0x0000848000007944 */ /* 0x000fea0003c00000 */
[----:B-1----:R-:W-:Y:S02]  /*abd0*/  IMAD.MOV.U32 R6, RZ, RZ, R2 ;  /* 0x000000ffff067224 */ /* 0x002fe400078e0002 */
[----:B------:R-:W-:Y:S02]  /*abe0*/  IMAD.MOV.U32 R7, RZ, RZ, R3 ;  /* 0x000000ffff077224 */ /* 0x000fe400078e0003 */
.L_x_11321:
[----:B------:R-:W-:Y:S05]  /*abf0*/  BSYNC B3 ;  /* 0x0000000000037941 */ /* 0x000fea0003800000 */
.L_x_11320:
[----:B01----:R-:W0:-:S10]  /*ac00*/  DADD R2, R28, R6 ;  /* 0x000000001c027229 */ /* 0x003e140000000006 */
        /* <DEDUP_REMOVED lines=60> */
.L_x_11319:
        /* <DEDUP_REMOVED lines=30> */
[----:B------:R-:W-:Y:S01]  /*b1b0*/  MOV R2, R12 ;  /* 0x0000000c00027202 */ /* 0x000fe20000000f00 */
[----:B------:R-:W-:Y:S01]  /*b1c0*/  IMAD.MOV.U32 R3, RZ, RZ, R13 ;  /* 0x000000ffff037224 */ /* 0x000fe200078e000d */
[----:B------:R-:W-:Y:S02]  /*b1d0*/  MOV R0, 0xb1f0 ;  /* 0x0000b1f000007802 */ /* 0x000fe40000000f00 */
[----:B------:R-:W-:Y:S05]  /*b1e0*/  CALL.REL.NOINC `($__internal_16_$__cuda_sm20_div_rn_f64_full) ;  /* 0x0000781000007944 */ /* 0x000fea0003c00000 */
.L_x_11329:
[----:B------:R-:W-:Y:S05]  /*b1f0*/  BSYNC B4 ;  /* 0x0000000000047941 */ /* 0x000fea0003800000 */
.L_x_11328:
[----:B------:R-:W-:Y:S02]  /*b200*/  IMAD.MOV.U32 R30, RZ, RZ, R2 ;  /* 0x000000ffff1e7224 */ /* 0x000fe400078e0002 */
[----:B------:R-:W-:Y:S01]  /*b210*/  IMAD.MOV.U32 R31, RZ, RZ, R3 ;  /* 0x000000ffff1f7224 */ /* 0x000fe200078e0003 */
[----:B------:R-:W-:Y:S05]  /*b220*/  BRA `(.L_x_11327) ;  /* 0x0000001000007947 */ /* 0x000fea0003800000 */
.L_x_11326:
[----:B------:R0:W1:-:S06]  /*b230*/  DADD R30, -R20, R24 ;  /* 0x00000000141e7229 */ /* 0x00004c0000000118 */
.L_x_11327:
[----:B------:R-:W-:Y:S05]  /*b240*/  BSYNC B3 ;  /* 0x0000000000037941 */ /* 0x000fea0003800000 */
.L_x_11325:
        /* <DEDUP_REMOVED lines=28> */
[----:B01----:R-:W-:Y:S05]  /*b410*/  CALL.REL.NOINC `($__internal_16_$__cuda_sm20_div_rn_f64_full) ;  /* 0x000075e000007944 */ /* 0x003fea0003c00000 */
.L_x_11334:
[----:B------:R-:W-:Y:S05]  /*b420*/  BSYNC B4 ;  /* 0x0000000000047941 */ /* 0x000fea0003800000 */
.L_x_11333:
[----:B------:R-:W-:Y:S05]  /*b430*/  BRA `(.L_x_11332) ;  /* 0x0000001000007947 */ /* 0x000fea0003800000 */
.L_x_11331:
[----:B------:R2:W3:-:S06]  /*b440*/  DADD R2, R26, -R14 ;  /* 0x000000001a027229 */ /* 0x0004cc000000080e */
.L_x_11332:
[----:B------:R-:W-:Y:S05]  /*b450*/  BSYNC B3 ;  /* 0x0000000000037941 */ /* 0x000fea0003800000 */
.L_x_11330:
[----:B---3--:R-:W3:Y:S01]  /*b460*/  DMUL R2, R2, 0.5 ;  /* 0x3fe0000002027828 */ /* 0x008ee20000000000 */
[----:B------:R-:W-:Y:S01]  /*b470*/  IMAD.MOV.U32 R4, RZ, RZ, 0x0 ;  /* 0x00000000ff047424 */ /* 0x000fe200078e00ff */
[----:B------:R-:W-:Y:S01]  /*b480*/  BSSY B3, `(.L_x_11335) ;  /* 0x000001b000037945 */ /* 0x000fe20003800000 */
[----:B------:R-:W-:Y:S01]  /*b490*/  IMAD.MOV.U32 R5, RZ, RZ, 0x3fd80000 ;  /* 0x3fd80000ff057424 */ /* 0x000fe200078e00ff */
        /* <DEDUP_REMOVED lines=23> */
[----:B-1----:R-:W-:Y:S01]  /*b610*/  MOV R6, R2 ;  /* 0x0000000200067202 */ /* 0x002fe20000000f00 */
[----:B------:R-:W-:Y:S02]  /*b620*/  IMAD.MOV.U32 R7, RZ, RZ, R3 ;  /* 0x000000ffff077224 */ /* 0x000fe400078e0003 */
.L_x_11336:
[----:B------:R-:W-:Y:S05]  /*b630*/  BSYNC B3 ;  /* 0x0000000000037941 */ /* 0x000fea0003800000 */
.L_x_11335:
        /* <DEDUP_REMOVED lines=9> */
[----:B-1----:R-:W-:Y:S01]  /*b6d0*/  @!P0 IMAD.MOV.U32 R3, RZ, RZ, R5 ;  /* 0x000000ffff038224 */ /* 0x002fe200078e0005 */
[----:B------:R-:W-:-:S04]  /*b6e0*/  @!P0 MOV R2, R4 ;  /* 0x0000000400028202 */ /* 0x000fc80000000f00 */
        /* <DEDUP_REMOVED lines=54> */
.L_x_11337:
[----:B------:R-:W2:Y:S01]  /*ba50*/  DADD R14, R30, 2 ;  /* 0x400000001e0e7429 */ /* 0x000ea20000000000 */
[----:B-1----:R-:W-:Y:S01]  /*ba60*/  MOV R2, 0x1 ;  /* 0x0000000100027802 */ /* 0x002fe20000000f00 */
[----:B------:R-:W-:Y:S01]  /*ba70*/  BSSY B3, `(.L_x_11338) ;  /* 0x0000012000037945 */ /* 0x000fe20003800000 */
[----:B------:R-:W-:-:S03]  /*ba80*/  FSETP.GEU.AND P1, PT, |R31|, 6.5827683646048100446e-37, PT ;  /* 0x036000001f00780b */ /* 0x000fc60003f2e200 */
        /* <DEDUP_REMOVED lines=13> */
[----:B------:R-:W-:Y:S01]  /*bb60*/  MOV R0, 0xbb90 ;  /* 0x0000bb9000007802 */ /* 0x000fe20000000f00 */
[----:B------:R-:W-:Y:S02]  /*bb70*/  IMAD.MOV.U32 R3, RZ, RZ, R31 ;  /* 0x000000ffff037224 */ /* 0x000fe400078e001f */
[----:B0-----:R-:W-:Y:S05]  /*bb80*/  CALL.REL.NOINC `($__internal_16_$__cuda_sm20_div_rn_f64_full) ;  /* 0x00006e7000007944 */ /* 0x001fea0003c00000 */
.L_x_11339:
[----:B------:R-:W-:Y:S05]  /*bb90*/  BSYNC B3 ;  /* 0x0000000000037941 */ /* 0x000fea0003800000 */
.L_x_11338:
        /* <DEDUP_REMOVED lines=16> */
.L_x_11324:
        /* <DEDUP_REMOVED lines=23> */
[----:B-1----:R-:W-:Y:S05]  /*be10*/  CALL.REL.NOINC `($__internal_17_$__cuda_sm20_dsqrt_rn_f64_mediumpath_v1) ;  /* 0x0000723000007944 */ /* 0x002fea0003c00000 */
[----:B-1----:R-:W-:Y:S02]  /*be20*/  IMAD.MOV.U32 R30, RZ, RZ, R2 ;  /* 0x000000ffff1e7224 */ /* 0x002fe400078e0002 */
[----:B------:R-:W-:Y:S02]  /*be30*/  IMAD.MOV.U32 R31, RZ, RZ, R3 ;  /* 0x000000ffff1f7224 */ /* 0x000fe400078e0003 */
.L_x_11342:
[----:B------:R-:W-:Y:S05]  /*be40*/  BSYNC B3 ;  /* 0x0000000000037941 */ /* 0x000fea0003800000 */
.L_x_11341:
        /* <DEDUP_REMOVED lines=25> */
.L_x_11345:
[----:B------:R-:W-:Y:S05]  /*bfe0*/  BSYNC B3 ;  /* 0x0000000000037941 */ /* 0x000fea0003800000 */
.L_x_11344:
[----:B------:R-:W0:Y:S01]  /*bff0*/  DMUL R4, R30, R2 ;  /* 0x000000021e047228 */ /* 0x000e220000000000 */
[----:B------:R-:W-:Y:S01]  /*c000*/  IMAD.MOV.U32 R12, RZ, RZ, 0x2fbe14b5 ;  /* 0x2fbe14b5ff0c7424 */ /* 0x000fe200078e00ff */
[----:B------:R-:W-:-:S04]  /*c010*/  MOV R13, 0x3eb372fb ;  /* 0x3eb372fb000d7802 */ /* 0x000fc80000000f00 */
        /* <DEDUP_REMOVED lines=13> */
.L_x_11343:
        /* <DEDUP_REMOVED lines=55> */
.L_x_11346:
[----:B------:R-:W-:Y:S01]  /*c460*/  IMAD.MOV.U32 R2, RZ, RZ, 0x0 ;  /* 0x00000000ff027424 */ /* 0x000fe200078e00ff */
[----:B------:R-:W-:Y:S01]  /*c470*/  FSETP.NEU.FTZ.AND P0, PT, R5, RZ, PT ;  /* 0x000000ff0500720b */ /* 0x000fe20003f1d000 */
[----:B------:R-:W-:-:S06]  /*c480*/  IMAD.MOV.U32 R3, RZ, RZ, 0x7ff00000 ;  /* 0x7ff00000ff037424 */ /* 0x000fcc00078e00ff */
[----:B------:R-:W0:-:S10]  /*c490*/  DFMA R2, R4, R2, +INF ;  /* 0x7ff000000402742b */ /* 0x000e140000000002 */
[----:B0-----:R-:W-:Y:S02]  /*c4a0*/  FSEL R30, R2, RZ, P0 ;  /* 0x000000ff021e7208 */ /* 0x001fe40000000000 */
[----:B------:R-:W-:Y:S01]  /*c4b0*/  FSEL R31, R3, -QNAN , P0 ;  /* 0xfff00000031f7808 */ /* 0x000fe20000000000 */
[----:B------:R-:W-:Y:S05]  /*c4c0*/  BRA `(.L_x_11322) ;  /* 0x000004e000007947 */ /* 0x000fea0003800000 */
.L_x_11340:
        /* <DEDUP_REMOVED lines=17> */
[----:B0-----:R-:W-:Y:S01]  /*c5e0*/  MOV R4, R6 ;  /* 0x0000000600047202 */ /* 0x001fe20000000f00 */
[----:B------:R-:W-:Y:S01]  /*c5f0*/  IMAD.MOV.U32 R13, RZ, RZ, R15 ;  /* 0x000000ffff0d7224 */ /* 0x000fe200078e000f */
[----:B------:R-:W-:Y:S01]  /*c600*/  MOV R0, 0xc660 ;  /* 0x0000c66000007802 */ /* 0x000fe20000000f00 */
[----:B------:R-:W-:Y:S02]  /*c610*/  IMAD.MOV.U32 R6, RZ, RZ, R32 ;  /* 0x000000ffff067224 */ /* 0x000fe400078e0020 */
[----:B------:R-:W-:Y:S02]  /*c620*/  IMAD.MOV.U32 R7, RZ, RZ, R33 ;  /* 0x000000ffff077224 */ /* 0x000fe400078e0021 */
[----:B-1----:R-:W-:Y:S02]  /*c630*/  IMAD.MOV.U32 R2, RZ, RZ, R30 ;  /* 0x000000ffff027224 */ /* 0x002fe400078e001e */
[----:B------:R-:W-:-:S02]  /*c640*/  IMAD.MOV.U32 R3, RZ, RZ, R31 ;  /* 0x000000ffff037224 */ /* 0x000fc400078e001f */
[----:B------:R-:W-:Y:S05]  /*c650*/  CALL.REL.NOINC `($__internal_17_$__cuda_sm20_dsqrt_rn_f64_mediumpath_v1) ;  /* 0x000069f000007944 */ /* 0x000fea0003c00000 */
.L_x_11348:
[----:B------:R-:W-:Y:S05]  /*c660*/  BSYNC B3 ;  /* 0x0000000000037941 */ /* 0x000fea0003800000 */
.L_x_11347:
        /* <DEDUP_REMOVED lines=20> */
[----:B------:R-:W-:Y:S05]  /*c7b0*/  CALL.REL.NOINC `($__internal_16_$__cuda_sm20_div_rn_f64_full) ;  /* 0x0000624000007944 */ /* 0x000fea0003c00000 */
[----:B------:R-:W-:Y:S02]  /*c7c0*/  IMAD.MOV.U32 R30, RZ, RZ, R2 ;  /* 0x000000ffff1e7224 */ /* 0x000fe400078e0002 */
[----:B------:R-:W-:Y:S02]  /*c7d0*/  IMAD.MOV.U32 R31, RZ, RZ, R3 ;  /* 0x000000ffff1f7224 */ /* 0x000fe400078e0003 */
.L_x_11350:
[----:B------:R-:W-:Y:S05]  /*c7e0*/  BSYNC B3 ;  /* 0x0000000000037941 */ /* 0x000fea0003800000 */
.L_x_11349:
[----:B------:R-:W-:Y:S05]  /*c7f0*/  BRA `(.L_x_11322) ;  /* 0x000001b000007947 */ /* 0x000fea0003800000 */
.L_x_11323:
        /* <DEDUP_REMOVED lines=20> */
[----:B------:R-:W-:Y:S02]  /*c940*/  IMAD.MOV.U32 R3, RZ, RZ, R15 ;  /* 0x000000ffff037224 */ /* 0x000fe400078e000f */
[----:B------:R-:W-:Y:S02]  /*c950*/  IMAD.MOV.U32 R14, RZ, RZ, R18 ;  /* 0x000000ffff0e7224 */ /* 0x000fe400078e0012 */
[----:B------:R-:W-:-:S02]  /*c960*/  IMAD.MOV.U32 R13, RZ, RZ, R19 ;  /* 0x000000ffff0d7224 */ /* 0x000fc400078e0013 */
[----:B------:R-:W-:Y:S05]  /*c970*/  CALL.REL.NOINC `($__internal_17_$__cuda_sm20_dsqrt_rn_f64_mediumpath_v1) ;  /* 0x000066d000007944 */ /* 0x000fea0003c00000 */
.L_x_11352:
[----:B------:R-:W-:Y:S05]  /*c980*/  BSYNC B3 ;  /* 0x0000000000037941 */ /* 0x000fea0003800000 */
.L_x_11351:
[----:B01----:R-:W-:Y:S02]  /*c990*/  IMAD.MOV.U32 R30, RZ, RZ, R2 ;  /* 0x000000ffff1e7224 */ /* 0x003fe400078e0002 */
[----:B------:R-:W-:-:S02]  /*c9a0*/  IMAD.MOV.U32 R31, RZ, RZ, R3 ;  /* 0x000000ffff1f7224 */ /* 0x000fc400078e0003 */
.L_x_11322:
[----:B------:R-:W-:Y:S05]  /*c9b0*/  BSYNC B2 ;  /* 0x0000000000027941 */ /* 0x000fea0003800000 */
.L_x_11318:
        /* <DEDUP_REMOVED lines=21> */
[----:B------:R-:W-:Y:S01]  /*cb10*/  MOV R0, 0xcb50 ;  /* 0x0000cb5000007802 */ /* 0x000fe20000000f00 */
[----:B------:R-:W-:Y:S02]  /*cb20*/  IMAD.MOV.U32 R2, RZ, RZ, R16 ;  /* 0x000000ffff027224 */ /* 0x000fe400078e0010 */
[----:B------:R-:W-:Y:S02]  /*cb30*/  IMAD.MOV.U32 R3, RZ, RZ, R17 ;  /* 0x000000ffff037224 */ /* 0x000fe400078e0011 */
[----:B-1----:R-:W-:Y:S05]  /*cb40*/  CALL.REL.NOINC `($__internal_16_$__cuda_sm20_div_rn_f64_full) ;  /* 0x00005eb000007944 */ /* 0x002fea0003c00000 */
.L_x_11357:
[----:B------:R-:W-:Y:S05]  /*cb50*/  BSYNC B4 ;  /* 0x0000000000047941 */ /* 0x000fea0003800000 */
.L_x_11356:
        /* <DEDUP_REMOVED lines=23> */
.L_x_11359:
[----:B------:R-:W-:Y:S01]  /*ccd0*/  IMAD.MOV.U32 R4, RZ, RZ, 0x0 ;  /* 0x00000000ff047424 */ /* 0x000fe200078e00ff */
[----:B------:R-:W-:Y:S01]  /*cce0*/  MOV R12, 0xdc1895e9 ;  /* 0xdc1895e9000c7802 */ /* 0x000fe20000000f00 */
[----:B------:R-:W-:Y:S02]  /*ccf0*/  IMAD.MOV.U32 R5, RZ, RZ, 0x3fe00000 ;  /* 0x3fe00000ff057424 */ /* 0x000fe400078e00ff */
[----:B------:R-:W-:Y:S02]  /*cd00*/  IMAD.MOV.U32 R13, RZ, RZ, 0x3fb0066b ;  /* 0x3fb0066bff0d7424 */ /* 0x000fe400078e00ff */
[----:B------:R-:W-:Y:S02]  /*cd10*/  IMAD.MOV.U32 R6, RZ, RZ, RZ ;  /* 0x000000ffff067224 */ /* 0x000fe400078e00ff */
        /* <DEDUP_REMOVED lines=38> */
.L_x_11358:
        /* <DEDUP_REMOVED lines=36> */
.L_x_11368:
[----:B------:R-:W-:Y:S05]  /*d1c0*/  BSYNC B6 ;  /* 0x0000000000067941 */ /* 0x000fea0003800000 */
.L_x_11367:
[----:B------:R-:W-:Y:S02]  /*d1d0*/  IMAD.MOV.U32 R32, RZ, RZ, R2 ;  /* 0x000000ffff207224 */ /* 0x000fe400078e0002 */
[----:B------:R-:W-:Y:S01]  /*d1e0*/  IMAD.MOV.U32 R33, RZ, RZ, R3 ;  /* 0x000000ffff217224 */ /* 0x000fe200078e0003 */
[----:B------:R-:W-:Y:S05]  /*d1f0*/  BRA `(.L_x_11366) ;  /* 0x0000001000007947 */ /* 0x000fea0003800000 */
.L_x_11365:
[----:B------:R0:W2:-:S06]  /*d200*/  DADD R32, -R20, R24 ;  /* 0x0000000014207229 */ /* 0x00008c0000000118 */
.L_x_11366:
[----:B------:R-:W-:Y:S05]  /*d210*/  BSYNC B5 ;  /* 0x0000000000057941 */ /* 0x000fea0003800000 */
.L_x_11364:
        /* <DEDUP_REMOVED lines=26> */
.L_x_11373:
[----:B------:R-:W-:Y:S05]  /*d3c0*/  BSYNC B6 ;  /* 0x0000000000067941 */ /* 0x000fea0003800000 */
.L_x_11372:
[----:B------:R-:W-:Y:S01]  /*d3d0*/  IMAD.MOV.U32 R18, RZ, RZ, R2 ;  /* 0x000000ffff127224 */ /* 0x000fe200078e0002 */
[----:B------:R-:W-:Y:S01]  /*d3e0*/  MOV R19, R3 ;  /* 0x0000000300137202 */ /* 0x000fe20000000f00 */
[----:B------:R-:W-:Y:S05]  /*d3f0*/  BRA `(.L_x_11371) ;  /* 0x0000001000007947 */ /* 0x000fea0003800000 */
.L_x_11370:
[----:B------:R3:W4:-:S06]  /*d400*/  DADD R18, -R22, R26 ;  /* 0x0000000016127229 */ /* 0x00070c000000011a */
.L_x_11371:
[----:B------:R-:W-:Y:S05]  /*d410*/  BSYNC B5 ;  /* 0x0000000000057941 */ /* 0x000fea0003800000 */
.L_x_11369:
        /* <DEDUP_REMOVED lines=18> */
[----:B0-2---:R-:W0:-:S06]  /*d540*/  DFMA R20, R18, -R18, R14 ;  /* 0x800000121214722b */ /* 0x005e0c000000000e */
[----:B0-----:R0:W2:Y:S01]  /*d550*/  DFMA R2, R20, R4, R18 ;  /* 0x000000041402722b */ /* 0x0010a20000000012 */
[----:B------:R-:W-:Y:S05]  /*d560*/  @!P0 BRA `(.L_x_11375) ;  /* 0x0000008000008947 */ /* 0x000fea0003800000 */
[----:B0-----:R-:W-:Y:S01]  /*d570*/  IMAD.MOV.U32 R4, RZ, RZ, R6 ;  /* 0x000000ffff047224 */ /* 0x001fe200078e0006 */
[----:B--2---:R-:W-:Y:S01]  /*d580*/  MOV R2, R18 ;  /* 0x0000001200027202 */ /* 0x004fe20000000f00 */
[----:B------:R-:W-:Y:S01]  /*d590*/  IMAD.MOV.U32 R13, RZ, RZ, R15 ;  /* 0x000000ffff0d7224 */ /* 0x000fe200078e000f */
[----:B------:R-:W-:Y:S01]  /*d5a0*/  MOV R0, 0xd5f0 ;  /* 0x0000d5f000007802 */ /* 0x000fe20000000f00 */
[----:B------:R-:W-:Y:S02]  /*d5b0*/  IMAD.MOV.U32 R6, RZ, RZ, R20 ;  /* 0x000000ffff067224 */ /* 0x000fe400078e0014 */
[----:B------:R-:W-:Y:S02]  /*d5c0*/  IMAD.MOV.U32 R7, RZ, RZ, R21 ;  /* 0x000000ffff077224 */ /* 0x000fe400078e0015 */
[----:B------:R-:W-:Y:S02]  /*d5d0*/  IMAD.MOV.U32 R3, RZ, RZ, R19 ;  /* 0x000000ffff037224 */ /* 0x000fe400078e0013 */
[----:B-1-3--:R-:W-:Y:S05]  /*d5e0*/  CALL.REL.NOINC `($__internal_17_$__cuda_sm20_dsqrt_rn_f64_mediumpath_v1) ;  /* 0x00005a6000007944 */ /* 0x00afea0003c00000 */
.L_x_11375:
[----:B------:R-:W-:Y:S05]  /*d5f0*/  BSYNC B5 ;  /* 0x0000000000057941 */ /* 0x000fea0003800000 */
.L_x_11374:
[----:B-12---:R-:W-:Y:S02]  /*d600*/  IMAD.MOV.U32 R28, RZ, RZ, R2 ;  /* 0x000000ffff1c7224 */ /* 0x006fe400078e0002 */
[----:B------:R-:W-:Y:S01]  /*d610*/  IMAD.MOV.U32 R29, RZ, RZ, R3 ;  /* 0x000000ffff1d7224 */ /* 0x000fe200078e0003 */
[----:B------:R-:W-:Y:S05]  /*d620*/  BRA `(.L_x_11376) ;  /* 0x0000091000007947 */ /* 0x000fea0003800000 */
.L_x_11363:
        /* <DEDUP_REMOVED lines=29> */
.L_x_11379:
[----:B------:R-:W-:Y:S05]  /*d800*/  BSYNC B5 ;  /* 0x0000000000057941 */ /* 0x000fea0003800000 */
.L_x_11378:
[----:B-12---:R-:W-:Y:S02]  /*d810*/  IMAD.MOV.U32 R28, RZ, RZ, R2 ;  /* 0x000000ffff1c7224 */ /* 0x006fe400078e0002 */
[----:B------:R-:W-:Y:S01]  /*d820*/  IMAD.MOV.U32 R29, RZ, RZ, R3 ;  /* 0x000000ffff1d7224 */ /* 0x000fe200078e0003 */
[----:B------:R-:W-:Y:S05]  /*d830*/  BRA `(.L_x_11376) ;  /* 0x0000070000007947 */ /* 0x000fea0003800000 */
.L_x_11377:
[----:B------:R-:W0:Y:S01]  /*d840*/  DMUL R22, R20, R22 ;  /* 0x0000001614167228 */ /* 0x000e220000000000 */
[----:B------:R-:W-:Y:S01]  /*d850*/  IMAD.MOV.U32 R4, RZ, RZ, 0x0 ;  /* 0x00000000ff047424 */ /* 0x000fe200078e00ff */
[----:B------:R-:W-:Y:S01]  /*d860*/  MOV R5, 0x3fd80000 ;  /* 0x3fd8000000057802 */ /* 0x000fe20000000f00 */
[----:B------:R-:W-:Y:S01]  /*d870*/  BSSY B5, `(.L_x_11380) ;  /* 0x000001a000057945 */ /* 0x000fe20003800000 */
        /* <DEDUP_REMOVED lines=17> */
[----:B------:R-:W-:Y:S01]  /*d990*/  MOV R0, 0xd9f0 ;  /* 0x0000d9f000007802 */ /* 0x000fe20000000f00 */
[----:B--2---:R-:W-:Y:S02]  /*d9a0*/  IMAD.MOV.U32 R14, RZ, RZ, R22 ;  /* 0x000000ffff0e7224 */ /* 0x004fe400078e0016 */
[----:B------:R-:W-:Y:S02]  /*d9b0*/  IMAD.MOV.U32 R13, RZ, RZ, R23 ;  /* 0x000000ffff0d7224 */ /* 0x000fe400078e0017 */
[----:B------:R-:W-:Y:S02]  /*d9c0*/  IMAD.MOV.U32 R2, RZ, RZ, R20 ;  /* 0x000000ffff027224 */ /* 0x000fe400078e0014 */
[----:B------:R-:W-:Y:S02]  /*d9d0*/  IMAD.MOV.U32 R3, RZ, RZ, R21 ;  /* 0x000000ffff037224 */ /* 0x000fe400078e0015 */
[----:B-1----:R-:W-:Y:S05]  /*d9e0*/  CALL.REL.NOINC `($__internal_17_$__cuda_sm20_dsqrt_rn_f64_mediumpath_v1) ;  /* 0x0000566000007944 */ /* 0x002fea0003c00000 */
[----:B-1----:R-:W-:Y:S01]  /*d9f0*/  IMAD.MOV.U32 R14, RZ, RZ, R2 ;  /* 0x000000ffff0e7224 */ /* 0x002fe200078e0002 */
[----:B------:R-:W-:-:S02]  /*da00*/  MOV R15, R3 ;  /* 0x00000003000f7202 */ /* 0x000fc40000000f00 */
.L_x_11381:
[----:B------:R-:W-:Y:S05]  /*da10*/  BSYNC B5 ;  /* 0x0000000000057941 */ /* 0x000fea0003800000 */
.L_x_11380:
        /* <DEDUP_REMOVED lines=19> */
.L_x_11383:
[----:B------:R-:W-:Y:S05]  /*db50*/  BSYNC B5 ;  /* 0x0000000000057941 */ /* 0x000fea0003800000 */
.L_x_11382:
[----:B------:R-:W0:Y:S01]  /*db60*/  DMUL R16, R16, 8.11296384146066816958e+31 ;  /* 0x4690000010107828 */ /* 0x000e220000000000 */
[----:B------:R-:W-:Y:S02]  /*db70*/  IMAD.MOV.U32 R28, RZ, RZ, R2 ;  /* 0x000000ffff1c7224 */ /* 0x000fe400078e0002 */
[----:B------:R-:W-:Y:S01]  /*db80*/  IMAD.MOV.U32 R29, RZ, RZ, R3 ;  /* 0x000000ffff1d7224 */ /* 0x000fe200078e0003 */
[----:B------:R-:W-:Y:S05]  /*db90*/  BRA `(.L_x_11376) ;  /* 0x000003a000007947 */ /* 0x000fea0003800000 */
.L_x_11362:
        /* <DEDUP_REMOVED lines=15> */
[----:B0-----:R0:W2:Y:S01]  /*dc90*/  DFMA R20, R6, R4, R16 ;  /* 0x000000040614722b */ /* 0x0010a20000000010 */
[----:B------:R-:W-:Y:S05]  /*dca0*/  @!P0 BRA `(.L_x_11385) ;  /* 0x0000009000008947 */ /* 0x000fea0003800000 */
[----:B0-----:R-:W-:Y:S01]  /*dcb0*/  IMAD.MOV.U32 R4, RZ, RZ, R2 ;  /* 0x000000ffff047224 */ /* 0x001fe200078e0002 */
[----:B------:R-:W-:Y:S01]  /*dcc0*/  MOV R0, 0xdd20 ;  /* 0x0000dd2000007802 */ /* 0x000fe20000000f00 */
[----:B------:R-:W-:Y:S02]  /*dcd0*/  IMAD.MOV.U32 R14, RZ, RZ, R18 ;  /* 0x000000ffff0e7224 */ /* 0x000fe400078e0012 */
[----:B------:R-:W-:Y:S02]  /*dce0*/  IMAD.MOV.U32 R13, RZ, RZ, R19 ;  /* 0x000000ffff0d7224 */ /* 0x000fe400078e0013 */
[----:B------:R-:W-:Y:S02]  /*dcf0*/  IMAD.MOV.U32 R2, RZ, RZ, R16 ;  /* 0x000000ffff027224 */ /* 0x000fe400078e0010 */
[----:B------:R-:W-:Y:S02]  /*dd00*/  IMAD.MOV.U32 R3, RZ, RZ, R17 ;  /* 0x000000ffff037224 */ /* 0x000fe400078e0011 */
[----:B-12---:R-:W-:Y:S05]  /*dd10*/  CALL.REL.NOINC `($__internal_17_$__cuda_sm20_dsqrt_rn_f64_mediumpath_v1) ;  /* 0x0000533000007944 */ /* 0x006fea0003c00000 */
[----:B-1----:R-:W-:Y:S02]  /*dd20*/  IMAD.MOV.U32 R20, RZ, RZ, R2 ;  /* 0x000000ffff147224 */ /* 0x002fe400078e0002 */
[----:B------:R-:W-:-:S02]  /*dd30*/  IMAD.MOV.U32 R21, RZ, RZ, R3 ;  /* 0x000000ffff157224 */ /* 0x000fc400078e0003 */
.L_x_11385:
[----:B------:R-:W-:Y:S05]  /*dd40*/  BSYNC B5 ;  /* 0x0000000000057941 */ /* 0x000fea0003800000 */
.L_x_11384:
[----:B------:R-:W3:Y:S01]  /*dd50*/  DADD R14, R28, 1 ;  /* 0x3ff000001c0e7429 */ /* 0x000ee20000000000 */
[----:B0-----:R-:W-:Y:S01]  /*dd60*/  MOV R4, 0x0 ;  /* 0x0000000000047802 */ /* 0x001fe20000000f00 */
[----:B------:R-:W-:Y:S01]  /*dd70*/  IMAD.MOV.U32 R5, RZ, RZ, 0x3fd80000 ;  /* 0x3fd80000ff057424 */ /* 0x000fe200078e00ff */
[----:B------:R-:W-:Y:S01]  /*dd80*/  BSSY B5, `(.L_x_11386) ;  /* 0x000001a000057945 */ /* 0x000fe20003800000 */
[----:B------:R-:W-:-:S02]  /*dd90*/  IMAD.MOV.U32 R16, RZ, RZ, 0x0 ;  /* 0x00000000ff107424 */ /* 0x000fc400078e00ff */
        /* <DEDUP_REMOVED lines=16> */
[----:B0-----:R-:W-:Y:S01]  /*dea0*/  IMAD.MOV.U32 R4, RZ, RZ, R6 ;  /* 0x000000ffff047224 */ /* 0x001fe200078e0006 */
[----:B------:R-:W-:Y:S01]  /*deb0*/  MOV R7, R23 ;  /* 0x0000001700077202 */ /* 0x000fe20000000f00 */
[----:B------:R-:W-:Y:S01]  /*dec0*/  IMAD.MOV.U32 R13, RZ, RZ, R15 ;  /* 0x000000ffff0d7224 */ /* 0x000fe200078e000f */
[----:B------:R-:W-:Y:S01]  /*ded0*/  MOV R0, 0xdf20 ;  /* 0x0000df2000007802 */ /* 0x000fe20000000f00 */
[----:B------:R-:W-:Y:S02]  /*dee0*/  IMAD.MOV.U32 R6, RZ, RZ, R22 ;  /* 0x000000ffff067224 */ /* 0x000fe400078e0016 */
[----:B---3--:R-:W-:Y:S02]  /*def0*/  IMAD.MOV.U32 R2, RZ, RZ, R18 ;  /* 0x000000ffff027224 */ /* 0x008fe400078e0012 */
[----:B------:R-:W-:Y:S02]  /*df00*/  IMAD.MOV.U32 R3, RZ, RZ, R19 ;  /* 0x000000ffff037224 */ /* 0x000fe400078e0013 */
[----:B-12---:R-:W-:Y:S05]  /*df10*/  CALL.REL.NOINC `($__internal_17_$__cuda_sm20_dsqrt_rn_f64_mediumpath_v1) ;  /* 0x0000513000007944 */ /* 0x006fea0003c00000 */
.L_x_11387:
[----:B------:R-:W-:Y:S05]  /*df20*/  BSYNC B5 ;  /* 0x0000000000057941 */ /* 0x000fea0003800000 */
.L_x_11386:
[----:B-123--:R1:W2:-:S06]  /*df30*/  DMUL R28, R2, R20 ;  /* 0x00000014021c7228 */ /* 0x00e28c0000000000 */
.L_x_11376:
[----:B0-----:R-:W-:Y:S05]  /*df40*/  BSYNC B4 ;  /* 0x0000000000047941 */ /* 0x001fea0003800000 */
.L_x_11361:
[----:B------:R-:W-:Y:S05]  /*df50*/  BRA `(.L_x_11388) ;  /* 0x0000002000007947 */ /* 0x000fea0003800000 */
.L_x_11355:
[----:B------:R-:W2:-:S04]  /*df60*/  DMUL R28, R28, 9.00719925474099200000e+15 ;  /* 0x434000001c1c7828 */ /* 0x000e880000000000 */
[----:B------:R-:W3:-:S06]  /*df70*/  DMUL R16, R16, 9.00719925474099200000e+15 ;  /* 0x4340000010107828 */ /* 0x000ecc0000000000 */
.L_x_11388:
[----:B--2---:R-:W-:Y:S05]  /*df80*/  BSYNC B2 ;  /* 0x0000000000027941 */ /* 0x004fea0003800000 */
.L_x_11354:
[----:B---3--:R-:W-:Y:S01]  /*df90*/  DADD R6, -RZ, |R16| ;  /* 0x00000000ff067229 */ /* 0x008fe20000000510 */
        /* <DEDUP_REMOVED lines=27> */
.L_x_11390:
[----:B------:R-:W-:Y:S05]  /*e150*/  BSYNC B2 ;  /* 0x0000000000027941 */ /* 0x000fea0003800000 */
.L_x_11389:
[----:B------:R-:W0:Y:S01]  /*e160*/  DMUL R4, R2, R2 ;  /* 0x0000000202047228 */ /* 0x000e220000000000 */
[----:B------:R-:W-:Y:S01]  /*e170*/  MOV R6, 0x2a25ff7e ;  /* 0x2a25ff7e00067802 */ /* 0x000fe20000000f00 */
[----:B------:R-:W-:Y:S01]  /*e180*/  IMAD.MOV.U32 R7, RZ, RZ, 0x3ef53e1d ;  /* 0x3ef53e1dff077424 */ /* 0x000fe200078e00ff */
[----:B------:R-:W-:Y:S01]  /*e190*/  ISETP.GE.AND P0, PT, R29, RZ, PT ;  /* 0x000000ff1d00720c */ /* 0x000fe20003f06270 */
[----:B------:R-:W-:Y:S01]  /*e1a0*/  DSETP.NEU.AND P1, PT, R18, RZ, PT ;  /* 0x000000ff1200722a */ /* 0x000fe20003f2d000 */
[----:B------:R-:W-:Y:S03]  /*e1b0*/  BSSY B0, `(.L_x_11391) ;  /* 0x0000028000007945 */ /* 0x000fe60003800000 */
        /* <DEDUP_REMOVED lines=37> */
.L_x_11392:
[----:B------:R-:W-:Y:S02]  /*e410*/  FSEL R2, RZ, 3.37028055040000000000e+12, P0 ;  /* 0x54442d18ff027808 */ /* 0x000fe40000000000 */
[----:B------:R-:W-:Y:S02]  /*e420*/  FSEL R3, RZ, 2.1426990032196044922, P0 ;  /* 0x400921fbff037808 */ /* 0x000fe40000000000 */
.L_x_11393:
[----:B------:R-:W-:Y:S05]  /*e430*/  BSYNC B0 ;  /* 0x0000000000007941 */ /* 0x000fea0003800000 */
.L_x_11391:
[----:B------:R0:W1:Y:S02]  /*e440*/  DADD R28, |R28|, |R16| ;  /* 0x000000001c1c7229 */ /* 0x0000640000000610 */
[----:B0-----:R-:W-:-:S04]  /*e450*/  LOP3.LUT R17, R3, 0x80000000, R17, 0xb8, !PT ;  /* 0x8000000003117812 */ /* 0x001fc800078eb811 */
[----:B-1----:R-:W0:-:S06]  /*e460*/  DSETP.GTU.AND P0, PT, |R28|, +INF , PT ;  /* 0x7ff000001c00742a */ /* 0x002e0c0003f0c200 */
[----:B0-----:R-:W-:Y:S02]  /*e470*/  FSEL R2, R28, R2, P0 ;  /* 0x000000021c027208 */ /* 0x001fe40000000000 */
[----:B------:R-:W-:Y:S02]  /*e480*/  FSEL R3, R29, R17, P0 ;  /* 0x000000111d037208 */ /* 0x000fe40000000000 */
.L_x_11360:
[----:B------:R-:W-:Y:S05]  /*e490*/  BSYNC B3 ;  /* 0x0000000000037941 */ /* 0x000fea0003800000 */
.L_x_11353:
[----:B--2---:R-:W-:Y:S01]  /*e4a0*/  LOP3.LUT R9, R3, 0x80000000, R9, 0xb8, !PT ;  /* 0x8000000003097812 */ /* 0x004fe200078eb809 */
[----:B------:R-:W-:Y:S01]  /*e4b0*/  IMAD.MOV.U32 R8, RZ, RZ, R2 ;  /* 0x000000ffff087224 */ /* 0x000fe200078e0002 */
[----:B-1----:R-:W-:Y:S01]  /*e4c0*/  LOP3.LUT R11, R31, 0x80000000, R11, 0xb8, !PT ;  /* 0x800000001f0b7812 */ /* 0x002fe200078eb80b */
[----:B------:R-:W-:Y:S01]  /*e4d0*/  IMAD.MOV.U32 R10, RZ, RZ, R30 ;  /* 0x000000ffff0a7224 */ /* 0x000fe200078e001e */
[----:B------:R-:W-:Y:S05]  /*e4e0*/  BRA `(.L_x_11317) ;  /* 0x000044b000007947 */ /* 0x000fea0003800000 */
.L_x_11316:
[----:B------:R-:W-:Y:S01]  /*e4f0*/  ISETP.GT.AND P0, PT, R11, -0x1, PT ;  /* 0xffffffff0b00780c */ /* 0x000fe20003f04270 */
[----:B------:R-:W-:-:S12]  /*e500*/  BSSY B2, `(.L_x_11394) ;  /* 0x0000432000027945 */ /* 0x000fd80003800000 */
[----:B------:R-:W-:Y:S05]  /*e510*/  @P0 BRA `(.L_x_11395) ;  /* 0x000022e000000947 */ /* 0x000fea0003800000 */
[----:B------:R-:W-:-:S04]  /*e520*/  DADD R6, -RZ, |R8| ;  /* 0x00000000ff067229 */ /* 0x000fc80000000508 */
[----:B------:R-:W-:-:S04]  /*e530*/  DADD R12, -RZ, |R10| ;  /* 0x00000000ff0c7229 */ /* 0x000fc8000000050a */
        /* <DEDUP_REMOVED lines=20> */
[----:B------:R-:W-:Y:S01]  /*e680*/  IMAD.MOV.U32 R6, RZ, RZ, R4 ;  /* 0x000000ffff067224 */ /* 0x000fe200078e0004 */
[----:B------:R-:W-:-:S04]  /*e690*/  MOV R7, R5 ;  /* 0x0000000500077202 */ /* 0x000fc80000000f00 */
        /* <DEDUP_REMOVED lines=65> */
.L_x_11399:
[----:B------:R-:W-:Y:S05]  /*eab0*/  BSYNC B0 ;  /* 0x0000000000007941 */ /* 0x000fea0003800000 */
.L_x_11398:
[----:B------:R-:W-:Y:S01]  /*eac0*/  BSSY B3, `(.L_x_11400) ;  /* 0x0000008000037945 */ /* 0x000fe20003800000 */
[----:B------:R-:W-:Y:S05]  /*ead0*/  @P3 BRA P5, `(.L_x_11401) ;  /* 0x0000006000003947 */ /* 0x000fea0002800000 */
[----:B------:R-:W-:Y:S01]  /*eae0*/  IMAD.MOV.U32 R2, RZ, RZ, R22 ;  /* 0x000000ffff027224 */ /* 0x000fe200078e0016 */
[----:B------:R-:W-:Y:S01]  /*eaf0*/  MOV R15, R25 ;  /* 0x00000019000f7202 */ /* 0x000fe20000000f00 */
[----:B------:R-:W-:Y:S01]  /*eb00*/  IMAD.MOV.U32 R3, RZ, RZ, R23 ;  /* 0x000000ffff037224 */ /* 0x000fe200078e0017 */
[----:B------:R-:W-:Y:S01]  /*eb10*/  MOV R0, 0xeb40 ;  /* 0x0000eb4000007802 */ /* 0x000fe20000000f00 */
[----:B------:R-:W-:Y:S02]  /*eb20*/  IMAD.MOV.U32 R14, RZ, RZ, R24 ;  /* 0x000000ffff0e7224 */ /* 0x000fe400078e0018 */
[----:B01----:R-:W-:Y:S05]  /*eb30*/  CALL.REL.NOINC `($__internal_16_$__cuda_sm20_div_rn_f64_full) ;  /* 0x00003ec000007944 */ /* 0x003fea0003c00000 */
.L_x_11401:
[----:B------:R-:W-:Y:S05]  /*eb40*/  BSYNC B3 ;  /* 0x0000000000037941 */ /* 0x000fea0003800000 */
.L_x_11400:
        /* <DEDUP_REMOVED lines=43> */
.L_x_11403:
[----:B------:R-:W-:-:S04]  /*ee00*/  ISETP.GE.AND P0, PT, R19, RZ, PT ;  /* 0x000000ff1300720c */ /* 0x000fc80003f06270 */
[----:B0-----:R-:W-:Y:S02]  /*ee10*/  FSEL R6, RZ, 3.37028055040000000000e+12, P0 ;  /* 0x54442d18ff067808 */ /* 0x001fe40000000000 */
[----:B------:R-:W-:Y:S02]  /*ee20*/  FSEL R7, RZ, 2.1426990032196044922, P0 ;  /* 0x400921fbff077808 */ /* 0x000fe40000000000 */
.L_x_11404:
[----:B------:R-:W-:Y:S05]  /*ee30*/  BSYNC B0 ;  /* 0x0000000000007941 */ /* 0x000fea0003800000 */
.L_x_11402:
[----:B------:R-:W0:Y:S01]  /*ee40*/  DADD R2, |R8|, |R10| ;  /* 0x0000000008027229 */ /* 0x000e22000000060a */
[----:B------:R-:W-:-:S03]  /*ee50*/  LOP3.LUT R17, R7, 0x80000000, R17, 0xb8, !PT ;  /* 0x8000000007117812 */ /* 0x000fc600078eb811 */
[----:B-1----:R-:W-:-:S04]  /*ee60*/  DMUL R20, R20, 0.5 ;  /* 0x3fe0000014147828 */ /* 0x002fc80000000000 */
[----:B0-----:R-:W0:-:S06]  /*ee70*/  DSETP.GTU.AND P0, PT, |R2|, +INF , PT ;  /* 0x7ff000000200742a */ /* 0x001e0c0003f0c200 */
[----:B0-----:R-:W-:Y:S02]  /*ee80*/  FSEL R6, R2, R6, P0 ;  /* 0x0000000602067208 */ /* 0x001fe40000000000 */
[----:B------:R-:W-:Y:S01]  /*ee90*/  FSEL R7, R3, R17, P0 ;  /* 0x0000001103077208 */ /* 0x000fe20000000000 */
[----:B------:R-:W-:Y:S05]  /*eea0*/  BRA `(.L_x_11405) ;  /* 0x0000397000007947 */ /* 0x000fea0003800000 */
.L_x_11397:
        /* <DEDUP_REMOVED lines=23> */
[----:B0-----:R-:W-:Y:S02]  /*f020*/  FSEL R13, R12, c[0x2][0xc], P0 ;  /* 0x008003000c0d7a08 */ /* 0x001fe40000000000 */
[----:B------:R-:W-:-:S03]  /*f030*/  MOV R12, R6 ;  /* 0x00000006000c7202 */ /* 0x000fc60000000f00 */
        /* <DEDUP_REMOVED lines=86> */
.L_x_11407:
[----:B------:R-:W-:Y:S05]  /*f5a0*/  BSYNC B0 ;  /* 0x0000000000007941 */ /* 0x000fea0003800000 */
.L_x_11406:
        /* <DEDUP_REMOVED lines=8> */
[----:B------:R-:W-:Y:S01]  /*f630*/  IMAD.MOV.U32 R4, RZ, RZ, R2 ;  /* 0x000000ffff047224 */ /* 0x000fe200078e0002 */
[----:B------:R-:W-:Y:S02]  /*f640*/  MOV R5, R3 ;  /* 0x0000000300057202 */ /* 0x000fe40000000f00 */
.L_x_11409:
[----:B------:R-:W-:Y:S05]  /*f650*/  BSYNC B3 ;  /* 0x0000000000037941 */ /* 0x000fea0003800000 */
.L_x_11408:
        /* <DEDUP_REMOVED lines=43> */
.L_x_11411:
[----:B------:R-:W-:-:S04]  /*f910*/  ISETP.GE.AND P0, PT, R19, RZ, PT ;  /* 0x000000ff1300720c */ /* 0x000fc80003f06270 */
[----:B0-----:R-:W-:Y:S02]  /*f920*/  FSEL R6, RZ, 3.37028055040000000000e+12, P0 ;  /* 0x54442d18ff067808 */ /* 0x001fe40000000000 */
[----:B------:R-:W-:Y:S02]  /*f930*/  FSEL R7, RZ, 2.1426990032196044922, P0 ;  /* 0x400921fbff077808 */ /* 0x000fe40000000000 */
.L_x_11412:
[----:B------:R-:W-:Y:S05]  /*f940*/  BSYNC B0 ;  /* 0x0000000000007941 */ /* 0x000fea0003800000 */
.L_x_11410:
[----:B------:R-:W0:Y:S01]  /*f950*/  DADD R2, |R8|, |R10| ;  /* 0x0000000008027229 */ /* 0x000e22000000060a */
[----:B------:R-:W-:-:S05]  /*f960*/  LOP3.LUT R17, R7, 0x80000000, R17, 0xb8, !PT ;  /* 0x8000000007117812 */ /* 0x000fca00078eb811 */
[----:B0-----:R-:W0:-:S06]  /*f970*/  DSETP.GTU.AND P0, PT, |R2|, +INF , PT ;  /* 0x7ff000000200742a */ /* 0x001e0c0003f0c200 */
[----:B0-----:R-:W-:Y:S02]  /*f980*/  FSEL R6, R2, R6, P0 ;  /* 0x0000000602067208 */ /* 0x001fe40000000000 */
[----:B------:R-:W-:Y:S01]  /*f990*/  FSEL R7, R3, R17, P0 ;  /* 0x0000001103077208 */ /* 0x000fe20000000000 */
[----:B------:R-:W-:Y:S05]  /*f9a0*/  BRA `(.L_x_11405) ;  /* 0x00002e7000007947 */ /* 0x000fea0003800000 */
.L_x_11396:
        /* <DEDUP_REMOVED lines=17> */
[----:B------:R-:W-:Y:S01]  /*fac0*/  MOV R2, R10 ;  /* 0x0000000a00027202 */ /* 0x000fe20000000f00 */
[----:B------:R-:W-:Y:S01]  /*fad0*/  IMAD.MOV.U32 R3, RZ, RZ, R11 ;  /* 0x000000ffff037224 */ /* 0x000fe200078e000b */
[----:B------:R-:W-:Y:S01]  /*fae0*/  MOV R0, 0xfb20 ;  /* 0x0000fb2000007802 */ /* 0x000fe20000000f00 */
[----:B------:R-:W-:Y:S02]  /*faf0*/  IMAD.MOV.U32 R14, RZ, RZ, -0x74eba897 ;  /* 0x8b145769ff0e7424 */ /* 0x000fe400078e00ff */
[----:B------:R-:W-:Y:S02]  /*fb00*/  IMAD.MOV.U32 R15, RZ, RZ, -0x3ffa40f6 ;  /* 0xc005bf0aff0f7424 */ /* 0x000fe400078e00ff */
[----:B------:R-:W-:Y:S05]  /*fb10*/  CALL.REL.NOINC `($__internal_16_$__cuda_sm20_div_rn_f64_full) ;  /* 0x00002ee000007944 */ /* 0x000fea0003c00000 */
.L_x_11414:
[----:B------:R-:W-:Y:S05]  /*fb20*/  BSYNC B3 ;  /* 0x0000000000037941 */ /* 0x000fea0003800000 */
.L_x_11413:
        /* <DEDUP_REMOVED lines=23> */
[----:B------:R-:W-:Y:S05]  /*fca0*/  CALL.REL.NOINC `($__internal_16_$__cuda_sm20_div_rn_f64_full) ;  /* 0x00002d5000007944 */ /* 0x000fea0003c00000 */
[----:B------:R-:W-:Y:S02]  /*fcb0*/  IMAD.MOV.U32 R4, RZ, RZ, R2 ;  /* 0x000000ffff047224 */ /* 0x000fe400078e0002 */
[----:B------:R-:W-:Y:S02]  /*fcc0*/  IMAD.MOV.U32 R5, RZ, RZ, R3 ;  /* 0x000000ffff057224 */ /* 0x000fe400078e0003 */
.L_x_11416:
[----:B------:R-:W-:Y:S05]  /*fcd0*/  BSYNC B3 ;  /* 0x0000000000037941 */ /* 0x000fea0003800000 */
.L_x_11415:
        /* <DEDUP_REMOVED lines=112> */
.L_x_11418:
[----:B------:R-:W-:Y:S05]  /*103e0*/  BSYNC B0 ;  /* 0x0000000000007941 */ /* 0x000fea0003800000 */
.L_x_11417:
        /* <DEDUP_REMOVED lines=10> */
.L_x_11420:
[----:B------:R-:W-:Y:S05]  /*10490*/  BSYNC B3 ;  /* 0x0000000000037941 */ /* 0x000fea0003800000 */
.L_x_11419:
        /* <DEDUP_REMOVED lines=43> */
.L_x_11422:
[----:B------:R-:W-:-:S04]  /*10750*/  ISETP.GE.AND P0, PT, R19, RZ, PT ;  /* 0x000000ff1300720c */ /* 0x000fc80003f06270 */
[----:B0-----:R-:W-:Y:S02]  /*10760*/  FSEL R6, RZ, 3.37028055040000000000e+12, P0 ;  /* 0x54442d18ff067808 */ /* 0x001fe40000000000 */
[----:B------:R-:W-:Y:S02]  /*10770*/  FSEL R7, RZ, 2.1426990032196044922, P0 ;  /* 0x400921fbff077808 */ /* 0x000fe40000000000 */
.L_x_11423:
[----:B------:R-:W-:Y:S05]  /*10780*/  BSYNC B0 ;  /* 0x0000000000007941 */ /* 0x000fea0003800000 */
.L_x_11421:
[----:B------:R-:W0:Y:S01]  /*10790*/  DADD R2, |R8|, |R10| ;  /* 0x0000000008027229 */ /* 0x000e22000000060a */
[----:B------:R-:W-:-:S03]  /*107a0*/  LOP3.LUT R17, R7, 0x80000000, R17, 0xb8, !PT ;  /* 0x8000000007117812 */ /* 0x000fc600078eb811 */
[----:B-1----:R-:W-:-:S04]  /*107b0*/  DADD R20, R20, 1 ;  /* 0x3ff0000014147429 */ /* 0x002fc80000000000 */
[----:B0-----:R-:W0:-:S06]  /*107c0*/  DSETP.GTU.AND P0, PT, |R2|, +INF , PT ;  /* 0x7ff000000200742a */ /* 0x001e0c0003f0c200 */
[----:B0-----:R-:W-:Y:S02]  /*107d0*/  FSEL R6, R2, R6, P0 ;  /* 0x0000000602067208 */ /* 0x001fe40000000000 */
[----:B------:R-:W-:Y:S01]  /*107e0*/  FSEL R7, R3, R17, P0 ;  /* 0x0000001103077208 */ /* 0x000fe20000000000 */
[----:B------:R-:W-:Y:S05]  /*107f0*/  BRA `(.L_x_11405) ;  /* 0x0000202000007947 */ /* 0x000fea0003800000 */
.L_x_11395:
        /* <DEDUP_REMOVED lines=24> */
[----:B------:R-:W-:Y:S01]  /*10980*/  @!P0 MOV R5, R7 ;  /* 0x0000000700058202 */ /* 0x000fe20000000f00 */
[----:B------:R-:W-:-:S03]  /*10990*/  @!P0 IMAD.MOV.U32 R4, RZ, RZ, R6 ;  /* 0x000000ffff048224 */ /* 0x000fc600078e0006 */
[----:B------:R-:W-:Y:S01]  /*109a0*/  IADD3 R0, R5, -0x1, RZ ;  /* 0xffffffff05007810 */ /* 0x000fe20007ffe0ff */
[----:B0-----:R-:W0:-:S03]  /*109b0*/  DFMA R2, R12, R2, R12 ;  /* 0x000000020c02722b */ /* 0x001e06000000000c */
[----:B------:R-:W-:-:S03]  /*109c0*/  ISETP.GE.U32.AND P1, PT, R0, 0x7fefffff, PT ;  /* 0x7fefffff0000780c */ /* 0x000fc60003f26070 */
[----:B0-----:R-:W0:-:S06]  /*109d0*/  DMUL R12, R22, R2 ;  /* 0x00000002160c7228 */ /* 0x001e0c0000000000 */
[----:B0-----:R-:W0:-:S04]  /*109e0*/  DFMA R14, -R24, R12, R22 ;  /* 0x0000000c180e722b */ /* 0x001e080000000116 */
[----:B------:R-:W-:Y:S02]  /*109f0*/  @P1 FSETP.NEU.FTZ.AND P2, PT, R7, RZ, PT ;  /* 0x000000ff0700120b */ /* 0x000fe40003f5d000 */
[----:B0-----:R0:W1:Y:S02]  /*10a00*/  DFMA R2, R2, R14, R12 ;  /* 0x0000000e0202722b */ /* 0x001064000000000c */
        /* <DEDUP_REMOVED lines=52> */
.L_x_11427:
[----:B------:R-:W-:Y:S05]  /*10d50*/  BSYNC B0 ;  /* 0x0000000000007941 */ /* 0x000fea0003800000 */
.L_x_11426:
        /* <DEDUP_REMOVED lines=8> */
.L_x_11429:
[----:B------:R-:W-:Y:S05]  /*10de0*/  BSYNC B3 ;  /* 0x0000000000037941 */ /* 0x000fea0003800000 */
.L_x_11428:
[----:B------:R-:W-:Y:S01]  /*10df0*/  DSETP.NEU.AND P1, PT, R24, RZ, PT ;  /* 0x000000ff1800722a */ /* 0x000fe20003f2d000 */
[----:B------:R-:W-:Y:S01]  /*10e00*/  BSSY B0, `(.L_x_11430) ;  /* 0x0000022000007945 */ /* 0x000fe20003800000 */
[----:B0-----:R-:W-:Y:S02]  /*10e10*/  CS2R R6, SRZ ;  /* 0x0000000000067805 */ /* 0x001fe4000001ff00 */
[----:B------:R-:W0:-:S06]  /*10e20*/  DADD R4, R18, R16 ;  /* 0x0000000012047229 */ /* 0x000e0c0000000010 */
[----:B0-----:R0:W2:-:S04]  /*10e30*/  DSETP.GTU.AND P0, PT, |R4|, +INF , PT ;  /* 0x7ff000000400742a */ /* 0x0010880003f0c200 */
[----:B------:R-:W-:Y:S05]  /*10e40*/  @!P1 BRA `(.L_x_11431) ;  /* 0x000001d000009947 */ /* 0x000fea0003800000 */
[----:B0-2---:R-:W0:Y:S01]  /*10e50*/  DMUL R6, R2, R2 ;  /* 0x0000000202067228 */ /* 0x005e220000000000 */
[----:B------:R-:W-:Y:S01]  /*10e60*/  MOV R12, 0x2a25ff7e ;  /* 0x2a25ff7e000c7802 */ /* 0x000fe20000000f00 */
[----:B------:R-:W-:Y:S02]  /*10e70*/  IMAD.MOV.U32 R13, RZ, RZ, 0x3ef53e1d ;  /* 0x3ef53e1dff0d7424 */ /* 0x000fe400078e00ff */
        /* <DEDUP_REMOVED lines=26> */
.L_x_11431:
[----:B0-2---:R-:W-:Y:S05]  /*11020*/  BSYNC B0 ;  /* 0x0000000000007941 */ /* 0x005fea0003800000 */
.L_x_11430:
[----:B------:R-:W-:Y:S01]  /*11030*/  LOP3.LUT R3, R7, 0x80000000, R9, 0xb8, !PT ;  /* 0x8000000007037812 */ /* 0x000fe200078eb809 */
[----:B-1----:R-:W0:Y:S01]  /*11040*/  DMUL R20, R20, 0.5 ;  /* 0x3fe0000014147828 */ /* 0x002e220000000000 */
[----:B------:R-:W-:Y:S02]  /*11050*/  FSEL R6, R4, R6, P0 ;  /* 0x0000000604067208 */ /* 0x000fe40000000000 */
[----:B------:R-:W-:Y:S01]  /*11060*/  FSEL R7, R5, R3, P0 ;  /* 0x0000000305077208 */ /* 0x000fe20000000000 */
[----:B------:R-:W-:Y:S05]  /*11070*/  BRA `(.L_x_11405) ;  /* 0x000017a000007947 */ /* 0x000fea0003800000 */
.L_x_11425:
        /* <DEDUP_REMOVED lines=26> */
[----:B------:R-:W-:Y:S01]  /*11220*/  DSETP.NEU.AND P1, PT, R2, RZ, PT ;  /* 0x000000ff0200722a */ /* 0x000fe20003f2d000 */
[----:B------:R-:W-:Y:S02]  /*11230*/  MOV R14, RZ ;  /* 0x000000ff000e7202 */ /* 0x000fe40000000f00 */
[----:B------:R-:W0:Y:S01]  /*11240*/  MUFU.RSQ64H R15, R13 ;  /* 0x0000000d000f7308 */ /* 0x000e220000001c00 */
[----:B------:R-:W-:-:S03]  /*11250*/  SEL R12, R12, c[0x2][0x8], P0 ;  /* 0x008002000c0c7a07 */ /* 0x000fc60000000000 */
        /* <DEDUP_REMOVED lines=29> */
[----:B------:R-:W-:Y:S01]  /*11430*/  @P1 MOV R13, 0x7ff00000 ;  /* 0x7ff00000000d1802 */ /* 0x000fe20000000f00 */
[----:B-1----:R-:W-:Y:S01]  /*11440*/  FFMA R0, RZ, R25, R5 ;  /* 0x00000019ff007223 */ /* 0x002fe20000000005 */
[----:B------:R-:W-:-:S04]  /*11450*/  @P1 FSETP.NEU.FTZ.AND P2, PT, R7, RZ, PT ;  /* 0x000000ff0700120b */ /* 0x000fc80003f5d000 */
        /* <DEDUP_REMOVED lines=49> */
.L_x_11433:
[----:B------:R-:W-:Y:S05]  /*11770*/  BSYNC B0 ;  /* 0x0000000000007941 */ /* 0x000fea0003800000 */
.L_x_11432:
        /* <DEDUP_REMOVED lines=10> */
.L_x_11435:
[----:B------:R-:W-:Y:S05]  /*11820*/  BSYNC B3 ;  /* 0x0000000000037941 */ /* 0x000fea0003800000 */
.L_x_11434:
[----:B------:R-:W-:Y:S01]  /*11830*/  DSETP.NEU.AND P0, PT, R24, RZ, PT ;  /* 0x000000ff1800722a */ /* 0x000fe20003f0d000 */
[----:B------:R-:W-:Y:S01]  /*11840*/  BSSY B0, `(.L_x_11436) ;  /* 0x0000022000007945 */ /* 0x000fe20003800000 */
[----:B0-----:R-:W-:-:S02]  /*11850*/  CS2R R6, SRZ ;  /* 0x0000000000067805 */ /* 0x001fc4000001ff00 */
        /* <DEDUP_REMOVED lines=32> */
.L_x_11437:
[----:B0-2---:R-:W-:Y:S05]  /*11a60*/  BSYNC B0 ;  /* 0x0000000000007941 */ /* 0x005fea0003800000 */
.L_x_11436:
[----:B------:R-:W-:Y:S02]  /*11a70*/  LOP3.LUT R5, R7, 0x80000000, R9, 0xb8, !PT ;  /* 0x8000000007057812 */ /* 0x000fe400078eb809 */
[----:B------:R-:W-:Y:S02]  /*11a80*/  FSEL R6, R2, R6, P1 ;  /* 0x0000000602067208 */ /* 0x000fe40000800000 */
[----:B------:R-:W-:Y:S01]  /*11a90*/  FSEL R7, R3, R5, P1 ;  /* 0x0000000503077208 */ /* 0x000fe20000800000 */
[----:B------:R-:W-:Y:S05]  /*11aa0*/  BRA `(.L_x_11405) ;  /* 0x00000d7000007947 */ /* 0x000fea0003800000 */
.L_x_11424:
        /* <DEDUP_REMOVED lines=18> */
[----:B------:R-:W-:Y:S01]  /*11bd0*/  MOV R3, R11 ;  /* 0x0000000b00037202 */ /* 0x000fe20000000f00 */
[----:B------:R-:W-:Y:S01]  /*11be0*/  IMAD.MOV.U32 R14, RZ, RZ, -0x74eba897 ;  /* 0x8b145769ff0e7424 */ /* 0x000fe200078e00ff */
[----:B------:R-:W-:Y:S01]  /*11bf0*/  MOV R0, 0x11c20 ;  /* 0x00011c2000007802 */ /* 0x000fe20000000f00 */
[----:B------:R-:W-:Y:S02]  /*11c00*/  IMAD.MOV.U32 R15, RZ, RZ, 0x4005bf0a ;  /* 0x4005bf0aff0f7424 */ /* 0x000fe400078e00ff */
[----:B------:R-:W-:Y:S05]  /*11c10*/  CALL.REL.NOINC `($__internal_16_$__cuda_sm20_div_rn_f64_full) ;  /* 0x00000de000007944 */ /* 0x000fea0003c00000 */
.L_x_11439:
[----:B------:R-:W-:Y:S05]  /*11c20*/  BSYNC B3 ;  /* 0x0000000000037941 */ /* 0x000fea0003800000 */
.L_x_11438:
        /* <DEDUP_REMOVED lines=22> */
[----:B------:R-:W-:Y:S02]  /*11d90*/  IMAD.MOV.U32 R15, RZ, RZ, 0x4005bf0a ;  /* 0x4005bf0aff0f7424 */ /* 0x000fe400078e00ff */
[----:B------:R-:W-:Y:S05]  /*11da0*/  CALL.REL.NOINC `($__internal_16_$__cuda_sm20_div_rn_f64_full) ;  /* 0x00000c5000007944 */ /* 0x000fea0003c00000 */
[----:B------:R-:W-:Y:S02]  /*11db0*/  IMAD.MOV.U32 R4, RZ, RZ, R2 ;  /* 0x000000ffff047224 */ /* 0x000fe400078e0002 */
[----:B------:R-:W-:Y:S02]  /*11dc0*/  IMAD.MOV.U32 R5, RZ, RZ, R3 ;  /* 0x000000ffff057224 */ /* 0x000fe400078e0003 */
.L_x_11441:
[----:B------:R-:W-:Y:S05]  /*11dd0*/  BSYNC B3 ;  /* 0x0000000000037941 */ /* 0x000fea0003800000 */
.L_x_11440:
        /* <DEDUP_REMOVED lines=112> */
.L_x_11443:
[----:B------:R-:W-:Y:S05]  /*124e0*/  BSYNC B0 ;  /* 0x0000000000007941 */ /* 0x000fea0003800000 */
.L_x_11442:
        /* <DEDUP_REMOVED lines=10> */
.L_x_11445:
[----:B------:R-:W-:Y:S05]  /*12590*/  BSYNC B3 ;  /* 0x0000000000037941 */ /* 0x000fea0003800000 */
.L_x_11444:
[----:B------:R-:W-:Y:S01]  /*125a0*/  DSETP.NEU.AND P0, PT, R24, RZ, PT ;  /* 0x000000ff1800722a */ /* 0x000fe20003f0d000 */
[----:B------:R-:W-:Y:S01]  /*125b0*/  BSSY B0, `(.L_x_11446) ;  /* 0x0000023000007945 */ /* 0x000fe20003800000 */
[----:B0-----:R-:W-:-:S02]  /*125c0*/  CS2R R6, SRZ ;  /* 0x0000000000067805 */ /* 0x001fc4000001ff00 */
[----:B------:R-:W0:-:S04]  /*125d0*/  DADD R2, R18, R16 ;  /* 0x0000000012027229 */ /* 0x000e080000000010 */
[----:B-1----:R-:W1:-:S04]  /*125e0*/  DADD R20, R20, 1 ;  /* 0x3ff0000014147429 */ /* 0x002e480000000000 */
[----:B0-----:R0:W2:Y:S02]  /*125f0*/  DSETP.GTU.AND P1, PT, |R2|, +INF , PT ;  /* 0x7ff000000200742a */ /* 0x0010a40003f2c200 */
[----:B------:R-:W-:Y:S07]  /*12600*/  @!P0 BRA `(.L_x_11447) ;  /* 0x000001d000008947 */ /* 0x000fee0003800000 */
[----:B012---:R-:W0:Y:S01]  /*12610*/  DMUL R6, R4, R4 ;  /* 0x0000000404067228 */ /* 0x007e220000000000 */
        /* <DEDUP_REMOVED lines=28> */
.L_x_11447:
[----:B012---:R-:W-:Y:S05]  /*127e0*/  BSYNC B0 ;  /* 0x0000000000007941 */ /* 0x007fea0003800000 */
.L_x_11446:
[----:B------:R-:W-:Y:S02]  /*127f0*/  LOP3.LUT R5, R7, 0x80000000, R9, 0xb8, !PT ;  /* 0x8000000007057812 */ /* 0x000fe400078eb809 */
[----:B------:R-:W-:Y:S02]  /*12800*/  FSEL R6, R2, R6, P1 ;  /* 0x0000000602067208 */ /* 0x000fe40000800000 */
[----:B------:R-:W-:Y:S02]  /*12810*/  FSEL R7, R3, R5, P1 ;  /* 0x0000000503077208 */ /* 0x000fe40000800000 */
.L_x_11405:
[----:B0-----:R-:W-:Y:S05]  /*12820*/  BSYNC B2 ;  /* 0x0000000000027941 */ /* 0x001fea0003800000 */
.L_x_11394:
[----:B-1----:R-:W0:Y:S01]  /*12830*/  DADD R20, R20, c[0x2][0x50] ;  /* 0x0080140014147629 */ /* 0x002e220000000000 */
[----:B------:R-:W-:Y:S01]  /*12840*/  LOP3.LUT R9, R7, 0x80000000, R9, 0xb8, !PT ;  /* 0x8000000007097812 */ /* 0x000fe200078eb809 */
[----:B------:R-:W-:-:S08]  /*12850*/  IMAD.MOV.U32 R8, RZ, RZ, R6 ;  /* 0x000000ffff087224 */ /* 0x000fd000078e0006 */
[----:B0-----:R-:W-:Y:S01]  /*12860*/  LOP3.LUT R11, R21, 0x80000000, R11, 0xb8, !PT ;  /* 0x80000000150b7812 */ /* 0x001fe200078eb80b */
[----:B------:R-:W-:Y:S01]  /*12870*/  IMAD.MOV.U32 R10, RZ, RZ, R20 ;  /* 0x000000ffff0a7224 */ /* 0x000fe200078e0014 */
[----:B------:R-:W-:Y:S05]  /*12880*/  BRA `(.L_x_11317) ;  /* 0x0000011000007947 */ /* 0x000fea0003800000 */
.L_x_11315:
[----:B-12---:R-:W0:-:S14]  /*12890*/  DSETP.NEU.AND P0, PT, R18, +INF , PT ;  /* 0x7ff000001200742a */ /* 0x006e1c0003f0d000 */
[----:B0-----:R-:W0:Y:S01]  /*128a0*/  @!P0 DADD R8, R8, R8 ;  /* 0x0000000008088229 */ /* 0x001e220000000008 */
[----:B------:R-:W-:Y:S05]  /*128b0*/  @!P0 BRA `(.L_x_11317) ;  /* 0x000000e000008947 */ /* 0x000fea0003800000 */
[----:B------:R-:W1:-:S14]  /*128c0*/  DSETP.NEU.AND P0, PT, R16, +INF , PT ;  /* 0x7ff000001000742a */ /* 0x000e5c0003f0d000 */
[----:B-1----:R1:W2:Y:S02]  /*128d0*/  @!P0 DADD R2, R10, R10 ;  /* 0x000000000a028229 */ /* 0x0022a4000000000a */
[----:B01----:R-:W-:Y:S02]  /*128e0*/  @!P0 IMAD.MOV.U32 R10, RZ, RZ, R8 ;  /* 0x000000ffff0a8224 */ /* 0x003fe400078e0008 */
[----:B------:R-:W-:-:S06]  /*128f0*/  @!P0 IMAD.MOV.U32 R11, RZ, RZ, R9 ;  /* 0x000000ffff0b8224 */ /* 0x000fcc00078e0009 */
[----:B--2---:R-:W-:Y:S01]  /*12900*/  @!P0 MOV R8, R2 ;  /* 0x0000000200088202 */ /* 0x004fe20000000f00 */
        /* <DEDUP_REMOVED lines=9> */
.L_x_11317:
[----:B------:R-:W-:Y:S05]  /*129a0*/  BSYNC B1 ;  /* 0x0000000000017941 */ /* 0x000fea0003800000 */
.L_x_11314:
[----:B------:R-:W-:Y:S01]  /*129b0*/  WARPSYNC 0xffffffff ;  /* 0xffffffff00007948 */ /* 0x000fe20003800000 */
[----:B------:R-:W-:-:S05]  /*129c0*/  IADD3 R34, P0, R34, c[0x0][0x360], RZ ;  /* 0x0000d80022227a10 */ /* 0x000fca0007f1e0ff */
[----:B------:R-:W-:-:S05]  /*129d0*/  IMAD.X R35, RZ, RZ, c[0x0][0x364], P0 ;  /* 0x0000d900ff237624 */ /* 0x000fca00000e06ff */
[----:B0-----:R-:W-:Y:S01]  /*129e0*/  STG.E.128 [R34.64], R8 ;  /* 0x0000000822007986 */ /* 0x001fe2000c101d04 */
[----:B------:R-:W-:Y:S05]  /*129f0*/  EXIT ;  /* 0x000000000000794d */ /* 0x000fea0003800000 */
        .weak           $__internal_16_$__cuda_sm20_div_rn_f64_full
        .type           $__internal_16_$__cuda_sm20_div_rn_f64_full,@function
        .size           $__internal_16_$__cuda_sm20_div_rn_f64_full,($__internal_17_$__cuda_sm20_dsqrt_rn_f64_mediumpath_v1 - $__internal_16_$__cuda_sm20_div_rn_f64_full)
$__internal_16_$__cuda_sm20_div_rn_f64_full:
[C---:B------:R-:W-:Y:S01]  /*12a00*/  FSETP.GEU.AND P0, PT, |R15|.reuse, 1.469367938527859385e-39, PT ;  /* 0x001000000f00780b */ /* 0x040fe20003f0e200 */
[----:B------:R-:W-:Y:S01]  /*12a10*/  IMAD.MOV.U32 R39, RZ, RZ, R3 ;  /* 0x000000ffff277224 */ /* 0x000fe200078e0003 */
[C---:B------:R-:W-:Y:S01]  /*12a20*/  LOP3.LUT R12, R15.reuse, 0x800fffff, RZ, 0xc0, !PT ;  /* 0x800fffff0f0c7812 */ /* 0x040fe200078ec0ff */
[----:B------:R-:W-:Y:S01]  /*12a30*/  IMAD.MOV.U32 R38, RZ, RZ, R2 ;  /* 0x000000ffff267224 */ /* 0x000fe200078e0002 */
[----:B------:R-:W-:Y:S01]  /*12a40*/  LOP3.LUT R5, R15, 0x7ff00000, RZ, 0xc0, !PT ;  /* 0x7ff000000f057812 */ /* 0x000fe200078ec0ff */
[----:B------:R-:W-:Y:S01]  /*12a50*/  IMAD.MOV.U32 R40, RZ, RZ, 0x1 ;  /* 0x00000001ff287424 */ /* 0x000fe200078e00ff */
[C---:B------:R-:W-:Y:S01]  /*12a60*/  FSETP.GEU.AND P1, PT, |R39|.reuse, 1.469367938527859385e-39, PT ;  /* 0x001000002700780b */ /* 0x040fe20003f2e200 */
[----:B------:R-:W-:Y:S01]  /*12a70*/  IMAD.MOV.U32 R36, RZ, RZ, R38 ;  /* 0x000000ffff247224 */ /* 0x000fe200078e0026 */
[----:B------:R-:W-:Y:S01]  /*12a80*/  LOP3.LUT R13, R12, 0x3ff00000, RZ, 0xfc, !PT ;  /* 0x3ff000000c0d7812 */ /* 0x000fe200078efcff */
[----:B------:R-:W-:Y:S01]  /*12a90*/  IMAD.MOV.U32 R12, RZ, RZ, R14 ;  /* 0x000000ffff0c7224 */ /* 0x000fe200078e000e */
[----:B------:R-:W-:Y:S01]  /*12aa0*/  LOP3.LUT R2, R39, 0x7ff00000, RZ, 0xc0, !PT ;  /* 0x7ff0000027027812 */ /* 0x000fe200078ec0ff */
[----:B------:R-:W-:Y:S02]  /*12ab0*/  BSSY B0, `(.L_x_11448) ;  /* 0x0000054000007945 */ /* 0x000fe40003800000 */
[----:B------:R-:W0:Y:S01]  /*12ac0*/  @!P0 DMUL R12, R14, 8.98846567431157953865e+307 ;  /* 0x7fe000000e0c8828 */ /* 0x000e220000000000 */
[----:B------:R-:W-:-:S05]  /*12ad0*/  ISETP.GE.U32.AND P3, PT, R2, R5, PT ;  /* 0x000000050200720c */ /* 0x000fca0003f66070 */
[----:B0-----:R-:W0:Y:S01]  /*12ae0*/  MUFU.RCP64H R41, R13 ;  /* 0x0000000d00297308 */ /* 0x001e220000001800 */
[----:B------:R-:W-:-:S03]  /*12af0*/  @!P1 LOP3.LUT R3, R15, 0x7ff00000, RZ, 0xc0, !PT ;  /* 0x7ff000000f039812 */ /* 0x000fc600078ec0ff */
[----:B------:R-:W-:Y:S02]  /*12b00*/  @!P0 LOP3.LUT R5, R13, 0x7ff00000, RZ, 0xc0, !PT ;  /* 0x7ff000000d058812 */ /* 0x000fe400078ec0ff */
[----:B------:R-:W-:Y:S02]  /*12b10*/  @!P1 ISETP.GE.U32.AND P2, PT, R2, R3, PT ;  /* 0x000000030200920c */ /* 0x000fe40003f46070 */
[----:B------:R-:W-:-:S04]  /*12b20*/  MOV R3, 0x1ca00000 ;  /* 0x1ca0000000037802 */ /* 0x000fc80000000f00 */
[C---:B------:R-:W-:Y:S02]  /*12b30*/  @!P1 SEL R4, R3.reuse, 0x63400000, !P2 ;  /* 0x6340000003049807 */ /* 0x040fe40005000000 */
[----:B------:R-:W-:Y:S01]  /*12b40*/  SEL R6, R3, 0x63400000, !P3 ;  /* 0x6340000003067807 */ /* 0x000fe20005800000 */
[----:B0-----:R-:W0:Y:S01]  /*12b50*/  DFMA R42, R40, -R12, 1 ;  /* 0x3ff00000282a742b */ /* 0x001e22000000080c */
[--C-:B------:R-:W-:Y:S02]  /*12b60*/  @!P1 LOP3.LUT R4, R4, 0x80000000, R39.reuse, 0xf8, !PT ;  /* 0x8000000004049812 */ /* 0x100fe400078ef827 */
[----:B------:R-:W-:Y:S01]  /*12b70*/  LOP3.LUT R37, R6, 0x800fffff, R39, 0xf8, !PT ;  /* 0x800fffff06257812 */ /* 0x000fe200078ef827 */
[----:B------:R-:W-:Y:S01]  /*12b80*/  @!P1 IMAD.MOV.U32 R6, RZ, RZ, RZ ;  /* 0x000000ffff069224 */ /* 0x000fe200078e00ff */
[----:B------:R-:W-:Y:S01]  /*12b90*/  @!P1 LOP3.LUT R7, R4, 0x100000, RZ, 0xfc, !PT ;  /* 0x0010000004079812 */ /* 0x000fe200078efcff */
[----:B0-----:R-:W0:Y:S01]  /*12ba0*/  DFMA R42, R42, R42, R42 ;  /* 0x0000002a2a2a722b */ /* 0x001e22000000002a */
[----:B------:R-:W-:-:S04]  /*12bb0*/  IMAD.MOV.U32 R4, RZ, RZ, R2 ;  /* 0x000000ffff047224 */ /* 0x000fc800078e0002 */
[----:B------:R-:W-:-:S04]  /*12bc0*/  @!P1 DFMA R36, R36, 2, -R6 ;  /* 0x400000002424982b */ /* 0x000fc80000000806 */
[----:B0-----:R-:W0:-:S06]  /*12bd0*/  DFMA R40, R40, R42, R40 ;  /* 0x0000002a2828722b */ /* 0x001e0c0000000028 */
[----:B0-----:R-:W0:Y:S01]  /*12be0*/  DFMA R6, R40, -R12, 1 ;  /* 0x3ff000002806742b */ /* 0x001e22000000080c */
[----:B------:R-:W-:-:S05]  /*12bf0*/  @!P1 LOP3.LUT R4, R37, 0x7ff00000, RZ, 0xc0, !PT ;  /* 0x7ff0000025049812 */ /* 0x000fca00078ec0ff */
[----:B0-----:R0:W1:Y:S02]  /*12c00*/  DFMA R40, R40, R6, R40 ;  /* 0x000000062828722b */ /* 0x0010640000000028 */
[----:B0-----:R-:W-:Y:S02]  /*12c10*/  IADD3 R6, R4, -0x1, RZ ;  /* 0xffffffff04067810 */ /* 0x001fe40007ffe0ff */
[----:B------:R-:W-:Y:S02]  /*12c20*/  IADD3 R7, R5, -0x1, RZ ;  /* 0xffffffff05077810 */ /* 0x000fe40007ffe0ff */
        /* <DEDUP_REMOVED lines=19> */
[----:B0-----:R-:W-:-:S04]  /*12d60*/  MOV R12, RZ ;  /* 0x000000ff000c7202 */ /* 0x001fc80000000f00 */
        /* <DEDUP_REMOVED lines=16> */
.L_x_11449:
        /* <DEDUP_REMOVED lines=12> */
[----:B------:R-:W-:Y:S01]  /*12f30*/  @!P0 IMAD.MOV.U32 R40, RZ, RZ, RZ ;  /* 0x000000ffff288224 */ /* 0x000fe200078e00ff */
[----:B------:R-:W-:Y:S01]  /*12f40*/  @!P0 MOV R41, R15 ;  /* 0x0000000f00298202 */ /* 0x000fe20000000f00 */
[----:B------:R-:W-:Y:S02]  /*12f50*/  @P0 IMAD.MOV.U32 R40, RZ, RZ, RZ ;  /* 0x000000ffff280224 */ /* 0x000fe400078e00ff */
[----:B------:R-:W-:Y:S01]  /*12f60*/  @P0 IMAD.MOV.U32 R41, RZ, RZ, R2 ;  /* 0x000000ffff290224 */ /* 0x000fe200078e0002 */
[----:B------:R-:W-:Y:S05]  /*12f70*/  BRA `(.L_x_11450) ;  /* 0x0000007000007947 */ /* 0x000fea0003800000 */
.L_x_11452:
[----:B------:R-:W-:Y:S01]  /*12f80*/  LOP3.LUT R3, R15, 0x80000, RZ, 0xfc, !PT ;  /* 0x000800000f037812 */ /* 0x000fe200078efcff */
[----:B------:R-:W-:-:S04]  /*12f90*/  IMAD.MOV.U32 R40, RZ, RZ, R14 ;  /* 0x000000ffff287224 */ /* 0x000fc800078e000e */
[----:B------:R-:W-:Y:S01]  /*12fa0*/  IMAD.MOV.U32 R41, RZ, RZ, R3 ;  /* 0x000000ffff297224 */ /* 0x000fe200078e0003 */
[----:B------:R-:W-:Y:S05]  /*12fb0*/  BRA `(.L_x_11450) ;  /* 0x0000003000007947 */ /* 0x000fea0003800000 */
.L_x_11451:
[----:B------:R-:W-:Y:S01]  /*12fc0*/  LOP3.LUT R3, R39, 0x80000, RZ, 0xfc, !PT ;  /* 0x0008000027037812 */ /* 0x000fe200078efcff */
[----:B------:R-:W-:-:S04]  /*12fd0*/  IMAD.MOV.U32 R40, RZ, RZ, R38 ;  /* 0x000000ffff287224 */ /* 0x000fc800078e0026 */
[----:B------:R-:W-:Y:S02]  /*12fe0*/  IMAD.MOV.U32 R41, RZ, RZ, R3 ;  /* 0x000000ffff297224 */ /* 0x000fe400078e0003 */
.L_x_11450:
[----:B------:R-:W-:Y:S05]  /*12ff0*/  BSYNC B0 ;  /* 0x0000000000007941 */ /* 0x000fea0003800000 */
.L_x_11448:
[----:B------:R-:W-:Y:S01]  /*13000*/  IMAD.MOV.U32 R4, RZ, RZ, R0 ;  /* 0x000000ffff047224 */ /* 0x000fe200078e0000 */
[----:B------:R-:W-:Y:S01]  /*13010*/  MOV R2, R40 ;  /* 0x0000002800027202 */ /* 0x000fe20000000f00 */
[----:B------:R-:W-:Y:S02]  /*13020*/  IMAD.MOV.U32 R5, RZ, RZ, 0x0 ;  /* 0x00000000ff057424 */ /* 0x000fe400078e00ff */
[----:B------:R-:W-:Y:S02]  /*13030*/  IMAD.MOV.U32 R3, RZ, RZ, R41 ;  /* 0x000000ffff037224 */ /* 0x000fe400078e0029 */
[----:B------:R-:W-:Y:S05]  /*13040*/  RET.REL.NODEC R4 `(_ZN2at6native18elementwise_kernelILi128ELi2EZNS0_22gpu_kernel_impl_nocastIZZZNS0_16asin_kernel_cudaERNS_18TensorIteratorBaseEENKUlvE_clEvENKUlvE_clEvEUlN3c107complexIdEEE_EEvS4_RKT_EUliE_EEviT1_) ;  /* 0xfffecfb004007950 */ /* 0x000fea0003c3ffff */
        .weak           $__internal_17_$__cuda_sm20_dsqrt_rn_f64_mediumpath_v1
        .type           $__internal_17_$__cuda_sm20_dsqrt_rn_f64_mediumpath_v1,@function
        .size           $__internal_17_$__cuda_sm20_dsqrt_rn_f64_mediumpath_v1,(.L_x_16344 - $__internal_17_$__cuda_sm20_dsqrt_rn_f64_mediumpath_v1)
$__internal_17_$__cuda_sm20_dsqrt_rn_f64_mediumpath_v1:
[----:B------:R-:W-:Y:S01]  /*13050*/  ISETP.GE.U32.AND P0, PT, R12, -0x3400000, PT ;  /* 0xfcc000000c00780c */ /* 0x000fe20003f06070 */
[----:B------:R-:W-:Y:S01]  /*13060*/  BSSY B0, `(.L_x_11453) ;  /* 0x0000024000007945 */ /* 0x000fe20003800000 */
[----:B------:R-:W-:-:S11]  /*13070*/  IMAD.MOV.U32 R12, RZ, RZ, R14 ;  /* 0x000000ffff0c7224 */ /* 0x000fd600078e000e */
        /* <DEDUP_REMOVED lines=9> */
.L_x_11454:
[----:B------:R-:W0:-:S14]  /*13110*/  DSETP.NE.AND P0, PT, R12, RZ, PT ;  /* 0x000000ff0c00722a */ /* 0x000e1c0003f05000 */
[----:B0-----:R-:W-:Y:S05]  /*13120*/  @!P0 BRA `(.L_x_11456) ;  /* 0x0000016000008947 */ /* 0x001fea0003800000 */
[----:B------:R-:W-:-:S13]  /*13130*/  ISETP.GE.AND P0, PT, R13, RZ, PT ;  /* 0x000000ff0d00720c */ /* 0x000fda0003f06270 */
[----:B------:R-:W-:Y:S01]  /*13140*/  @!P0 IMAD.MOV.U32 R2, RZ, RZ, 0x0 ;  /* 0x00000000ff028424 */ /* 0x000fe200078e00ff */
[----:B------:R-:W-:Y:S01]  /*13150*/  @!P0 MOV R3, 0xfff80000 ;  /* 0xfff8000000038802 */ /* 0x000fe20000000f00 */
        /* <DEDUP_REMOVED lines=19> */
.L_x_11456:
[----:B------:R0:W1:-:S06]  /*13290*/  DADD R2, R12, R12 ;  /* 0x000000000c027229 */ /* 0x00004c000000000c */
.L_x_11455:
[----:B------:R-:W-:Y:S05]  /*132a0*/  BSYNC B0 ;  /* 0x0000000000007941 */ /* 0x000fea0003800000 */
.L_x_11453:
[----:B------:R-:W-:Y:S02]  /*132b0*/  IMAD.MOV.U32 R4, RZ, RZ, R0 ;  /* 0x000000ffff047224 */ /* 0x000fe400078e0000 */
[----:B------:R-:W-:-:S04]  /*132c0*/  IMAD.MOV.U32 R5, RZ, RZ, 0x0 ;  /* 0x00000000ff057424 */ /* 0x000fc800078e00ff */
[----:B------:R-:W-:Y:S05]  /*132d0*/  RET.REL.NODEC R4 `(_ZN2at6native18elementwise_kernelILi128ELi2EZNS0_22gpu_kernel_impl_nocastIZZZNS0_16asin_kernel_cudaERNS_18TensorIteratorBaseEENKUlvE_clEvENKUlvE_clEvEUlN3c107complexIdEEE_EEvS4_RKT_EUliE_EEviT1_) ;  /* 0xfffecd2004007950 */ /* 0x000fea0003c3ffff */
.L_x_11457:
        /* <DEDUP_REMOVED lines=10> */
.L_x_16344:


//--------------------- .text._ZN2at6native27unrolled_elementwise_kernelIZZZNS0_16asin_kernel_cudaERNS_18TensorIteratorBaseEENKUlvE_clEvENKUlvE_clEvEUlN3c107complexIdEEE_St5arrayIPcLm2EELi4E23TrivialOffsetCalculatorILi1EjESE_NS0_6memory15LoadWithoutCastENSF_16StoreWithoutCastEEEviT_T0_T2_T3_T4_T5_ --------------------------
	.section	.text._ZN2at6native27unrolled_elementwise_kernelIZZZNS0_16asin_kernel_cudaERNS_18TensorIteratorBaseEENKUlvE_clEvENKUlvE_clEvEUlN3c107complexIdEEE_St5arrayIPcLm2EELi4E23TrivialOffsetCalculatorILi1EjESE_NS0_6memory15LoadWithoutCastENSF_16StoreWithoutCastEEEviT_T0_T2_T3_T4_T5_,"ax",@progbits
	.sectioninfo	@"SHI_REGISTERS=60"
	.align	128
        .global         _ZN2at6native27unrolled_elementwise_kernelIZZZNS0_16asin_kernel_cudaERNS_18TensorIteratorBaseEENKUlvE_clEvENKUlvE_clEvEUlN3c107complexIdEEE_St5arrayIPcLm2EELi4E23TrivialOffsetCalculatorILi1EjESE_NS0_6memory15LoadWithoutCastENSF_16StoreWithoutCastEEEviT_T0_T2_T3_T4_T5_
        .type           _ZN2at6native27unrolled_elementwise_kernelIZZZNS0_16asin_kernel_cudaERNS_18TensorIteratorBaseEENKUlvE_clEvENKUlvE_clEvEUlN3c107complexIdEEE_St5arrayIPcLm2EELi4E23TrivialOffsetCalculatorILi1EjESE_NS0_6memory15LoadWithoutCastENSF_16StoreWithoutCastEEEviT_T0_T2_T3_T4_T5_,@function
        .size           _ZN2at6native27unrolled_elementwise_kernelIZZZNS0_16asin_kernel_cudaERNS_18TensorIteratorBaseEENKUlvE_clEvENKUlvE_clEvEUlN3c107complexIdEEE_St5arrayIPcLm2EELi4E23TrivialOffsetCalculatorILi1EjESE_NS0_6memory15LoadWithoutCastENSF_16StoreWithoutCastEEEviT_T0_T2_T3_T4_T5_,(.L_x_16346 - _ZN2at6native27unrolled_elementwise_kernelIZZZNS0_16asin_kernel_cudaERNS_18TensorIteratorBaseEENKUlvE_clEvENKUlvE_clEvEUlN3c107complexIdEEE_St5arrayIPcLm2EELi4E23TrivialOffsetCalculatorILi1EjESE_NS0_6memory15LoadWithoutCastENSF_16StoreWithoutCastEEEviT_T0_T2_T3_T4_T5_)
        .other          _ZN2at6native27unrolled_elementwise_kernelIZZZNS0_16asin_kernel_cudaERNS_18TensorIteratorBaseEENKUlvE_clEvENKUlvE_clEvEUlN3c107complexIdEEE_St5arrayIPcLm2EELi4E23TrivialOffsetCalculatorILi1EjESE_NS0_6memory15LoadWithoutCastENSF_16StoreWithoutCastEEEviT_T0_T2_T3_T4_T5_,@"STO_CUDA_ENTRY STV_DEFAULT"
_ZN2at6native27unrolled_elementwise_kernelIZZZNS0_16asin_kernel_cudaERNS_18TensorIteratorBaseEENKUlvE_clEvENKUlvE_clEvEUlN3c107complexIdEEE_St5arrayIPcLm2EELi4E23TrivialOffsetCalculatorILi1EjESE_NS0_6memory15LoadWithoutCastENSF_16StoreWithoutCastEEEviT_T0_T2_T3_T4_T5_:
.text._ZN2at6native27unrolled_elementwise_kernelIZZZNS0_16asin_kernel_cudaERNS_18TensorIteratorBaseEENKUlvE_clEvENKUlvE_clEvEUlN3c107complexIdEEE_St5arrayIPcLm2EELi4E23TrivialOffsetCalculatorILi1EjESE_NS0_6memory15LoadWithoutCastENSF_16StoreWithoutCastEEEviT_T0_T2_T3_T4_T5_:
        /* <DEDUP_REMOVED lines=8> */
[----:B------:R-:W-:Y:S01]  /*0080*/  CS2R R30, SRZ ;  /* 0x00000000001e7805 */ /* 0x000fe2000001ff00 */
[----:B------:R-:W-:Y:S01]  /*0090*/  CS2R R28, SRZ ;  /* 0x00000000001c7805 */ /* 0x000fe2000001ff00 */
[----:B------:R-:W-:Y:S01]  /*00a0*/  CS2R R22, SRZ ;  /* 0x0000000000167805 */ /* 0x000fe2000001ff00 */
[----:B------:R-:W-:Y:S01]  /*00b0*/  CS2R R20, SRZ ;  /* 0x0000000000147805 */ /* 0x000fe2000001ff00 */
[----:B------:R-:W-:Y:S01]  /*00c0*/  ULDC.64 UR4, c[0x0][0x118] ;  /* 0x0000460000047ab9 */ /* 0x000fe20000000a00 */
[----:B0-----:R-:W-:-:S05]  /*00d0*/  IMAD R10, R4, R5, c[0x0][0x160] ;  /* 0x00005800040a7624 */ /* 0x001fca00078e0205 */
[----:B-1----:R-:W-:-:S13]  /*00e0*/  ISETP.GE.AND P2, PT, R3, R10, PT ;  /* 0x0000000a0300720c */ /* 0x002fda0003f46270 */
[----:B------:R-:W-:Y:S01]  /*00f0*/  @!P2 IMAD R2, R4, 0x200, R3 ;  /* 0x000002000402a824 */ /* 0x000fe200078e0203 */
[----:B------:R-:W-:-:S04]  /*0100*/  @!P2 IADD3 R3, R3, 0x80, RZ ;  /* 0x000000800303a810 */ /* 0x000fc80007ffe0ff */
[----:B------:R-:W-:-:S13]  /*0110*/  ISETP.GE.AND P0, PT, R3, R10, PT ;  /* 0x0000000a0300720c */ /* 0x000fda0003f06270 */
[----:B------:R-:W-:Y:S01]  /*0120*/  @!P0 IMAD R6, R4, 0x200, R3 ;  /* 0x0000020004068824 */ /* 0x000fe200078e0203 */
[----:B------:R-:W-:Y:S01]  /*0130*/  @!P0 IADD3 R3, R3, 0x80, RZ ;  /* 0x0000008003038810 */ /* 0x000fe20007ffe0ff */
[----:B------:R-:W-:-:S03]  /*0140*/  @!P0 IMAD.MOV.U32 R7, RZ, RZ, 0x10 ;  /* 0x00000010ff078424 */ /* 0x000fc600078e00ff */
[----:B------:R-:W-:Y:S01]  /*0150*/  ISETP.GE.AND P3, PT, R3, R10, PT ;  /* 0x0000000a0300720c */ /* 0x000fe20003f66270 */
[----:B------:R-:W-:-:S05]  /*0160*/  @!P0 IMAD.WIDE.U32 R6, R6, R7, c[0x0][0x170] ;  /* 0x00005c0006068625 */ /* 0x000fca00078e0007 */
[----:B------:R0:W5:Y:S07]  /*0170*/  @!P0 LDG.E.128 R16, [R6.64] ;  /* 0x0000000406108981 */ /* 0x00016e000c1e1d00 */
[----:B------:R-:W-:Y:S01]  /*0180*/  @!P3 IMAD R8, R4, 0x200, R3 ;  /* 0x000002000408b824 */ /* 0x000fe200078e0203 */
[----:B------:R-:W-:Y:S01]  /*0190*/  @!P3 IADD3 R3, R3, 0x80, RZ ;  /* 0x000000800303b810 */ /* 0x000fe20007ffe0ff */
[----:B------:R-:W-:-:S03]  /*01a0*/  @!P3 IMAD.MOV.U32 R9, RZ, RZ, 0x10 ;  /* 0x00000010ff09b424 */ /* 0x000fc600078e00ff */
[----:B------:R-:W-:Y:S01]  /*01b0*/  ISETP.GE.AND P1, PT, R3, R10, PT ;  /* 0x0000000a0300720c */ /* 0x000fe20003f26270 */
[----:B------:R-:W-:-:S05]  /*01c0*/  @!P3 IMAD.WIDE.U32 R8, R8, R9, c[0x0][0x170] ;  /* 0x00005c000808b625 */ /* 0x000fca00078e0009 */
[----:B------:R0:W5:Y:S07]  /*01d0*/  @!P3 LDG.E.128 R12, [R8.64] ;  /* 0x00000004080cb981 */ /* 0x00016e000c1e1d00 */
[----:B------:R-:W-:Y:S02]  /*01e0*/  @!P1 IMAD R4, R4, 0x200, R3 ;  /* 0x0000020004049824 */ /* 0x000fe400078e0203 */
[----:B------:R-:W-:Y:S02]  /*01f0*/  @!P2 IMAD.MOV.U32 R3, RZ, RZ, 0x10 ;  /* 0x00000010ff03a424 */ /* 0x000fe400078e00ff */
[----:B------:R-:W-:-:S02]  /*0200*/  @!P1 IMAD.MOV.U32 R5, RZ, RZ, 0x10 ;  /* 0x00000010ff059424 */ /* 0x000fc400078e00ff */
[----:B------:R-:W-:-:S04]  /*0210*/  @!P2 IMAD.WIDE.U32 R2, R2, R3, c[0x0][0x170] ;  /* 0x00005c000202a625 */ /* 0x000fc800078e0003 */
[----:B------:R-:W-:Y:S01]  /*0220*/  @!P1 IMAD.WIDE.U32 R4, R4, R5, c[0x0][0x170] ;  /* 0x00005c0004049625 */ /* 0x000fe200078e0005 */
[----:B------:R0:W5:Y:S04]  /*0230*/  @!P2 LDG.E.128 R28, [R2.64] ;  /* 0x00000004021ca981 */ /* 0x000168000c1e1d00 */
[----:B------:R0:W5:Y:S01]  /*0240*/  @!P1 LDG.E.128 R20, [R4.64] ;  /* 0x0000000404149981 */ /* 0x000162000c1e1d00 */
[----:B------:R-:W-:Y:S01]  /*0250*/  BSSY B1, `(.L_x_11458) ;  /* 0x0000883000017945 */ /* 0x000fe20003800000 */
[----:B------:R-:W-:Y:S01]  /*0260*/  CS2R R26, SRZ ;  /* 0x00000000001a7805 */ /* 0x000fe2000001ff00 */
[----:B------:R-:W-:Y:S01]  /*0270*/  CS2R R24, SRZ ;  /* 0x0000000000187805 */ /* 0x000fe2000001ff00 */
[----:B------:R-:W-:Y:S05]  /*0280*/  @P2 BRA `(.L_x_11459) ;  /* 0x000087f000002947 */ /* 0x000fea0003800000 */
[----:B-----5:R-:W1:-:S04]  /*0290*/  DSETP.GTU.AND P0, PT, |R28|, +INF , PT ;  /* 0x7ff000001c00742a */ /* 0x020e480003f0c200 */
[----:B------:R-:W-:-:S04]  /*02a0*/  DADD R36, -RZ, |R30| ;  /* 0x00000000ff247229 */ /* 0x000fc8000000051e */
[----:B-1----:R-:W1:-:S04]  /*02b0*/  DSETP.GTU.OR P0, PT, |R30|, +INF , P0 ;  /* 0x7ff000001e00742a */ /* 0x002e48000070c600 */
[----:B------:R2:W3:-:S10]  /*02c0*/  DADD R34, -RZ, |R28| ;  /* 0x00000000ff227229 */ /* 0x0004d4000000051c */
[----:B-1----:R-:W-:Y:S05]  /*02d0*/  @P0 BRA `(.L_x_11460) ;  /* 0x0000867000000947 */ /* 0x002fea0003800000 */
[----:B--23--:R-:W1:-:S06]  /*02e0*/  DSETP.GT.AND P0, PT, R34, 4.50359962737049600000e+15, PT ;  /* 0x433000002200742a */ /* 0x00ce4c0003f04000 */
[----:B-1----:R-:W1:-:S14]  /*02f0*/  DSETP.GT.OR P0, PT, R36, 4.50359962737049600000e+15, P0 ;  /* 0x433000002400742a */ /* 0x002e5c0000704400 */
[----:B-1----:R-:W-:Y:S05]  /*0300*/  @P0 BRA `(.L_x_11461) ;  /* 0x0000408000000947 */ /* 0x002fea0003800000 */
[----:B------:R-:W-:Y:S01]  /*0310*/  DSETP.NEU.AND P0, PT, R28, RZ, PT ;  /* 0x000000ff1c00722a */ /* 0x000fe20003f0d000 */
[----:B------:R-:W-:Y:S02]  /*0320*/  IMAD.MOV.U32 R26, RZ, RZ, R30 ;  /* 0x000000ffff1a7224 */ /* 0x000fe400078e001e */
[----:B------:R-:W-:Y:S01]  /*0330*/  IMAD.MOV.U32 R27, RZ, RZ, R31 ;  /* 0x000000ffff1b7224 */ /* 0x000fe200078e001f */
[----:B------:R-:W1:Y:S01]  /*0340*/  DSETP.EQ.AND P1, PT, R30, RZ, PT ;  /* 0x000000ff1e00722a */ /* 0x000e620003f22000 */
[----:B------:R-:W-:Y:S02]  /*0350*/  IMAD.MOV.U32 R24, RZ, RZ, R28 ;  /* 0x000000ffff187224 */ /* 0x000fe400078e001c */
[----:B------:R-:W-:-:S11]  /*0360*/  IMAD.MOV.U32 R25, RZ, RZ, R29 ;  /* 0x000000ffff197224 */ /* 0x000fd600078e001d */
[----:B-1----:R-:W-:Y:S05]  /*0370*/  @!P0 BRA P1, `(.L_x_11459) ;  /* 0x0000870000008947 */ /* 0x002fea0000800000 */
[----:B------:R-:W-:Y:S01]  /*0380*/  DSETP.GEU.AND P0, PT, R34, c[0x2][0x0], PT ;  /* 0x008000002200762a */ /* 0x000fe20003f0e000 */
[----:B------:R-:W-:Y:S02]  /*0390*/  IMAD.MOV.U32 R26, RZ, RZ, R30 ;  /* 0x000000ffff1a7224 */ /* 0x000fe400078e001e */
[----:B------:R-:W-:Y:S01]  /*03a0*/  IMAD.MOV.U32 R27, RZ, RZ, R31 ;  /* 0x000000ffff1b7224 */ /* 0x000fe200078e001f */
[----:B------:R-:W1:Y:S01]  /*03b0*/  DSETP.LT.AND P1, PT, R36, c[0x2][0x0], PT ;  /* 0x008000002400762a */ /* 0x000e620003f21000 */
[----:B------:R-:W-:Y:S02]  /*03c0*/  IMAD.MOV.U32 R24, RZ, RZ, R28 ;  /* 0x000000ffff187224 */ /* 0x000fe400078e001c */
[----:B------:R-:W-:-:S11]  /*03d0*/  IMAD.MOV.U32 R25, RZ, RZ, R29 ;  /* 0x000000ffff197224 */ /* 0x000fd600078e001d */
[----:B-1----:R-:W-:Y:S05]  /*03e0*/  @!P0 BRA P1, `(.L_x_11459) ;  /* 0x0000869000008947 */ /* 0x002fea0000800000 */
[----:B------:R-:W1:Y:S01]  /*03f0*/  DADD R44, R34, 1 ;  /* 0x3ff00000222c7429 */ /* 0x000e620000000000 */
[----:B------:R-:W-:Y:S01]  /*0400*/  IMAD.MOV.U32 R24, RZ, RZ, RZ ;  /* 0x000000ffff187224 */ /* 0x000fe200078e00ff */
[----:B------:R-:W-:Y:S02]  /*0410*/  BSSY B2, `(.L_x_11462) ;  /* 0x0000245000027945 */ /* 0x000fe40003800000 */
[----:B------:R-:W-:-:S04]  /*0420*/  DADD R38, -RZ, |R36| ;  /* 0x00000000ff267229 */ /* 0x000fc80000000524 */
[----:B01----:R-:W0:-:S04]  /*0430*/  DADD R2, -RZ, |R44| ;  /* 0x00000000ff027229 */ /* 0x003e08000000052c */
        /* <DEDUP_REMOVED lines=12> */
[----:B------:R-:W-:-:S06]  /*0500*/  IADD3 R3, -R0, 0x7fd00000, RZ ;  /* 0x7fd0000000037810 */ /* 0x000fcc0007ffe1ff */
[----:B------:R-:W0:-:S04]  /*0510*/  DMUL R6, R2, R42 ;  /* 0x0000002a02067228 */ /* 0x000e080000000000 */
[----:B------:R-:W-:-:S04]  /*0520*/  DMUL R2, R2, R4 ;  /* 0x0000000402027228 */ /* 0x000fc80000000000 */
[----:B0-----:R-:W0:-:S06]  /*0530*/  DMUL R6, R6, R6 ;  /* 0x0000000606067228 */ /* 0x001e0c0000000000 */
[----:B0-----:R0:W1:Y:S02]  /*0540*/  DFMA R6, R2, R2, R6 ;  /* 0x000000020206722b */ /* 0x0010640000000006 */
[----:B0-----:R-:W-:-:S04]  /*0550*/  IMAD.MOV.U32 R3, RZ, RZ, c[0x2][0xc] ;  /* 0x00800300ff037624 */ /* 0x001fc800078e00ff */
[----:B-1----:R-:W0:-:S04]  /*0560*/  DSETP.MIN.AND P0, P1, R6, c[0x2][0x8], PT ;  /* 0x008002000600762a */ /* 0x002e080003900000 */
[----:B------:R-:W-:-:S05]  /*0570*/  IMAD.MOV.U32 R2, RZ, RZ, R7 ;  /* 0x000000ffff027224 */ /* 0x000fca00078e0007 */
[----:B0-----:R-:W-:Y:S01]  /*0580*/  FSEL R9, R2, c[0x2][0xc], P0 ;  /* 0x0080030002097a08 */ /* 0x001fe20000000000 */
[----:B------:R-:W-:-:S04]  /*0590*/  IMAD.MOV.U32 R2, RZ, RZ, R6 ;  /* 0x000000ffff027224 */ /* 0x000fc800078e0006 */
[----:B------:R-:W-:Y:S02]  /*05a0*/  @P1 LOP3.LUT R9, R3, 0x80000, RZ, 0xfc, !PT ;  /* 0x0008000003091812 */ /* 0x000fe400078efcff */
[----:B------:R-:W-:Y:S02]  /*05b0*/  SEL R8, R2, c[0x2][0x8], P0 ;  /* 0x0080020002087a07 */ /* 0x000fe40000000000 */
[----:B------:R-:W0:Y:S01]  /*05c0*/  MUFU.RSQ64H R25, R9 ;  /* 0x0000000900197308 */ /* 0x000e220000001c00 */
[CC--:B------:R-:W-:Y:S02]  /*05d0*/  ISETP.GT.U32.AND P1, PT, R32.reuse, R38.reuse, PT ;  /* 0x000000262000720c */ /* 0x0c0fe40003f24070 */
[----:B------:R-:W-:Y:S02]  /*05e0*/  ISETP.LT.U32.AND P0, PT, R32, R38, PT ;  /* 0x000000262000720c */ /* 0x000fe40003f01070 */
[CC--:B------:R-:W-:Y:S02]  /*05f0*/  ISETP.GT.U32.AND.EX P1, PT, R33.reuse, R39.reuse, PT, P1 ;  /* 0x000000272100720c */ /* 0x0c0fe40003f24110 */
[----:B------:R-:W-:Y:S01]  /*0600*/  ISETP.LT.U32.AND.EX P0, PT, R33, R39, PT, P0 ;  /* 0x000000272100720c */ /* 0x000fe20003f01100 */
[----:B0-----:R-:W0:-:S06]  /*0610*/  DMUL R2, R24, R24 ;  /* 0x0000001818027228 */ /* 0x001e0c0000000000 */
[----:B0-----:R0:W1:Y:S02]  /*0620*/  DFMA R46, R8, -R2, 1 ;  /* 0x3ff00000082e742b */ /* 0x0010640000000802 */
[----:B0-----:R-:W-:Y:S01]  /*0630*/  IMAD.MOV.U32 R2, RZ, RZ, 0x0 ;  /* 0x00000000ff027424 */ /* 0x001fe200078e00ff */
[-C--:B------:R-:W-:Y:S01]  /*0640*/  SEL R9, R33, R39.reuse, P1 ;  /* 0x0000002721097207 */ /* 0x080fe20000800000 */
[----:B------:R-:W-:Y:S01]  /*0650*/  IMAD.MOV.U32 R3, RZ, RZ, 0x3fd80000 ;  /* 0x3fd80000ff037424 */ /* 0x000fe200078e00ff */
[CC--:B------:R-:W-:Y:S01]  /*0660*/  SEL R8, R32.reuse, R38.reuse, P1 ;  /* 0x0000002620087207 */ /* 0x0c0fe20000800000 */
[----:B-1----:R-:W-:Y:S01]  /*0670*/  DMUL R26, R24, R46 ;  /* 0x0000002e181a7228 */ /* 0x002fe20000000000 */
[----:B------:R-:W-:Y:S02]  /*0680*/  LOP3.LUT R11, R9, 0xffc00000, RZ, 0xc0, !PT ;  /* 0xffc00000090b7812 */ /* 0x000fe400078ec0ff */
[----:B------:R-:W-:Y:S01]  /*0690*/  SEL R38, R32, R38, P0 ;  /* 0x0000002620267207 */ /* 0x000fe20000000000 */
[----:B------:R-:W0:Y:S01]  /*06a0*/  DFMA R46, R46, R2, 0.5 ;  /* 0x3fe000002e2e742b */ /* 0x000e220000000002 */
[----:B------:R-:W-:-:S04]  /*06b0*/  SEL R39, R33, R39, P0 ;  /* 0x0000002721277207 */ /* 0x000fc80000000000 */
[----:B------:R-:W-:Y:S01]  /*06c0*/  ISETP.GE.U32.AND P3, PT, R39, 0x7ff00000, PT ;  /* 0x7ff000002700780c */ /* 0x000fe20003f66070 */
[----:B0-----:R0:W1:Y:S02]  /*06d0*/  DFMA R24, R46, R26, R24 ;  /* 0x0000001a2e18722b */ /* 0x0010640000000018 */
[----:B0-----:R-:W-:Y:S01]  /*06e0*/  IADD3 R27, -R11, 0x7fd00000, RZ ;  /* 0x7fd000000b1b7810 */ /* 0x001fe20007ffe1ff */
[----:B------:R-:W-:Y:S01]  /*06f0*/  IMAD.MOV.U32 R26, RZ, RZ, RZ ;  /* 0x000000ffff1a7224 */ /* 0x000fe200078e00ff */
[----:B------:R-:W-:Y:S01]  /*0700*/  DSETP.NEU.AND P2, PT, R38, RZ, PT ;  /* 0x000000ff2600722a */ /* 0x000fe20003f4d000 */
[----:B------:R-:W-:-:S03]  /*0710*/  IMAD.MOV.U32 R46, RZ, RZ, RZ ;  /* 0x000000ffff2e7224 */ /* 0x000fc600078e00ff */
[----:B-1----:R-:W-:-:S04]  /*0720*/  DMUL R24, R6, R24 ;  /* 0x0000001806187228 */ /* 0x002fc80000000000 */
[----:B------:R-:W-:-:S04]  /*0730*/  DMUL R32, R26, R8 ;  /* 0x000000081a207228 */ /* 0x000fc80000000000 */
[----:B------:R-:W0:-:S06]  /*0740*/  DMUL R26, R26, R38 ;  /* 0x000000261a1a7228 */ /* 0x000e0c0000000000 */
        /* <DEDUP_REMOVED lines=11> */
[----:B------:R-:W-:-:S04]  /*0800*/  DSETP.NEU.AND P0, PT, R42, RZ, PT ;  /* 0x000000ff2a00722a */ /* 0x000fc80003f0d000 */
[----:B0-----:R-:W0:-:S06]  /*0810*/  DMUL R6, R46, R46 ;  /* 0x0000002e2e067228 */ /* 0x001e0c0000000000 */
[----:B0-----:R-:W0:-:S06]  /*0820*/  DFMA R6, R32, -R6, 1 ;  /* 0x3ff000002006742b */ /* 0x001e0c0000000806 */
[----:B0-----:R-:W-:-:S04]  /*0830*/  DFMA R48, R6, R2, 0.5 ;  /* 0x3fe000000630742b */ /* 0x001fc80000000002 */
[----:B------:R-:W0:-:S06]  /*0840*/  DMUL R6, R46, R6 ;  /* 0x000000062e067228 */ /* 0x000e0c0000000000 */
[----:B0-----:R0:W1:Y:S02]  /*0850*/  DFMA R6, R48, R6, R46 ;  /* 0x000000063006722b */ /* 0x001064000000002e */
[----:B0-----:R-:W-:-:S04]  /*0860*/  LOP3.LUT R47, R0, 0x100000, RZ, 0xfc, !PT ;  /* 0x00100000002f7812 */ /* 0x001fc800078efcff */
[----:B-1----:R0:W1:Y:S02]  /*0870*/  DMUL R6, R26, R6 ;  /* 0x000000061a067228 */ /* 0x0020640000000000 */
[----:B0-----:R-:W-:Y:S01]  /*0880*/  LOP3.LUT R27, R11, 0x100000, RZ, 0xfc, !PT ;  /* 0x001000000b1b7812 */ /* 0x001fe200078efcff */
[----:B------:R-:W-:Y:S01]  /*0890*/  IMAD.MOV.U32 R26, RZ, RZ, RZ ;  /* 0x000000ffff1a7224 */ /* 0x000fe200078e00ff */
[----:B------:R-:W0:-:S05]  /*08a0*/  DMUL R24, R24, R46 ;  /* 0x0000002e18187228 */ /* 0x000e0a0000000000 */
[----:B-1----:R-:W1:-:S05]  /*08b0*/  DMUL R6, R6, R26 ;  /* 0x0000001a06067228 */ /* 0x002e4a0000000000 */
        /* <DEDUP_REMOVED lines=28> */
[----:B-1----:R-:W-:Y:S01]  /*0a80*/  MOV R32, 0xab0 ;  /* 0x00000ab000207802 */ /* 0x002fe20000000f00 */
[----:B------:R-:W-:-:S03]  /*0a90*/  IMAD.MOV.U32 R0, RZ, RZ, R26 ;  /* 0x000000ffff007224 */ /* 0x000fc600078e001a */
[----:B------:R-:W-:Y:S05]  /*0aa0*/  CALL.REL.NOINC `($__internal_19_$__cuda_sm20_dsqrt_rn_f64_mediumpath_v1) ;  /* 0x00021ac000007944 */ /* 0x000fea0003c00000 */
[----:B-1----:R-:W-:Y:S01]  /*0ab0*/  MOV R32, R2 ;  /* 0x0000000200207202 */ /* 0x002fe20000000f00 */
[----:B------:R-:W-:Y:S02]  /*0ac0*/  IMAD.MOV.U32 R33, RZ, RZ, R3 ;  /* 0x000000ffff217224 */ /* 0x000fe400078e0003 */
.L_x_11465:
[----:B------:R-:W-:Y:S05]  /*0ad0*/  BSYNC B3 ;  /* 0x0000000000037941 */ /* 0x000fea0003800000 */
.L_x_11464:
        /* <DEDUP_REMOVED lines=61> */
.L_x_11463:
        /* <DEDUP_REMOVED lines=33> */
[----:B------:R-:W-:Y:S05]  /*10c0*/  CALL.REL.NOINC `($__internal_18_$__cuda_sm20_div_rn_f64_full) ;  /* 0x00020e3000007944 */ /* 0x000fea0003c00000 */
.L_x_11473:
[----:B------:R-:W-:Y:S05]  /*10d0*/  BSYNC B4 ;  /* 0x0000000000047941 */ /* 0x000fea0003800000 */
.L_x_11472:
[----:B------:R-:W-:Y:S02]  /*10e0*/  IMAD.MOV.U32 R26, RZ, RZ, R2 ;  /* 0x000000ffff1a7224 */ /* 0x000fe400078e0002 */
[----:B------:R-:W-:Y:S01]  /*10f0*/  IMAD.MOV.U32 R27, RZ, RZ, R3 ;  /* 0x000000ffff1b7224 */ /* 0x000fe200078e0003 */
[----:B------:R-:W-:Y:S05]  /*1100*/  BRA `(.L_x_11471) ;  /* 0x0000001000007947 */ /* 0x000fea0003800000 */
.L_x_11470:
[----:B------:R0:W1:-:S06]  /*1110*/  DADD R26, -R44, R42 ;  /* 0x000000002c1a7229 */ /* 0x00004c000000012a */
.L_x_11471:
[----:B------:R-:W-:Y:S05]  /*1120*/  BSYNC B3 ;  /* 0x0000000000037941 */ /* 0x000fea0003800000 */
.L_x_11469:
        /* <DEDUP_REMOVED lines=10> */
[----:B------:R-:W-:Y:S04]  /*11d0*/  BSSY B4, `(.L_x_11477) ;  /* 0x0000013000047945 */ /* 0x000fe80003800000 */
[----:B--2---:R-:W2:Y:S02]  /*11e0*/  MUFU.RCP64H R3, R5 ;  /* 0x0000000500037308 */ /* 0x004ea40000001800 */
        /* <DEDUP_REMOVED lines=14> */
[----:B01----:R-:W-:Y:S05]  /*12d0*/  CALL.REL.NOINC `($__internal_18_$__cuda_sm20_div_rn_f64_full) ;  /* 0x00020c2000007944 */ /* 0x003fea0003c00000 */
[----:B------:R-:W-:Y:S02]  /*12e0*/  IMAD.MOV.U32 R6, RZ, RZ, R2 ;  /* 0x000000ffff067224 */ /* 0x000fe400078e0002 */
[----:B------:R-:W-:Y:S02]  /*12f0*/  IMAD.MOV.U32 R7, RZ, RZ, R3 ;  /* 0x000000ffff077224 */ /* 0x000fe400078e0003 */
.L_x_11478:
[----:B------:R-:W-:Y:S05]  /*1300*/  BSYNC B4 ;  /* 0x0000000000047941 */ /* 0x000fea0003800000 */
.L_x_11477:
[----:B------:R-:W-:Y:S02]  /*1310*/  IMAD.MOV.U32 R2, RZ, RZ, R6 ;  /* 0x000000ffff027224 */ /* 0x000fe400078e0006 */
[----:B------:R-:W-:Y:S01]  /*1320*/  IMAD.MOV.U32 R3, RZ, RZ, R7 ;  /* 0x000000ffff037224 */ /* 0x000fe200078e0007 */
[----:B------:R-:W-:Y:S05]  /*1330*/  BRA `(.L_x_11476) ;  /* 0x0000001000007947 */ /* 0x000fea0003800000 */
.L_x_11475:
[----:B------:R2:W3:-:S06]  /*1340*/  DADD R2, R38, -R4 ;  /* 0x0000000026027229 */ /* 0x0004cc0000000804 */
.L_x_11476:
[----:B------:R-:W-:Y:S05]  /*1350*/  BSYNC B3 ;  /* 0x0000000000037941 */ /* 0x000fea0003800000 */
.L_x_11474:
        /* <DEDUP_REMOVED lines=21> */
[----:B------:R-:W-:Y:S01]  /*14b0*/  MOV R0, R32 ;  /* 0x0000002000007202 */ /* 0x000fe20000000f00 */
[----:B-1----:R-:W-:Y:S01]  /*14c0*/  IMAD.MOV.U32 R2, RZ, RZ, R48 ;  /* 0x000000ffff027224 */ /* 0x002fe200078e0030 */
[----:B------:R-:W-:-:S03]  /*14d0*/  MOV R32, 0x14f0 ;  /* 0x000014f000207802 */ /* 0x000fc60000000f00 */
[----:B0-2---:R-:W-:Y:S05]  /*14e0*/  CALL.REL.NOINC `($__internal_19_$__cuda_sm20_dsqrt_rn_f64_mediumpath_v1) ;  /* 0x0002108000007944 */ /* 0x005fea0003c00000 */
[----:B-1----:R-:W-:Y:S02]  /*14f0*/  IMAD.MOV.U32 R46, RZ, RZ, R2 ;  /* 0x000000ffff2e7224 */ /* 0x002fe400078e0002 */
[----:B------:R-:W-:Y:S02]  /*1500*/  IMAD.MOV.U32 R47, RZ, RZ, R3 ;  /* 0x000000ffff2f7224 */ /* 0x000fe400078e0003 */
.L_x_11480:
[----:B------:R-:W-:Y:S05]  /*1510*/  BSYNC B3 ;  /* 0x0000000000037941 */ /* 0x000fea0003800000 */
.L_x_11479:
        /* <DEDUP_REMOVED lines=39> */
[----:B-1----:R-:W1:-:S06]  /*1790*/  DFMA R6, -R32, R26, 1 ;  /* 0x3ff000002006742b */ /* 0x002e4c000000011a */
[----:B-1----:R-:W1:-:S06]  /*17a0*/  DFMA R6, R6, R6, R6 ;  /* 0x000000060606722b */ /* 0x002e4c0000000006 */
[----:B-1----:R-:W1:-:S06]  /*17b0*/  DFMA R26, R26, R6, R26 ;  /* 0x000000061a1a722b */ /* 0x002e4c000000001a */
[----:B01----:R-:W0:-:S06]  /*17c0*/  DMUL R8, R26, R4 ;  /* 0x000000041a087228 */ /* 0x003e0c0000000000 */
        /* <DEDUP_REMOVED lines=22> */
.L_x_11481:
        /* <DEDUP_REMOVED lines=20> */
.L_x_11483:
[----:B------:R-:W-:Y:S05]  /*1a70*/  BSYNC B3 ;  /* 0x0000000000037941 */ /* 0x000fea0003800000 */
.L_x_11482:
        /* <DEDUP_REMOVED lines=16> */
.L_x_11468:
        /* <DEDUP_REMOVED lines=22> */
[----:B-1----:R-:W-:Y:S02]  /*1ce0*/  IMAD.MOV.U32 R32, RZ, RZ, R2 ;  /* 0x000000ffff207224 */ /* 0x002fe400078e0002 */
[----:B------:R-:W-:Y:S02]  /*1cf0*/  IMAD.MOV.U32 R33, RZ, RZ, R3 ;  /* 0x000000ffff217224 */ /* 0x000fe400078e0003 */
.L_x_11486:
[----:B------:R-:W-:Y:S05]  /*1d00*/  BSYNC B3 ;  /* 0x0000000000037941 */ /* 0x000fea0003800000 */
.L_x_11485:
        /* <DEDUP_REMOVED lines=25> */
.L_x_11489:
[----:B------:R-:W-:Y:S05]  /*1ea0*/  BSYNC B3 ;  /* 0x0000000000037941 */ /* 0x000fea0003800000 */
.L_x_11488:
        /* <DEDUP_REMOVED lines=16> */
.L_x_11487:
[----:B0-----:R-:W0:-:S10]  /*1fb0*/  DADD R2, R26, 1 ;  /* 0x3ff000001a027429 */ /* 0x001e140000000000 */
[----:B0-----:R-:W-:Y:S01]  /*1fc0*/  ISETP.GT.AND P0, PT, R3, 0xfffff, PT ;  /* 0x000fffff0300780c */ /* 0x001fe20003f04270 */
[----:B------:R-:W-:Y:S02]  /*1fd0*/  IMAD.MOV.U32 R4, RZ, RZ, R2 ;  /* 0x000000ffff047224 */ /* 0x000fe400078e0002 */
[----:B------:R-:W-:-:S10]  /*1fe0*/  IMAD.MOV.U32 R5, RZ, RZ, R3 ;  /* 0x000000ffff057224 */ /* 0x000fd400078e0003 */
[----:B------:R-:W0:-:S10]  /*1ff0*/  @!P0 DMUL R4, R4, 1.80143985094819840000e+16 ;  /* 0x4350000004048828 */ /* 0x000e140000000000 */
[----:B0-----:R-:W-:Y:S01]  /*2000*/  @!P0 MOV R3, R5 ;  /* 0x0000000500038202 */ /* 0x001fe20000000f00 */
        /* <DEDUP_REMOVED lines=49> */
.L_x_11490:
[----:B------:R-:W-:Y:S01]  /*2320*/  IMAD.MOV.U32 R2, RZ, RZ, 0x0 ;  /* 0x00000000ff027424 */ /* 0x000fe200078e00ff */
[----:B------:R-:W-:Y:S01]  /*2330*/  FSETP.NEU.FTZ.AND P0, PT, R5, RZ, PT ;  /* 0x000000ff0500720b */ /* 0x000fe20003f1d000 */
[----:B------:R-:W-:-:S06]  /*2340*/  IMAD.MOV.U32 R3, RZ, RZ, 0x7ff00000 ;  /* 0x7ff00000ff037424 */ /* 0x000fcc00078e00ff */
[----:B------:R-:W0:-:S10]  /*2350*/  DFMA R2, R4, R2, +INF ;  /* 0x7ff000000402742b */ /* 0x000e140000000002 */
[----:B0-----:R-:W-:Y:S02]  /*2360*/  FSEL R26, R2, RZ, P0 ;  /* 0x000000ff021a7208 */ /* 0x001fe40000000000 */
[----:B------:R-:W-:Y:S01]  /*2370*/  FSEL R27, R3, -QNAN , P0 ;  /* 0xfff00000031b7808 */ /* 0x000fe20000000000 */
[----:B------:R-:W-:Y:S05]  /*2380*/  BRA `(.L_x_11466) ;  /* 0x000004d000007947 */ /* 0x000fea0003800000 */
.L_x_11484:
        /* <DEDUP_REMOVED lines=18> */
[----:B0-----:R-:W-:Y:S01]  /*24b0*/  MOV R32, 0x2500 ;  /* 0x0000250000207802 */ /* 0x001fe20000000f00 */
[----:B------:R-:W-:Y:S02]  /*24c0*/  IMAD.MOV.U32 R2, RZ, RZ, R46 ;  /* 0x000000ffff027224 */ /* 0x000fe400078e002e */
[----:B------:R-:W-:Y:S02]  /*24d0*/  IMAD.MOV.U32 R7, RZ, RZ, R33 ;  /* 0x000000ffff077224 */ /* 0x000fe400078e0021 */
[----:B------:R-:W-:Y:S02]  /*24e0*/  IMAD.MOV.U32 R0, RZ, RZ, R26 ;  /* 0x000000ffff007224 */ /* 0x000fe400078e001a */
[----:B------:R-:W-:Y:S05]  /*24f0*/  CALL.REL.NOINC `($__internal_19_$__cuda_sm20_dsqrt_rn_f64_mediumpath_v1) ;  /* 0x0002007000007944 */ /* 0x000fea0003c00000 */
[----:B-1----:R-:W-:Y:S02]  /*2500*/  IMAD.MOV.U32 R6, RZ, RZ, R2 ;  /* 0x000000ffff067224 */ /* 0x002fe400078e0002 */
[----:B------:R-:W-:Y:S02]  /*2510*/  IMAD.MOV.U32 R7, RZ, RZ, R3 ;  /* 0x000000ffff077224 */ /* 0x000fe400078e0003 */
.L_x_11492:
[----:B------:R-:W-:Y:S05]  /*2520*/  BSYNC B3 ;  /* 0x0000000000037941 */ /* 0x000fea0003800000 */
.L_x_11491:
        /* <DEDUP_REMOVED lines=20> */
[----:B------:R-:W-:Y:S05]  /*2670*/  CALL.REL.NOINC `($__internal_18_$__cuda_sm20_div_rn_f64_full) ;  /* 0x0001f88000007944 */ /* 0x000fea0003c00000 */
.L_x_11494:
[----:B------:R-:W-:Y:S05]  /*2680*/  BSYNC B3 ;  /* 0x0000000000037941 */ /* 0x000fea0003800000 */
.L_x_11493:
[----:B------:R-:W-:Y:S02]  /*2690*/  IMAD.MOV.U32 R26, RZ, RZ, R2 ;  /* 0x000000ffff1a7224 */ /* 0x000fe400078e0002 */
[----:B------:R-:W-:Y:S01]  /*26a0*/  IMAD.MOV.U32 R27, RZ, RZ, R3 ;  /* 0x000000ffff1b7224 */ /* 0x000fe200078e0003 */
[----:B------:R-:W-:Y:S05]  /*26b0*/  BRA `(.L_x_11466) ;  /* 0x000001a000007947 */ /* 0x000fea0003800000 */
.L_x_11467:
        /* <DEDUP_REMOVED lines=15> */
[----:B0-----:R-:W-:Y:S02]  /*27b0*/  IMAD.MOV.U32 R2, RZ, RZ, R4 ;  /* 0x000000ffff027224 */ /* 0x001fe400078e0004 */
[----:B------:R-:W-:Y:S01]  /*27c0*/  IMAD.MOV.U32 R4, RZ, RZ, R32 ;  /* 0x000000ffff047224 */ /* 0x000fe200078e0020 */
[----:B------:R-:W-:Y:S01]  /*27d0*/  MOV R32, 0x2830 ;  /* 0x0000283000207802 */ /* 0x000fe20000000f00 */
[----:B------:R-:W-:Y:S02]  /*27e0*/  IMAD.MOV.U32 R0, RZ, RZ, R8 ;  /* 0x000000ffff007224 */ /* 0x000fe400078e0008 */
[----:B------:R-:W-:Y:S02]  /*27f0*/  IMAD.MOV.U32 R5, RZ, RZ, R33 ;  /* 0x000000ffff057224 */ /* 0x000fe400078e0021 */
[----:B------:R-:W-:Y:S02]  /*2800*/  IMAD.MOV.U32 R8, RZ, RZ, R36 ;  /* 0x000000ffff087224 */ /* 0x000fe400078e0024 */
[----:B------:R-:W-:-:S02]  /*2810*/  IMAD.MOV.U32 R9, RZ, RZ, R37 ;  /* 0x000000ffff097224 */ /* 0x000fc400078e0025 */
[----:B-1----:R-:W-:Y:S05]  /*2820*/  CALL.REL.NOINC `($__internal_19_$__cuda_sm20_dsqrt_rn_f64_mediumpath_v1) ;  /* 0x0001fd4000007944 */ /* 0x002fea0003c00000 */
[----:B-1----:R-:W-:Y:S01]  /*2830*/  IMAD.MOV.U32 R26, RZ, RZ, R2 ;  /* 0x000000ffff1a7224 */ /* 0x002fe200078e0002 */
[----:B------:R-:W-:-:S02]  /*2840*/  MOV R27, R3 ;  /* 0x00000003001b7202 */ /* 0x000fc40000000f00 */
.L_x_11495:
[----:B------:R-:W-:Y:S05]  /*2850*/  BSYNC B3 ;  /* 0x0000000000037941 */ /* 0x000fea0003800000 */
.L_x_11466:
[----:B------:R-:W-:Y:S05]  /*2860*/  BSYNC B2 ;  /* 0x0000000000027941 */ /* 0x000fea0003800000 */
.L_x_11462:
[----:B------:R-:W3:Y:S01]  /*2870*/  DSETP.GEU.AND P0, PT, R34, 5.9666725849601653946e-154, PT ;  /* 0x202000002200742a */ /* 0x000ee20003f0e000 */
[----:B------:R-:W-:Y:S01]  /*2880*/  BSSY B3, `(.L_x_11496) ;  /* 0x00001ac000037945 */ /* 0x000fe20003800000 */
[----:B------:R-:W-:-:S12]  /*2890*/  BSSY B2, `(.L_x_11497) ;  /* 0x000015a000027945 */ /* 0x000fd80003800000 */
[----:B---3--:R-:W-:Y:S05]  /*28a0*/  @!P0 BRA `(.L_x_11498) ;  /* 0x0000156000008947 */ /* 0x008fea0003800000 */
        /* <DEDUP_REMOVED lines=20> */
[----:B-12---:R-:W-:Y:S05]  /*29f0*/  CALL.REL.NOINC `($__internal_18_$__cuda_sm20_div_rn_f64_full) ;  /* 0x0001f50000007944 */ /* 0x006fea0003c00000 */
.L_x_11500:
[----:B------:R-:W-:Y:S05]  /*2a00*/  BSYNC B4 ;  /* 0x0000000000047941 */ /* 0x000fea0003800000 */
.L_x_11499:
        /* <DEDUP_REMOVED lines=21> */
[----:B0-----:R0:W3:Y:S01]  /*2b60*/  DFMA R2, R6, R2, R2 ;  /* 0x000000020602722b */ /* 0x0010e20000000002 */
[----:B------:R-:W-:Y:S05]  /*2b70*/  BRA `(.L_x_11503) ;  /* 0x000017c000007947 */ /* 0x000fea0003800000 */
.L_x_11502:
[----:B------:R-:W-:Y:S02]  /*2b80*/  IMAD.MOV.U32 R4, RZ, RZ, 0x0 ;  /* 0x00000000ff047424 */ /* 0x000fe400078e00ff */
[----:B------:R-:W-:Y:S02]  /*2b90*/  IMAD.MOV.U32 R5, RZ, RZ, 0x3fe00000 ;  /* 0x3fe00000ff057424 */ /* 0x000fe400078e00ff */
[----:B------:R-:W-:Y:S02]  /*2ba0*/  IMAD.MOV.U32 R8, RZ, RZ, -0x23e76a17 ;  /* 0xdc1895e9ff087424 */ /* 0x000fe400078e00ff */
[----:B------:R-:W-:Y:S02]  /*2bb0*/  IMAD.MOV.U32 R9, RZ, RZ, 0x3fb0066b ;  /* 0x3fb0066bff097424 */ /* 0x000fe400078e00ff */
[----:B------:R-:W0:Y:S01]  /*2bc0*/  DFMA R4, |R2|, -R4, 0.5 ;  /* 0x3fe000000204742b */ /* 0x000e220000000a04 */
[----:B------:R-:W-:-:S05]  /*2bd0*/  IMAD.MOV.U32 R6, RZ, RZ, RZ ;  /* 0x000000ffff067224 */ /* 0x000fca00078e00ff */
[C---:B0-----:R-:W0:Y:S01]  /*2be0*/  DFMA R8, R4.reuse, R8, c[0x2][0xa0] ;  /* 0x008028000408762b */ /* 0x041e220000000008 */
[----:B------:R-:W3:Y:S03]  /*2bf0*/  MUFU.RSQ64H R7, R5 ;  /* 0x0000000500077308 */ /* 0x000ee60000001c00 */
[----:B------:R-:W-:Y:S01]  /*2c00*/  ISETP.GE.AND P1, PT, R5, RZ, PT ;  /* 0x000000ff0500720c */ /* 0x000fe20003f26270 */
[----:B------:R-:W-:-:S04]  /*2c10*/  DSETP.NE.AND P0, PT, R4, RZ, PT ;  /* 0x000000ff0400722a */ /* 0x000fc80003f05000 */
[----:B0-----:R-:W0:-:S06]  /*2c20*/  DFMA R8, R4, R8, c[0x2][0xa8] ;  /* 0x00802a000408762b */ /* 0x001e0c0000000008 */
[----:B0-----:R-:W0:-:S04]  /*2c30*/  DFMA R8, R4, R8, c[0x2][0xb0] ;  /* 0x00802c000408762b */ /* 0x001e080000000008 */
[----:B---3--:R-:W3:-:S04]  /*2c40*/  DMUL R24, R4, R6 ;  /* 0x0000000604187228 */ /* 0x008ec80000000000 */
[----:B0-----:R-:W0:-:S04]  /*2c50*/  DFMA R8, R4, R8, c[0x2][0xb8] ;  /* 0x00802e000408762b */ /* 0x001e080000000008 */
[----:B---3--:R-:W-:-:S04]  /*2c60*/  DFMA R32, R24, -R24, R4 ;  /* 0x800000181820722b */ /* 0x008fc80000000004 */
[----:B0-----:R0:W3:Y:S02]  /*2c70*/  DFMA R34, R4, R8, c[0x2][0xc0] ;  /* 0x008030000422762b */ /* 0x0010e40000000008 */
[----:B0-----:R-:W-:Y:S01]  /*2c80*/  IADD3 R9, R7, -0x100000, RZ ;  /* 0xfff0000007097810 */ /* 0x001fe20007ffe0ff */
[----:B------:R-:W-:-:S03]  /*2c90*/  IMAD.MOV.U32 R8, RZ, RZ, RZ ;  /* 0x000000ffff087224 */ /* 0x000fc600078e00ff */
[----:B---3--:R-:W0:-:S04]  /*2ca0*/  DFMA R34, R4, R34, c[0x2][0xc8] ;  /* 0x008032000422762b */ /* 0x008e080000000022 */
[----:B------:R-:W3:-:S04]  /*2cb0*/  DFMA R32, R8, R32, R24 ;  /* 0x000000200820722b */ /* 0x000ec80000000018 */
[----:B0-----:R-:W0:-:S04]  /*2cc0*/  DFMA R34, R4, R34, c[0x2][0xd0] ;  /* 0x008034000422762b */ /* 0x001e080000000022 */
[----:B---3--:R-:W3:-:S04]  /*2cd0*/  DFMA R6, R6, -R32, 1 ;  /* 0x3ff000000606742b */ /* 0x008ec80000000820 */
[----:B0-----:R-:W0:-:S04]  /*2ce0*/  DFMA R34, R4, R34, c[0x2][0xd8] ;  /* 0x008036000422762b */ /* 0x001e080000000022 */
[----:B------:R-:W-:-:S04]  /*2cf0*/  DFMA R24, R32, -R32, R4 ;  /* 0x800000202018722b */ /* 0x000fc80000000004 */
[----:B---3--:R-:W3:-:S04]  /*2d00*/  DFMA R6, R8, R6, R8 ;  /* 0x000000060806722b */ /* 0x008ec80000000008 */
        /* <DEDUP_REMOVED lines=18> */
.L_x_11501:
        /* <DEDUP_REMOVED lines=18> */
[----:B------:R-:W3:Y:S02]  /*2f50*/  DMUL R32, R36, R36 ;  /* 0x0000002424207228 */ /* 0x000ee40000000000 */
[----:B0-----:R-:W0:Y:S08]  /*2f60*/  MUFU.RCP64H R3, R5 ;  /* 0x0000000500037308 */ /* 0x001e300000001800 */
[----:B---3--:R-:W-:Y:S01]  /*2f70*/  FSETP.GEU.AND P1, PT, |R33|, 6.5827683646048100446e-37, PT ;  /* 0x036000002100780b */ /* 0x008fe20003f2e200 */
        /* <DEDUP_REMOVED lines=14> */
[----:B-12---:R-:W-:Y:S05]  /*3060*/  CALL.REL.NOINC `($__internal_18_$__cuda_sm20_div_rn_f64_full) ;  /* 0x0001ee9000007944 */ /* 0x006fea0003c00000 */
.L_x_11511:
[----:B------:R-:W-:Y:S05]  /*3070*/  BSYNC B6 ;  /* 0x0000000000067941 */ /* 0x000fea0003800000 */
.L_x_11510:
[----:B------:R-:W-:Y:S02]  /*3080*/  IMAD.MOV.U32 R56, RZ, RZ, R2 ;  /* 0x000000ffff387224 */ /* 0x000fe400078e0002 */
[----:B------:R-:W-:Y:S01]  /*3090*/  IMAD.MOV.U32 R57, RZ, RZ, R3 ;  /* 0x000000ffff397224 */ /* 0x000fe200078e0003 */
[----:B------:R-:W-:Y:S05]  /*30a0*/  BRA `(.L_x_11509) ;  /* 0x0000001000007947 */ /* 0x000fea0003800000 */
.L_x_11508:
[----:B------:R0:W3:-:S06]  /*30b0*/  DADD R56, -R44, R42 ;  /* 0x000000002c387229 */ /* 0x0000cc000000012a */
.L_x_11509:
[----:B------:R-:W-:Y:S05]  /*30c0*/  BSYNC B5 ;  /* 0x0000000000057941 */ /* 0x000fea0003800000 */
.L_x_11507:
[----:B------:R-:W4:Y:S01]  /*30d0*/  DSETP.GEU.AND P0, PT, R40, RZ, PT ;  /* 0x000000ff2800722a */ /* 0x000f220003f0e000 */
[----:B------:R-:W-:-:S13]  /*30e0*/  BSSY B5, `(.L_x_11512) ;  /* 0x000001e000057945 */ /* 0x000fda0003800000 */
[----:B----4-:R-:W-:Y:S05]  /*30f0*/  @!P0 BRA `(.L_x_11513) ;  /* 0x000001b000008947 */ /* 0x010fea0003800000 */
[----:B------:R-:W4:-:S14]  /*3100*/  DSETP.NEU.AND P0, PT, R40, RZ, PT ;  /* 0x000000ff2800722a */ /* 0x000f1c0003f0d000 */
[----:B----4-:R-:W-:Y:S05]  /*3110*/  @!P0 BRA `(.L_x_11514) ;  /* 0x000001a000008947 */ /* 0x010fea0003800000 */
[----:B------:R-:W4:Y:S01]  /*3120*/  DADD R4, R40, R38 ;  /* 0x0000000028047229 */ /* 0x000f220000000026 */
[----:B------:R-:W-:Y:S01]  /*3130*/  IMAD.MOV.U32 R2, RZ, RZ, 0x1 ;  /* 0x00000001ff027424 */ /* 0x000fe200078e00ff */
[----:B------:R-:W-:Y:S02]  /*3140*/  BSSY B6, `(.L_x_11515) ;  /* 0x0000013000067945 */ /* 0x000fe40003800000 */
[----:B------:R-:W5:Y:S02]  /*3150*/  DMUL R32, R36, R36 ;  /* 0x0000002424207228 */ /* 0x000f640000000000 */
[----:B----4-:R-:W4:Y:S08]  /*3160*/  MUFU.RCP64H R3, R5 ;  /* 0x0000000500037308 */ /* 0x010f300000001800 */
[----:B-----5:R-:W-:Y:S01]  /*3170*/  FSETP.GEU.AND P1, PT, |R33|, 6.5827683646048100446e-37, PT ;  /* 0x036000002100780b */ /* 0x020fe20003f2e200 */
[----:B----4-:R-:W4:-:S06]  /*3180*/  DFMA R6, -R4, R2, 1 ;  /* 0x3ff000000406742b */ /* 0x010f0c0000000102 */
[----:B----4-:R-:W4:-:S06]  /*3190*/  DFMA R6, R6, R6, R6 ;  /* 0x000000060606722b */ /* 0x010f0c0000000006 */
[----:B----4-:R-:W4:-:S06]  /*31a0*/  DFMA R6, R2, R6, R2 ;  /* 0x000000060206722b */ /* 0x010f0c0000000002 */
[----:B----4-:R-:W4:-:S06]  /*31b0*/  DFMA R2, -R4, R6, 1 ;  /* 0x3ff000000402742b */ /* 0x010f0c0000000106 */
[----:B----4-:R-:W4:-:S06]  /*31c0*/  DFMA R2, R6, R2, R6 ;  /* 0x000000020602722b */ /* 0x010f0c0000000006 */
[----:B----4-:R-:W4:-:S06]  /*31d0*/  DMUL R6, R32, R2 ;  /* 0x0000000220067228 */ /* 0x010f0c0000000000 */
[----:B----4-:R-:W4:-:S06]  /*31e0*/  DFMA R8, -R4, R6, R32 ;  /* 0x000000060408722b */ /* 0x010f0c0000000120 */
[----:B----4-:R-:W4:-:S10]  /*31f0*/  DFMA R2, R2, R8, R6 ;  /* 0x000000080202722b */ /* 0x010f140000000006 */
[----:B----4-:R-:W-:-:S05]  /*3200*/  FFMA R0, RZ, R5, R3 ;  /* 0x00000005ff007223 */ /* 0x010fca0000000003 */
[----:B------:R-:W-:-:S13]  /*3210*/  FSETP.GT.AND P0, PT, |R0|, 1.469367938527859385e-39, PT ;  /* 0x001000000000780b */ /* 0x000fda0003f04200 */
[----:B------:R-:W-:Y:S05]  /*3220*/  @P0 BRA P1, `(.L_x_11516) ;  /* 0x0000004000000947 */ /* 0x000fea0000800000 */
[----:B------:R-:W-:Y:S01]  /*3230*/  IMAD.MOV.U32 R2, RZ, RZ, R32 ;  /* 0x000000ffff027224 */ /* 0x000fe200078e0020 */
[----:B------:R-:W-:Y:S01]  /*3240*/  MOV R0, 0x3270 ;  /* 0x0000327000007802 */ /* 0x000fe20000000f00 */
[----:B------:R-:W-:Y:S02]  /*3250*/  IMAD.MOV.U32 R3, RZ, RZ, R33 ;  /* 0x000000ffff037224 */ /* 0x000fe400078e0021 */
[----:B0123--:R-:W-:Y:S05]  /*3260*/  CALL.REL.NOINC `($__internal_18_$__cuda_sm20_div_rn_f64_full) ;  /* 0x0001ec9000007944 */ /* 0x00ffea0003c00000 */
.L_x_11516:
[----:B------:R-:W-:Y:S05]  /*3270*/  BSYNC B6 ;  /* 0x0000000000067941 */ /* 0x000fea0003800000 */
.L_x_11515:
[----:B------:R-:W-:Y:S02]  /*3280*/  IMAD.MOV.U32 R36, RZ, RZ, R2 ;  /* 0x000000ffff247224 */ /* 0x000fe400078e0002 */
[----:B------:R-:W-:Y:S01]  /*3290*/  IMAD.MOV.U32 R37, RZ, RZ, R3 ;  /* 0x000000ffff257224 */ /* 0x000fe200078e0003 */
[----:B------:R-:W-:Y:S05]  /*32a0*/  BRA `(.L_x_11514) ;  /* 0x0000001000007947 */ /* 0x000fea0003800000 */
.L_x_11513:
[----:B------:R4:W0:-:S06]  /*32b0*/  DADD R36, -R40, R38 ;  /* 0x0000000028247229 */ /* 0x00080c0000000126 */
.L_x_11514:
[----:B------:R-:W-:Y:S05]  /*32c0*/  BSYNC B5 ;  /* 0x0000000000057941 */ /* 0x000fea0003800000 */
.L_x_11512:
[----:B0-----:R-:W0:Y:S01]  /*32d0*/  DMUL R2, R36, 0.5 ;  /* 0x3fe0000024027828 */ /* 0x001e220000000000 */
[----:B------:R-:W-:Y:S01]  /*32e0*/  IMAD.MOV.U32 R4, RZ, RZ, 0x0 ;  /* 0x00000000ff047424 */ /* 0x000fe200078e00ff */
[----:B------:R-:W-:Y:S01]  /*32f0*/  BSSY B5, `(.L_x_11517) ;  /* 0x000001a000057945 */ /* 0x000fe20003800000 */
[----:B------:R-:W-:Y:S01]  /*3300*/  IMAD.MOV.U32 R5, RZ, RZ, 0x3fd80000 ;  /* 0x3fd80000ff057424 */ /* 0x000fe200078e00ff */
[----:B------:R-:W-:-:S04]  /*3310*/  DADD R24, R34, R24 ;  /* 0x0000000022187229 */ /* 0x000fc80000000018 */
[----:B0--3--:R-:W0:-:S06]  /*3320*/  DFMA R2, R56, 0.5, R2 ;  /* 0x3fe000003802782b */ /* 0x009e0c0000000002 */
        /* <DEDUP_REMOVED lines=15> */
[----:B---3--:R-:W-:Y:S01]  /*3420*/  IMAD.MOV.U32 R2, RZ, RZ, R4 ;  /* 0x000000ffff027224 */ /* 0x008fe200078e0004 */
[----:B------:R-:W-:Y:S01]  /*3430*/  MOV R3, R33 ;  /* 0x0000002100037202 */ /* 0x000fe20000000f00 */
[----:B------:R-:W-:Y:S01]  /*3440*/  IMAD.MOV.U32 R4, RZ, RZ, R36 ;  /* 0x000000ffff047224 */ /* 0x000fe200078e0024 */
[----:B0-----:R-:W-:Y:S01]  /*3450*/  MOV R32, 0x3490 ;  /* 0x0000349000207802 */ /* 0x001fe20000000f00 */
[----:B------:R-:W-:Y:S02]  /*3460*/  IMAD.MOV.U32 R5, RZ, RZ, R37 ;  /* 0x000000ffff057224 */ /* 0x000fe400078e0025 */
[----:B------:R-:W-:Y:S02]  /*3470*/  IMAD.MOV.U32 R0, RZ, RZ, R24 ;  /* 0x000000ffff007224 */ /* 0x000fe400078e0018 */
[----:B-12-4-:R-:W-:Y:S05]  /*3480*/  CALL.REL.NOINC `($__internal_19_$__cuda_sm20_dsqrt_rn_f64_mediumpath_v1) ;  /* 0x0001f0e000007944 */ /* 0x016fea0003c00000 */
.L_x_11518:
[----:B------:R-:W-:Y:S05]  /*3490*/  BSYNC B5 ;  /* 0x0000000000057941 */ /* 0x000fea0003800000 */
.L_x_11517:
[----:B01-3--:R-:W-:Y:S02]  /*34a0*/  IMAD.MOV.U32 R36, RZ, RZ, R2 ;  /* 0x000000ffff247224 */ /* 0x00bfe400078e0002 */
[----:B------:R-:W-:Y:S01]  /*34b0*/  IMAD.MOV.U32 R37, RZ, RZ, R3 ;  /* 0x000000ffff257224 */ /* 0x000fe200078e0003 */
[----:B------:R-:W-:Y:S05]  /*34c0*/  BRA `(.L_x_11519) ;  /* 0x0000092000007947 */ /* 0x000fea0003800000 */
.L_x_11506:
        /* <DEDUP_REMOVED lines=22> */
[----:B0-----:R-:W-:Y:S01]  /*3630*/  MOV R32, 0x3690 ;  /* 0x0000369000207802 */ /* 0x001fe20000000f00 */
[----:B------:R-:W-:Y:S02]  /*3640*/  IMAD.MOV.U32 R4, RZ, RZ, R36 ;  /* 0x000000ffff047224 */ /* 0x000fe400078e0024 */
[----:B------:R-:W-:Y:S02]  /*3650*/  IMAD.MOV.U32 R5, RZ, RZ, R37 ;  /* 0x000000ffff057224 */ /* 0x000fe400078e0025 */
[----:B------:R-:W-:Y:S02]  /*3660*/  IMAD.MOV.U32 R0, RZ, RZ, R24 ;  /* 0x000000ffff007224 */ /* 0x000fe400078e0018 */
[----:B------:R-:W-:Y:S02]  /*3670*/  IMAD.MOV.U32 R3, RZ, RZ, R33 ;  /* 0x000000ffff037224 */ /* 0x000fe400078e0021 */
[----:B-12---:R-:W-:Y:S05]  /*3680*/  CALL.REL.NOINC `($__internal_19_$__cuda_sm20_dsqrt_rn_f64_mediumpath_v1) ;  /* 0x0001eee000007944 */ /* 0x006fea0003c00000 */
.L_x_11522:
[----:B------:R-:W-:Y:S05]  /*3690*/  BSYNC B5 ;  /* 0x0000000000057941 */ /* 0x000fea0003800000 */
.L_x_11521:
[----:B01-3--:R-:W-:Y:S02]  /*36a0*/  IMAD.MOV.U32 R36, RZ, RZ, R2 ;  /* 0x000000ffff247224 */ /* 0x00bfe400078e0002 */
[----:B------:R-:W-:Y:S01]  /*36b0*/  IMAD.MOV.U32 R37, RZ, RZ, R3 ;  /* 0x000000ffff257224 */ /* 0x000fe200078e0003 */
[----:B------:R-:W-:Y:S05]  /*36c0*/  BRA `(.L_x_11519) ;  /* 0x0000072000007947 */ /* 0x000fea0003800000 */
.L_x_11520:
[----:B------:R-:W0:Y:S01]  /*36d0*/  DMUL R8, R44, R40 ;  /* 0x000000282c087228 */ /* 0x000e220000000000 */
[----:B------:R-:W-:Y:S01]  /*36e0*/  IMAD.MOV.U32 R4, RZ, RZ, 0x0 ;  /* 0x00000000ff047424 */ /* 0x000fe200078e00ff */
[----:B------:R-:W-:Y:S01]  /*36f0*/  BSSY B5, `(.L_x_11523) ;  /* 0x000001c000057945 */ /* 0x000fe20003800000 */
[----:B------:R-:W-:Y:S01]  /*3700*/  IMAD.MOV.U32 R5, RZ, RZ, 0x3fd80000 ;  /* 0x3fd80000ff057424 */ /* 0x000fe200078e00ff */
[----:B------:R-:W3:-:S02]  /*3710*/  DMUL R24, R36, 8.11296384146066816958e+31 ;  /* 0x4690000024187828 */ /* 0x000ec40000000000 */
[----:B0-----:R-:W0:Y:S04]  /*3720*/  MUFU.RSQ64H R33, R9 ;  /* 0x0000000900217308 */ /* 0x001e280000001c00 */
[----:B------:R-:W-:Y:S01]  /*3730*/  IADD3 R32, R9, -0x3500000, RZ ;  /* 0xfcb0000009207810 */ /* 0x000fe20007ffe0ff */
[----:B---3--:R-:W-:-:S03]  /*3740*/  DMUL R24, R34, R24 ;  /* 0x0000001822187228 */ /* 0x008fc60000000000 */
        /* <DEDUP_REMOVED lines=12> */
[----:B0-----:R-:W-:Y:S02]  /*3810*/  IMAD.MOV.U32 R2, RZ, RZ, R6 ;  /* 0x000000ffff027224 */ /* 0x001fe400078e0006 */
[----:B------:R-:W-:Y:S01]  /*3820*/  IMAD.MOV.U32 R0, RZ, RZ, R32 ;  /* 0x000000ffff007224 */ /* 0x000fe200078e0020 */
[----:B------:R-:W-:Y:S01]  /*3830*/  MOV R32, 0x3890 ;  /* 0x0000389000207802 */ /* 0x000fe20000000f00 */
[----:B------:R-:W-:Y:S02]  /*3840*/  IMAD.MOV.U32 R6, RZ, RZ, R36 ;  /* 0x000000ffff067224 */ /* 0x000fe400078e0024 */
[----:B------:R-:W-:Y:S02]  /*3850*/  IMAD.MOV.U32 R7, RZ, RZ, R37 ;  /* 0x000000ffff077224 */ /* 0x000fe400078e0025 */
[----:B---3--:R-:W-:Y:S02]  /*3860*/  IMAD.MOV.U32 R4, RZ, RZ, R38 ;  /* 0x000000ffff047224 */ /* 0x008fe400078e0026 */
[----:B------:R-:W-:-:S02]  /*3870*/  IMAD.MOV.U32 R5, RZ, RZ, R39 ;  /* 0x000000ffff057224 */ /* 0x000fc400078e0027 */
[----:B-12---:R-:W-:Y:S05]  /*3880*/  CALL.REL.NOINC `($__internal_19_$__cuda_sm20_dsqrt_rn_f64_mediumpath_v1) ;  /* 0x0001ece000007944 */ /* 0x006fea0003c00000 */
[----:B-1----:R-:W-:Y:S02]  /*3890*/  IMAD.MOV.U32 R4, RZ, RZ, R2 ;  /* 0x000000ffff047224 */ /* 0x002fe400078e0002 */
[----:B------:R-:W-:-:S02]  /*38a0*/  IMAD.MOV.U32 R5, RZ, RZ, R3 ;  /* 0x000000ffff057224 */ /* 0x000fc400078e0003 */
.L_x_11524:
[----:B------:R-:W-:Y:S05]  /*38b0*/  BSYNC B5 ;  /* 0x0000000000057941 */ /* 0x000fea0003800000 */
.L_x_11523:
[----:B0--3--:R-:W0:Y:S01]  /*38c0*/  MUFU.RCP64H R3, R5 ;  /* 0x0000000500037308 */ /* 0x009e220000001800 */
        /* <DEDUP_REMOVED lines=18> */
.L_x_11526:
[----:B------:R-:W-:Y:S05]  /*39f0*/  BSYNC B5 ;  /* 0x0000000000057941 */ /* 0x000fea0003800000 */
.L_x_11525:
[----:B------:R-:W0:Y:S01]  /*3a00*/  DMUL R34, R34, 8.11296384146066816958e+31 ;  /* 0x4690000022227828 */ /* 0x000e220000000000 */
[----:B------:R-:W-:Y:S02]  /*3a10*/  IMAD.MOV.U32 R36, RZ, RZ, R2 ;  /* 0x000000ffff247224 */ /* 0x000fe400078e0002 */
[----:B------:R-:W-:Y:S01]  /*3a20*/  IMAD.MOV.U32 R37, RZ, RZ, R3 ;  /* 0x000000ffff257224 */ /* 0x000fe200078e0003 */
[----:B------:R-:W-:Y:S05]  /*3a30*/  BRA `(.L_x_11519) ;  /* 0x000003b000007947 */ /* 0x000fea0003800000 */
.L_x_11505:
        /* <DEDUP_REMOVED lines=22> */
[----:B------:R-:W-:Y:S02]  /*3ba0*/  IMAD.MOV.U32 R4, RZ, RZ, R34 ;  /* 0x000000ffff047224 */ /* 0x000fe400078e0022 */
[----:B------:R-:W-:Y:S02]  /*3bb0*/  IMAD.MOV.U32 R5, RZ, RZ, R35 ;  /* 0x000000ffff057224 */ /* 0x000fe400078e0023 */
[----:B-123--:R-:W-:Y:S05]  /*3bc0*/  CALL.REL.NOINC `($__internal_19_$__cuda_sm20_dsqrt_rn_f64_mediumpath_v1) ;  /* 0x0001e9a000007944 */ /* 0x00efea0003c00000 */
[----:B-1----:R-:W-:Y:S02]  /*3bd0*/  IMAD.MOV.U32 R38, RZ, RZ, R2 ;  /* 0x000000ffff267224 */ /* 0x002fe400078e0002 */
[----:B------:R-:W-:-:S02]  /*3be0*/  IMAD.MOV.U32 R39, RZ, RZ, R3 ;  /* 0x000000ffff277224 */ /* 0x000fc400078e0003 */
.L_x_11528:
[----:B------:R-:W-:Y:S05]  /*3bf0*/  BSYNC B5 ;  /* 0x0000000000057941 */ /* 0x000fea0003800000 */
.L_x_11527:
        /* <DEDUP_REMOVED lines=21> */
[----:B0-----:R-:W-:Y:S02]  /*3d50*/  IMAD.MOV.U32 R2, RZ, RZ, R4 ;  /* 0x000000ffff027224 */ /* 0x001fe400078e0004 */
[----:B------:R-:W-:Y:S01]  /*3d60*/  IMAD.MOV.U32 R4, RZ, RZ, R32 ;  /* 0x000000ffff047224 */ /* 0x000fe200078e0020 */
[----:B------:R-:W-:Y:S01]  /*3d70*/  MOV R32, 0x3db0 ;  /* 0x00003db000207802 */ /* 0x000fe20000000f00 */
[----:B------:R-:W-:Y:S02]  /*3d80*/  IMAD.MOV.U32 R5, RZ, RZ, R33 ;  /* 0x000000ffff057224 */ /* 0x000fe400078e0021 */
[----:B------:R-:W-:Y:S02]  /*3d90*/  IMAD.MOV.U32 R0, RZ, RZ, R24 ;  /* 0x000000ffff007224 */ /* 0x000fe400078e0018 */
[----:B-1234-:R-:W-:Y:S05]  /*3da0*/  CALL.REL.NOINC `($__internal_19_$__cuda_sm20_dsqrt_rn_f64_mediumpath_v1) ;  /* 0x0001e7c000007944 */ /* 0x01efea0003c00000 */
[----:B-1----:R-:W-:Y:S02]  /*3db0*/  IMAD.MOV.U32 R36, RZ, RZ, R2 ;  /* 0x000000ffff247224 */ /* 0x002fe400078e0002 */
[----:B------:R-:W-:Y:S02]  /*3dc0*/  IMAD.MOV.U32 R37, RZ, RZ, R3 ;  /* 0x000000ffff257224 */ /* 0x000fe400078e0003 */
.L_x_11530:
[----:B------:R-:W-:Y:S05]  /*3dd0*/  BSYNC B5 ;  /* 0x0000000000057941 */ /* 0x000fea0003800000 */
.L_x_11529:
[----:B---34-:R3:W4:-:S06]  /*3de0*/  DMUL R36, R36, R38 ;  /* 0x0000002624247228 */ /* 0x01870c0000000000 */
.L_x_11519:
[----:B0-----:R-:W-:Y:S05]  /*3df0*/  BSYNC B4 ;  /* 0x0000000000047941 */ /* 0x001fea0003800000 */
.L_x_11504:
[----:B------:R-:W-:Y:S05]  /*3e00*/  BRA `(.L_x_11531) ;  /* 0x0000002000007947 */ /* 0x000fea0003800000 */
.L_x_11498:
[----:B------:R3:W4:-:S04]  /*3e10*/  DMUL R36, R24, 9.00719925474099200000e+15 ;  /* 0x4340000018247828 */ /* 0x0007080000000000 */
[----:B------:R-:W0:-:S06]  /*3e20*/  DMUL R34, R34, 9.00719925474099200000e+15 ;  /* 0x4340000022227828 */ /* 0x000e0c0000000000 */
.L_x_11531:
[----:B---34-:R-:W-:Y:S05]  /*3e30*/  BSYNC B2 ;  /* 0x0000000000027941 */ /* 0x018fea0003800000 */
.L_x_11497:
        /* <DEDUP_REMOVED lines=28> */
.L_x_11533:
[----:B------:R-:W-:Y:S05]  /*4000*/  BSYNC B2 ;  /* 0x0000000000027941 */ /* 0x000fea0003800000 */
.L_x_11532:
        /* <DEDUP_REMOVED lines=30> */
[----:B------:R-:W3:-:S05]  /*41f0*/  DADD R4, R4, c[0x2][0x1a8] ;  /* 0x00806a0004047629 */ /* 0x000eca0000000000 */
[----:B0-----:R-:W-:Y:S02]  /*4200*/  FSEL R9, R2, R6, !P0 ;  /* 0x0000000602097208 */ /* 0x001fe40004000000 */
[----:B------:R-:W-:-:S03]  /*4210*/  FSEL R3, R3, R7, !P0 ;  /* 0x0000000703037208 */ /* 0x000fc60004000000 */
[----:B---3--:R-:W-:Y:S02]  /*4220*/  FSEL R2, R4, R9, P4 ;  /* 0x0000000904027208 */ /* 0x008fe40002000000 */
        /* <DEDUP_REMOVED lines=9> */
.L_x_11535:
[----:B------:R-:W-:Y:S02]  /*42c0*/  FSEL R2, RZ, 3.37028055040000000000e+12, P0 ;  /* 0x54442d18ff027808 */ /* 0x000fe40000000000 */
[----:B------:R-:W-:Y:S02]  /*42d0*/  FSEL R3, RZ, 2.1426990032196044922, P0 ;  /* 0x400921fbff037808 */ /* 0x000fe40000000000 */
.L_x_11536:
[----:B------:R-:W-:Y:S05]  /*42e0*/  BSYNC B0 ;  /* 0x0000000000007941 */ /* 0x000fea0003800000 */
.L_x_11534:
[----:B------:R0:W3:Y:S02]  /*42f0*/  DADD R36, |R36|, |R34| ;  /* 0x0000000024247229 */ /* 0x0000e40000000622 */
[----:B0-----:R-:W-:-:S04]  /*4300*/  LOP3.LUT R35, R3, 0x80000000, R35, 0xb8, !PT ;  /* 0x8000000003237812 */ /* 0x001fc800078eb823 */
[----:B---3--:R-:W0:-:S06]  /*4310*/  DSETP.GTU.AND P0, PT, |R36|, +INF , PT ;  /* 0x7ff000002400742a */ /* 0x008e0c0003f0c200 */
[----:B0-----:R-:W-:Y:S02]  /*4320*/  FSEL R2, R36, R2, P0 ;  /* 0x0000000224027208 */ /* 0x001fe40000000000 */
[----:B------:R-:W-:Y:S02]  /*4330*/  FSEL R3, R37, R35, P0 ;  /* 0x0000002325037208 */ /* 0x000fe40000000000 */
.L_x_11503:
[----:B------:R-:W-:Y:S05]  /*4340*/  BSYNC B3 ;  /* 0x0000000000037941 */ /* 0x000fea0003800000 */
.L_x_11496:
[----:B---3--:R-:W-:Y:S01]  /*4350*/  LOP3.LUT R25, R3, 0x80000000, R29, 0xb8, !PT ;  /* 0x8000000003197812 */ /* 0x008fe200078eb81d */
[----:B------:R-:W-:Y:S01]  /*4360*/  IMAD.MOV.U32 R24, RZ, RZ, R2 ;  /* 0x000000ffff187224 */ /* 0x000fe200078e0002 */
[----:B-12---:R-:W-:Y:S01]  /*4370*/  LOP3.LUT R27, R27, 0x80000000, R31, 0xb8, !PT ;  /* 0x800000001b1b7812 */ /* 0x006fe200078eb81f */
[----:B------:R-:W-:Y:S05]  /*4380*/  BRA `(.L_x_11459) ;  /* 0x000046f000007947 */ /* 0x000fea0003800000 */
.L_x_11461:
[----:B------:R-:W-:Y:S01]  /*4390*/  ISETP.GT.AND P0, PT, R31, -0x1, PT ;  /* 0xffffffff1f00780c */ /* 0x000fe20003f04270 */
[----:B------:R-:W-:-:S12]  /*43a0*/  BSSY B2, `(.L_x_11537) ;  /* 0x0000455000027945 */ /* 0x000fd80003800000 */
[----:B------:R-:W-:Y:S05]  /*43b0*/  @P0 BRA `(.L_x_11538) ;  /* 0x000023e000000947 */ /* 0x000fea0003800000 */
[----:B------:R-:W1:-:S06]  /*43c0*/  DSETP.GEU.AND P4, PT, |R30|, |R28|, PT ;  /* 0x4000001c1e00722a */ /* 0x000e4c0003f8e200 */
[----:B-1----:R-:W-:Y:S02]  /*43d0*/  FSEL R24, R34, R36, !P4 ;  /* 0x0000002422187208 */ /* 0x002fe40006000000 */
[----:B------:R-:W-:-:S06]  /*43e0*/  FSEL R25, R35, R37, !P4 ;  /* 0x0000002523197208 */ /* 0x000fcc0006000000 */
[----:B------:R-:W1:-:S14]  /*43f0*/  DSETP.GT.AND P0, PT, R24, c[0x2][0x1b0], PT ;  /* 0x00806c001800762a */ /* 0x000e5c0003f04000 */
[----:B-1----:R-:W-:Y:S05]  /*4400*/  @P0 BRA `(.L_x_11539) ;  /* 0x000014a000000947 */ /* 0x002fea0003800000 */
[----:B0-----:R-:W-:Y:S02]  /*4410*/  FSEL R2, R36, R34, !P4 ;  /* 0x0000002224027208 */ /* 0x001fe40006000000 */
        /* <DEDUP_REMOVED lines=19> */
[----:B------:R-:W-:-:S03]  /*4550*/  @!P0 MOV R8, R32 ;  /* 0x0000002000088202 */ /* 0x000fc60000000f00 */
        /* <DEDUP_REMOVED lines=8> */
[----:B0-----:R-:W0:-:S05]  /*45e0*/  DFMA R4, R4, R26, R6 ;  /* 0x0000001a0404722b */ /* 0x001e0a0000000006 */
[----:B------:R-:W1:-:S05]  /*45f0*/  @P1 DFMA R6, R32, R34, +INF ;  /* 0x7ff000002006142b */ /* 0x000e4a0000000022 */
[----:B0-----:R-:W-:-:S05]  /*4600*/  FFMA R0, RZ, R25, R5 ;  /* 0x00000019ff007223 */ /* 0x001fca0000000005 */
[----:B-1----:R-:W-:Y:S02]  /*4610*/  @P1 FSEL R26, R6, RZ, P2 ;  /* 0x000000ff061a1208 */ /* 0x002fe40001000000 */
[----:B------:R-:W-:Y:S01]  /*4620*/  @P1 FSEL R27, R7, -QNAN , P2 ;  /* 0xfff00000071b1808 */ /* 0x000fe20001000000 */
[----:B------:R0:W1:Y:S01]  /*4630*/  DADD R6, -RZ, -R30 ;  /* 0x00000000ff067229 */ /* 0x000062000000091e */
[----:B------:R-:W-:Y:S01]  /*4640*/  FSETP.GT.AND P2, PT, |R0|, 1.469367938527859385e-39, PT ;  /* 0x001000000000780b */ /* 0x000fe20003f44200 */
[----:B------:R-:W-:Y:S02]  /*4650*/  IMAD.MOV.U32 R0, RZ, RZ, -0x3ff ;  /* 0xfffffc01ff007424 */ /* 0x000fe400078e00ff */
[----:B------:R-:W-:Y:S01]  /*4660*/  @!P0 IMAD.MOV.U32 R0, RZ, RZ, -0x435 ;  /* 0xfffffbcbff008424 */ /* 0x000fe200078e00ff */
[----:B------:R-:W-:Y:S05]  /*4670*/  @P1 BRA `(.L_x_11542) ;  /* 0x000002a000001947 */ /* 0x000fea0003800000 */
[C---:B01----:R-:W-:Y:S01]  /*4680*/  LOP3.LUT R11, R9.reuse, 0x800fffff, RZ, 0xc0, !PT ;  /* 0x800fffff090b7812 */ /* 0x043fe200078ec0ff */
[----:B------:R-:W-:Y:S01]  /*4690*/  IMAD.MOV.U32 R26, RZ, RZ, R8 ;  /* 0x000000ffff1a7224 */ /* 0x000fe200078e0008 */
[----:B------:R-:W-:Y:S01]  /*46a0*/  LEA.HI R9, R9, R0, RZ, 0xc ;  /* 0x0000000009097211 */ /* 0x000fe200078f60ff */
[----:B------:R-:W-:Y:S01]  /*46b0*/  IMAD.MOV.U32 R32, RZ, RZ, RZ ;  /* 0x000000ffff207224 */ /* 0x000fe200078e00ff */
[----:B------:R-:W-:Y:S01]  /*46c0*/  LOP3.LUT R27, R11, 0x3ff00000, RZ, 0xfc, !PT ;  /* 0x3ff000000b1b7812 */ /* 0x000fe200078efcff */
[----:B------:R-:W-:-:S02]  /*46d0*/  IMAD.MOV.U32 R40, RZ, RZ, 0x3ae80f1e ;  /* 0x3ae80f1eff287424 */ /* 0x000fc400078e00ff */
        /* <DEDUP_REMOVED lines=36> */
.L_x_11542:
[----:B01----:R-:W-:Y:S05]  /*4920*/  BSYNC B0 ;  /* 0x0000000000007941 */ /* 0x003fea0003800000 */
.L_x_11541:
[----:B------:R-:W-:Y:S01]  /*4930*/  BSSY B3, `(.L_x_11543) ;  /* 0x0000008000037945 */ /* 0x000fe20003800000 */
[----:B------:R-:W-:Y:S05]  /*4940*/  @P2 BRA P3, `(.L_x_11544) ;  /* 0x0000006000002947 */ /* 0x000fea0001800000 */
[----:B------:R-:W-:Y:S01]  /*4950*/  IMAD.MOV.U32 R4, RZ, RZ, R24 ;  /* 0x000000ffff047224 */ /* 0x000fe200078e0018 */
[----:B------:R-:W-:Y:S01]  /*4960*/  MOV R0, 0x4990 ;  /* 0x0000499000007802 */ /* 0x000fe20000000f00 */
[----:B------:R-:W-:Y:S02]  /*4970*/  IMAD.MOV.U32 R5, RZ, RZ, R25 ;  /* 0x000000ffff057224 */ /* 0x000fe400078e0019 */
[----:B------:R-:W-:Y:S05]  /*4980*/  CALL.REL.NOINC `($__internal_18_$__cuda_sm20_div_rn_f64_full) ;  /* 0x0001d57000007944 */ /* 0x000fea0003c00000 */
[----:B------:R-:W-:Y:S02]  /*4990*/  IMAD.MOV.U32 R4, RZ, RZ, R2 ;  /* 0x000000ffff047224 */ /* 0x000fe400078e0002 */
[----:B------:R-:W-:Y:S02]  /*49a0*/  IMAD.MOV.U32 R5, RZ, RZ, R3 ;  /* 0x000000ffff057224 */ /* 0x000fe400078e0003 */
.L_x_11544:
[----:B------:R-:W-:Y:S05]  /*49b0*/  BSYNC B3 ;  /* 0x0000000000037941 */ /* 0x000fea0003800000 */
.L_x_11543:
[----:B------:R-:W0:Y:S01]  /*49c0*/  DSETP.NEU.AND P0, PT, R24, RZ, PT ;  /* 0x000000ff1800722a */ /* 0x000e220003f0d000 */
[----:B------:R-:W-:-:S13]  /*49d0*/  BSSY B0, `(.L_x_11545) ;  /* 0x000002d000007945 */ /* 0x000fda0003800000 */
[----:B0-----:R-:W-:Y:S05]  /*49e0*/  @!P0 BRA `(.L_x_11546) ;  /* 0x0000028000008947 */ /* 0x001fea0003800000 */
[----:B------:R-:W0:Y:S01]  /*49f0*/  DMUL R2, R4, R4 ;  /* 0x0000000404027228 */ /* 0x000e220000000000 */
        /* <DEDUP_REMOVED lines=39> */
.L_x_11546:
[----:B------:R-:W-:-:S04]  /*4c70*/  ISETP.GE.AND P0, PT, R7, RZ, PT ;  /* 0x000000ff0700720c */ /* 0x000fc80003f06270 */
[----:B------:R-:W-:Y:S02]  /*4c80*/  FSEL R6, RZ, 3.37028055040000000000e+12, P0 ;  /* 0x54442d18ff067808 */ /* 0x000fe40000000000 */
[----:B------:R-:W-:Y:S02]  /*4c90*/  FSEL R7, RZ, 2.1426990032196044922, P0 ;  /* 0x400921fbff077808 */ /* 0x000fe40000000000 */
.L_x_11547:
[----:B------:R-:W-:Y:S05]  /*4ca0*/  BSYNC B0 ;  /* 0x0000000000007941 */ /* 0x000fea0003800000 */
.L_x_11545:
[----:B------:R-:W0:-:S04]  /*4cb0*/  DADD R4, -RZ, -R28 ;  /* 0x00000000ff047229 */ /* 0x000e08000000091c */
[----:B------:R-:W2:-:S04]  /*4cc0*/  DADD R2, |R28|, |R30| ;  /* 0x000000001c027229 */ /* 0x000e88000000061e */
[----:B------:R-:W-:Y:S02]  /*4cd0*/  DMUL R26, R26, 0.5 ;  /* 0x3fe000001a1a7828 */ /* 0x000fe40000000000 */
[----:B0-----:R-:W-:Y:S02]  /*4ce0*/  LOP3.LUT R5, R7, 0x80000000, R5, 0xb8, !PT ;  /* 0x8000000007057812 */ /* 0x001fe400078eb805 */
[----:B--2---:R-:W0:-:S06]  /*4cf0*/  DSETP.GTU.AND P0, PT, |R2|, +INF , PT ;  /* 0x7ff000000200742a */ /* 0x004e0c0003f0c200 */
[----:B0-----:R-:W-:Y:S02]  /*4d00*/  FSEL R6, R2, R6, P0 ;  /* 0x0000000602067208 */ /* 0x001fe40000000000 */
[----:B------:R-:W-:Y:S01]  /*4d10*/  FSEL R7, R3, R5, P0 ;  /* 0x0000000503077208 */ /* 0x000fe20000000000 */
[----:B------:R-:W-:Y:S05]  /*4d20*/  BRA `(.L_x_11548) ;  /* 0x00003bc000007947 */ /* 0x000fea0003800000 */
.L_x_11540:
[CC--:B------:R-:W-:Y:S01]  /*4d30*/  ISETP.GT.U32.AND P1, PT, R34.reuse, R36.reuse, PT ;  /* 0x000000242200720c */ /* 0x0c0fe20003f24070 */
[----:B------:R-:W-:Y:S01]  /*4d40*/  IMAD.MOV.U32 R6, RZ, RZ, RZ ;  /* 0x000000ffff067224 */ /* 0x000fe200078e00ff */
[CC--:B------:R-:W-:Y:S01]  /*4d50*/  ISETP.LT.U32.AND P0, PT, R34.reuse, R36.reuse, PT ;  /* 0x000000242200720c */ /* 0x0c0fe20003f01070 */
[----:B------:R-:W-:Y:S01]  /*4d60*/  IMAD.MOV.U32 R11, RZ, RZ, c[0x2][0xc] ;  /* 0x00800300ff0b7624 */ /* 0x000fe200078e00ff */
[CC--:B------:R-:W-:Y:S01]  /*4d70*/  ISETP.GT.U32.AND.EX P1, PT, R35.reuse, R37.reuse, PT, P1 ;  /* 0x000000252300720c */ /* 0x0c0fe20003f24110 */
[----:B------:R-:W-:Y:S01]  /*4d80*/  IMAD.MOV.U32 R24, RZ, RZ, RZ ;  /* 0x000000ffff187224 */ /* 0x000fe200078e00ff */
[CC--:B------:R-:W-:Y:S01]  /*4d90*/  ISETP.LT.U32.AND.EX P0, PT, R35.reuse, R37.reuse, PT, P0 ;  /* 0x000000252300720c */ /* 0x0c0fe20003f01100 */
[----:B------:R-:W-:Y:S01]  /*4da0*/  IMAD.MOV.U32 R32, RZ, RZ, 0x0 ;  /* 0x00000000ff207424 */ /* 0x000fe200078e00ff */
[----:B------:R-:W-:Y:S01]  /*4db0*/  SEL R5, R35, R37, P1 ;  /* 0x0000002523057207 */ /* 0x000fe20000800000 */
[----:B------:R-:W-:Y:S01]  /*4dc0*/  IMAD.MOV.U32 R33, RZ, RZ, 0x3fd80000 ;  /* 0x3fd80000ff217424 */ /* 0x000fe200078e00ff */
[----:B------:R-:W-:Y:S01]  /*4dd0*/  SEL R2, R34, R36, P0 ;  /* 0x0000002422027207 */ /* 0x000fe20000000000 */
[----:B------:R-:W-:Y:S01]  /*4de0*/  BSSY B0, `(.L_x_11549) ;  /* 0x000006a000007945 */ /* 0x000fe20003800000 */
[----:B------:R-:W-:-:S02]  /*4df0*/  LOP3.LUT R0, R5, 0xffc00000, RZ, 0xc0, !PT ;  /* 0xffc0000005007812 */ /* 0x000fc400078ec0ff */
[----:B------:R-:W-:Y:S02]  /*4e00*/  SEL R3, R35, R37, P0 ;  /* 0x0000002523037207 */ /* 0x000fe40000000000 */
[----:B------:R-:W-:Y:S02]  /*4e10*/  IADD3 R7, -R0, 0x7fd00000, RZ ;  /* 0x7fd0000000077810 */ /* 0x000fe40007ffe1ff */
[----:B------:R-:W-:Y:S02]  /*4e20*/  SEL R4, R34, R36, P1 ;  /* 0x0000002422047207 */ /* 0x000fe40000800000 */
        /* <DEDUP_REMOVED lines=14> */
[----:B0-----:R-:W0:-:S06]  /*4f10*/  DFMA R26, R8, -R26, 1 ;  /* 0x3ff00000081a742b */ /* 0x001e0c000000081a */
[----:B0-----:R-:W-:-:S04]  /*4f20*/  DFMA R32, R26, R32, 0.5 ;  /* 0x3fe000001a20742b */ /* 0x001fc80000000020 */
[----:B------:R-:W0:-:S06]  /*4f30*/  DMUL R26, R24, R26 ;  /* 0x0000001a181a7228 */ /* 0x000e0c0000000000 */
[----:B0-----:R0:W1:Y:S02]  /*4f40*/  DFMA R26, R32, R26, R24 ;  /* 0x0000001a201a722b */ /* 0x0010640000000018 */
[----:B0-----:R-:W-:Y:S01]  /*4f50*/  LOP3.LUT R33, R0, 0x100000, RZ, 0xfc, !PT ;  /* 0x0010000000217812 */ /* 0x001fe200078efcff */
[----:B------:R-:W-:Y:S01]  /*4f60*/  IMAD.MOV.U32 R32, RZ, RZ, RZ ;  /* 0x000000ffff207224 */ /* 0x000fe200078e00ff */
[----:B------:R-:W-:Y:S02]  /*4f70*/  FSEL R25, R35, R37, !P4 ;  /* 0x0000002523197208 */ /* 0x000fe40006000000 */
[----:B-1----:R0:W1:Y:S01]  /*4f80*/  DMUL R26, R6, R26 ;  /* 0x0000001a061a7228 */ /* 0x0020620000000000 */
[----:B------:R-:W-:Y:S01]  /*4f90*/  FSEL R24, R34, R36, !P4 ;  /* 0x0000002422187208 */ /* 0x000fe20006000000 */
[----:B0-----:R-:W0:Y:S01]  /*4fa0*/  MUFU.RCP64H R7, R25 ;  /* 0x0000001900077308 */ /* 0x001e220000001800 */
[----:B------:R-:W-:-:S03]  /*4fb0*/  IMAD.MOV.U32 R6, RZ, RZ, 0x1 ;  /* 0x00000001ff067424 */ /* 0x000fc600078e00ff */
[----:B-1----:R-:W1:-:S10]  /*4fc0*/  DMUL R26, R26, R32 ;  /* 0x000000201a1a7228 */ /* 0x002e540000000000 */
[----:B-1----:R-:W-:Y:S01]  /*4fd0*/  @!P2 FSEL R3, R5, R27, !P1 ;  /* 0x0000001b0503a208 */ /* 0x002fe20004800000 */
[----:B0-----:R-:W0:Y:S01]  /*4fe0*/  DFMA R8, -R24, R6, 1 ;  /* 0x3ff000001808742b */ /* 0x001e220000000106 */
[----:B------:R-:W-:Y:S02]  /*4ff0*/  @!P2 FSEL R2, R4, R26, !P1 ;  /* 0x0000001a0402a208 */ /* 0x000fe40004800000 */
[----:B------:R-:W-:Y:S01]  /*5000*/  ISETP.GT.AND P0, PT, R3, 0xfffff, PT ;  /* 0x000fffff0300780c */ /* 0x000fe20003f04270 */
[----:B------:R-:W-:Y:S01]  /*5010*/  IMAD.MOV.U32 R33, RZ, RZ, R3 ;  /* 0x000000ffff217224 */ /* 0x000fe200078e0003 */
[----:B------:R-:W-:Y:S01]  /*5020*/  FSEL R4, R36, R34, !P4 ;  /* 0x0000002224047208 */ /* 0x000fe20006000000 */
[----:B------:R-:W-:Y:S01]  /*5030*/  IMAD.MOV.U32 R32, RZ, RZ, R2 ;  /* 0x000000ffff207224 */ /* 0x000fe200078e0002 */
[----:B0-----:R-:W0:Y:S01]  /*5040*/  DFMA R8, R8, R8, R8 ;  /* 0x000000080808722b */ /* 0x001e220000000008 */
[----:B------:R-:W-:-:S05]  /*5050*/  FSEL R5, R37, R35, !P4 ;  /* 0x0000002325057208 */ /* 0x000fca0006000000 */
[----:B0-----:R-:W0:-:S04]  /*5060*/  DFMA R8, R6, R8, R6 ;  /* 0x000000080608722b */ /* 0x001e080000000006 */
        /* <DEDUP_REMOVED lines=9> */
[----:B0-----:R0:W1:-:S03]  /*5100*/  DFMA R8, R6, R26, R8 ;  /* 0x0000001a0608722b */ /* 0x0010460000000008 */
[----:B0-----:R-:W-:Y:S01]  /*5110*/  @P1 IMAD.MOV.U32 R6, RZ, RZ, 0x0 ;  /* 0x00000000ff061424 */ /* 0x001fe200078e00ff */
[----:B------:R-:W-:Y:S01]  /*5120*/  @P1 FSETP.NEU.FTZ.AND P2, PT, R33, RZ, PT ;  /* 0x000000ff2100120b */ /* 0x000fe20003f5d000 */
[----:B------:R-:W-:-:S05]  /*5130*/  @P1 IMAD.MOV.U32 R7, RZ, RZ, 0x7ff00000 ;  /* 0x7ff00000ff071424 */ /* 0x000fca00078e00ff */
[----:B-1----:R-:W-:Y:S01]  /*5140*/  FFMA R0, RZ, R25, R9 ;  /* 0x00000019ff007223 */ /* 0x002fe20000000009 */
[----:B------:R-:W0:-:S04]  /*5150*/  @P1 DFMA R6, R32, R6, +INF ;  /* 0x7ff000002006142b */ /* 0x000e080000000006 */
[----:B------:R-:W-:Y:S01]  /*5160*/  FSETP.GT.AND P3, PT, |R0|, 1.469367938527859385e-39, PT ;  /* 0x001000000000780b */ /* 0x000fe20003f64200 */
[----:B------:R-:W-:Y:S02]  /*5170*/  IMAD.MOV.U32 R0, RZ, RZ, -0x3ff ;  /* 0xfffffc01ff007424 */ /* 0x000fe400078e00ff */
[----:B------:R-:W-:-:S03]  /*5180*/  @!P0 IMAD.MOV.U32 R0, RZ, RZ, -0x435 ;  /* 0xfffffbcbff008424 */ /* 0x000fc600078e00ff */
[----:B0-----:R-:W-:Y:S02]  /*5190*/  @P1 FSEL R26, R6, RZ, P2 ;  /* 0x000000ff061a1208 */ /* 0x001fe40001000000 */
[----:B------:R-:W-:Y:S01]  /*51a0*/  @P1 FSEL R27, R7, -QNAN , P2 ;  /* 0xfff00000071b1808 */ /* 0x000fe20001000000 */
[----:B------:R0:W1:Y:S01]  /*51b0*/  DADD R6, -RZ, -R30 ;  /* 0x00000000ff067229 */ /* 0x000062000000091e */
[----:B------:R-:W-:Y:S01]  /*51c0*/  FSETP.GEU.AND P2, PT, |R5|, 6.5827683646048100446e-37, PT ;  /* 0x036000000500780b */ /* 0x000fe20003f4e200 */
[----:B------:R-:W-:Y:S07]  /*51d0*/  @P1 BRA `(.L_x_11550) ;  /* 0x000002a000001947 */ /* 0x000fee0003800000 */
        /* <DEDUP_REMOVED lines=42> */
.L_x_11550:
[----:B01----:R-:W-:Y:S05]  /*5480*/  BSYNC B0 ;  /* 0x0000000000007941 */ /* 0x003fea0003800000 */
.L_x_11549:
[----:B------:R-:W-:Y:S01]  /*5490*/  BSSY B3, `(.L_x_11551) ;  /* 0x000000a000037945 */ /* 0x000fe20003800000 */
[----:B------:R-:W-:Y:S05]  /*54a0*/  @P3 BRA P2, `(.L_x_11552) ;  /* 0x0000008000003947 */ /* 0x000fea0001000000 */
[----:B------:R-:W-:Y:S01]  /*54b0*/  IMAD.MOV.U32 R2, RZ, RZ, R4 ;  /* 0x000000ffff027224 */ /* 0x000fe200078e0004 */
[----:B------:R-:W-:Y:S01]  /*54c0*/  MOV R0, 0x5510 ;  /* 0x0000551000007802 */ /* 0x000fe20000000f00 */
[----:B------:R-:W-:Y:S02]  /*54d0*/  IMAD.MOV.U32 R3, RZ, RZ, R5 ;  /* 0x000000ffff037224 */ /* 0x000fe400078e0005 */
[----:B------:R-:W-:Y:S02]  /*54e0*/  IMAD.MOV.U32 R4, RZ, RZ, R24 ;  /* 0x000000ffff047224 */ /* 0x000fe400078e0018 */
[----:B------:R-:W-:Y:S02]  /*54f0*/  IMAD.MOV.U32 R5, RZ, RZ, R25 ;  /* 0x000000ffff057224 */ /* 0x000fe400078e0019 */
[----:B------:R-:W-:Y:S05]  /*5500*/  CALL.REL.NOINC `($__internal_18_$__cuda_sm20_div_rn_f64_full) ;  /* 0x0001c9f000007944 */ /* 0x000fea0003c00000 */
[----:B------:R-:W-:Y:S02]  /*5510*/  IMAD.MOV.U32 R8, RZ, RZ, R2 ;  /* 0x000000ffff087224 */ /* 0x000fe400078e0002 */
[----:B------:R-:W-:Y:S02]  /*5520*/  IMAD.MOV.U32 R9, RZ, RZ, R3 ;  /* 0x000000ffff097224 */ /* 0x000fe400078e0003 */
.L_x_11552:
[----:B------:R-:W-:Y:S05]  /*5530*/  BSYNC B3 ;  /* 0x0000000000037941 */ /* 0x000fea0003800000 */
.L_x_11551:
[----:B------:R-:W0:Y:S01]  /*5540*/  DSETP.NEU.AND P0, PT, R24, RZ, PT ;  /* 0x000000ff1800722a */ /* 0x000e220003f0d000 */
[----:B------:R-:W-:-:S13]  /*5550*/  BSSY B0, `(.L_x_11553) ;  /* 0x000002e000007945 */ /* 0x000fda0003800000 */
[----:B0-----:R-:W-:Y:S05]  /*5560*/  @!P0 BRA `(.L_x_11554) ;  /* 0x0000029000008947 */ /* 0x001fea0003800000 */
[----:B------:R-:W0:Y:S01]  /*5570*/  DMUL R2, R8, R8 ;  /* 0x0000000808027228 */ /* 0x000e220000000000 */
        /* <DEDUP_REMOVED lines=40> */
.L_x_11554:
[----:B------:R-:W-:-:S04]  /*5800*/  ISETP.GE.AND P0, PT, R7, RZ, PT ;  /* 0x000000ff0700720c */ /* 0x000fc80003f06270 */
[----:B------:R-:W-:Y:S02]  /*5810*/  FSEL R6, RZ, 3.37028055040000000000e+12, P0 ;  /* 0x54442d18ff067808 */ /* 0x000fe40000000000 */
[----:B------:R-:W-:Y:S02]  /*5820*/  FSEL R7, RZ, 2.1426990032196044922, P0 ;  /* 0x400921fbff077808 */ /* 0x000fe40000000000 */
.L_x_11555:
[----:B------:R-:W-:Y:S05]  /*5830*/  BSYNC B0 ;  /* 0x0000000000007941 */ /* 0x000fea0003800000 */
.L_x_11553:
[----:B------:R-:W-:-:S04]  /*5840*/  DADD R4, -RZ, -R28 ;  /* 0x00000000ff047229 */ /* 0x000fc8000000091c */
[----:B------:R-:W0:-:S06]  /*5850*/  DADD R2, |R28|, |R30| ;  /* 0x000000001c027229 */ /* 0x000e0c000000061e */
[----:B0-----:R-:W0:Y:S01]  /*5860*/  DSETP.GTU.AND P0, PT, |R2|, +INF , PT ;  /* 0x7ff000000200742a */ /* 0x001e220003f0c200 */
[----:B------:R-:W-:-:S05]  /*5870*/  LOP3.LUT R5, R7, 0x80000000, R5, 0xb8, !PT ;  /* 0x8000000007057812 */ /* 0x000fca00078eb805 */
[----:B0-----:R-:W-:Y:S02]  /*5880*/  FSEL R6, R2, R6, P0 ;  /* 0x0000000602067208 */ /* 0x001fe40000000000 */
[----:B------:R-:W-:Y:S01]  /*5890*/  FSEL R7, R3, R5, P0 ;  /* 0x0000000503077208 */ /* 0x000fe20000000000 */
[----:B------:R-:W-:Y:S05]  /*58a0*/  BRA `(.L_x_11548) ;  /* 0x0000304000007947 */ /* 0x000fea0003800000 */
.L_x_11539:
[----:B0-----:R-:W0:Y:S01]  /*58b0*/  MUFU.RCP64H R3, -2.718280792236328125 ;  /* 0xc005bf0a00037908 */ /* 0x001e220000001800 */
        /* <DEDUP_REMOVED lines=21> */
[----:B------:R-:W-:Y:S05]  /*5a10*/  CALL.REL.NOINC `($__internal_18_$__cuda_sm20_div_rn_f64_full) ;  /* 0x0001c4e000007944 */ /* 0x000fea0003c00000 */
.L_x_11557:
[----:B------:R-:W-:Y:S05]  /*5a20*/  BSYNC B3 ;  /* 0x0000000000037941 */ /* 0x000fea0003800000 */
.L_x_11556:
        /* <DEDUP_REMOVED lines=23> */
[----:B-1----:R-:W-:Y:S05]  /*5ba0*/  CALL.REL.NOINC `($__internal_18_$__cuda_sm20_div_rn_f64_full) ;  /* 0x0001c35000007944 */ /* 0x002fea0003c00000 */
[----:B------:R-:W-:Y:S02]  /*5bb0*/  IMAD.MOV.U32 R4, RZ, RZ, R2 ;  /* 0x000000ffff047224 */ /* 0x000fe400078e0002 */
[----:B------:R-:W-:Y:S02]  /*5bc0*/  IMAD.MOV.U32 R5, RZ, RZ, R3 ;  /* 0x000000ffff057224 */ /* 0x000fe400078e0003 */
.L_x_11559:
[----:B------:R-:W-:Y:S05]  /*5bd0*/  BSYNC B3 ;  /* 0x0000000000037941 */ /* 0x000fea0003800000 */
.L_x_11558:
[----:B------:R-:W0:Y:S01]  /*5be0*/  DADD R6, -RZ, |R4| ;  /* 0x00000000ff067229 */ /* 0x000e220000000504 */
[----:B------:R-:W-:Y:S01]  /*5bf0*/  IMAD.MOV.U32 R32, RZ, RZ, RZ ;  /* 0x000000ffff207224 */ /* 0x000fe200078e00ff */
[----:B------:R-:W-:Y:S01]  /*5c00*/  BSSY B0, `(.L_x_11560) ;  /* 0x0000076000007945 */ /* 0x000fe20003800000 */
[----:B------:R-:W-:Y:S01]  /*5c10*/  IMAD.MOV.U32 R36, RZ, RZ, 0x0 ;  /* 0x00000000ff247424 */ /* 0x000fe200078e00ff */
[----:B------:R-:W-:Y:S01]  /*5c20*/  DSETP.GEU.AND P3, PT, |R30|, |R28|, PT ;  /* 0x4000001c1e00722a */ /* 0x000fe20003f6e200 */
        /* <DEDUP_REMOVED lines=15> */
[----:B0-----:R-:W0:-:S04]  /*5d20*/  DMUL R26, R8, R8 ;  /* 0x00000008081a7228 */ /* 0x001e080000000000 */
[----:B------:R-:W-:-:S04]  /*5d30*/  DADD R8, -RZ, |R30| ;  /* 0x00000000ff087229 */ /* 0x000fc8000000051e */
[----:B0-----:R0:W2:Y:S02]  /*5d40*/  DFMA R26, R6, R6, R26 ;  /* 0x00000006061a722b */ /* 0x0010a4000000001a */
[----:B0-----:R-:W-:-:S04]  /*5d50*/  IMAD.MOV.U32 R7, RZ, RZ, c[0x2][0xc] ;  /* 0x00800300ff077624 */ /* 0x001fc800078e00ff */
[----:B--2---:R-:W0:-:S04]  /*5d60*/  DSETP.MIN.AND P0, P1, R26, c[0x2][0x8], PT ;  /* 0x008002001a00762a */ /* 0x004e080003900000 */
[----:B------:R-:W-:-:S05]  /*5d70*/  IMAD.MOV.U32 R6, RZ, RZ, R27 ;  /* 0x000000ffff067224 */ /* 0x000fca00078e001b */
[----:B0-----:R-:W-:Y:S02]  /*5d80*/  FSEL R25, R6, c[0x2][0xc], P0 ;  /* 0x0080030006197a08 */ /* 0x001fe40000000000 */
[----:B------:R-:W-:-:S03]  /*5d90*/  MOV R6, R26 ;  /* 0x0000001a00067202 */ /* 0x000fc60000000f00 */
        /* <DEDUP_REMOVED lines=11> */
[----:B0-----:R0:W2:Y:S02]  /*5e50*/  DFMA R34, R36, R34, R32 ;  /* 0x000000222422722b */ /* 0x0010a40000000020 */
[----:B0-----:R-:W-:-:S04]  /*5e60*/  LOP3.LUT R33, R0, 0x100000, RZ, 0xfc, !PT ;  /* 0x0010000000217812 */ /* 0x001fc800078efcff */
[----:B--2---:R0:W2:Y:S02]  /*5e70*/  DMUL R34, R26, R34 ;  /* 0x000000221a227228 */ /* 0x0040a40000000000 */
[----:B0-----:R-:W0:Y:S01]  /*5e80*/  MUFU.RCP64H R27, R25 ;  /* 0x00000019001b7308 */ /* 0x001e220000001800 */
[----:B------:R-:W-:-:S03]  /*5e90*/  IMAD.MOV.U32 R26, RZ, RZ, 0x1 ;  /* 0x00000001ff1a7424 */ /* 0x000fc600078e00ff */
[----:B--2---:R-:W2:-:S10]  /*5ea0*/  DMUL R34, R34, R32 ;  /* 0x0000002022227228 */ /* 0x004e940000000000 */
[----:B--2---:R-:W-:Y:S01]  /*5eb0*/  @!P2 FSEL R3, R5, R35, !P1 ;  /* 0x000000230503a208 */ /* 0x004fe20004800000 */
[----:B0-----:R-:W0:Y:S01]  /*5ec0*/  DFMA R32, -R24, R26, 1 ;  /* 0x3ff000001820742b */ /* 0x001e22000000011a */
[----:B------:R-:W-:Y:S02]  /*5ed0*/  @!P2 FSEL R2, R4, R34, !P1 ;  /* 0x000000220402a208 */ /* 0x000fe40004800000 */
[----:B------:R-:W-:Y:S02]  /*5ee0*/  ISETP.GT.AND P0, PT, R3, 0xfffff, PT ;  /* 0x000fffff0300780c */ /* 0x000fe40003f04270 */
[----:B------:R-:W-:Y:S01]  /*5ef0*/  FSEL R5, R9, R7, !P3 ;  /* 0x0000000709057208 */ /* 0x000fe20005800000 */
[----:B0-----:R-:W0:Y:S01]  /*5f00*/  DFMA R32, R32, R32, R32 ;  /* 0x000000202020722b */ /* 0x001e220000000020 */
[----:B------:R-:W-:-:S05]  /*5f10*/  FSEL R4, R8, R6, !P3 ;  /* 0x0000000608047208 */ /* 0x000fca0005800000 */
        /* <DEDUP_REMOVED lines=23> */
[----:B------:R0:W2:Y:S01]  /*6090*/  DADD R6, -RZ, -R30 ;  /* 0x00000000ff067229 */ /* 0x0000a2000000091e */
[----:B------:R-:W-:Y:S01]  /*60a0*/  FSETP.GEU.AND P2, PT, |R5|, 6.5827683646048100446e-37, PT ;  /* 0x036000000500780b */ /* 0x000fe20003f4e200 */
[----:B------:R-:W-:Y:S07]  /*60b0*/  @P1 BRA `(.L_x_11561) ;  /* 0x000002a000001947 */ /* 0x000fee0003800000 */
[C---:B0-2---:R-:W-:Y:S01]  /*60c0*/  LOP3.LUT R11, R3.reuse, 0x800fffff, RZ, 0xc0, !PT ;  /* 0x800fffff030b7812 */ /* 0x045fe200078ec0ff */
        /* <DEDUP_REMOVED lines=41> */
.L_x_11561:
[----:B0-2---:R-:W-:Y:S05]  /*6360*/  BSYNC B0 ;  /* 0x0000000000007941 */ /* 0x005fea0003800000 */
.L_x_11560:
[----:B------:R-:W-:Y:S01]  /*6370*/  BSSY B3, `(.L_x_11562) ;  /* 0x000000a000037945 */ /* 0x000fe20003800000 */
[----:B------:R-:W-:Y:S05]  /*6380*/  @P3 BRA P2, `(.L_x_11563) ;  /* 0x0000008000003947 */ /* 0x000fea0001000000 */
[----:B------:R-:W-:Y:S01]  /*6390*/  IMAD.MOV.U32 R2, RZ, RZ, R4 ;  /* 0x000000ffff027224 */ /* 0x000fe200078e0004 */
[----:B------:R-:W-:Y:S01]  /*63a0*/  MOV R0, 0x63f0 ;  /* 0x000063f000007802 */ /* 0x000fe20000000f00 */
[----:B------:R-:W-:Y:S02]  /*63b0*/  IMAD.MOV.U32 R3, RZ, RZ, R5 ;  /* 0x000000ffff037224 */ /* 0x000fe400078e0005 */
[----:B------:R-:W-:Y:S02]  /*63c0*/  IMAD.MOV.U32 R4, RZ, RZ, R24 ;  /* 0x000000ffff047224 */ /* 0x000fe400078e0018 */
[----:B------:R-:W-:Y:S02]  /*63d0*/  IMAD.MOV.U32 R5, RZ, RZ, R25 ;  /* 0x000000ffff057224 */ /* 0x000fe400078e0019 */
[----:B-1----:R-:W-:Y:S05]  /*63e0*/  CALL.REL.NOINC `($__internal_18_$__cuda_sm20_div_rn_f64_full) ;  /* 0x0001bb1000007944 */ /* 0x002fea0003c00000 */
[----:B------:R-:W-:Y:S02]  /*63f0*/  IMAD.MOV.U32 R8, RZ, RZ, R2 ;  /* 0x000000ffff087224 */ /* 0x000fe400078e0002 */
[----:B------:R-:W-:Y:S02]  /*6400*/  IMAD.MOV.U32 R9, RZ, RZ, R3 ;  /* 0x000000ffff097224 */ /* 0x000fe400078e0003 */
.L_x_11563:
[----:B------:R-:W-:Y:S05]  /*6410*/  BSYNC B3 ;  /* 0x0000000000037941 */ /* 0x000fea0003800000 */
.L_x_11562:
        /* <DEDUP_REMOVED lines=44> */
.L_x_11565:
[----:B------:R-:W-:-:S04]  /*66e0*/  ISETP.GE.AND P0, PT, R7, RZ, PT ;  /* 0x000000ff0700720c */ /* 0x000fc80003f06270 */
[----:B------:R-:W-:Y:S02]  /*66f0*/  FSEL R6, RZ, 3.37028055040000000000e+12, P0 ;  /* 0x54442d18ff067808 */ /* 0x000fe40000000000 */
[----:B------:R-:W-:Y:S02]  /*6700*/  FSEL R7, RZ, 2.1426990032196044922, P0 ;  /* 0x400921fbff077808 */ /* 0x000fe40000000000 */
.L_x_11566:
[----:B------:R-:W-:Y:S05]  /*6710*/  BSYNC B0 ;  /* 0x0000000000007941 */ /* 0x000fea0003800000 */
.L_x_11564:
[----:B------:R-:W0:-:S04]  /*6720*/  DADD R4, -RZ, -R28 ;  /* 0x00000000ff047229 */ /* 0x000e08000000091c */
[----:B------:R-:W2:-:S04]  /*6730*/  DADD R2, |R28|, |R30| ;  /* 0x000000001c027229 */ /* 0x000e88000000061e */
[----:B------:R-:W-:Y:S02]  /*6740*/  DADD R26, R26, 1 ;  /* 0x3ff000001a1a7429 */ /* 0x000fe40000000000 */
[----:B0-----:R-:W-:Y:S02]  /*6750*/  LOP3.LUT R5, R7, 0x80000000, R5, 0xb8, !PT ;  /* 0x8000000007057812 */ /* 0x001fe400078eb805 */
[----:B--2---:R-:W0:-:S06]  /*6760*/  DSETP.GTU.AND P0, PT, |R2|, +INF , PT ;  /* 0x7ff000000200742a */ /* 0x004e0c0003f0c200 */
[----:B0-----:R-:W-:Y:S02]  /*6770*/  FSEL R6, R2, R6, P0 ;  /* 0x0000000602067208 */ /* 0x001fe40000000000 */
[----:B------:R-:W-:Y:S01]  /*6780*/  FSEL R7, R3, R5, P0 ;  /* 0x0000000503077208 */ /* 0x000fe20000000000 */
[----:B------:R-:W-:Y:S05]  /*6790*/  BRA `(.L_x_11548) ;  /* 0x0000215000007947 */ /* 0x000fea0003800000 */
.L_x_11538:
[----:B------:R-:W1:-:S06]  /*67a0*/  DSETP.GEU.AND P0, PT, R36, R34, PT ;  /* 0x000000222400722a */ /* 0x000e4c0003f0e000 */
[----:B01----:R-:W-:Y:S02]  /*67b0*/  FSEL R8, R34, R36, !P0 ;  /* 0x0000002422087208 */ /* 0x003fe40004000000 */
        /* <DEDUP_REMOVED lines=8> */
[----:B------:R-:W0:Y:S01]  /*6840*/  DSETP.GEU.AND P0, PT, |R30|, |R28|, PT ;  /* 0x4000001c1e00722a */ /* 0x000e220003f0e200 */
[----:B------:R-:W-:Y:S01]  /*6850*/  IMAD.MOV.U32 R4, RZ, RZ, 0x1 ;  /* 0x00000001ff047424 */ /* 0x000fe200078e00ff */
[----:B------:R-:W-:Y:S01]  /*6860*/  BSSY B0, `(.L_x_11569) ;  /* 0x000004c000007945 */ /* 0x000fe20003800000 */
[----:B------:R-:W-:Y:S01]  /*6870*/  FSETP.GEU.AND P4, PT, |R3|, 6.5827683646048100446e-37, PT ;  /* 0x036000000300780b */ /* 0x000fe20003f8e200 */
[----:B------:R-:W1:Y:S02]  /*6880*/  DMUL R6, R2, R2 ;  /* 0x0000000202067228 */ /* 0x000e640000000000 */
[----:B0-----:R-:W-:Y:S02]  /*6890*/  FSEL R25, R35, R37, !P0 ;  /* 0x0000002523197208 */ /* 0x001fe40004000000 */
[----:B------:R-:W-:Y:S02]  /*68a0*/  FSEL R24, R34, R36, !P0 ;  /* 0x0000002422187208 */ /* 0x000fe40004000000 */
[----:B------:R-:W0:Y:S01]  /*68b0*/  MUFU.RCP64H R5, R25 ;  /* 0x0000001900057308 */ /* 0x000e220000001800 */
[----:B-1----:R-:W1:-:S10]  /*68c0*/  DFMA R6, R8, R8, R6 ;  /* 0x000000080806722b */ /* 0x002e540000000006 */
[----:B-1----:R-:W-:Y:S01]  /*68d0*/  ISETP.GT.AND P0, PT, R7, 0xfffff, PT ;  /* 0x000fffff0700780c */ /* 0x002fe20003f04270 */
[----:B------:R-:W-:Y:S02]  /*68e0*/  IMAD.MOV.U32 R8, RZ, RZ, R6 ;  /* 0x000000ffff087224 */ /* 0x000fe400078e0006 */
[----:B------:R-:W-:Y:S01]  /*68f0*/  IMAD.MOV.U32 R9, RZ, RZ, R7 ;  /* 0x000000ffff097224 */ /* 0x000fe200078e0007 */
[----:B0-----:R-:W0:-:S06]  /*6900*/  DFMA R26, -R24, R4, 1 ;  /* 0x3ff00000181a742b */ /* 0x001e0c0000000104 */
[----:B0-----:R-:W0:-:S04]  /*6910*/  DFMA R26, R26, R26, R26 ;  /* 0x0000001a1a1a722b */ /* 0x001e08000000001a */
        /* <DEDUP_REMOVED lines=64> */
.L_x_11570:
[----:B------:R-:W-:Y:S05]  /*6d20*/  BSYNC B0 ;  /* 0x0000000000007941 */ /* 0x000fea0003800000 */
.L_x_11569:
[----:B------:R-:W-:Y:S01]  /*6d30*/  BSSY B3, `(.L_x_11571) ;  /* 0x0000008000037945 */ /* 0x000fe20003800000 */
[----:B------:R-:W-:Y:S05]  /*6d40*/  @P3 BRA P4, `(.L_x_11572) ;  /* 0x0000006000003947 */ /* 0x000fea0002000000 */
[----:B------:R-:W-:Y:S01]  /*6d50*/  IMAD.MOV.U32 R4, RZ, RZ, R24 ;  /* 0x000000ffff047224 */ /* 0x000fe200078e0018 */
[----:B------:R-:W-:Y:S01]  /*6d60*/  MOV R0, 0x6d90 ;  /* 0x00006d9000007802 */ /* 0x000fe20000000f00 */
[----:B------:R-:W-:Y:S02]  /*6d70*/  IMAD.MOV.U32 R5, RZ, RZ, R25 ;  /* 0x000000ffff057224 */ /* 0x000fe400078e0019 */
[----:B01----:R-:W-:Y:S05]  /*6d80*/  CALL.REL.NOINC `($__internal_18_$__cuda_sm20_div_rn_f64_full) ;  /* 0x0001b17000007944 */ /* 0x003fea0003c00000 */
[----:B------:R-:W-:Y:S02]  /*6d90*/  IMAD.MOV.U32 R4, RZ, RZ, R2 ;  /* 0x000000ffff047224 */ /* 0x000fe400078e0002 */
[----:B------:R-:W-:Y:S02]  /*6da0*/  IMAD.MOV.U32 R5, RZ, RZ, R3 ;  /* 0x000000ffff057224 */ /* 0x000fe400078e0003 */
.L_x_11572:
[----:B------:R-:W-:Y:S05]  /*6db0*/  BSYNC B3 ;  /* 0x0000000000037941 */ /* 0x000fea0003800000 */
.L_x_11571:
[----:B------:R-:W-:Y:S01]  /*6dc0*/  DSETP.NEU.AND P0, PT, R24, RZ, PT ;  /* 0x000000ff1800722a */ /* 0x000fe20003f0d000 */
[----:B------:R-:W-:Y:S01]  /*6dd0*/  BSSY B0, `(.L_x_11573) ;  /* 0x0000023000007945 */ /* 0x000fe20003800000 */
[----:B------:R-:W-:Y:S02]  /*6de0*/  CS2R R6, SRZ ;  /* 0x0000000000067805 */ /* 0x000fe4000001ff00 */
[----:B------:R-:W2:-:S06]  /*6df0*/  DADD R2, |R28|, |R30| ;  /* 0x000000001c027229 */ /* 0x000e8c000000061e */
[----:B--2---:R2:W3:-:S04]  /*6e00*/  DSETP.GTU.AND P2, PT, |R2|, +INF , PT ;  /* 0x7ff000000200742a */ /* 0x0044c80003f4c200 */
[----:B------:R-:W-:Y:S05]  /*6e10*/  @!P0 BRA `(.L_x_11574) ;  /* 0x000001e000008947 */ /* 0x000fea0003800000 */
[----:B--23--:R-:W2:Y:S01]  /*6e20*/  DMUL R6, R4, R4 ;  /* 0x0000000404067228 */ /* 0x00cea20000000000 */
[----:B0-----:R-:W-:Y:S02]  /*6e30*/  IMAD.MOV.U32 R8, RZ, RZ, 0x2a25ff7e ;  /* 0x2a25ff7eff087424 */ /* 0x001fe400078e00ff */
[----:B------:R-:W-:Y:S01]  /*6e40*/  IMAD.MOV.U32 R9, RZ, RZ, 0x3ef53e1d ;  /* 0x3ef53e1dff097424 */ /* 0x000fe200078e00ff */
[----:B------:R-:W-:-:S04]  /*6e50*/  DSETP.NEU.AND P1, PT, |R30|, |R28|, PT ;  /* 0x4000001c1e00722a */ /* 0x000fc80003f2d200 */
[----:B------:R-:W-:-:S04]  /*6e60*/  DSETP.GEU.AND P0, PT, |R30|, |R28|, PT ;  /* 0x4000001c1e00722a */ /* 0x000fc80003f0e200 */
        /* <DEDUP_REMOVED lines=25> */
.L_x_11574:
[----:B--23--:R-:W-:Y:S05]  /*7000*/  BSYNC B0 ;  /* 0x0000000000007941 */ /* 0x00cfea0003800000 */
.L_x_11573:
[----:B------:R-:W-:Y:S01]  /*7010*/  LOP3.LUT R5, R7, 0x80000000, R29, 0xb8, !PT ;  /* 0x8000000007057812 */ /* 0x000fe200078eb81d */
[----:B-1----:R-:W1:Y:S01]  /*7020*/  DMUL R26, R26, 0.5 ;  /* 0x3fe000001a1a7828 */ /* 0x002e620000000000 */
[----:B------:R-:W-:Y:S02]  /*7030*/  FSEL R6, R2, R6, P2 ;  /* 0x0000000602067208 */ /* 0x000fe40001000000 */
[----:B------:R-:W-:Y:S01]  /*7040*/  FSEL R7, R3, R5, P2 ;  /* 0x0000000503077208 */ /* 0x000fe20001000000 */
[----:B------:R-:W-:Y:S05]  /*7050*/  BRA `(.L_x_11548) ;  /* 0x0000189000007947 */ /* 0x000fea0003800000 */
.L_x_11568:
        /* <DEDUP_REMOVED lines=8> */
[-C--:B------:R-:W-:Y:S01]  /*70e0*/  SEL R5, R35, R37.reuse, P1 ;  /* 0x0000002523057207 */ /* 0x080fe20000800000 */
[----:B------:R-:W-:Y:S01]  /*70f0*/  IMAD.MOV.U32 R33, RZ, RZ, 0x3fd80000 ;  /* 0x3fd80000ff217424 */ /* 0x000fe200078e00ff */
[----:B------:R-:W-:Y:S01]  /*7100*/  SEL R2, R34, R36, P0 ;  /* 0x0000002422027207 */ /* 0x000fe20000000000 */
[----:B------:R-:W-:Y:S01]  /*7110*/  DSETP.GEU.AND P3, PT, |R30|, |R28|, PT ;  /* 0x4000001c1e00722a */ /* 0x000fe20003f6e200 */
[----:B------:R-:W-:Y:S01]  /*7120*/  LOP3.LUT R0, R5, 0xffc00000, RZ, 0xc0, !PT ;  /* 0xffc0000005007812 */ /* 0x000fe200078ec0ff */
[----:B------:R-:W-:Y:S01]  /*7130*/  BSSY B0, `(.L_x_11575) ;  /* 0x0000068000007945 */ /* 0x000fe20003800000 */
[----:B------:R-:W-:-:S02]  /*7140*/  SEL R3, R35, R37, P0 ;  /* 0x0000002523037207 */ /* 0x000fc40000000000 */
        /* <DEDUP_REMOVED lines=20> */
[----:B0-----:R-:W-:Y:S01]  /*7290*/  FSEL R25, R35, R37, !P3 ;  /* 0x0000002523197208 */ /* 0x001fe20005800000 */
[----:B------:R-:W-:Y:S01]  /*72a0*/  IMAD.MOV.U32 R32, RZ, RZ, RZ ;  /* 0x000000ffff207224 */ /* 0x000fe200078e00ff */
[----:B------:R-:W-:Y:S02]  /*72b0*/  LOP3.LUT R33, R0, 0x100000, RZ, 0xfc, !PT ;  /* 0x0010000000217812 */ /* 0x000fe400078efcff */
        /* <DEDUP_REMOVED lines=11> */
[----:B0-----:R-:W-:Y:S01]  /*7370*/  IMAD.MOV.U32 R8, RZ, RZ, R2 ;  /* 0x000000ffff087224 */ /* 0x001fe200078e0002 */
[----:B------:R-:W-:Y:S01]  /*7380*/  FSEL R6, R36, R34, !P3 ;  /* 0x0000002224067208 */ /* 0x000fe20005800000 */
[----:B------:R-:W-:Y:S01]  /*7390*/  IMAD.MOV.U32 R9, RZ, RZ, R3 ;  /* 0x000000ffff097224 */ /* 0x000fe200078e0003 */
[----:B------:R-:W-:Y:S01]  /*73a0*/  FSEL R7, R37, R35, !P3 ;  /* 0x0000002325077208 */ /* 0x000fe20005800000 */
[----:B-1----:R-:W0:-:S03]  /*73b0*/  DFMA R26, -R24, R4, 1 ;  /* 0x3ff00000181a742b */ /* 0x002e060000000104 */
[----:B------:R-:W-:Y:S01]  /*73c0*/  FSETP.GEU.AND P4, PT, |R7|, 6.5827683646048100446e-37, PT ;  /* 0x036000000700780b */ /* 0x000fe20003f8e200 */
        /* <DEDUP_REMOVED lines=15> */
[----:B------:R-:W-:Y:S01]  /*74c0*/  IMAD.MOV.U32 R0, RZ, RZ, -0x3ff ;  /* 0xfffffc01ff007424 */ /* 0x000fe200078e00ff */
[----:B------:R-:W-:-:S07]  /*74d0*/  @!P0 MOV R0, 0xfffffbcb ;  /* 0xfffffbcb00008802 */ /* 0x000fce0000000f00 */
        /* <DEDUP_REMOVED lines=45> */
.L_x_11576:
[----:B------:R-:W-:Y:S05]  /*77b0*/  BSYNC B0 ;  /* 0x0000000000007941 */ /* 0x000fea0003800000 */
.L_x_11575:
[----:B------:R-:W-:Y:S01]  /*77c0*/  BSSY B3, `(.L_x_11577) ;  /* 0x000000a000037945 */ /* 0x000fe20003800000 */
[----:B------:R-:W-:Y:S05]  /*77d0*/  @P3 BRA P4, `(.L_x_11578) ;  /* 0x0000008000003947 */ /* 0x000fea0002000000 */
[----:B------:R-:W-:Y:S01]  /*77e0*/  IMAD.MOV.U32 R2, RZ, RZ, R6 ;  /* 0x000000ffff027224 */ /* 0x000fe200078e0006 */
[----:B------:R-:W-:Y:S01]  /*77f0*/  MOV R0, 0x7840 ;  /* 0x0000784000007802 */ /* 0x000fe20000000f00 */
[----:B------:R-:W-:Y:S02]  /*7800*/  IMAD.MOV.U32 R3, RZ, RZ, R7 ;  /* 0x000000ffff037224 */ /* 0x000fe400078e0007 */
[----:B------:R-:W-:Y:S02]  /*7810*/  IMAD.MOV.U32 R4, RZ, RZ, R24 ;  /* 0x000000ffff047224 */ /* 0x000fe400078e0018 */
[----:B------:R-:W-:Y:S02]  /*7820*/  IMAD.MOV.U32 R5, RZ, RZ, R25 ;  /* 0x000000ffff057224 */ /* 0x000fe400078e0019 */
[----:B01----:R-:W-:Y:S05]  /*7830*/  CALL.REL.NOINC `($__internal_18_$__cuda_sm20_div_rn_f64_full) ;  /* 0x0001a6c000007944 */ /* 0x003fea0003c00000 */
[----:B------:R-:W-:Y:S02]  /*7840*/  IMAD.MOV.U32 R4, RZ, RZ, R2 ;  /* 0x000000ffff047224 */ /* 0x000fe400078e0002 */
[----:B------:R-:W-:Y:S02]  /*7850*/  IMAD.MOV.U32 R5, RZ, RZ, R3 ;  /* 0x000000ffff057224 */ /* 0x000fe400078e0003 */
.L_x_11578:
[----:B------:R-:W-:Y:S05]  /*7860*/  BSYNC B3 ;  /* 0x0000000000037941 */ /* 0x000fea0003800000 */
.L_x_11577:
[----:B------:R-:W-:Y:S01]  /*7870*/  DSETP.NEU.AND P0, PT, R24, RZ, PT ;  /* 0x000000ff1800722a */ /* 0x000fe20003f0d000 */
[----:B------:R-:W-:Y:S01]  /*7880*/  BSSY B0, `(.L_x_11579) ;  /* 0x0000023000007945 */ /* 0x000fe20003800000 */
[----:B------:R-:W-:-:S02]  /*7890*/  CS2R R6, SRZ ;  /* 0x0000000000067805 */ /* 0x000fc4000001ff00 */
        /* <DEDUP_REMOVED lines=33> */
.L_x_11580:
[----:B--23--:R-:W-:Y:S05]  /*7ab0*/  BSYNC B0 ;  /* 0x0000000000007941 */ /* 0x00cfea0003800000 */
.L_x_11579:
[----:B------:R-:W-:Y:S02]  /*7ac0*/  LOP3.LUT R5, R7, 0x80000000, R29, 0xb8, !PT ;  /* 0x8000000007057812 */ /* 0x000fe400078eb81d */
[----:B------:R-:W-:Y:S02]  /*7ad0*/  FSEL R6, R2, R6, P2 ;  /* 0x0000000602067208 */ /* 0x000fe40001000000 */
[----:B------:R-:W-:Y:S01]  /*7ae0*/  FSEL R7, R3, R5, P2 ;  /* 0x0000000503077208 */ /* 0x000fe20001000000 */
[----:B------:R-:W-:Y:S05]  /*7af0*/  BRA `(.L_x_11548) ;  /* 0x00000df000007947 */ /* 0x000fea0003800000 */
.L_x_11567:
        /* <DEDUP_REMOVED lines=22> */
[----:B------:R-:W-:Y:S05]  /*7c60*/  CALL.REL.NOINC `($__internal_18_$__cuda_sm20_div_rn_f64_full) ;  /* 0x0001a29000007944 */ /* 0x000fea0003c00000 */
.L_x_11582:
[----:B------:R-:W-:Y:S05]  /*7c70*/  BSYNC B3 ;  /* 0x0000000000037941 */ /* 0x000fea0003800000 */
.L_x_11581:
        /* <DEDUP_REMOVED lines=23> */
[----:B-1----:R-:W-:Y:S05]  /*7df0*/  CALL.REL.NOINC `($__internal_18_$__cuda_sm20_div_rn_f64_full) ;  /* 0x0001a10000007944 */ /* 0x002fea0003c00000 */
[----:B------:R-:W-:Y:S02]  /*7e00*/  IMAD.MOV.U32 R4, RZ, RZ, R2 ;  /* 0x000000ffff047224 */ /* 0x000fe400078e0002 */
[----:B------:R-:W-:Y:S02]  /*7e10*/  IMAD.MOV.U32 R5, RZ, RZ, R3 ;  /* 0x000000ffff057224 */ /* 0x000fe400078e0003 */
.L_x_11584:
[----:B------:R-:W-:Y:S05]  /*7e20*/  BSYNC B3 ;  /* 0x0000000000037941 */ /* 0x000fea0003800000 */
.L_x_11583:
        /* <DEDUP_REMOVED lines=23> */
[----:B0-----:R-:W-:-:S04]  /*7fa0*/  MOV R7, c[0x2][0xc] ;  /* 0x0080030000077a02 */ /* 0x001fc80000000f00 */
[----:B--2---:R-:W0:-:S04]  /*7fb0*/  DSETP.MIN.AND P0, P1, R26, c[0x2][0x8], PT ;  /* 0x008002001a00762a */ /* 0x004e080003900000 */
        /* <DEDUP_REMOVED lines=18> */
[----:B--2---:R0:W2:Y:S01]  /*80e0*/  DMUL R34, R26, R34 ;  /* 0x000000221a227228 */ /* 0x0040a20000000000 */
[----:B------:R-:W-:Y:S01]  /*80f0*/  FSETP.GEU.AND P4, PT, |R7|, 6.5827683646048100446e-37, PT ;  /* 0x036000000700780b */ /* 0x000fe20003f8e200 */
        /* <DEDUP_REMOVED lines=74> */
.L_x_11586:
[----:B------:R-:W-:Y:S05]  /*85a0*/  BSYNC B0 ;  /* 0x0000000000007941 */ /* 0x000fea0003800000 */
.L_x_11585:
[----:B------:R-:W-:Y:S01]  /*85b0*/  BSSY B3, `(.L_x_11587) ;  /* 0x000000a000037945 */ /* 0x000fe20003800000 */
[----:B------:R-:W-:Y:S05]  /*85c0*/  @P3 BRA P4, `(.L_x_11588) ;  /* 0x0000008000003947 */ /* 0x000fea0002000000 */
[----:B------:R-:W-:Y:S01]  /*85d0*/  IMAD.MOV.U32 R2, RZ, RZ, R6 ;  /* 0x000000ffff027224 */ /* 0x000fe200078e0006 */
[----:B------:R-:W-:Y:S01]  /*85e0*/  MOV R0, 0x8630 ;  /* 0x0000863000007802 */ /* 0x000fe20000000f00 */
[----:B------:R-:W-:Y:S02]  /*85f0*/  IMAD.MOV.U32 R3, RZ, RZ, R7 ;  /* 0x000000ffff037224 */ /* 0x000fe400078e0007 */
[----:B------:R-:W-:Y:S02]  /*8600*/  IMAD.MOV.U32 R4, RZ, RZ, R24 ;  /* 0x000000ffff047224 */ /* 0x000fe400078e0018 */
[----:B------:R-:W-:Y:S02]  /*8610*/  IMAD.MOV.U32 R5, RZ, RZ, R25 ;  /* 0x000000ffff057224 */ /* 0x000fe400078e0019 */
[----:B012---:R-:W-:Y:S05]  /*8620*/  CALL.REL.NOINC `($__internal_18_$__cuda_sm20_div_rn_f64_full) ;  /* 0x000198d000007944 */ /* 0x007fea0003c00000 */
[----:B------:R-:W-:Y:S02]  /*8630*/  IMAD.MOV.U32 R4, RZ, RZ, R2 ;  /* 0x000000ffff047224 */ /* 0x000fe400078e0002 */
[----:B------:R-:W-:Y:S02]  /*8640*/  IMAD.MOV.U32 R5, RZ, RZ, R3 ;  /* 0x000000ffff057224 */ /* 0x000fe400078e0003 */
.L_x_11588:
[----:B------:R-:W-:Y:S05]  /*8650*/  BSYNC B3 ;  /* 0x0000000000037941 */ /* 0x000fea0003800000 */
.L_x_11587:
[----:B------:R-:W-:Y:S01]  /*8660*/  DSETP.NEU.AND P0, PT, R24, RZ, PT ;  /* 0x000000ff1800722a */ /* 0x000fe20003f0d000 */
[----:B------:R-:W-:Y:S01]  /*8670*/  BSSY B0, `(.L_x_11589) ;  /* 0x0000024000007945 */ /* 0x000fe20003800000 */
[----:B------:R-:W-:-:S02]  /*8680*/  CS2R R6, SRZ ;  /* 0x0000000000067805 */ /* 0x000fc4000001ff00 */
[----:B------:R-:W3:-:S04]  /*8690*/  DADD R2, |R28|, |R30| ;  /* 0x000000001c027229 */ /* 0x000ec8000000061e */
[----:B--2---:R-:W2:-:S04]  /*86a0*/  DADD R26, R26, 1 ;  /* 0x3ff000001a1a7429 */ /* 0x004e880000000000 */
[----:B---3--:R3:W4:Y:S02]  /*86b0*/  DSETP.GTU.AND P2, PT, |R2|, +INF , PT ;  /* 0x7ff000000200742a */ /* 0x0087240003f4c200 */
[----:B------:R-:W-:Y:S07]  /*86c0*/  @!P0 BRA `(.L_x_11590) ;  /* 0x000001e000008947 */ /* 0x000fee0003800000 */
[----:B--234-:R-:W2:Y:S01]  /*86d0*/  DMUL R6, R4, R4 ;  /* 0x0000000404067228 */ /* 0x01cea20000000000 */
        /* <DEDUP_REMOVED lines=29> */
.L_x_11590:
[----:B--234-:R-:W-:Y:S05]  /*88b0*/  BSYNC B0 ;  /* 0x0000000000007941 */ /* 0x01cfea0003800000 */
.L_x_11589:
[----:B------:R-:W-:Y:S02]  /*88c0*/  LOP3.LUT R5, R7, 0x80000000, R29, 0xb8, !PT ;  /* 0x8000000007057812 */ /* 0x000fe400078eb81d */
[----:B------:R-:W-:Y:S02]  /*88d0*/  FSEL R6, R2, R6, P2 ;  /* 0x0000000602067208 */ /* 0x000fe40001000000 */
[----:B------:R-:W-:Y:S02]  /*88e0*/  FSEL R7, R3, R5, P2 ;  /* 0x0000000503077208 */ /* 0x000fe40001000000 */
.L_x_11548:
[----:B-1----:R-:W-:Y:S05]  /*88f0*/  BSYNC B2 ;  /* 0x0000000000027941 */ /* 0x002fea0003800000 */
.L_x_11537:
[----:B------:R-:W1:Y:S01]  /*8900*/  DADD R26, R26, c[0x2][0x50] ;  /* 0x008014001a1a7629 */ /* 0x000e620000000000 */
[----:B------:R-:W-:Y:S01]  /*8910*/  LOP3.LUT R25, R7, 0x80000000, R29, 0xb8, !PT ;  /* 0x8000000007197812 */ /* 0x000fe200078eb81d */
[----:B------:R-:W-:-:S08]  /*8920*/  IMAD.MOV.U32 R24, RZ, RZ, R6 ;  /* 0x000000ffff187224 */ /* 0x000fd000078e0006 */
[----:B-1----:R-:W-:Y:S01]  /*8930*/  LOP3.LUT R27, R27, 0x80000000, R31, 0xb8, !PT ;  /* 0x800000001b1b7812 */ /* 0x002fe200078eb81f */
[----:B------:R-:W-:Y:S05]  /*8940*/  BRA `(.L_x_11459) ;  /* 0x0000013000007947 */ /* 0x000fea0003800000 */
.L_x_11460:
[----:B--23--:R-:W1:-:S14]  /*8950*/  DSETP.NEU.AND P0, PT, R36, +INF , PT ;  /* 0x7ff000002400742a */ /* 0x00ce5c0003f0d000 */
[----:B-1----:R1:W2:Y:S01]  /*8960*/  @!P0 DADD R24, R28, R28 ;  /* 0x000000001c188229 */ /* 0x0022a2000000001c */
[----:B------:R-:W-:Y:S02]  /*8970*/  @!P0 IMAD.MOV.U32 R26, RZ, RZ, R30 ;  /* 0x000000ffff1a8224 */ /* 0x000fe400078e001e */
[----:B------:R-:W-:Y:S01]  /*8980*/  @!P0 IMAD.MOV.U32 R27, RZ, RZ, R31 ;  /* 0x000000ffff1b8224 */ /* 0x000fe200078e001f */
[----:B------:R-:W-:Y:S05]  /*8990*/  @!P0 BRA `(.L_x_11459) ;  /* 0x000000e000008947 */ /* 0x000fea0003800000 */
[----:B-12---:R-:W1:-:S14]  /*89a0*/  DSETP.NEU.AND P0, PT, R34, +INF , PT ;  /* 0x7ff000002200742a */ /* 0x006e5c0003f0d000 */
[----:B-1----:R1:W2:Y:S01]  /*89b0*/  @!P0 DADD R24, R30, R30 ;  /* 0x000000001e188229 */ /* 0x0022a2000000001e */
[----:B------:R-:W-:Y:S01]  /*89c0*/  @!P0 MOV R26, R28 ;  /* 0x0000001c001a8202 */ /* 0x000fe20000000f00 */
[----:B------:R-:W-:Y:S01]  /*89d0*/  @!P0 IMAD.MOV.U32 R27, RZ, RZ, R29 ;  /* 0x000000ffff1b8224 */ /* 0x000fe200078e001d */
[----:B------:R-:W-:Y:S05]  /*89e0*/  @!P0 BRA `(.L_x_11459) ;  /* 0x0000009000008947 */ /* 0x000fea0003800000 */
[----:B-12---:R-:W1:-:S14]  /*89f0*/  DSETP.NEU.AND P0, PT, R28, RZ, PT ;  /* 0x000000ff1c00722a */ /* 0x006e5c0003f0d000 */
[----:B-1----:R-:W-:-:S04]  /*8a00*/  @P0 DADD R24, RZ, R30 ;  /* 0x00000000ff180229 */ /* 0x002fc8000000001e */
[----:B0-----:R-:W0:-:S06]  /*8a10*/  @P0 DADD R2, RZ, R28 ;  /* 0x00000000ff020229 */ /* 0x001e0c000000001c */
[----:B0-----:R-:W0:-:S10]  /*8a20*/  @P0 DADD R24, R24, R2 ;  /* 0x0000000018180229 */ /* 0x001e140000000002 */
[----:B0-----:R-:W-:Y:S02]  /*8a30*/  @P0 IMAD.MOV.U32 R26, RZ, RZ, R24 ;  /* 0x000000ffff1a0224 */ /* 0x001fe400078e0018 */
[----:B------:R-:W-:Y:S01]  /*8a40*/  @P0 IMAD.MOV.U32 R27, RZ, RZ, R25 ;  /* 0x000000ffff1b0224 */ /* 0x000fe200078e0019 */
[----:B------:R0:W1:Y:S01]  /*8a50*/  @!P0 DADD R26, R30, R30 ;  /* 0x000000001e1a8229 */ /* 0x000062000000001e */
[----:B------:R-:W-:Y:S02]  /*8a60*/  @!P0 IMAD.MOV.U32 R24, RZ, RZ, R28 ;  /* 0x000000ffff188224 */ /* 0x000fe400078e001c */
[----:B------:R-:W-:-:S03]  /*8a70*/  @!P0 IMAD.MOV.U32 R25, RZ, RZ, R29 ;  /* 0x000000ffff198224 */ /* 0x000fc600078e001d */
.L_x_11459:
[----:B012---:R-:W-:Y:S05]  /*8a80*/  BSYNC B1 ;  /* 0x0000000000017941 */ /* 0x007fea0003800000 */
.L_x_11458:
[----:B------:R-:W-:Y:S01]  /*8a90*/  WARPSYNC 0xffffffff ;  /* 0xffffffff00007948 */ /* 0x000fe20003800000 */
[----:B------:R-:W0:Y:S01]  /*8aa0*/  S2R R3, SR_TID.X ;  /* 0x0000000000037919 */ /* 0x000e220000002100 */
[----:B------:R-:W-:Y:S01]  /*8ab0*/  BSSY B1, `(.L_x_11591) ;  /* 0x000085f000017945 */ /* 0x000fe20003800000 */
[----:B-----5:R-:W-:Y:S01]  /*8ac0*/  CS2R R30, SRZ ;  /* 0x00000000001e7805 */ /* 0x020fe2000001ff00 */
[----:B------:R-:W-:Y:S01]  /*8ad0*/  CS2R R28, SRZ ;  /* 0x00000000001c7805 */ /* 0x000fe2000001ff00 */
[----:B0-----:R-:W-:-:S04]  /*8ae0*/  IADD3 R3, R3, 0x80, RZ ;  /* 0x0000008003037810 */ /* 0x001fc80007ffe0ff */
[----:B------:R-:W-:-:S13]  /*8af0*/  ISETP.GE.AND P0, PT, R3, R10, PT ;  /* 0x0000000a0300720c */ /* 0x000fda0003f06270 */
[----:B------:R-:W-:Y:S05]  /*8b00*/  @P0 BRA `(.L_x_11592) ;  /* 0x0000859000000947 */ /* 0x000fea0003800000 */
[----:B------:R-:W0:-:S04]  /*8b10*/  DSETP.GTU.AND P0, PT, |R16|, +INF , PT ;  /* 0x7ff000001000742a */ /* 0x000e080003f0c200 */
[----:B------:R-:W1:-:S04]  /*8b20*/  DADD R8, -RZ, |R16| ;  /* 0x00000000ff087229 */ /* 0x000e480000000510 */
        /* <DEDUP_REMOVED lines=23> */
[----:B------:R-:W-:Y:S01]  /*8ca0*/  IMAD.MOV.U32 R28, RZ, RZ, RZ ;  /* 0x000000ffff1c7224 */ /* 0x000fe200078e00ff */
[----:B------:R-:W-:Y:S02]  /*8cb0*/  BSSY B2, `(.L_x_11595) ;  /* 0x0000245000027945 */ /* 0x000fe40003800000 */
        /* <DEDUP_REMOVED lines=107> */
.L_x_11598:
[----:B------:R-:W-:Y:S05]  /*9370*/  BSYNC B3 ;  /* 0x0000000000037941 */ /* 0x000fea0003800000 */
.L_x_11597:
        /* <DEDUP_REMOVED lines=61> */
.L_x_11596:
        /* <DEDUP_REMOVED lines=34> */
.L_x_11606:
[----:B------:R-:W-:Y:S05]  /*9970*/  BSYNC B4 ;  /* 0x0000000000047941 */ /* 0x000fea0003800000 */
.L_x_11605:
[----:B------:R-:W-:Y:S02]  /*9980*/  IMAD.MOV.U32 R30, RZ, RZ, R2 ;  /* 0x000000ffff1e7224 */ /* 0x000fe400078e0002 */
[----:B------:R-:W-:Y:S01]  /*9990*/  IMAD.MOV.U32 R31, RZ, RZ, R3 ;  /* 0x000000ffff1f7224 */ /* 0x000fe200078e0003 */
[----:B------:R-:W-:Y:S05]  /*99a0*/  BRA `(.L_x_11604) ;  /* 0x0000001000007947 */ /* 0x000fea0003800000 */
.L_x_11603:
[----:B------:R0:W1:-:S06]  /*99b0*/  DADD R30, -R44, R42 ;  /* 0x000000002c1e7229 */ /* 0x00004c000000012a */
.L_x_11604:
[----:B------:R-:W-:Y:S05]  /*99c0*/  BSYNC B3 ;  /* 0x0000000000037941 */ /* 0x000fea0003800000 */
.L_x_11602:
        /* <DEDUP_REMOVED lines=29> */
.L_x_11611:
[----:B------:R-:W-:Y:S05]  /*9ba0*/  BSYNC B4 ;  /* 0x0000000000047941 */ /* 0x000fea0003800000 */
.L_x_11610:
[----:B------:R-:W-:Y:S02]  /*9bb0*/  IMAD.MOV.U32 R2, RZ, RZ, R6 ;  /* 0x000000ffff027224 */ /* 0x000fe400078e0006 */
[----:B------:R-:W-:Y:S01]  /*9bc0*/  IMAD.MOV.U32 R3, RZ, RZ, R7 ;  /* 0x000000ffff037224 */ /* 0x000fe200078e0007 */
[----:B------:R-:W-:Y:S05]  /*9bd0*/  BRA `(.L_x_11609) ;  /* 0x0000001000007947 */ /* 0x000fea0003800000 */
.L_x_11608:
[----:B------:R2:W3:-:S06]  /*9be0*/  DADD R2, R38, -R4 ;  /* 0x0000000026027229 */ /* 0x0004cc0000000804 */
.L_x_11609:
[----:B------:R-:W-:Y:S05]  /*9bf0*/  BSYNC B3 ;  /* 0x0000000000037941 */ /* 0x000fea0003800000 */
.L_x_11607:
        /* <DEDUP_REMOVED lines=22> */
[----:B------:R-:W-:Y:S01]  /*9d60*/  MOV R32, 0x9d90 ;  /* 0x00009d9000207802 */ /* 0x000fe20000000f00 */
[----:B-1----:R-:W-:-:S03]  /*9d70*/  IMAD.MOV.U32 R2, RZ, RZ, R48 ;  /* 0x000000ffff027224 */ /* 0x002fc600078e0030 */
[----:B0-2---:R-:W-:Y:S05]  /*9d80*/  CALL.REL.NOINC `($__internal_19_$__cuda_sm20_dsqrt_rn_f64_mediumpath_v1) ;  /* 0x000187e000007944 */ /* 0x005fea0003c00000 */
[----:B-1----:R-:W-:Y:S01]  /*9d90*/  IMAD.MOV.U32 R46, RZ, RZ, R2 ;  /* 0x000000ffff2e7224 */ /* 0x002fe200078e0002 */
[----:B------:R-:W-:Y:S02]  /*9da0*/  MOV R47, R3 ;  /* 0x00000003002f7202 */ /* 0x000fe40000000f00 */
.L_x_11613:
[----:B------:R-:W-:Y:S05]  /*9db0*/  BSYNC B3 ;  /* 0x0000000000037941 */ /* 0x000fea0003800000 */
.L_x_11612:
        /* <DEDUP_REMOVED lines=65> */
.L_x_11614:
        /* <DEDUP_REMOVED lines=20> */
.L_x_11616:
[----:B------:R-:W-:Y:S05]  /*a310*/  BSYNC B3 ;  /* 0x0000000000037941 */ /* 0x000fea0003800000 */
.L_x_11615:
        /* <DEDUP_REMOVED lines=16> */
.L_x_11601:
        /* <DEDUP_REMOVED lines=24> */
.L_x_11619:
[----:B------:R-:W-:Y:S05]  /*a5a0*/  BSYNC B3 ;  /* 0x0000000000037941 */ /* 0x000fea0003800000 */
.L_x_11618:
        /* <DEDUP_REMOVED lines=25> */
.L_x_11622:
[----:B------:R-:W-:Y:S05]  /*a740*/  BSYNC B3 ;  /* 0x0000000000037941 */ /* 0x000fea0003800000 */
.L_x_11621:
        /* <DEDUP_REMOVED lines=16> */
.L_x_11620:
        /* <DEDUP_REMOVED lines=9> */
[----:B------:R-:W-:Y:S01]  /*a8e0*/  IMAD.MOV.U32 R0, RZ, RZ, -0x3ff ;  /* 0xfffffc01ff007424 */ /* 0x000fe200078e00ff */
[----:B------:R-:W-:-:S11]  /*a8f0*/  @!P0 MOV R0, 0xfffffbcb ;  /* 0xfffffbcb00008802 */ /* 0x000fd60000000f00 */
        /* <DEDUP_REMOVED lines=44> */
.L_x_11623:
[----:B------:R-:W-:Y:S01]  /*abc0*/  IMAD.MOV.U32 R2, RZ, RZ, 0x0 ;  /* 0x00000000ff027424 */ /* 0x000fe200078e00ff */
[----:B------:R-:W-:Y:S01]  /*abd0*/  FSETP.NEU.FTZ.AND P0, PT, R5, RZ, PT ;  /* 0x000000ff0500720b */ /* 0x000fe20003f1d000 */
[----:B------:R-:W-:-:S06]  /*abe0*/  IMAD.MOV.U32 R3, RZ, RZ, 0x7ff00000 ;  /* 0x7ff00000ff037424 */ /* 0x000fcc00078e00ff */
[----:B------:R-:W0:-:S10]  /*abf0*/  DFMA R2, R4, R2, +INF ;  /* 0x7ff000000402742b */ /* 0x000e140000000002 */
[----:B0-----:R-:W-:Y:S02]  /*ac00*/  FSEL R30, R2, RZ, P0 ;  /* 0x000000ff021e7208 */ /* 0x001fe40000000000 */
[----:B------:R-:W-:Y:S01]  /*ac10*/  FSEL R31, R3, -QNAN , P0 ;  /* 0xfff00000031f7808 */ /* 0x000fe20000000000 */
[----:B------:R-:W-:Y:S05]  /*ac20*/  BRA `(.L_x_11599) ;  /* 0x000004d000007947 */ /* 0x000fea0003800000 */
.L_x_11617:
        /* <DEDUP_REMOVED lines=25> */
.L_x_11625:
[----:B------:R-:W-:Y:S05]  /*adc0*/  BSYNC B3 ;  /* 0x0000000000037941 */ /* 0x000fea0003800000 */
.L_x_11624:
        /* <DEDUP_REMOVED lines=21> */
.L_x_11627:
[----:B------:R-:W-:Y:S05]  /*af20*/  BSYNC B3 ;  /* 0x0000000000037941 */ /* 0x000fea0003800000 */
.L_x_11626:
[----:B------:R-:W-:Y:S02]  /*af30*/  IMAD.MOV.U32 R30, RZ, RZ, R2 ;  /* 0x000000ffff1e7224 */ /* 0x000fe400078e0002 */
[----:B------:R-:W-:Y:S01]  /*af40*/  IMAD.MOV.U32 R31, RZ, RZ, R3 ;  /* 0x000000ffff1f7224 */ /* 0x000fe200078e0003 */
[----:B------:R-:W-:Y:S05]  /*af50*/  BRA `(.L_x_11599) ;  /* 0x000001a000007947 */ /* 0x000fea0003800000 */
.L_x_11600:
        /* <DEDUP_REMOVED lines=23> */
[----:B-1----:R-:W-:Y:S02]  /*b0d0*/  IMAD.MOV.U32 R30, RZ, RZ, R2 ;  /* 0x000000ffff1e7224 */ /* 0x002fe400078e0002 */
[----:B------:R-:W-:-:S02]  /*b0e0*/  IMAD.MOV.U32 R31, RZ, RZ, R3 ;  /* 0x000000ffff1f7224 */ /* 0x000fc400078e0003 */
.L_x_11628:
[----:B------:R-:W-:Y:S05]  /*b0f0*/  BSYNC B3 ;  /* 0x0000000000037941 */ /* 0x000fea0003800000 */
.L_x_11599:
[----:B------:R-:W-:Y:S05]  /*b100*/  BSYNC B2 ;  /* 0x0000000000027941 */ /* 0x000fea0003800000 */
.L_x_11595:
        /* <DEDUP_REMOVED lines=24> */
[----:B-12---:R-:W-:Y:S05]  /*b290*/  CALL.REL.NOINC `($__internal_18_$__cuda_sm20_div_rn_f64_full) ;  /* 0x00016c6000007944 */ /* 0x006fea0003c00000 */
.L_x_11633:
[----:B------:R-:W-:Y:S05]  /*b2a0*/  BSYNC B4 ;  /* 0x0000000000047941 */ /* 0x000fea0003800000 */
.L_x_11632:
        /* <DEDUP_REMOVED lines=23> */
.L_x_11635:
        /* <DEDUP_REMOVED lines=43> */
.L_x_11634:
        /* <DEDUP_REMOVED lines=36> */
.L_x_11644:
[----:B------:R-:W-:Y:S05]  /*b910*/  BSYNC B6 ;  /* 0x0000000000067941 */ /* 0x000fea0003800000 */
.L_x_11643:
[----:B------:R-:W-:Y:S02]  /*b920*/  IMAD.MOV.U32 R56, RZ, RZ, R2 ;  /* 0x000000ffff387224 */ /* 0x000fe400078e0002 */
[----:B------:R-:W-:Y:S01]  /*b930*/  IMAD.MOV.U32 R57, RZ, RZ, R3 ;  /* 0x000000ffff397224 */ /* 0x000fe200078e0003 */
[----:B------:R-:W-:Y:S05]  /*b940*/  BRA `(.L_x_11642) ;  /* 0x0000001000007947 */ /* 0x000fea0003800000 */
.L_x_11641:
[----:B------:R0:W3:-:S06]  /*b950*/  DADD R56, -R44, R42 ;  /* 0x000000002c387229 */ /* 0x0000cc000000012a */
.L_x_11642:
[----:B------:R-:W-:Y:S05]  /*b960*/  BSYNC B5 ;  /* 0x0000000000057941 */ /* 0x000fea0003800000 */
.L_x_11640:
        /* <DEDUP_REMOVED lines=26> */
.L_x_11649:
[----:B------:R-:W-:Y:S05]  /*bb10*/  BSYNC B6 ;  /* 0x0000000000067941 */ /* 0x000fea0003800000 */
.L_x_11648:
[----:B------:R-:W-:Y:S02]  /*bb20*/  IMAD.MOV.U32 R36, RZ, RZ, R2 ;  /* 0x000000ffff247224 */ /* 0x000fe400078e0002 */
[----:B------:R-:W-:Y:S01]  /*bb30*/  IMAD.MOV.U32 R37, RZ, RZ, R3 ;  /* 0x000000ffff257224 */ /* 0x000fe200078e0003 */
[----:B------:R-:W-:Y:S05]  /*bb40*/  BRA `(.L_x_11647) ;  /* 0x0000001000007947 */ /* 0x000fea0003800000 */
.L_x_11646:
[----:B------:R4:W0:-:S06]  /*bb50*/  DADD R36, -R40, R38 ;  /* 0x0000000028247229 */ /* 0x00080c0000000126 */
.L_x_11647:
[----:B------:R-:W-:Y:S05]  /*bb60*/  BSYNC B5 ;  /* 0x0000000000057941 */ /* 0x000fea0003800000 */
.L_x_11645:
        /* <DEDUP_REMOVED lines=27> */
[----:B-12-4-:R-:W-:Y:S05]  /*bd20*/  CALL.REL.NOINC `($__internal_19_$__cuda_sm20_dsqrt_rn_f64_mediumpath_v1) ;  /* 0x0001684000007944 */ /* 0x016fea0003c00000 */
.L_x_11651:
[----:B------:R-:W-:Y:S05]  /*bd30*/  BSYNC B5 ;  /* 0x0000000000057941 */ /* 0x000fea0003800000 */
.L_x_11650:
[----:B01-3--:R-:W-:Y:S01]  /*bd40*/  IMAD.MOV.U32 R36, RZ, RZ, R2 ;  /* 0x000000ffff247224 */ /* 0x00bfe200078e0002 */
[----:B------:R-:W-:Y:S01]  /*bd50*/  MOV R37, R3 ;  /* 0x0000000300257202 */ /* 0x000fe20000000f00 */
[----:B------:R-:W-:Y:S05]  /*bd60*/  BRA `(.L_x_11652) ;  /* 0x0000092000007947 */ /* 0x000fea0003800000 */
.L_x_11639:
        /* <DEDUP_REMOVED lines=28> */
.L_x_11655:
[----:B------:R-:W-:Y:S05]  /*bf30*/  BSYNC B5 ;  /* 0x0000000000057941 */ /* 0x000fea0003800000 */
.L_x_11654:
[----:B01-3--:R-:W-:Y:S02]  /*bf40*/  IMAD.MOV.U32 R36, RZ, RZ, R2 ;  /* 0x000000ffff247224 */ /* 0x00bfe400078e0002 */
[----:B------:R-:W-:Y:S01]  /*bf50*/  IMAD.MOV.U32 R37, RZ, RZ, R3 ;  /* 0x000000ffff257224 */ /* 0x000fe200078e0003 */
[----:B------:R-:W-:Y:S05]  /*bf60*/  BRA `(.L_x_11652) ;  /* 0x0000072000007947 */ /* 0x000fea0003800000 */
.L_x_11653:
        /* <DEDUP_REMOVED lines=30> */
.L_x_11657:
[----:B------:R-:W-:Y:S05]  /*c150*/  BSYNC B5 ;  /* 0x0000000000057941 */ /* 0x000fea0003800000 */
.L_x_11656:
        /* <DEDUP_REMOVED lines=19> */
.L_x_11659:
[----:B------:R-:W-:Y:S05]  /*c290*/  BSYNC B5 ;  /* 0x0000000000057941 */ /* 0x000fea0003800000 */
.L_x_11658:
[----:B------:R-:W0:Y:S01]  /*c2a0*/  DMUL R34, R34, 8.11296384146066816958e+31 ;  /* 0x4690000022227828 */ /* 0x000e220000000000 */
[----:B------:R-:W-:Y:S02]  /*c2b0*/  IMAD.MOV.U32 R36, RZ, RZ, R2 ;  /* 0x000000ffff247224 */ /* 0x000fe400078e0002 */
[----:B------:R-:W-:Y:S01]  /*c2c0*/  IMAD.MOV.U32 R37, RZ, RZ, R3 ;  /* 0x000000ffff257224 */ /* 0x000fe200078e0003 */
[----:B------:R-:W-:Y:S05]  /*c2d0*/  BRA `(.L_x_11652) ;  /* 0x000003b000007947 */ /* 0x000fea0003800000 */
.L_x_11638:
        /* <DEDUP_REMOVED lines=27> */
.L_x_11661:
[----:B------:R-:W-:Y:S05]  /*c490*/  BSYNC B5 ;  /* 0x0000000000057941 */ /* 0x000fea0003800000 */
.L_x_11660:
        /* <DEDUP_REMOVED lines=29> */
.L_x_11663:
[----:B------:R-:W-:Y:S05]  /*c670*/  BSYNC B5 ;  /* 0x0000000000057941 */ /* 0x000fea0003800000 */
.L_x_11662:
[----:B---34-:R3:W4:-:S06]  /*c680*/  DMUL R36, R36, R38 ;  /* 0x0000002624247228 */ /* 0x01870c0000000000 */
.L_x_11652:
[----:B0-----:R-:W-:Y:S05]  /*c690*/  BSYNC B4 ;  /* 0x0000000000047941 */ /* 0x001fea0003800000 */
.L_x_11637:
[----:B------:R-:W-:Y:S05]  /*c6a0*/  BRA `(.L_x_11664) ;  /* 0x0000002000007947 */ /* 0x000fea0003800000 */
.L_x_11631:
[----:B------:R3:W4:-:S04]  /*c6b0*/  DMUL R36, R28, 9.00719925474099200000e+15 ;  /* 0x434000001c247828 */ /* 0x0007080000000000 */
[----:B------:R-:W0:-:S06]  /*c6c0*/  DMUL R34, R34, 9.00719925474099200000e+15 ;  /* 0x4340000022227828 */ /* 0x000e0c0000000000 */
.L_x_11664:
[----:B---34-:R-:W-:Y:S05]  /*c6d0*/  BSYNC B2 ;  /* 0x0000000000027941 */ /* 0x018fea0003800000 */
.L_x_11630:
        /* <DEDUP_REMOVED lines=28> */
.L_x_11666:
[----:B------:R-:W-:Y:S05]  /*c8a0*/  BSYNC B2 ;  /* 0x0000000000027941 */ /* 0x000fea0003800000 */
.L_x_11665:
        /* <DEDUP_REMOVED lines=43> */
.L_x_11668:
[----:B------:R-:W-:Y:S02]  /*cb60*/  FSEL R2, RZ, 3.37028055040000000000e+12, P0 ;  /* 0x54442d18ff027808 */ /* 0x000fe40000000000 */
[----:B------:R-:W-:Y:S02]  /*cb70*/  FSEL R3, RZ, 2.1426990032196044922, P0 ;  /* 0x400921fbff037808 */ /* 0x000fe40000000000 */
.L_x_11669:
[----:B------:R-:W-:Y:S05]  /*cb80*/  BSYNC B0 ;  /* 0x0000000000007941 */ /* 0x000fea0003800000 */
.L_x_11667:
[----:B------:R0:W3:Y:S02]  /*cb90*/  DADD R36, |R36|, |R34| ;  /* 0x0000000024247229 */ /* 0x0000e40000000622 */
[----:B0-----:R-:W-:-:S04]  /*cba0*/  LOP3.LUT R35, R3, 0x80000000, R35, 0xb8, !PT ;  /* 0x8000000003237812 */ /* 0x001fc800078eb823 */
[----:B---3--:R-:W0:-:S06]  /*cbb0*/  DSETP.GTU.AND P0, PT, |R36|, +INF , PT ;  /* 0x7ff000002400742a */ /* 0x008e0c0003f0c200 */
[----:B0-----:R-:W-:Y:S02]  /*cbc0*/  FSEL R2, R36, R2, P0 ;  /* 0x0000000224027208 */ /* 0x001fe40000000000 */
[----:B------:R-:W-:Y:S02]  /*cbd0*/  FSEL R3, R37, R35, P0 ;  /* 0x0000002325037208 */ /* 0x000fe40000000000 */
.L_x_11636:
[----:B------:R-:W-:Y:S05]  /*cbe0*/  BSYNC B3 ;  /* 0x0000000000037941 */ /* 0x000fea0003800000 */
.L_x_11629:
[----:B---3--:R-:W-:Y:S01]  /*cbf0*/  LOP3.LUT R29, R3, 0x80000000, R17, 0xb8, !PT ;  /* 0x80000000031d7812 */ /* 0x008fe200078eb811 */
[----:B------:R-:W-:Y:S01]  /*cc00*/  IMAD.MOV.U32 R28, RZ, RZ, R2 ;  /* 0x000000ffff1c7224 */ /* 0x000fe200078e0002 */
[----:B-12---:R-:W-:Y:S01]  /*cc10*/  LOP3.LUT R31, R31, 0x80000000, R19, 0xb8, !PT ;  /* 0x800000001f1f7812 */ /* 0x006fe200078eb813 */
[----:B------:R-:W-:Y:S05]  /*cc20*/  BRA `(.L_x_11592) ;  /* 0x0000447000007947 */ /* 0x000fea0003800000 */
.L_x_11594:
[----:B------:R-:W-:Y:S01]  /*cc30*/  ISETP.GT.AND P0, PT, R19, -0x1, PT ;  /* 0xffffffff1300780c */ /* 0x000fe20003f04270 */
[----:B------:R-:W-:-:S12]  /*cc40*/  BSSY B2, `(.L_x_11670) ;  /* 0x000042d000027945 */ /* 0x000fd80003800000 */
[----:B------:R-:W-:Y:S05]  /*cc50*/  @P0 BRA `(.L_x_11671) ;  /* 0x000022d000000947 */ /* 0x000fea0003800000 */
[----:B------:R-:W0:-:S04]  /*cc60*/  DSETP.GEU.AND P4, PT, |R18|, |R16|, PT ;  /* 0x400000101200722a */ /* 0x000e080003f8e200 */
[----:B------:R-:W1:Y:S02]  /*cc70*/  DADD R2, -RZ, -R18 ;  /* 0x00000000ff027229 */ /* 0x000e640000000912 */
[----:B0-----:R-:W-:Y:S02]  /*cc80*/  FSEL R34, R8, R36, !P4 ;  /* 0x0000002408227208 */ /* 0x001fe40006000000 */
[----:B------:R-:W-:Y:S01]  /*cc90*/  FSEL R35, R9, R37, !P4 ;  /* 0x0000002509237208 */ /* 0x000fe20006000000 */
[----:B------:R-:W-:Y:S01]  /*cca0*/  DADD R6, -RZ, -R16 ;  /* 0x00000000ff067229 */ /* 0x000fe20000000910 */
[----:B------:R-:W-:Y:S02]  /*ccb0*/  FSEL R30, R36, R8, !P4 ;  /* 0x00000008241e7208 */ /* 0x000fe40006000000 */
[----:B------:R-:W-:Y:S02]  /*ccc0*/  FSEL R31, R37, R9, !P4 ;  /* 0x00000009251f7208 */ /* 0x000fe40006000000 */
[----:B------:R-:W0:Y:S01]  /*ccd0*/  DSETP.GT.AND P0, PT, R34, c[0x2][0x1b0], PT ;  /* 0x00806c002200762a */ /* 0x000e220003f04000 */
[----:B-1----:R-:W-:-:S13]  /*cce0*/  IMAD.MOV.U32 R11, RZ, RZ, R3 ;  /* 0x000000ffff0b7224 */ /* 0x002fda00078e0003 */
        /* <DEDUP_REMOVED lines=32> */
[----:B------:R-:W-:Y:S01]  /*cef0*/  IMAD.MOV.U32 R0, RZ, RZ, -0x3ff ;  /* 0xfffffc01ff007424 */ /* 0x000fe200078e00ff */
[----:B------:R-:W-:Y:S02]  /*cf00*/  @!P0 MOV R0, 0xfffffbcb ;  /* 0xfffffbcb00008802 */ /* 0x000fe40000000f00 */
        /* <DEDUP_REMOVED lines=45> */
.L_x_11675:
[----:B------:R-:W-:Y:S05]  /*d1e0*/  BSYNC B0 ;  /* 0x0000000000007941 */ /* 0x000fea0003800000 */
.L_x_11674:
        /* <DEDUP_REMOVED lines=8> */
.L_x_11677:
[----:B------:R-:W-:Y:S05]  /*d270*/  BSYNC B3 ;  /* 0x0000000000037941 */ /* 0x000fea0003800000 */
.L_x_11676:
        /* <DEDUP_REMOVED lines=43> */
.L_x_11679:
[----:B------:R-:W-:-:S04]  /*d530*/  ISETP.GE.AND P0, PT, R11, RZ, PT ;  /* 0x000000ff0b00720c */ /* 0x000fc80003f06270 */
[----:B------:R-:W-:Y:S02]  /*d540*/  FSEL R2, RZ, 3.37028055040000000000e+12, P0 ;  /* 0x54442d18ff027808 */ /* 0x000fe40000000000 */
[----:B------:R-:W-:Y:S02]  /*d550*/  FSEL R3, RZ, 2.1426990032196044922, P0 ;  /* 0x400921fbff037808 */ /* 0x000fe40000000000 */
.L_x_11680:
[----:B------:R-:W-:Y:S05]  /*d560*/  BSYNC B0 ;  /* 0x0000000000007941 */ /* 0x000fea0003800000 */
.L_x_11678:
[----:B------:R-:W2:Y:S01]  /*d570*/  DADD R4, |R16|, |R18| ;  /* 0x0000000010047229 */ /* 0x000ea20000000612 */
[----:B------:R-:W-:-:S03]  /*d580*/  LOP3.LUT R7, R3, 0x80000000, R7, 0xb8, !PT ;  /* 0x8000000003077812 */ /* 0x000fc600078eb807 */
[----:B-1----:R-:W-:-:S04]  /*d590*/  DMUL R28, R28, 0.5 ;  /* 0x3fe000001c1c7828 */ /* 0x002fc80000000000 */
[----:B--2---:R-:W1:-:S06]  /*d5a0*/  DSETP.GTU.AND P0, PT, |R4|, +INF , PT ;  /* 0x7ff000000400742a */ /* 0x004e4c0003f0c200 */
[----:B-1----:R-:W-:Y:S02]  /*d5b0*/  FSEL R6, R4, R2, P0 ;  /* 0x0000000204067208 */ /* 0x002fe40000000000 */
[----:B------:R-:W-:Y:S01]  /*d5c0*/  FSEL R7, R5, R7, P0 ;  /* 0x0000000705077208 */ /* 0x000fe20000000000 */
[----:B------:R-:W-:Y:S05]  /*d5d0*/  BRA `(.L_x_11681) ;  /* 0x0000393000007947 */ /* 0x000fea0003800000 */
.L_x_11673:
        /* <DEDUP_REMOVED lines=70> */
[----:B------:R-:W-:Y:S01]  /*da40*/  IMAD.MOV.U32 R8, RZ, RZ, R2 ;  /* 0x000000ffff087224 */ /* 0x000fe200078e0002 */
[----:B------:R-:W-:Y:S01]  /*da50*/  MOV R40, 0x3ae80f1e ;  /* 0x3ae80f1e00287802 */ /* 0x000fe20000000f00 */
[----:B------:R-:W-:Y:S01]  /*da60*/  IMAD.MOV.U32 R28, RZ, RZ, RZ ;  /* 0x000000ffff1c7224 */ /* 0x000fe200078e00ff */
[----:B------:R-:W-:Y:S01]  /*da70*/  LOP3.LUT R9, R6, 0x3ff00000, RZ, 0xfc, !PT ;  /* 0x3ff0000006097812 */ /* 0x000fe200078efcff */
[----:B------:R-:W-:Y:S01]  /*da80*/  IMAD.MOV.U32 R41, RZ, RZ, 0x3eb1380b ;  /* 0x3eb1380bff297424 */ /* 0x000fe200078e00ff */
        /* <DEDUP_REMOVED lines=36> */
.L_x_11683:
[----:B------:R-:W-:Y:S05]  /*dcd0*/  BSYNC B0 ;  /* 0x0000000000007941 */ /* 0x000fea0003800000 */
.L_x_11682:
        /* <DEDUP_REMOVED lines=10> */
.L_x_11685:
[----:B------:R-:W-:Y:S05]  /*dd80*/  BSYNC B3 ;  /* 0x0000000000037941 */ /* 0x000fea0003800000 */
.L_x_11684:
        /* <DEDUP_REMOVED lines=43> */
.L_x_11687:
[----:B------:R-:W-:-:S04]  /*e040*/  ISETP.GE.AND P0, PT, R11, RZ, PT ;  /* 0x000000ff0b00720c */ /* 0x000fc80003f06270 */
[----:B------:R-:W-:Y:S02]  /*e050*/  FSEL R2, RZ, 3.37028055040000000000e+12, P0 ;  /* 0x54442d18ff027808 */ /* 0x000fe40000000000 */
[----:B------:R-:W-:Y:S02]  /*e060*/  FSEL R3, RZ, 2.1426990032196044922, P0 ;  /* 0x400921fbff037808 */ /* 0x000fe40000000000 */
.L_x_11688:
[----:B------:R-:W-:Y:S05]  /*e070*/  BSYNC B0 ;  /* 0x0000000000007941 */ /* 0x000fea0003800000 */
.L_x_11686:
[----:B------:R-:W2:Y:S01]  /*e080*/  DADD R4, |R16|, |R18| ;  /* 0x0000000010047229 */ /* 0x000ea20000000612 */
[----:B------:R-:W-:-:S05]  /*e090*/  LOP3.LUT R7, R3, 0x80000000, R7, 0xb8, !PT ;  /* 0x8000000003077812 */ /* 0x000fca00078eb807 */
[----:B--2---:R-:W2:-:S06]  /*e0a0*/  DSETP.GTU.AND P0, PT, |R4|, +INF , PT ;  /* 0x7ff000000400742a */ /* 0x004e8c0003f0c200 */
[----:B--2---:R-:W-:Y:S02]  /*e0b0*/  FSEL R6, R4, R2, P0 ;  /* 0x0000000204067208 */ /* 0x004fe40000000000 */
[----:B------:R-:W-:Y:S01]  /*e0c0*/  FSEL R7, R5, R7, P0 ;  /* 0x0000000705077208 */ /* 0x000fe20000000000 */
[----:B------:R-:W-:Y:S05]  /*e0d0*/  BRA `(.L_x_11681) ;  /* 0x00002e3000007947 */ /* 0x000fea0003800000 */
.L_x_11672:
        /* <DEDUP_REMOVED lines=23> */
.L_x_11690:
[----:B------:R-:W-:Y:S05]  /*e250*/  BSYNC B3 ;  /* 0x0000000000037941 */ /* 0x000fea0003800000 */
.L_x_11689:
        /* <DEDUP_REMOVED lines=14> */
[----:B------:R2:W3:-:S06]  /*e340*/  DADD R28, -RZ, |R2| ;  /* 0x00000000ff1c7229 */ /* 0x0004cc0000000502 */
[----:B0-----:R-:W-:-:S05]  /*e350*/  FFMA R0, RZ, -2.0897850990295410156, R5 ;  /* 0xc005bf0aff007823 */ /* 0x001fca0000000005 */
[----:B------:R-:W-:-:S13]  /*e360*/  FSETP.GT.AND P0, PT, |R0|, 1.469367938527859385e-39, PT ;  /* 0x001000000000780b */ /* 0x000fda0003f04200 */
[----:B------:R-:W-:Y:S05]  /*e370*/  @P0 BRA P1, `(.L_x_11692) ;  /* 0x0000008000000947 */ /* 0x000fea0000800000 */
[----:B--23--:R-:W-:Y:S01]  /*e380*/  IMAD.MOV.U32 R2, RZ, RZ, R16 ;  /* 0x000000ffff027224 */ /* 0x00cfe200078e0010 */
[----:B------:R-:W-:Y:S01]  /*e390*/  MOV R0, 0xe3e0 ;  /* 0x0000e3e000007802 */ /* 0x000fe20000000f00 */
[----:B------:R-:W-:Y:S02]  /*e3a0*/  IMAD.MOV.U32 R3, RZ, RZ, R17 ;  /* 0x000000ffff037224 */ /* 0x000fe400078e0011 */
[----:B------:R-:W-:Y:S02]  /*e3b0*/  IMAD.MOV.U32 R4, RZ, RZ, -0x74eba897 ;  /* 0x8b145769ff047424 */ /* 0x000fe400078e00ff */
[----:B------:R-:W-:Y:S02]  /*e3c0*/  IMAD.MOV.U32 R5, RZ, RZ, -0x3ffa40f6 ;  /* 0xc005bf0aff057424 */ /* 0x000fe400078e00ff */
[----:B-1----:R-:W-:Y:S05]  /*e3d0*/  CALL.REL.NOINC `($__internal_18_$__cuda_sm20_div_rn_f64_full) ;  /* 0x00013b2000007944 */ /* 0x002fea0003c00000 */
[----:B------:R-:W-:Y:S02]  /*e3e0*/  IMAD.MOV.U32 R4, RZ, RZ, R2 ;  /* 0x000000ffff047224 */ /* 0x000fe400078e0002 */
[----:B------:R-:W-:Y:S02]  /*e3f0*/  IMAD.MOV.U32 R5, RZ, RZ, R3 ;  /* 0x000000ffff057224 */ /* 0x000fe400078e0003 */
.L_x_11692:
[----:B--23--:R-:W-:Y:S05]  /*e400*/  BSYNC B3 ;  /* 0x0000000000037941 */ /* 0x00cfea0003800000 */
.L_x_11691:
        /* <DEDUP_REMOVED lines=112> */
.L_x_11694:
[----:B------:R-:W-:Y:S05]  /*eb10*/  BSYNC B0 ;  /* 0x0000000000007941 */ /* 0x000fea0003800000 */
.L_x_11693:
        /* <DEDUP_REMOVED lines=10> */
.L_x_11696:
[----:B------:R-:W-:Y:S05]  /*ebc0*/  BSYNC B3 ;  /* 0x0000000000037941 */ /* 0x000fea0003800000 */
.L_x_11695:
[----:B------:R-:W3:Y:S01]  /*ebd0*/  DSETP.NEU.AND P0, PT, R34, RZ, PT ;  /* 0x000000ff2200722a */ /* 0x000ee20003f0d000 */
[----:B------:R-:W-:-:S13]  /*ebe0*/  BSSY B0, `(.L_x_11697) ;  /* 0x000002d000007945 */ /* 0x000fda0003800000 */
[----:B---3--:R-:W-:Y:S05]  /*ebf0*/  @!P0 BRA `(.L_x_11698) ;  /* 0x0000028000008947 */ /* 0x008fea0003800000 */
[----:B------:R-:W3:Y:S01]  /*ec00*/  DMUL R2, R4, R4 ;  /* 0x0000000404027228 */ /* 0x000ee20000000000 */
[----:B0-----:R-:W-:Y:S01]  /*ec10*/  IMAD.MOV.U32 R8, RZ, RZ, 0x2a25ff7e ;  /* 0x2a25ff7eff087424 */ /* 0x001fe200078e00ff */
[----:B------:R-:W-:Y:S01]  /*ec20*/  ISETP.GE.AND P0, PT, R11, RZ, PT ;  /* 0x000000ff0b00720c */ /* 0x000fe20003f06270 */
[----:B------:R-:W-:Y:S01]  /*ec30*/  IMAD.MOV.U32 R9, RZ, RZ, 0x3ef53e1d ;  /* 0x3ef53e1dff097424 */ /* 0x000fe200078e00ff */
[----:B------:R-:W-:-:S05]  /*ec40*/  DSETP.NEU.AND P1, PT, |R18|, |R16|, PT ;  /* 0x400000101200722a */ /* 0x000fca0003f2d200 */
[----:B---3--:R-:W0:-:S06]  /*ec50*/  DFMA R8, R2, -R8, c[0x2][0x110] ;  /* 0x008044000208762b */ /* 0x008e0c0000000808 */
        /* <DEDUP_REMOVED lines=20> */
[----:B------:R-:W3:-:S06]  /*eda0*/  DADD R4, -R8, c[0x2][0x1a0] ;  /* 0x0080680008047629 */ /* 0x000ecc0000000100 */
[----:B0-----:R-:W-:Y:S02]  /*edb0*/  FSEL R2, R8, R2, !P0 ;  /* 0x0000000208027208 */ /* 0x001fe40004000000 */
[----:B------:R-:W-:Y:S02]  /*edc0*/  FSEL R3, R9, R3, !P0 ;  /* 0x0000000309037208 */ /* 0x000fe40004000000 */
[----:B---3--:R-:W-:Y:S02]  /*edd0*/  FSEL R11, R4, R8, !P0 ;  /* 0x00000008040b7208 */ /* 0x008fe40004000000 */
        /* <DEDUP_REMOVED lines=10> */
.L_x_11698:
[----:B------:R-:W-:-:S04]  /*ee80*/  ISETP.GE.AND P0, PT, R11, RZ, PT ;  /* 0x000000ff0b00720c */ /* 0x000fc80003f06270 */
[----:B------:R-:W-:Y:S02]  /*ee90*/  FSEL R2, RZ, 3.37028055040000000000e+12, P0 ;  /* 0x54442d18ff027808 */ /* 0x000fe40000000000 */
[----:B------:R-:W-:Y:S02]  /*eea0*/  FSEL R3, RZ, 2.1426990032196044922, P0 ;  /* 0x400921fbff037808 */ /* 0x000fe40000000000 */
.L_x_11699:
[----:B------:R-:W-:Y:S05]  /*eeb0*/  BSYNC B0 ;  /* 0x0000000000007941 */ /* 0x000fea0003800000 */
.L_x_11697:
[----:B------:R-:W3:Y:S01]  /*eec0*/  DADD R4, |R16|, |R18| ;  /* 0x0000000010047229 */ /* 0x000ee20000000612 */
[----:B------:R-:W-:-:S03]  /*eed0*/  LOP3.LUT R7, R3, 0x80000000, R7, 0xb8, !PT ;  /* 0x8000000003077812 */ /* 0x000fc600078eb807 */
[----:B--2---:R-:W-:-:S04]  /*eee0*/  DADD R28, R28, 1 ;  /* 0x3ff000001c1c7429 */ /* 0x004fc80000000000 */
[----:B---3--:R-:W2:-:S06]  /*eef0*/  DSETP.GTU.AND P0, PT, |R4|, +INF , PT ;  /* 0x7ff000000400742a */ /* 0x008e8c0003f0c200 */
[----:B--2---:R-:W-:Y:S02]  /*ef00*/  FSEL R6, R4, R2, P0 ;  /* 0x0000000204067208 */ /* 0x004fe40000000000 */
[----:B------:R-:W-:Y:S01]  /*ef10*/  FSEL R7, R5, R7, P0 ;  /* 0x0000000705077208 */ /* 0x000fe20000000000 */
[----:B------:R-:W-:Y:S05]  /*ef20*/  BRA `(.L_x_11681) ;  /* 0x00001fe000007947 */ /* 0x000fea0003800000 */
.L_x_11671:
        /* <DEDUP_REMOVED lines=24> */
[----:B------:R-:W-:Y:S01]  /*f0b0*/  @!P0 IMAD.MOV.U32 R5, RZ, RZ, R7 ;  /* 0x000000ffff058224 */ /* 0x000fe200078e0007 */
[----:B------:R-:W-:-:S04]  /*f0c0*/  @!P0 MOV R4, R6 ;  /* 0x0000000600048202 */ /* 0x000fc80000000f00 */
        /* <DEDUP_REMOVED lines=59> */
.L_x_11703:
[----:B------:R-:W-:Y:S05]  /*f480*/  BSYNC B0 ;  /* 0x0000000000007941 */ /* 0x000fea0003800000 */
.L_x_11702:
        /* <DEDUP_REMOVED lines=8> */
.L_x_11705:
[----:B------:R-:W-:Y:S05]  /*f510*/  BSYNC B3 ;  /* 0x0000000000037941 */ /* 0x000fea0003800000 */
.L_x_11704:
        /* <DEDUP_REMOVED lines=35> */
.L_x_11707:
[----:B0-2---:R-:W-:Y:S05]  /*f750*/  BSYNC B0 ;  /* 0x0000000000007941 */ /* 0x005fea0003800000 */
.L_x_11706:
[----:B------:R-:W-:Y:S01]  /*f760*/  LOP3.LUT R3, R7, 0x80000000, R17, 0xb8, !PT ;  /* 0x8000000007037812 */ /* 0x000fe200078eb811 */
[----:B-1----:R-:W0:Y:S01]  /*f770*/  DMUL R28, R28, 0.5 ;  /* 0x3fe000001c1c7828 */ /* 0x002e220000000000 */
[----:B------:R-:W-:Y:S02]  /*f780*/  FSEL R6, R4, R6, P0 ;  /* 0x0000000604067208 */ /* 0x000fe40000000000 */
[----:B------:R-:W-:Y:S01]  /*f790*/  FSEL R7, R5, R3, P0 ;  /* 0x0000000305077208 */ /* 0x000fe20000000000 */
[----:B------:R-:W-:Y:S05]  /*f7a0*/  BRA `(.L_x_11681) ;  /* 0x0000176000007947 */ /* 0x000fea0003800000 */
.L_x_11701:
        /* <DEDUP_REMOVED lines=111> */
.L_x_11709:
[----:B------:R-:W-:Y:S05]  /*fea0*/  BSYNC B0 ;  /* 0x0000000000007941 */ /* 0x000fea0003800000 */
.L_x_11708:
        /* <DEDUP_REMOVED lines=8> */
.L_x_11711:
[----:B------:R-:W-:Y:S05]  /*ff30*/  BSYNC B3 ;  /* 0x0000000000037941 */ /* 0x000fea0003800000 */
.L_x_11710:
        /* <DEDUP_REMOVED lines=35> */
.L_x_11713:
[----:B0-2---:R-:W-:Y:S05]  /*10170*/  BSYNC B0 ;  /* 0x0000000000007941 */ /* 0x005fea0003800000 */
.L_x_11712:
[----:B------:R-:W-:Y:S02]  /*10180*/  LOP3.LUT R3, R7, 0x80000000, R17, 0xb8, !PT ;  /* 0x8000000007037812 */ /* 0x000fe400078eb811 */
[----:B------:R-:W-:Y:S02]  /*10190*/  FSEL R6, R4, R6, P1 ;  /* 0x0000000604067208 */ /* 0x000fe40000800000 */
[----:B------:R-:W-:Y:S01]  /*101a0*/  FSEL R7, R5, R3, P1 ;  /* 0x0000000305077208 */ /* 0x000fe20000800000 */
[----:B------:R-:W-:Y:S05]  /*101b0*/  BRA `(.L_x_11681) ;  /* 0x00000d5000007947 */ /* 0x000fea0003800000 */
.L_x_11700:
        /* <DEDUP_REMOVED lines=23> */
.L_x_11715:
[----:B------:R-:W-:Y:S05]  /*10330*/  BSYNC B3 ;  /* 0x0000000000037941 */ /* 0x000fea0003800000 */
.L_x_11714:
        /* <DEDUP_REMOVED lines=26> */
.L_x_11717:
[----:B------:R-:W-:Y:S05]  /*104e0*/  BSYNC B3 ;  /* 0x0000000000037941 */ /* 0x000fea0003800000 */
.L_x_11716:
        /* <DEDUP_REMOVED lines=16> */
[----:B------:R-:W-:Y:S01]  /*105f0*/  IADD3 R7, -R0, 0x7fd00000, RZ ;  /* 0x7fd0000000077810 */ /* 0x000fe20007ffe1ff */
[----:B------:R-:W-:Y:S01]  /*10600*/  IMAD.MOV.U32 R28, RZ, RZ, RZ ;  /* 0x000000ffff1c7224 */ /* 0x000fe200078e00ff */
        /* <DEDUP_REMOVED lines=94> */
.L_x_11719:
[----:B------:R-:W-:Y:S05]  /*10bf0*/  BSYNC B0 ;  /* 0x0000000000007941 */ /* 0x000fea0003800000 */
.L_x_11718:
        /* <DEDUP_REMOVED lines=8> */
.L_x_11721:
[----:B------:R-:W-:Y:S05]  /*10c80*/  BSYNC B3 ;  /* 0x0000000000037941 */ /* 0x000fea0003800000 */
.L_x_11720:
[----:B------:R-:W-:Y:S01]  /*10c90*/  DSETP.NEU.AND P0, PT, R38, RZ, PT ;  /* 0x000000ff2600722a */ /* 0x000fe20003f0d000 */
[----:B------:R-:W-:Y:S01]  /*10ca0*/  BSSY B0, `(.L_x_11722) ;  /* 0x0000023000007945 */ /* 0x000fe20003800000 */
[----:B0-----:R-:W-:Y:S02]  /*10cb0*/  CS2R R6, SRZ ;  /* 0x0000000000067805 */ /* 0x001fe4000001ff00 */
[----:B------:R-:W0:-:S04]  /*10cc0*/  DADD R4, R36, R34 ;  /* 0x0000000024047229 */ /* 0x000e080000000022 */
[----:B--2---:R-:W2:-:S04]  /*10cd0*/  DADD R28, R28, 1 ;  /* 0x3ff000001c1c7429 */ /* 0x004e880000000000 */
[----:B0-----:R0:W3:Y:S02]  /*10ce0*/  DSETP.GTU.AND P1, PT, |R4|, +INF , PT ;  /* 0x7ff000000400742a */ /* 0x0010e40003f2c200 */
[----:B------:R-:W-:Y:S07]  /*10cf0*/  @!P0 BRA `(.L_x_11723) ;  /* 0x000001d000008947 */ /* 0x000fee0003800000 */
[----:B0-23--:R-:W0:Y:S01]  /*10d00*/  DMUL R6, R2, R2 ;  /* 0x0000000202067228 */ /* 0x00de220000000000 */
        /* <DEDUP_REMOVED lines=28> */
.L_x_11723:
[----:B0-23--:R-:W-:Y:S05]  /*10ed0*/  BSYNC B0 ;  /* 0x0000000000007941 */ /* 0x00dfea0003800000 */
.L_x_11722:
[----:B------:R-:W-:Y:S02]  /*10ee0*/  LOP3.LUT R3, R7, 0x80000000, R17, 0xb8, !PT ;  /* 0x8000000007037812 */ /* 0x000fe400078eb811 */
[----:B------:R-:W-:Y:S02]  /*10ef0*/  FSEL R6, R4, R6, P1 ;  /* 0x0000000604067208 */ /* 0x000fe40000800000 */
[----:B------:R-:W-:Y:S02]  /*10f00*/  FSEL R7, R5, R3, P1 ;  /* 0x0000000305077208 */ /* 0x000fe40000800000 */
.L_x_11681:
[----:B0-----:R-:W-:Y:S05]  /*10f10*/  BSYNC B2 ;  /* 0x0000000000027941 */ /* 0x001fea0003800000 */
.L_x_11670:
[----:B-1----:R0:W1:Y:S02]  /*10f20*/  DADD R30, R28, c[0x2][0x50] ;  /* 0x008014001c1e7629 */ /* 0x0020640000000000 */
[----:B0-----:R-:W-:Y:S01]  /*10f30*/  LOP3.LUT R29, R7, 0x80000000, R17, 0xb8, !PT ;  /* 0x80000000071d7812 */ /* 0x001fe200078eb811 */
[----:B------:R-:W-:-:S07]  /*10f40*/  IMAD.MOV.U32 R28, RZ, RZ, R6 ;  /* 0x000000ffff1c7224 */ /* 0x000fce00078e0006 */
[----:B-1----:R-:W-:Y:S01]  /*10f50*/  LOP3.LUT R31, R31, 0x80000000, R19, 0xb8, !PT ;  /* 0x800000001f1f7812 */ /* 0x002fe200078eb813 */
[----:B------:R-:W-:Y:S05]  /*10f60*/  BRA `(.L_x_11592) ;  /* 0x0000013000007947 */ /* 0x000fea0003800000 */
.L_x_11593:
[----:B--23--:R-:W0:-:S14]  /*10f70*/  DSETP.NEU.AND P0, PT, R36, +INF , PT ;  /* 0x7ff000002400742a */ /* 0x00ce1c0003f0d000 */
        /* <DEDUP_REMOVED lines=18> */
.L_x_11592:
[----:B01----:R-:W-:Y:S05]  /*110a0*/  BSYNC B1 ;  /* 0x0000000000017941 */ /* 0x003fea0003800000 */
.L_x_11591:
[----:B------:R-:W-:Y:S01]  /*110b0*/  WARPSYNC 0xffffffff ;  /* 0xffffffff00007948 */ /* 0x000fe20003800000 */
[----:B------:R-:W0:Y:S01]  /*110c0*/  S2R R3, SR_TID.X ;  /* 0x0000000000037919 */ /* 0x000e220000002100 */
[----:B------:R-:W-:Y:S01]  /*110d0*/  BSSY B1, `(.L_x_11724) ;  /* 0x000085f000017945 */ /* 0x000fe20003800000 */
[----:B------:R-:W-:Y:S01]  /*110e0*/  CS2R R18, SRZ ;  /* 0x0000000000127805 */ /* 0x000fe2000001ff00 */
        /* <DEDUP_REMOVED lines=8> */
[----:B-1----:R-:W-:Y:S01]  /*11170*/  IMAD.MOV.U32 R34, RZ, RZ, R8 ;  /* 0x000000ffff227224 */ /* 0x002fe200078e0008 */
[----:B------:R-:W-:-:S07]  /*11180*/  MOV R35, R9 ;  /* 0x0000000900237202 */ /* 0x000fce0000000f00 */
        /* <DEDUP_REMOVED lines=128> */
.L_x_11731:
[----:B------:R-:W-:Y:S05]  /*11990*/  BSYNC B3 ;  /* 0x0000000000037941 */ /* 0x000fea0003800000 */
.L_x_11730:
        /* <DEDUP_REMOVED lines=61> */
.L_x_11729:
        /* <DEDUP_REMOVED lines=34> */
.L_x_11739:
[----:B------:R-:W-:Y:S05]  /*11f90*/  BSYNC B4 ;  /* 0x0000000000047941 */ /* 0x000fea0003800000 */
.L_x_11738:
[----:B------:R-:W-:Y:S02]  /*11fa0*/  IMAD.MOV.U32 R18, RZ, RZ, R2 ;  /* 0x000000ffff127224 */ /* 0x000fe400078e0002 */
[----:B------:R-:W-:Y:S01]  /*11fb0*/  IMAD.MOV.U32 R19, RZ, RZ, R3 ;  /* 0x000000ffff137224 */ /* 0x000fe200078e0003 */
[----:B------:R-:W-:Y:S05]  /*11fc0*/  BRA `(.L_x_11737) ;  /* 0x0000001000007947 */ /* 0x000fea0003800000 */
.L_x_11736:
[----:B------:R0:W1:-:S06]  /*11fd0*/  DADD R18, -R44, R38 ;  /* 0x000000002c127229 */ /* 0x00004c0000000126 */
.L_x_11737:
[----:B------:R-:W-:Y:S05]  /*11fe0*/  BSYNC B3 ;  /* 0x0000000000037941 */ /* 0x000fea0003800000 */
.L_x_11735:
        /* <DEDUP_REMOVED lines=29> */
.L_x_11744:
[----:B------:R-:W-:Y:S05]  /*121c0*/  BSYNC B4 ;  /* 0x0000000000047941 */ /* 0x000fea0003800000 */
.L_x_11743:
[----:B------:R-:W-:Y:S02]  /*121d0*/  IMAD.MOV.U32 R2, RZ, RZ, R6 ;  /* 0x000000ffff027224 */ /* 0x000fe400078e0006 */
[----:B------:R-:W-:Y:S01]  /*121e0*/  IMAD.MOV.U32 R3, RZ, RZ, R7 ;  /* 0x000000ffff037224 */ /* 0x000fe200078e0007 */
[----:B------:R-:W-:Y:S05]  /*121f0*/  BRA `(.L_x_11742) ;  /* 0x0000001000007947 */ /* 0x000fea0003800000 */
.L_x_11741:
[----:B------:R2:W3:-:S06]  /*12200*/  DADD R2, R40, -R4 ;  /* 0x0000000028027229 */ /* 0x0004cc0000000804 */
.L_x_11742:
[----:B------:R-:W-:Y:S05]  /*12210*/  BSYNC B3 ;  /* 0x0000000000037941 */ /* 0x000fea0003800000 */
.L_x_11740:
        /* <DEDUP_REMOVED lines=25> */
[----:B-1----:R-:W-:Y:S02]  /*123b0*/  IMAD.MOV.U32 R46, RZ, RZ, R2 ;  /* 0x000000ffff2e7224 */ /* 0x002fe400078e0002 */
[----:B------:R-:W-:Y:S02]  /*123c0*/  IMAD.MOV.U32 R47, RZ, RZ, R3 ;  /* 0x000000ffff2f7224 */ /* 0x000fe400078e0003 */
.L_x_11746:
[----:B------:R-:W-:Y:S05]  /*123d0*/  BSYNC B3 ;  /* 0x0000000000037941 */ /* 0x000fea0003800000 */
.L_x_11745:
        /* <DEDUP_REMOVED lines=65> */
.L_x_11747:
        /* <DEDUP_REMOVED lines=20> */
.L_x_11749:
[----:B------:R-:W-:Y:S05]  /*12930*/  BSYNC B3 ;  /* 0x0000000000037941 */ /* 0x000fea0003800000 */
.L_x_11748:
        /* <DEDUP_REMOVED lines=16> */
.L_x_11734:
        /* <DEDUP_REMOVED lines=24> */
.L_x_11752:
[----:B------:R-:W-:Y:S05]  /*12bc0*/  BSYNC B3 ;  /* 0x0000000000037941 */ /* 0x000fea0003800000 */
.L_x_11751:
        /* <DEDUP_REMOVED lines=25> */
.L_x_11755:
[----:B------:R-:W-:Y:S05]  /*12d60*/  BSYNC B3 ;  /* 0x0000000000037941 */ /* 0x000fea0003800000 */
.L_x_11754:
        /* <DEDUP_REMOVED lines=16> */
.L_x_11753:
        /* <DEDUP_REMOVED lines=55> */
.L_x_11756:
[----:B------:R-:W-:Y:S01]  /*131e0*/  IMAD.MOV.U32 R2, RZ, RZ, 0x0 ;  /* 0x00000000ff027424 */ /* 0x000fe200078e00ff */
[----:B------:R-:W-:Y:S01]  /*131f0*/  FSETP.NEU.FTZ.AND P0, PT, R5, RZ, PT ;  /* 0x000000ff0500720b */ /* 0x000fe20003f1d000 */
[----:B------:R-:W-:-:S06]  /*13200*/  IMAD.MOV.U32 R3, RZ, RZ, 0x7ff00000 ;  /* 0x7ff00000ff037424 */ /* 0x000fcc00078e00ff */
[----:B------:R-:W0:-:S10]  /*13210*/  DFMA R2, R4, R2, +INF ;  /* 0x7ff000000402742b */ /* 0x000e140000000002 */
[----:B0-----:R-:W-:Y:S02]  /*13220*/  FSEL R18, R2, RZ, P0 ;  /* 0x000000ff02127208 */ /* 0x001fe40000000000 */
[----:B------:R-:W-:Y:S01]  /*13230*/  FSEL R19, R3, -QNAN , P0 ;  /* 0xfff0000003137808 */ /* 0x000fe20000000000 */
[----:B------:R-:W-:Y:S05]  /*13240*/  BRA `(.L_x_11732) ;  /* 0x000004d000007947 */ /* 0x000fea0003800000 */
.L_x_11750:
        /* <DEDUP_REMOVED lines=25> */
.L_x_11758:
[----:B------:R-:W-:Y:S05]  /*133e0*/  BSYNC B3 ;  /* 0x0000000000037941 */ /* 0x000fea0003800000 */
.L_x_11757:
        /* <DEDUP_REMOVED lines=21> */
.L_x_11760:
[----:B------:R-:W-:Y:S05]  /*13540*/  BSYNC B3 ;  /* 0x0000000000037941 */ /* 0x000fea0003800000 */
.L_x_11759:
[----:B------:R-:W-:Y:S02]  /*13550*/  IMAD.MOV.U32 R18, RZ, RZ, R2 ;  /* 0x000000ffff127224 */ /* 0x000fe400078e0002 */
[----:B------:R-:W-:Y:S01]  /*13560*/  IMAD.MOV.U32 R19, RZ, RZ, R3 ;  /* 0x000000ffff137224 */ /* 0x000fe200078e0003 */
[----:B------:R-:W-:Y:S05]  /*13570*/  BRA `(.L_x_11732) ;  /* 0x000001a000007947 */ /* 0x000fea0003800000 */
.L_x_11733:
        /* <DEDUP_REMOVED lines=25> */
.L_x_11761:
[----:B------:R-:W-:Y:S05]  /*13710*/  BSYNC B3 ;  /* 0x0000000000037941 */ /* 0x000fea0003800000 */
.L_x_11732:
[----:B------:R-:W-:Y:S05]  /*13720*/  BSYNC B2 ;  /* 0x0000000000027941 */ /* 0x000fea0003800000 */
.L_x_11728:
        /* <DEDUP_REMOVED lines=25> */
.L_x_11766:
[----:B------:R-:W-:Y:S05]  /*138c0*/  BSYNC B4 ;  /* 0x0000000000047941 */ /* 0x000fea0003800000 */
.L_x_11765:
        /* <DEDUP_REMOVED lines=23> */
.L_x_11768:
[----:B------:R-:W-:Y:S01]  /*13a40*/  IMAD.MOV.U32 R4, RZ, RZ, 0x0 ;  /* 0x00000000ff047424 */ /* 0x000fe200078e00ff */
[----:B------:R-:W-:Y:S01]  /*13a50*/  MOV R5, 0x3fe00000 ;  /* 0x3fe0000000057802 */ /* 0x000fe20000000f00 */
[----:B------:R-:W-:Y:S02]  /*13a60*/  IMAD.MOV.U32 R8, RZ, RZ, -0x23e76a17 ;  /* 0xdc1895e9ff087424 */ /* 0x000fe400078e00ff */
[----:B------:R-:W-:Y:S02]  /*13a70*/  IMAD.MOV.U32 R9, RZ, RZ, 0x3fb0066b ;  /* 0x3fb0066bff097424 */ /* 0x000fe400078e00ff */
[----:B------:R-:W-:Y:S01]  /*13a80*/  IMAD.MOV.U32 R6, RZ, RZ, RZ ;  /* 0x000000ffff067224 */ /* 0x000fe200078e00ff */
[----:B------:R-:W0:-:S06]  /*13a90*/  DFMA R4, |R2|, -R4, 0.5 ;  /* 0x3fe000000204742b */ /* 0x000e0c0000000a04 */
        /* <DEDUP_REMOVED lines=37> */
.L_x_11767:
        /* <DEDUP_REMOVED lines=36> */
.L_x_11777:
[----:B------:R-:W-:Y:S05]  /*13f30*/  BSYNC B6 ;  /* 0x0000000000067941 */ /* 0x000fea0003800000 */
.L_x_11776:
[----:B------:R-:W-:Y:S02]  /*13f40*/  IMAD.MOV.U32 R56, RZ, RZ, R2 ;  /* 0x000000ffff387224 */ /* 0x000fe400078e0002 */
[----:B------:R-:W-:Y:S01]  /*13f50*/  IMAD.MOV.U32 R57, RZ, RZ, R3 ;  /* 0x000000ffff397224 */ /* 0x000fe200078e0003 */
[----:B------:R-:W-:Y:S05]  /*13f60*/  BRA `(.L_x_11775) ;  /* 0x0000001000007947 */ /* 0x000fea0003800000 */
.L_x_11774:
[----:B------:R0:W3:-:S06]  /*13f70*/  DADD R56, -R44, R38 ;  /* 0x000000002c387229 */ /* 0x0000cc0000000126 */
.L_x_11775:
[----:B------:R-:W-:Y:S05]  /*13f80*/  BSYNC B5 ;  /* 0x0000000000057941 */ /* 0x000fea0003800000 */
.L_x_11773:
        /* <DEDUP_REMOVED lines=26> */
.L_x_11782:
[----:B------:R-:W-:Y:S05]  /*14130*/  BSYNC B6 ;  /* 0x0000000000067941 */ /* 0x000fea0003800000 */
.L_x_11781:
[----:B------:R-:W-:Y:S02]  /*14140*/  IMAD.MOV.U32 R36, RZ, RZ, R2 ;  /* 0x000000ffff247224 */ /* 0x000fe400078e0002 */
[----:B------:R-:W-:Y:S01]  /*14150*/  IMAD.MOV.U32 R37, RZ, RZ, R3 ;  /* 0x000000ffff257224 */ /* 0x000fe200078e0003 */
[----:B------:R-:W-:Y:S05]  /*14160*/  BRA `(.L_x_11780) ;  /* 0x0000001000007947 */ /* 0x000fea0003800000 */
.L_x_11779:
[----:B------:R4:W0:-:S06]  /*14170*/  DADD R36, -R16, R40 ;  /* 0x0000000010247229 */ /* 0x00080c0000000128 */
.L_x_11780:
[----:B------:R-:W-:Y:S05]  /*14180*/  BSYNC B5 ;  /* 0x0000000000057941 */ /* 0x000fea0003800000 */
.L_x_11778:
[----:B0-----:R-:W0:Y:S01]  /*14190*/  DMUL R2, R36, 0.5 ;  /* 0x3fe0000024027828 */ /* 0x001e220000000000 */
[----:B------:R-:W-:Y:S01]  /*141a0*/  IMAD.MOV.U32 R4, RZ, RZ, 0x0 ;  /* 0x00000000ff047424 */ /* 0x000fe200078e00ff */
[----:B------:R-:W-:Y:S01]  /*141b0*/  BSSY B5, `(.L_x_11783) ;  /* 0x000001a000057945 */ /* 0x000fe20003800000 */
[----:B------:R-:W-:Y:S01]  /*141c0*/  IMAD.MOV.U32 R5, RZ, RZ, 0x3fd80000 ;  /* 0x3fd80000ff057424 */ /* 0x000fe200078e00ff */
[----:B------:R-:W-:-:S04]  /*141d0*/  DADD R42, R34, R42 ;  /* 0x00000000222a7229 */ /* 0x000fc8000000002a */
[----:B0--3--:R-:W0:-:S06]  /*141e0*/  DFMA R2, R56, 0.5, R2 ;  /* 0x3fe000003802782b */ /* 0x009e0c0000000002 */
[----:B0-----:R-:W0:-:S06]  /*141f0*/  DMUL R8, R2, R42 ;  /* 0x0000002a02087228 */ /* 0x001e0c0000000000 */
[----:B0---4-:R-:W0:Y:S04]  /*14200*/  MUFU.RSQ64H R17, R9 ;  /* 0x0000000900117308 */ /* 0x011e280000001c00 */
        /* <DEDUP_REMOVED lines=20> */
.L_x_11784:
[----:B------:R-:W-:Y:S05]  /*14350*/  BSYNC B5 ;  /* 0x0000000000057941 */ /* 0x000fea0003800000 */
.L_x_11783:
[----:B-1-3--:R-:W-:Y:S02]  /*14360*/  IMAD.MOV.U32 R42, RZ, RZ, R2 ;  /* 0x000000ffff2a7224 */ /* 0x00afe400078e0002 */
[----:B------:R-:W-:Y:S01]  /*14370*/  IMAD.MOV.U32 R43, RZ, RZ, R3 ;  /* 0x000000ffff2b7224 */ /* 0x000fe200078e0003 */
[----:B------:R-:W-:Y:S05]  /*14380*/  BRA `(.L_x_11785) ;  /* 0x0000092000007947 */ /* 0x000fea0003800000 */
.L_x_11772:
        /* <DEDUP_REMOVED lines=27> */
[----:B-12---:R-:W-:Y:S05]  /*14540*/  CALL.REL.NOINC `($__internal_19_$__cuda_sm20_dsqrt_rn_f64_mediumpath_v1) ;  /* 0x0000e02000007944 */ /* 0x006fea0003c00000 */
.L_x_11788:
[----:B------:R-:W-:Y:S05]  /*14550*/  BSYNC B5 ;  /* 0x0000000000057941 */ /* 0x000fea0003800000 */
.L_x_11787:
[----:B-1-3--:R-:W-:Y:S02]  /*14560*/  IMAD.MOV.U32 R42, RZ, RZ, R2 ;  /* 0x000000ffff2a7224 */ /* 0x00afe400078e0002 */
[----:B------:R-:W-:Y:S01]  /*14570*/  IMAD.MOV.U32 R43, RZ, RZ, R3 ;  /* 0x000000ffff2b7224 */ /* 0x000fe200078e0003 */
[----:B------:R-:W-:Y:S05]  /*14580*/  BRA `(.L_x_11785) ;  /* 0x0000072000007947 */ /* 0x000fea0003800000 */
.L_x_11786:
        /* <DEDUP_REMOVED lines=30> */
.L_x_11790:
[----:B------:R-:W-:Y:S05]  /*14770*/  BSYNC B5 ;  /* 0x0000000000057941 */ /* 0x000fea0003800000 */
.L_x_11789:
        /* <DEDUP_REMOVED lines=19> */
.L_x_11792:
[----:B------:R-:W-:Y:S05]  /*148b0*/  BSYNC B5 ;  /* 0x0000000000057941 */ /* 0x000fea0003800000 */
.L_x_11791:
[----:B------:R-:W0:Y:S01]  /*148c0*/  DMUL R34, R34, 8.11296384146066816958e+31 ;  /* 0x4690000022227828 */ /* 0x000e220000000000 */
[----:B------:R-:W-:Y:S02]  /*148d0*/  IMAD.MOV.U32 R42, RZ, RZ, R2 ;  /* 0x000000ffff2a7224 */ /* 0x000fe400078e0002 */
[----:B------:R-:W-:Y:S01]  /*148e0*/  IMAD.MOV.U32 R43, RZ, RZ, R3 ;  /* 0x000000ffff2b7224 */ /* 0x000fe200078e0003 */
[----:B------:R-:W-:Y:S05]  /*148f0*/  BRA `(.L_x_11785) ;  /* 0x000003b000007947 */ /* 0x000fea0003800000 */
.L_x_11771:
        /* <DEDUP_REMOVED lines=24> */
[----:B-123--:R-:W-:Y:S05]  /*14a80*/  CALL.REL.NOINC `($__internal_19_$__cuda_sm20_dsqrt_rn_f64_mediumpath_v1) ;  /* 0x0000dae000007944 */ /* 0x00efea0003c00000 */
[----:B-1----:R-:W-:Y:S02]  /*14a90*/  IMAD.MOV.U32 R16, RZ, RZ, R2 ;  /* 0x000000ffff107224 */ /* 0x002fe400078e0002 */
[----:B------:R-:W-:-:S02]  /*14aa0*/  IMAD.MOV.U32 R17, RZ, RZ, R3 ;  /* 0x000000ffff117224 */ /* 0x000fc400078e0003 */
.L_x_11794:
[----:B------:R-:W-:Y:S05]  /*14ab0*/  BSYNC B5 ;  /* 0x0000000000057941 */ /* 0x000fea0003800000 */
.L_x_11793:
        /* <DEDUP_REMOVED lines=29> */
.L_x_11796:
[----:B------:R-:W-:Y:S05]  /*14c90*/  BSYNC B5 ;  /* 0x0000000000057941 */ /* 0x000fea0003800000 */
.L_x_11795:
[----:B---34-:R3:W4:-:S06]  /*14ca0*/  DMUL R42, R42, R16 ;  /* 0x000000102a2a7228 */ /* 0x01870c0000000000 */
.L_x_11785:
[----:B0-----:R-:W-:Y:S05]  /*14cb0*/  BSYNC B4 ;  /* 0x0000000000047941 */ /* 0x001fea0003800000 */
.L_x_11770:
[----:B------:R-:W-:Y:S05]  /*14cc0*/  BRA `(.L_x_11797) ;  /* 0x0000002000007947 */ /* 0x000fea0003800000 */
.L_x_11764:
[----:B------:R-:W3:-:S04]  /*14cd0*/  DMUL R42, R42, 9.00719925474099200000e+15 ;  /* 0x434000002a2a7828 */ /* 0x000ec80000000000 */
[----:B------:R-:W4:-:S06]  /*14ce0*/  DMUL R34, R34, 9.00719925474099200000e+15 ;  /* 0x4340000022227828 */ /* 0x000f0c0000000000 */
.L_x_11797:
[----:B---3--:R-:W-:Y:S05]  /*14cf0*/  BSYNC B2 ;  /* 0x0000000000027941 */ /* 0x008fea0003800000 */
.L_x_11763:
[----:B0---4-:R-:W-:Y:S01]  /*14d00*/  DADD R6, -RZ, |R34| ;  /* 0x00000000ff067229 */ /* 0x011fe20000000522 */
        /* <DEDUP_REMOVED lines=27> */
.L_x_11799:
[----:B------:R-:W-:Y:S05]  /*14ec0*/  BSYNC B2 ;  /* 0x0000000000027941 */ /* 0x000fea0003800000 */
.L_x_11798:
        /* <DEDUP_REMOVED lines=43> */
.L_x_11801:
[----:B------:R-:W-:Y:S02]  /*15180*/  FSEL R2, RZ, 3.37028055040000000000e+12, P0 ;  /* 0x54442d18ff027808 */ /* 0x000fe40000000000 */
[----:B------:R-:W-:Y:S02]  /*15190*/  FSEL R3, RZ, 2.1426990032196044922, P0 ;  /* 0x400921fbff037808 */ /* 0x000fe40000000000 */
.L_x_11802:
[----:B------:R-:W-:Y:S05]  /*151a0*/  BSYNC B0 ;  /* 0x0000000000007941 */ /* 0x000fea0003800000 */
.L_x_11800:
[----:B------:R0:W3:Y:S02]  /*151b0*/  DADD R42, |R42|, |R34| ;  /* 0x000000002a2a7229 */ /* 0x0000e40000000622 */
[----:B0-----:R-:W-:-:S04]  /*151c0*/  LOP3.LUT R35, R3, 0x80000000, R35, 0xb8, !PT ;  /* 0x8000000003237812 */ /* 0x001fc800078eb823 */
[----:B---3--:R-:W0:-:S06]  /*151d0*/  DSETP.GTU.AND P0, PT, |R42|, +INF , PT ;  /* 0x7ff000002a00742a */ /* 0x008e0c0003f0c200 */
[----:B0-----:R-:W-:Y:S02]  /*151e0*/  FSEL R2, R42, R2, P0 ;  /* 0x000000022a027208 */ /* 0x001fe40000000000 */
[----:B------:R-:W-:Y:S02]  /*151f0*/  FSEL R3, R43, R35, P0 ;  /* 0x000000232b037208 */ /* 0x000fe40000000000 */
.L_x_11769:
[----:B------:R-:W-:Y:S05]  /*15200*/  BSYNC B3 ;  /* 0x0000000000037941 */ /* 0x000fea0003800000 */
.L_x_11762:
[----:B---3--:R-:W-:Y:S01]  /*15210*/  LOP3.LUT R17, R3, 0x80000000, R13, 0xb8, !PT ;  /* 0x8000000003117812 */ /* 0x008fe200078eb80d */
[----:B------:R-:W-:Y:S01]  /*15220*/  IMAD.MOV.U32 R16, RZ, RZ, R2 ;  /* 0x000000ffff107224 */ /* 0x000fe200078e0002 */
[----:B-12---:R-:W-:Y:S01]  /*15230*/  LOP3.LUT R19, R19, 0x80000000, R15, 0xb8, !PT ;  /* 0x8000000013137812 */ /* 0x006fe200078eb80f */
[----:B------:R-:W-:Y:S05]  /*15240*/  BRA `(.L_x_11725) ;  /* 0x0000447000007947 */ /* 0x000fea0003800000 */
.L_x_11727:
        /* <DEDUP_REMOVED lines=91> */
.L_x_11808:
[----:B------:R-:W-:Y:S05]  /*15800*/  BSYNC B0 ;  /* 0x0000000000007941 */ /* 0x000fea0003800000 */
.L_x_11807:
[----:B------:R-:W-:Y:S01]  /*15810*/  BSSY B3, `(.L_x_11809) ;  /* 0x0000008000037945 */ /* 0x000fe20003800000 */
[----:B------:R-:W-:Y:S05]  /*15820*/  @P3 BRA P5, `(.L_x_11810) ;  /* 0x0000006000003947 */ /* 0x000fea0002800000 */
[----:B------:R-:W-:Y:S01]  /*15830*/  MOV R2, R18 ;  /* 0x0000001200027202 */ /* 0x000fe20000000f00 */
[----:B------:R-:W-:Y:S01]  /*15840*/  IMAD.MOV.U32 R3, RZ, RZ, R19 ;  /* 0x000000ffff037224 */ /* 0x000fe200078e0013 */
[----:B------:R-:W-:Y:S01]  /*15850*/  MOV R0, 0x15890 ;  /* 0x0001589000007802 */ /* 0x000fe20000000f00 */
[----:B------:R-:W-:Y:S02]  /*15860*/  IMAD.MOV.U32 R4, RZ, RZ, R34 ;  /* 0x000000ffff047224 */ /* 0x000fe400078e0022 */
[----:B------:R-:W-:Y:S02]  /*15870*/  IMAD.MOV.U32 R5, RZ, RZ, R35 ;  /* 0x000000ffff057224 */ /* 0x000fe400078e0023 */
[----:B01----:R-:W-:Y:S05]  /*15880*/  CALL.REL.NOINC `($__internal_18_$__cuda_sm20_div_rn_f64_full) ;  /* 0x0000c67000007944 */ /* 0x003fea0003c00000 */
.L_x_11810:
[----:B------:R-:W-:Y:S05]  /*15890*/  BSYNC B3 ;  /* 0x0000000000037941 */ /* 0x000fea0003800000 */
.L_x_11809:
        /* <DEDUP_REMOVED lines=43> */
.L_x_11812:
[----:B------:R-:W-:-:S04]  /*15b50*/  ISETP.GE.AND P0, PT, R11, RZ, PT ;  /* 0x000000ff0b00720c */ /* 0x000fc80003f06270 */
[----:B------:R-:W-:Y:S02]  /*15b60*/  FSEL R2, RZ, 3.37028055040000000000e+12, P0 ;  /* 0x54442d18ff027808 */ /* 0x000fe40000000000 */
[----:B------:R-:W-:Y:S02]  /*15b70*/  FSEL R3, RZ, 2.1426990032196044922, P0 ;  /* 0x400921fbff037808 */ /* 0x000fe40000000000 */
.L_x_11813:
[----:B------:R-:W-:Y:S05]  /*15b80*/  BSYNC B0 ;  /* 0x0000000000007941 */ /* 0x000fea0003800000 */
.L_x_11811:
[----:B------:R-:W2:Y:S01]  /*15b90*/  DADD R4, |R12|, |R14| ;  /* 0x000000000c047229 */ /* 0x000ea2000000060e */
[----:B------:R-:W-:-:S03]  /*15ba0*/  LOP3.LUT R7, R3, 0x80000000, R7, 0xb8, !PT ;  /* 0x8000000003077812 */ /* 0x000fc600078eb807 */
[----:B-1----:R-:W-:-:S04]  /*15bb0*/  DMUL R16, R16, 0.5 ;  /* 0x3fe0000010107828 */ /* 0x002fc80000000000 */
[----:B--2---:R-:W1:-:S06]  /*15bc0*/  DSETP.GTU.AND P0, PT, |R4|, +INF , PT ;  /* 0x7ff000000400742a */ /* 0x004e4c0003f0c200 */
[----:B-1----:R-:W-:Y:S02]  /*15bd0*/  FSEL R6, R4, R2, P0 ;  /* 0x0000000204067208 */ /* 0x002fe40000000000 */
[----:B------:R-:W-:Y:S01]  /*15be0*/  FSEL R7, R5, R7, P0 ;  /* 0x0000000705077208 */ /* 0x000fe20000000000 */
[----:B------:R-:W-:Y:S05]  /*15bf0*/  BRA `(.L_x_11814) ;  /* 0x0000393000007947 */ /* 0x000fea0003800000 */
.L_x_11806:
        /* <DEDUP_REMOVED lines=111> */
.L_x_11816:
[----:B------:R-:W-:Y:S05]  /*162f0*/  BSYNC B0 ;  /* 0x0000000000007941 */ /* 0x000fea0003800000 */
.L_x_11815:
        /* <DEDUP_REMOVED lines=8> */
[----:B------:R-:W-:Y:S01]  /*16380*/  MOV R4, R2 ;  /* 0x0000000200047202 */ /* 0x000fe20000000f00 */
[----:B------:R-:W-:Y:S02]  /*16390*/  IMAD.MOV.U32 R5, RZ, RZ, R3 ;  /* 0x000000ffff057224 */ /* 0x000fe400078e0003 */
.L_x_11818:
[----:B------:R-:W-:Y:S05]  /*163a0*/  BSYNC B3 ;  /* 0x0000000000037941 */ /* 0x000fea0003800000 */
.L_x_11817:
        /* <DEDUP_REMOVED lines=43> */
.L_x_11820:
[----:B------:R-:W-:-:S04]  /*16660*/  ISETP.GE.AND P0, PT, R11, RZ, PT ;  /* 0x000000ff0b00720c */ /* 0x000fc80003f06270 */
[----:B------:R-:W-:Y:S02]  /*16670*/  FSEL R2, RZ, 3.37028055040000000000e+12, P0 ;  /* 0x54442d18ff027808 */ /* 0x000fe40000000000 */
[----:B------:R-:W-:Y:S02]  /*16680*/  FSEL R3, RZ, 2.1426990032196044922, P0 ;  /* 0x400921fbff037808 */ /* 0x000fe40000000000 */
.L_x_11821:
[----:B------:R-:W-:Y:S05]  /*16690*/  BSYNC B0 ;  /* 0x0000000000007941 */ /* 0x000fea0003800000 */
.L_x_11819:
[----:B------:R-:W2:Y:S01]  /*166a0*/  DADD R4, |R12|, |R14| ;  /* 0x000000000c047229 */ /* 0x000ea2000000060e */
[----:B------:R-:W-:-:S05]  /*166b0*/  LOP3.LUT R7, R3, 0x80000000, R7, 0xb8, !PT ;  /* 0x8000000003077812 */ /* 0x000fca00078eb807 */
[----:B--2---:R-:W2:-:S06]  /*166c0*/  DSETP.GTU.AND P0, PT, |R4|, +INF , PT ;  /* 0x7ff000000400742a */ /* 0x004e8c0003f0c200 */
[----:B--2---:R-:W-:Y:S02]  /*166d0*/  FSEL R6, R4, R2, P0 ;  /* 0x0000000204067208 */ /* 0x004fe40000000000 */
[----:B------:R-:W-:Y:S01]  /*166e0*/  FSEL R7, R5, R7, P0 ;  /* 0x0000000705077208 */ /* 0x000fe20000000000 */
[----:B------:R-:W-:Y:S05]  /*166f0*/  BRA `(.L_x_11814) ;  /* 0x00002e3000007947 */ /* 0x000fea0003800000 */
.L_x_11805:
        /* <DEDUP_REMOVED lines=23> */
.L_x_11823:
[----:B------:R-:W-:Y:S05]  /*16870*/  BSYNC B3 ;  /* 0x0000000000037941 */ /* 0x000fea0003800000 */
.L_x_11822:
        /* <DEDUP_REMOVED lines=26> */
.L_x_11825:
[----:B--23--:R-:W-:Y:S05]  /*16a20*/  BSYNC B3 ;  /* 0x0000000000037941 */ /* 0x00cfea0003800000 */
.L_x_11824:
        /* <DEDUP_REMOVED lines=60> */
[----:B------:R-:W-:Y:S01]  /*16df0*/  @P1 MOV R17, 0x7ff00000 ;  /* 0x7ff0000000111802 */ /* 0x000fe20000000f00 */
[----:B--2---:R-:W-:Y:S01]  /*16e00*/  FFMA R0, RZ, R35, R5 ;  /* 0x00000023ff007223 */ /* 0x004fe20000000005 */
        /* <DEDUP_REMOVED lines=50> */
.L_x_11827:
[----:B------:R-:W-:Y:S05]  /*17130*/  BSYNC B0 ;  /* 0x0000000000007941 */ /* 0x000fea0003800000 */
.L_x_11826:
        /* <DEDUP_REMOVED lines=10> */
.L_x_11829:
[----:B------:R-:W-:Y:S05]  /*171e0*/  BSYNC B3 ;  /* 0x0000000000037941 */ /* 0x000fea0003800000 */
.L_x_11828:
        /* <DEDUP_REMOVED lines=43> */
.L_x_11831:
[----:B------:R-:W-:-:S04]  /*174a0*/  ISETP.GE.AND P0, PT, R11, RZ, PT ;  /* 0x000000ff0b00720c */ /* 0x000fc80003f06270 */
[----:B------:R-:W-:Y:S02]  /*174b0*/  FSEL R2, RZ, 3.37028055040000000000e+12, P0 ;  /* 0x54442d18ff027808 */ /* 0x000fe40000000000 */
[----:B------:R-:W-:Y:S02]  /*174c0*/  FSEL R3, RZ, 2.1426990032196044922, P0 ;  /* 0x400921fbff037808 */ /* 0x000fe40000000000 */
.L_x_11832:
[----:B------:R-:W-:Y:S05]  /*174d0*/  BSYNC B0 ;  /* 0x0000000000007941 */ /* 0x000fea0003800000 */
.L_x_11830:
[----:B------:R-:W3:Y:S01]  /*174e0*/  DADD R4, |R12|, |R14| ;  /* 0x000000000c047229 */ /* 0x000ee2000000060e */
[----:B------:R-:W-:-:S03]  /*174f0*/  LOP3.LUT R7, R3, 0x80000000, R7, 0xb8, !PT ;  /* 0x8000000003077812 */ /* 0x000fc600078eb807 */
[----:B--2---:R-:W-:-:S04]  /*17500*/  DADD R16, R16, 1 ;  /* 0x3ff0000010107429 */ /* 0x004fc80000000000 */
[----:B---3--:R-:W2:-:S06]  /*17510*/  DSETP.GTU.AND P0, PT, |R4|, +INF , PT ;  /* 0x7ff000000400742a */ /* 0x008e8c0003f0c200 */
[----:B--2---:R-:W-:Y:S02]  /*17520*/  FSEL R6, R4, R2, P0 ;  /* 0x0000000204067208 */ /* 0x004fe40000000000 */
[----:B------:R-:W-:Y:S01]  /*17530*/  FSEL R7, R5, R7, P0 ;  /* 0x0000000705077208 */ /* 0x000fe20000000000 */
[----:B------:R-:W-:Y:S05]  /*17540*/  BRA `(.L_x_11814) ;  /* 0x00001fe000007947 */ /* 0x000fea0003800000 */
.L_x_11804:
        /* <DEDUP_REMOVED lines=85> */
.L_x_11836:
[----:B------:R-:W-:Y:S05]  /*17aa0*/  BSYNC B0 ;  /* 0x0000000000007941 */ /* 0x000fea0003800000 */
.L_x_11835:
        /* <DEDUP_REMOVED lines=8> */
.L_x_11838:
[----:B------:R-:W-:Y:S05]  /*17b30*/  BSYNC B3 ;  /* 0x0000000000037941 */ /* 0x000fea0003800000 */
.L_x_11837:
        /* <DEDUP_REMOVED lines=35> */
.L_x_11840:
[----:B0-2---:R-:W-:Y:S05]  /*17d70*/  BSYNC B0 ;  /* 0x0000000000007941 */ /* 0x005fea0003800000 */
.L_x_11839:
[----:B------:R-:W-:Y:S01]  /*17d80*/  LOP3.LUT R3, R7, 0x80000000, R13, 0xb8, !PT ;  /* 0x8000000007037812 */ /* 0x000fe200078eb80d */
[----:B-1----:R-:W0:Y:S01]  /*17d90*/  DMUL R16, R16, 0.5 ;  /* 0x3fe0000010107828 */ /* 0x002e220000000000 */
[----:B------:R-:W-:Y:S02]  /*17da0*/  FSEL R6, R4, R6, P0 ;  /* 0x0000000604067208 */ /* 0x000fe40000000000 */
[----:B------:R-:W-:Y:S01]  /*17db0*/  FSEL R7, R5, R3, P0 ;  /* 0x0000000305077208 */ /* 0x000fe20000000000 */
[----:B------:R-:W-:Y:S05]  /*17dc0*/  BRA `(.L_x_11814) ;  /* 0x0000176000007947 */ /* 0x000fea0003800000 */
.L_x_11834:
        /* <DEDUP_REMOVED lines=111> */
.L_x_11842:
[----:B------:R-:W-:Y:S05]  /*184c0*/  BSYNC B0 ;  /* 0x0000000000007941 */ /* 0x000fea0003800000 */
.L_x_11841:
[----:B------:R-:W-:Y:S01]  /*184d0*/  BSSY B3, `(.L_x_11843) ;  /* 0x0000008000037945 */ /* 0x000fe20003800000 */
[----:B------:R-:W-:Y:S05]  /*184e0*/  @P3 BRA P5, `(.L_x_11844) ;  /* 0x0000006000003947 */ /* 0x000fea0002800000 */
[----:B------:R-:W-:Y:S01]  /*184f0*/  IMAD.MOV.U32 R2, RZ, RZ, R18 ;  /* 0x000000ffff027224 */ /* 0x000fe200078e0012 */
[----:B------:R-:W-:Y:S01]  /*18500*/  MOV R5, R39 ;  /* 0x0000002700057202 */ /* 0x000fe20000000f00 */
[----:B------:R-:W-:Y:S01]  /*18510*/  IMAD.MOV.U32 R3, RZ, RZ, R19 ;  /* 0x000000ffff037224 */ /* 0x000fe200078e0013 */
[----:B------:R-:W-:Y:S01]  /*18520*/  MOV R0, 0x18550 ;  /* 0x0001855000007802 */ /* 0x000fe20000000f00 */
[----:B------:R-:W-:Y:S02]  /*18530*/  IMAD.MOV.U32 R4, RZ, RZ, R38 ;  /* 0x000000ffff047224 */ /* 0x000fe400078e0026 */
[----:B01----:R-:W-:Y:S05]  /*18540*/  CALL.REL.NOINC `($__internal_18_$__cuda_sm20_div_rn_f64_full) ;  /* 0x000099b000007944 */ /* 0x003fea0003c00000 */
.L_x_11844:
[----:B------:R-:W-:Y:S05]  /*18550*/  BSYNC B3 ;  /* 0x0000000000037941 */ /* 0x000fea0003800000 */
.L_x_11843:
        /* <DEDUP_REMOVED lines=35> */
.L_x_11846:
[----:B0-2---:R-:W-:Y:S05]  /*18790*/  BSYNC B0 ;  /* 0x0000000000007941 */ /* 0x005fea0003800000 */
.L_x_11845:
[----:B------:R-:W-:Y:S02]  /*187a0*/  LOP3.LUT R3, R7, 0x80000000, R13, 0xb8, !PT ;  /* 0x8000000007037812 */ /* 0x000fe400078eb80d */
[----:B------:R-:W-:Y:S02]  /*187b0*/  FSEL R6, R4, R6, P1 ;  /* 0x0000000604067208 */ /* 0x000fe40000800000 */
[----:B------:R-:W-:Y:S01]  /*187c0*/  FSEL R7, R5, R3, P1 ;  /* 0x0000000305077208 */ /* 0x000fe20000800000 */
[----:B------:R-:W-:Y:S05]  /*187d0*/  BRA `(.L_x_11814) ;  /* 0x00000d5000007947 */ /* 0x000fea0003800000 */
.L_x_11833:
        /* <DEDUP_REMOVED lines=23> */
.L_x_11848:
[----:B------:R-:W-:Y:S05]  /*18950*/  BSYNC B3 ;  /* 0x0000000000037941 */ /* 0x000fea0003800000 */
.L_x_11847:
        /* <DEDUP_REMOVED lines=26> */
.L_x_11850:
[----:B------:R-:W-:Y:S05]  /*18b00*/  BSYNC B3 ;  /* 0x0000000000037941 */ /* 0x000fea0003800000 */
.L_x_11849:
        /* <DEDUP_REMOVED lines=64> */
[----:B------:R-:W-:Y:S02]  /*18f10*/  FSETP.GT.AND P3, PT, |R0|, 1.469367938527859385e-39, PT ;  /* 0x001000000000780b */ /* 0x000fe40003f64200 */
[----:B------:R-:W-:Y:S01]  /*18f20*/  MOV R0, 0xfffffc01 ;  /* 0xfffffc0100007802 */ /* 0x000fe20000000f00 */
        /* <DEDUP_REMOVED lines=46> */
.L_x_11852:
[----:B------:R-:W-:Y:S05]  /*19210*/  BSYNC B0 ;  /* 0x0000000000007941 */ /* 0x000fea0003800000 */
.L_x_11851:
        /* <DEDUP_REMOVED lines=8> */
.L_x_11854:
[----:B------:R-:W-:Y:S05]  /*192a0*/  BSYNC B3 ;  /* 0x0000000000037941 */ /* 0x000fea0003800000 */
.L_x_11853:
        /* <DEDUP_REMOVED lines=36> */
.L_x_11856:
[----:B0-23--:R-:W-:Y:S05]  /*194f0*/  BSYNC B0 ;  /* 0x0000000000007941 */ /* 0x00dfea0003800000 */
.L_x_11855:
[----:B------:R-:W-:Y:S02]  /*19500*/  LOP3.LUT R3, R7, 0x80000000, R13, 0xb8, !PT ;  /* 0x8000000007037812 */ /* 0x000fe400078eb80d */
[----:B------:R-:W-:Y:S02]  /*19510*/  FSEL R6, R4, R6, P1 ;  /* 0x0000000604067208 */ /* 0x000fe40000800000 */
[----:B------:R-:W-:Y:S02]  /*19520*/  FSEL R7, R5, R3, P1 ;  /* 0x0000000305077208 */ /* 0x000fe40000800000 */
.L_x_11814:
[----:B0-----:R-:W-:Y:S05]  /*19530*/  BSYNC B2 ;  /* 0x0000000000027941 */ /* 0x001fea0003800000 */
.L_x_11803:
[----:B-1----:R0:W1:Y:S02]  /*19540*/  DADD R18, R16, c[0x2][0x50] ;  /* 0x0080140010127629 */ /* 0x0020640000000000 */
[----:B0-----:R-:W-:Y:S01]  /*19550*/  LOP3.LUT R17, R7, 0x80000000, R13, 0xb8, !PT ;  /* 0x8000000007117812 */ /* 0x001fe200078eb80d */
[----:B------:R-:W-:-:S07]  /*19560*/  IMAD.MOV.U32 R16, RZ, RZ, R6 ;  /* 0x000000ffff107224 */ /* 0x000fce00078e0006 */
[----:B-1----:R-:W-:Y:S01]  /*19570*/  LOP3.LUT R19, R19, 0x80000000, R15, 0xb8, !PT ;  /* 0x8000000013137812 */ /* 0x002fe200078eb80f */
[----:B------:R-:W-:Y:S05]  /*19580*/  BRA `(.L_x_11725) ;  /* 0x0000013000007947 */ /* 0x000fea0003800000 */
.L_x_11726:
        /* <DEDUP_REMOVED lines=19> */
.L_x_11725:
[----:B01----:R-:W-:Y:S05]  /*196c0*/  BSYNC B1 ;  /* 0x0000000000017941 */ /* 0x003fea0003800000 */
.L_x_11724:
        /* <DEDUP_REMOVED lines=9> */
[----:B------:R-:W-:-:S04]  /*19760*/  DADD R44, -RZ, |R22| ;  /* 0x00000000ff2c7229 */ /* 0x000fc80000000516 */
[----:B0-----:R-:W0:-:S04]  /*19770*/  DSETP.GTU.OR P0, PT, |R22|, +INF , P0 ;  /* 0x7ff000001600742a */ /* 0x001e08000070c600 */
[----:B------:R1:W2:-:S10]  /*19780*/  DADD R42, -RZ, |R20| ;  /* 0x00000000ff2a7229 */ /* 0x0002940000000514 */
[----:B0-----:R-:W-:Y:S05]  /*19790*/  @P0 BRA `(.L_x_11859) ;  /* 0x0000841000000947 */ /* 0x001fea0003800000 */
[----:B-12---:R-:W0:-:S06]  /*197a0*/  DSETP.GT.AND P0, PT, R42, 4.50359962737049600000e+15, PT ;  /* 0x433000002a00742a */ /* 0x006e0c0003f04000 */
        /* <DEDUP_REMOVED lines=31> */
[----:B------:R-:W-:Y:S02]  /*199a0*/  SEL R4, R2, R40, P1 ;  /* 0x0000002802047207 */ /* 0x000fe40000800000 */
[----:B------:R-:W-:Y:S02]  /*199b0*/  IADD3 R3, -R0, 0x7fd00000, RZ ;  /* 0x7fd0000000037810 */ /* 0x000fe40007ffe1ff */
[----:B------:R-:W-:-:S06]  /*199c0*/  MOV R2, RZ ;  /* 0x000000ff00027202 */ /* 0x000fcc0000000f00 */
        /* <DEDUP_REMOVED lines=88> */
[----:B0-----:R-:W-:-:S03]  /*19f50*/  IMAD.MOV.U32 R2, RZ, RZ, R46 ;  /* 0x000000ffff027224 */ /* 0x001fc600078e002e */
[----:B-1----:R-:W-:Y:S05]  /*19f60*/  CALL.REL.NOINC `($__internal_19_$__cuda_sm20_dsqrt_rn_f64_mediumpath_v1) ;  /* 0x0000860000007944 */ /* 0x002fea0003c00000 */
[----:B-1----:R-:W-:Y:S02]  /*19f70*/  IMAD.MOV.U32 R40, RZ, RZ, R2 ;  /* 0x000000ffff287224 */ /* 0x002fe400078e0002 */
[----:B------:R-:W-:Y:S02]  /*19f80*/  IMAD.MOV.U32 R41, RZ, RZ, R3 ;  /* 0x000000ffff297224 */ /* 0x000fe400078e0003 */
.L_x_11864:
[----:B------:R-:W-:Y:S05]  /*19f90*/  BSYNC B3 ;  /* 0x0000000000037941 */ /* 0x000fea0003800000 */
.L_x_11863:
        /* <DEDUP_REMOVED lines=61> */
.L_x_11862:
        /* <DEDUP_REMOVED lines=14> */
[----:B------:R-:W-:Y:S01]  /*1a450*/  MOV R2, 0x1 ;  /* 0x0000000100027802 */ /* 0x000fe20000000f00 */
        /* <DEDUP_REMOVED lines=19> */
.L_x_11872:
[----:B------:R-:W-:Y:S05]  /*1a590*/  BSYNC B4 ;  /* 0x0000000000047941 */ /* 0x000fea0003800000 */
.L_x_11871:
[----:B------:R-:W-:Y:S02]  /*1a5a0*/  IMAD.MOV.U32 R40, RZ, RZ, R2 ;  /* 0x000000ffff287224 */ /* 0x000fe400078e0002 */
[----:B------:R-:W-:Y:S01]  /*1a5b0*/  IMAD.MOV.U32 R41, RZ, RZ, R3 ;  /* 0x000000ffff297224 */ /* 0x000fe200078e0003 */
[----:B------:R-:W-:Y:S05]  /*1a5c0*/  BRA `(.L_x_11870) ;  /* 0x0000001000007947 */ /* 0x000fea0003800000 */
.L_x_11869:
[----:B------:R0:W1:-:S06]  /*1a5d0*/  DADD R40, -R38, R36 ;  /* 0x0000000026287229 */ /* 0x00004c0000000124 */
.L_x_11870:
[----:B------:R-:W-:Y:S05]  /*1a5e0*/  BSYNC B3 ;  /* 0x0000000000037941 */ /* 0x000fea0003800000 */
.L_x_11868:
        /* <DEDUP_REMOVED lines=29> */
.L_x_11877:
[----:B------:R-:W-:Y:S05]  /*1a7c0*/  BSYNC B4 ;  /* 0x0000000000047941 */ /* 0x000fea0003800000 */
.L_x_11876:
[----:B------:R-:W-:Y:S02]  /*1a7d0*/  IMAD.MOV.U32 R2, RZ, RZ, R6 ;  /* 0x000000ffff027224 */ /* 0x000fe400078e0006 */
[----:B------:R-:W-:Y:S01]  /*1a7e0*/  IMAD.MOV.U32 R3, RZ, RZ, R7 ;  /* 0x000000ffff037224 */ /* 0x000fe200078e0007 */
[----:B------:R-:W-:Y:S05]  /*1a7f0*/  BRA `(.L_x_11875) ;  /* 0x0000001000007947 */ /* 0x000fea0003800000 */
.L_x_11874:
[----:B------:R2:W3:-:S06]  /*1a800*/  DADD R2, R14, -R4 ;  /* 0x000000000e027229 */ /* 0x0004cc0000000804 */
.L_x_11875:
[----:B------:R-:W-:Y:S05]  /*1a810*/  BSYNC B3 ;  /* 0x0000000000037941 */ /* 0x000fea0003800000 */
.L_x_11873:
        /* <DEDUP_REMOVED lines=27> */
.L_x_11879:
[----:B------:R-:W-:Y:S05]  /*1a9d0*/  BSYNC B3 ;  /* 0x0000000000037941 */ /* 0x000fea0003800000 */
.L_x_11878:
        /* <DEDUP_REMOVED lines=65> */
.L_x_11880:
        /* <DEDUP_REMOVED lines=16> */
[----:B------:R-:W-:Y:S01]  /*1aef0*/  MOV R2, R40 ;  /* 0x0000002800027202 */ /* 0x000fe20000000f00 */
[----:B------:R-:W-:Y:S01]  /*1af00*/  IMAD.MOV.U32 R3, RZ, RZ, R41 ;  /* 0x000000ffff037224 */ /* 0x000fe200078e0029 */
[----:B------:R-:W-:Y:S02]  /*1af10*/  MOV R0, 0x1af30 ;  /* 0x0001af3000007802 */ /* 0x000fe40000000f00 */
[----:B------:R-:W-:Y:S05]  /*1af20*/  CALL.REL.NOINC `($__internal_18_$__cuda_sm20_div_rn_f64_full) ;  /* 0x00006fd000007944 */ /* 0x000fea0003c00000 */
.L_x_11882:
[----:B------:R-:W-:Y:S05]  /*1af30*/  BSYNC B3 ;  /* 0x0000000000037941 */ /* 0x000fea0003800000 */
.L_x_11881:
        /* <DEDUP_REMOVED lines=16> */
.L_x_11867:
        /* <DEDUP_REMOVED lines=24> */
.L_x_11885:
[----:B------:R-:W-:Y:S05]  /*1b1c0*/  BSYNC B3 ;  /* 0x0000000000037941 */ /* 0x000fea0003800000 */
.L_x_11884:
        /* <DEDUP_REMOVED lines=25> */
.L_x_11888:
[----:B------:R-:W-:Y:S05]  /*1b360*/  BSYNC B3 ;  /* 0x0000000000037941 */ /* 0x000fea0003800000 */
.L_x_11887:
        /* <DEDUP_REMOVED lines=16> */
.L_x_11886:
        /* <DEDUP_REMOVED lines=55> */
.L_x_11889:
[----:B------:R-:W-:Y:S01]  /*1b7e0*/  IMAD.MOV.U32 R2, RZ, RZ, 0x0 ;  /* 0x00000000ff027424 */ /* 0x000fe200078e00ff */
[----:B------:R-:W-:Y:S01]  /*1b7f0*/  FSETP.NEU.FTZ.AND P0, PT, R5, RZ, PT ;  /* 0x000000ff0500720b */ /* 0x000fe20003f1d000 */
[----:B------:R-:W-:-:S06]  /*1b800*/  IMAD.MOV.U32 R3, RZ, RZ, 0x7ff00000 ;  /* 0x7ff00000ff037424 */ /* 0x000fcc00078e00ff */
[----:B------:R-:W0:-:S10]  /*1b810*/  DFMA R2, R4, R2, +INF ;  /* 0x7ff000000402742b */ /* 0x000e140000000002 */
[----:B0-----:R-:W-:Y:S02]  /*1b820*/  FSEL R40, R2, RZ, P0 ;  /* 0x000000ff02287208 */ /* 0x001fe40000000000 */
[----:B------:R-:W-:Y:S01]  /*1b830*/  FSEL R41, R3, -QNAN , P0 ;  /* 0xfff0000003297808 */ /* 0x000fe20000000000 */
[----:B------:R-:W-:Y:S05]  /*1b840*/  BRA `(.L_x_11865) ;  /* 0x000004d000007947 */ /* 0x000fea0003800000 */
.L_x_11883:
        /* <DEDUP_REMOVED lines=19> */
[----:B0-----:R-:W-:Y:S02]  /*1b980*/  IMAD.MOV.U32 R2, RZ, RZ, R46 ;  /* 0x000000ffff027224 */ /* 0x001fe400078e002e */
[----:B-1----:R-:W-:Y:S02]  /*1b990*/  IMAD.MOV.U32 R6, RZ, RZ, R40 ;  /* 0x000000ffff067224 */ /* 0x002fe400078e0028 */
[----:B------:R-:W-:Y:S02]  /*1b9a0*/  IMAD.MOV.U32 R7, RZ, RZ, R41 ;  /* 0x000000ffff077224 */ /* 0x000fe400078e0029 */
[----:B------:R-:W-:Y:S05]  /*1b9b0*/  CALL.REL.NOINC `($__internal_19_$__cuda_sm20_dsqrt_rn_f64_mediumpath_v1) ;  /* 0x00006bb000007944 */ /* 0x000fea0003c00000 */
[----:B-1----:R-:W-:Y:S01]  /*1b9c0*/  IMAD.MOV.U32 R6, RZ, RZ, R2 ;  /* 0x000000ffff067224 */ /* 0x002fe200078e0002 */
[----:B------:R-:W-:Y:S02]  /*1b9d0*/  MOV R7, R3 ;  /* 0x0000000300077202 */ /* 0x000fe40000000f00 */
.L_x_11891:
[----:B------:R-:W-:Y:S05]  /*1b9e0*/  BSYNC B3 ;  /* 0x0000000000037941 */ /* 0x000fea0003800000 */
.L_x_11890:
        /* <DEDUP_REMOVED lines=21> */
.L_x_11893:
[----:B------:R-:W-:Y:S05]  /*1bb40*/  BSYNC B3 ;  /* 0x0000000000037941 */ /* 0x000fea0003800000 */
.L_x_11892:
[----:B------:R-:W-:Y:S02]  /*1bb50*/  IMAD.MOV.U32 R40, RZ, RZ, R2 ;  /* 0x000000ffff287224 */ /* 0x000fe400078e0002 */
[----:B------:R-:W-:Y:S01]  /*1bb60*/  IMAD.MOV.U32 R41, RZ, RZ, R3 ;  /* 0x000000ffff297224 */ /* 0x000fe200078e0003 */
[----:B------:R-:W-:Y:S05]  /*1bb70*/  BRA `(.L_x_11865) ;  /* 0x000001a000007947 */ /* 0x000fea0003800000 */
.L_x_11866:
        /* <DEDUP_REMOVED lines=25> */
.L_x_11894:
[----:B------:R-:W-:Y:S05]  /*1bd10*/  BSYNC B3 ;  /* 0x0000000000037941 */ /* 0x000fea0003800000 */
.L_x_11865:
[----:B------:R-:W-:Y:S05]  /*1bd20*/  BSYNC B2 ;  /* 0x0000000000027941 */ /* 0x000fea0003800000 */
.L_x_11861:
        /* <DEDUP_REMOVED lines=25> */
.L_x_11899:
[----:B------:R-:W-:Y:S05]  /*1bec0*/  BSYNC B4 ;  /* 0x0000000000047941 */ /* 0x000fea0003800000 */
.L_x_11898:
        /* <DEDUP_REMOVED lines=23> */
.L_x_11901:
        /* <DEDUP_REMOVED lines=43> */
.L_x_11900:
        /* <DEDUP_REMOVED lines=34> */
[----:B-12---:R-:W-:Y:S05]  /*1c510*/  CALL.REL.NOINC `($__internal_18_$__cuda_sm20_div_rn_f64_full) ;  /* 0x000059e000007944 */ /* 0x006fea0003c00000 */
.L_x_11910:
[----:B------:R-:W-:Y:S05]  /*1c520*/  BSYNC B6 ;  /* 0x0000000000067941 */ /* 0x000fea0003800000 */
.L_x_11909:
[----:B------:R-:W-:Y:S02]  /*1c530*/  IMAD.MOV.U32 R56, RZ, RZ, R2 ;  /* 0x000000ffff387224 */ /* 0x000fe400078e0002 */
[----:B------:R-:W-:Y:S01]  /*1c540*/  IMAD.MOV.U32 R57, RZ, RZ, R3 ;  /* 0x000000ffff397224 */ /* 0x000fe200078e0003 */
[----:B------:R-:W-:Y:S05]  /*1c550*/  BRA `(.L_x_11908) ;  /* 0x0000001000007947 */ /* 0x000fea0003800000 */
.L_x_11907:
[----:B------:R0:W3:-:S06]  /*1c560*/  DADD R56, -R38, R36 ;  /* 0x0000000026387229 */ /* 0x0000cc0000000124 */
.L_x_11908:
[----:B------:R-:W-:Y:S05]  /*1c570*/  BSYNC B5 ;  /* 0x0000000000057941 */ /* 0x000fea0003800000 */
.L_x_11906:
        /* <DEDUP_REMOVED lines=26> */
.L_x_11915:
[----:B------:R-:W-:Y:S05]  /*1c720*/  BSYNC B6 ;  /* 0x0000000000067941 */ /* 0x000fea0003800000 */
.L_x_11914:
[----:B------:R-:W-:Y:S02]  /*1c730*/  IMAD.MOV.U32 R44, RZ, RZ, R2 ;  /* 0x000000ffff2c7224 */ /* 0x000fe400078e0002 */
[----:B------:R-:W-:Y:S01]  /*1c740*/  IMAD.MOV.U32 R45, RZ, RZ, R3 ;  /* 0x000000ffff2d7224 */ /* 0x000fe200078e0003 */
[----:B------:R-:W-:Y:S05]  /*1c750*/  BRA `(.L_x_11913) ;  /* 0x0000001000007947 */ /* 0x000fea0003800000 */
.L_x_11912:
[----:B------:R4:W0:-:S06]  /*1c760*/  DADD R44, -R34, R14 ;  /* 0x00000000222c7229 */ /* 0x00080c000000010e */
.L_x_11913:
[----:B------:R-:W-:Y:S05]  /*1c770*/  BSYNC B5 ;  /* 0x0000000000057941 */ /* 0x000fea0003800000 */
.L_x_11911:
        /* <DEDUP_REMOVED lines=16> */
[----:B----4-:R-:W-:Y:S01]  /*1c880*/  IADD3 R15, R5, -0x100000, RZ ;  /* 0xfff00000050f7810 */ /* 0x010fe20007ffe0ff */
[----:B------:R-:W-:Y:S01]  /*1c890*/  IMAD.MOV.U32 R14, RZ, RZ, R4 ;  /* 0x000000ffff0e7224 */ /* 0x000fe200078e0004 */
[----:B0-----:R-:W0:-:S06]  /*1c8a0*/  DFMA R6, R32, -R32, R8 ;  /* 0x800000202006722b */ /* 0x001e0c0000000008 */
[----:B0-----:R0:W3:Y:S01]  /*1c8b0*/  DFMA R2, R6, R14, R32 ;  /* 0x0000000e0602722b */ /* 0x0010e20000000020 */
[----:B------:R-:W-:Y:S05]  /*1c8c0*/  @!P0 BRA `(.L_x_11917) ;  /* 0x0000007000008947 */ /* 0x000fea0003800000 */
[----:B---3--:R-:W-:Y:S02]  /*1c8d0*/  IMAD.MOV.U32 R2, RZ, RZ, R4 ;  /* 0x000000ffff027224 */ /* 0x008fe400078e0004 */
[----:B------:R-:W-:Y:S01]  /*1c8e0*/  IMAD.MOV.U32 R4, RZ, RZ, R32 ;  /* 0x000000ffff047224 */ /* 0x000fe200078e0020 */
[----:B0-----:R-:W-:Y:S01]  /*1c8f0*/  MOV R32, 0x1c940 ;  /* 0x0001c94000207802 */ /* 0x001fe20000000f00 */
[----:B------:R-:W-:Y:S02]  /*1c900*/  IMAD.MOV.U32 R5, RZ, RZ, R33 ;  /* 0x000000ffff057224 */ /* 0x000fe400078e0021 */
[----:B------:R-:W-:Y:S02]  /*1c910*/  IMAD.MOV.U32 R0, RZ, RZ, R12 ;  /* 0x000000ffff007224 */ /* 0x000fe400078e000c */
[----:B------:R-:W-:Y:S02]  /*1c920*/  IMAD.MOV.U32 R3, RZ, RZ, R15 ;  /* 0x000000ffff037224 */ /* 0x000fe400078e000f */
[----:B-12---:R-:W-:Y:S05]  /*1c930*/  CALL.REL.NOINC `($__internal_19_$__cuda_sm20_dsqrt_rn_f64_mediumpath_v1) ;  /* 0x00005c3000007944 */ /* 0x006fea0003c00000 */
.L_x_11917:
[----:B------:R-:W-:Y:S05]  /*1c940*/  BSYNC B5 ;  /* 0x0000000000057941 */ /* 0x000fea0003800000 */
.L_x_11916:
[----:B01-3--:R-:W-:Y:S02]  /*1c950*/  IMAD.MOV.U32 R14, RZ, RZ, R2 ;  /* 0x000000ffff0e7224 */ /* 0x00bfe400078e0002 */
[----:B------:R-:W-:Y:S01]  /*1c960*/  IMAD.MOV.U32 R15, RZ, RZ, R3 ;  /* 0x000000ffff0f7224 */ /* 0x000fe200078e0003 */
[----:B------:R-:W-:Y:S05]  /*1c970*/  BRA `(.L_x_11918) ;  /* 0x0000094000007947 */ /* 0x000fea0003800000 */
.L_x_11905:
        /* <DEDUP_REMOVED lines=28> */
.L_x_11921:
[----:B------:R-:W-:Y:S05]  /*1cb40*/  BSYNC B5 ;  /* 0x0000000000057941 */ /* 0x000fea0003800000 */
.L_x_11920:
[----:B01-3--:R-:W-:Y:S02]  /*1cb50*/  IMAD.MOV.U32 R14, RZ, RZ, R2 ;  /* 0x000000ffff0e7224 */ /* 0x00bfe400078e0002 */
[----:B------:R-:W-:Y:S01]  /*1cb60*/  IMAD.MOV.U32 R15, RZ, RZ, R3 ;  /* 0x000000ffff0f7224 */ /* 0x000fe200078e0003 */
[----:B------:R-:W-:Y:S05]  /*1cb70*/  BRA `(.L_x_11918) ;  /* 0x0000074000007947 */ /* 0x000fea0003800000 */
.L_x_11919:
        /* <DEDUP_REMOVED lines=22> */
[----:B---3--:R-:W-:Y:S01]  /*1cce0*/  IMAD.MOV.U32 R4, RZ, RZ, R32 ;  /* 0x000000ffff047224 */ /* 0x008fe200078e0020 */
[----:B------:R-:W-:Y:S01]  /*1ccf0*/  MOV R32, 0x1cd40 ;  /* 0x0001cd4000207802 */ /* 0x000fe20000000f00 */
[----:B------:R-:W-:Y:S02]  /*1cd00*/  IMAD.MOV.U32 R6, RZ, RZ, R34 ;  /* 0x000000ffff067224 */ /* 0x000fe400078e0022 */
[----:B------:R-:W-:Y:S02]  /*1cd10*/  IMAD.MOV.U32 R5, RZ, RZ, R33 ;  /* 0x000000ffff057224 */ /* 0x000fe400078e0021 */
[----:B------:R-:W-:Y:S02]  /*1cd20*/  IMAD.MOV.U32 R0, RZ, RZ, R14 ;  /* 0x000000ffff007224 */ /* 0x000fe400078e000e */
[----:B-12---:R-:W-:Y:S05]  /*1cd30*/  CALL.REL.NOINC `($__internal_19_$__cuda_sm20_dsqrt_rn_f64_mediumpath_v1) ;  /* 0x0000583000007944 */ /* 0x006fea0003c00000 */
[----:B-1----:R-:W-:Y:S02]  /*1cd40*/  IMAD.MOV.U32 R4, RZ, RZ, R2 ;  /* 0x000000ffff047224 */ /* 0x002fe400078e0002 */
[----:B------:R-:W-:-:S02]  /*1cd50*/  IMAD.MOV.U32 R5, RZ, RZ, R3 ;  /* 0x000000ffff057224 */ /* 0x000fc400078e0003 */
.L_x_11923:
[----:B------:R-:W-:Y:S05]  /*1cd60*/  BSYNC B5 ;  /* 0x0000000000057941 */ /* 0x000fea0003800000 */
.L_x_11922:
        /* <DEDUP_REMOVED lines=19> */
.L_x_11925:
[----:B------:R-:W-:Y:S05]  /*1cea0*/  BSYNC B5 ;  /* 0x0000000000057941 */ /* 0x000fea0003800000 */
.L_x_11924:
[----:B------:R-:W0:Y:S01]  /*1ceb0*/  DMUL R42, R42, 8.11296384146066816958e+31 ;  /* 0x469000002a2a7828 */ /* 0x000e220000000000 */
[----:B------:R-:W-:Y:S02]  /*1cec0*/  IMAD.MOV.U32 R14, RZ, RZ, R2 ;  /* 0x000000ffff0e7224 */ /* 0x000fe400078e0002 */
[----:B------:R-:W-:Y:S01]  /*1ced0*/  IMAD.MOV.U32 R15, RZ, RZ, R3 ;  /* 0x000000ffff0f7224 */ /* 0x000fe200078e0003 */
[----:B------:R-:W-:Y:S05]  /*1cee0*/  BRA `(.L_x_11918) ;  /* 0x000003d000007947 */ /* 0x000fea0003800000 */
.L_x_11904:
        /* <DEDUP_REMOVED lines=27> */
.L_x_11927:
[----:B------:R-:W-:Y:S05]  /*1d0a0*/  BSYNC B5 ;  /* 0x0000000000057941 */ /* 0x000fea0003800000 */
.L_x_11926:
        /* <DEDUP_REMOVED lines=22> */
[----:B----4-:R-:W-:Y:S01]  /*1d210*/  IMAD.MOV.U32 R4, RZ, RZ, R32 ;  /* 0x000000ffff047224 */ /* 0x010fe200078e0020 */
[----:B------:R-:W-:Y:S01]  /*1d220*/  MOV R32, 0x1d280 ;  /* 0x0001d28000207802 */ /* 0x000fe20000000f00 */
[----:B------:R-:W-:Y:S02]  /*1d230*/  IMAD.MOV.U32 R6, RZ, RZ, R34 ;  /* 0x000000ffff067224 */ /* 0x000fe400078e0022 */
[----:B------:R-:W-:Y:S02]  /*1d240*/  IMAD.MOV.U32 R7, RZ, RZ, R35 ;  /* 0x000000ffff077224 */ /* 0x000fe400078e0023 */
[----:B------:R-:W-:Y:S02]  /*1d250*/  IMAD.MOV.U32 R5, RZ, RZ, R33 ;  /* 0x000000ffff057224 */ /* 0x000fe400078e0021 */
[----:B------:R-:W-:-:S02]  /*1d260*/  IMAD.MOV.U32 R0, RZ, RZ, R12 ;  /* 0x000000ffff007224 */ /* 0x000fc400078e000c */
[----:B-123--:R-:W-:Y:S05]  /*1d270*/  CALL.REL.NOINC `($__internal_19_$__cuda_sm20_dsqrt_rn_f64_mediumpath_v1) ;  /* 0x000052f000007944 */ /* 0x00efea0003c00000 */
[----:B-1----:R-:W-:Y:S01]  /*1d280*/  IMAD.MOV.U32 R4, RZ, RZ, R2 ;  /* 0x000000ffff047224 */ /* 0x002fe200078e0002 */
[----:B------:R-:W-:-:S02]  /*1d290*/  MOV R5, R3 ;  /* 0x0000000300057202 */ /* 0x000fc40000000f00 */
.L_x_11929:
[----:B------:R-:W-:Y:S05]  /*1d2a0*/  BSYNC B5 ;  /* 0x0000000000057941 */ /* 0x000fea0003800000 */
.L_x_11928:
[----:B---34-:R3:W4:-:S06]  /*1d2b0*/  DMUL R14, R4, R14 ;  /* 0x0000000e040e7228 */ /* 0x01870c0000000000 */
.L_x_11918:
[----:B0-----:R-:W-:Y:S05]  /*1d2c0*/  BSYNC B4 ;  /* 0x0000000000047941 */ /* 0x001fea0003800000 */
.L_x_11903:
[----:B------:R-:W-:Y:S05]  /*1d2d0*/  BRA `(.L_x_11930) ;  /* 0x0000002000007947 */ /* 0x000fea0003800000 */
.L_x_11897:
[----:B------:R3:W4:-:S04]  /*1d2e0*/  DMUL R14, R12, 9.00719925474099200000e+15 ;  /* 0x434000000c0e7828 */ /* 0x0007080000000000 */
[----:B------:R-:W0:-:S06]  /*1d2f0*/  DMUL R42, R42, 9.00719925474099200000e+15 ;  /* 0x434000002a2a7828 */ /* 0x000e0c0000000000 */
.L_x_11930:
[----:B---34-:R-:W-:Y:S05]  /*1d300*/  BSYNC B2 ;  /* 0x0000000000027941 */ /* 0x018fea0003800000 */
.L_x_11896:
        /* <DEDUP_REMOVED lines=28> */
.L_x_11932:
[----:B------:R-:W-:Y:S05]  /*1d4d0*/  BSYNC B2 ;  /* 0x0000000000027941 */ /* 0x000fea0003800000 */
.L_x_11931:
        /* <DEDUP_REMOVED lines=43> */
.L_x_11934:
[----:B------:R-:W-:Y:S02]  /*1d790*/  FSEL R2, RZ, 3.37028055040000000000e+12, P1 ;  /* 0x54442d18ff027808 */ /* 0x000fe40000800000 */
[----:B------:R-:W-:Y:S02]  /*1d7a0*/  FSEL R3, RZ, 2.1426990032196044922, P1 ;  /* 0x400921fbff037808 */ /* 0x000fe40000800000 */
.L_x_11935:
[----:B------:R-:W-:Y:S05]  /*1d7b0*/  BSYNC B0 ;  /* 0x0000000000007941 */ /* 0x000fea0003800000 */
.L_x_11933:
[----:B------:R0:W3:Y:S02]  /*1d7c0*/  DADD R14, |R14|, |R42| ;  /* 0x000000000e0e7229 */ /* 0x0000e4000000062a */
[----:B0-----:R-:W-:-:S04]  /*1d7d0*/  LOP3.LUT R43, R3, 0x80000000, R43, 0xb8, !PT ;  /* 0x80000000032b7812 */ /* 0x001fc800078eb82b */
[----:B---3--:R-:W0:-:S06]  /*1d7e0*/  DSETP.GTU.AND P0, PT, |R14|, +INF , PT ;  /* 0x7ff000000e00742a */ /* 0x008e0c0003f0c200 */
[----:B0-----:R-:W-:Y:S02]  /*1d7f0*/  FSEL R2, R14, R2, P0 ;  /* 0x000000020e027208 */ /* 0x001fe40000000000 */
[----:B------:R-:W-:Y:S02]  /*1d800*/  FSEL R3, R15, R43, P0 ;  /* 0x0000002b0f037208 */ /* 0x000fe40000000000 */
.L_x_11902:
[----:B------:R-:W-:Y:S05]  /*1d810*/  BSYNC B3 ;  /* 0x0000000000037941 */ /* 0x000fea0003800000 */
.L_x_11895:
[----:B---3--:R-:W-:Y:S01]  /*1d820*/  LOP3.LUT R5, R3, 0x80000000, R21, 0xb8, !PT ;  /* 0x8000000003057812 */ /* 0x008fe200078eb815 */
[----:B------:R-:W-:Y:S01]  /*1d830*/  IMAD.MOV.U32 R4, RZ, RZ, R2 ;  /* 0x000000ffff047224 */ /* 0x000fe200078e0002 */
[----:B012---:R-:W-:Y:S01]  /*1d840*/  LOP3.LUT R7, R41, 0x80000000, R23, 0xb8, !PT ;  /* 0x8000000029077812 */ /* 0x007fe200078eb817 */
[----:B------:R-:W-:Y:S01]  /*1d850*/  IMAD.MOV.U32 R6, RZ, RZ, R40 ;  /* 0x000000ffff067224 */ /* 0x000fe200078e0028 */
[----:B------:R-:W-:Y:S05]  /*1d860*/  BRA `(.L_x_11858) ;  /* 0x0000447000007947 */ /* 0x000fea0003800000 */
.L_x_11860:
        /* <DEDUP_REMOVED lines=91> */
.L_x_11941:
[----:B------:R-:W-:Y:S05]  /*1de20*/  BSYNC B0 ;  /* 0x0000000000007941 */ /* 0x000fea0003800000 */
.L_x_11940:
        /* <DEDUP_REMOVED lines=8> */
.L_x_11943:
[----:B------:R-:W-:Y:S05]  /*1deb0*/  BSYNC B3 ;  /* 0x0000000000037941 */ /* 0x000fea0003800000 */
.L_x_11942:
        /* <DEDUP_REMOVED lines=38> */
[----:B------:R-:W-:Y:S01]  /*1e120*/  IMAD.MOV.U32 R0, RZ, RZ, 0x4002d97c ;  /* 0x4002d97cff007424 */ /* 0x000fe200078e00ff */
[----:B------:R-:W-:-:S04]  /*1e130*/  MOV R4, 0x7f3321d2 ;  /* 0x7f3321d200047802 */ /* 0x000fc80000000f00 */
[----:B------:R-:W-:Y:S02]  /*1e140*/  FSEL R4, R4, 3.37028055040000000000e+12, !P1 ;  /* 0x54442d1804047808 */ /* 0x000fe40004800000 */
[----:B------:R-:W-:Y:S01]  /*1e150*/  FSEL R5, R0, 1.8213495016098022461, !P1 ;  /* 0x3fe921fb00057808 */ /* 0x000fe20004800000 */
[----:B------:R-:W-:Y:S05]  /*1e160*/  BRA `(.L_x_11946) ;  /* 0x0000003000007947 */ /* 0x000fea0003800000 */
.L_x_11945:
[----:B------:R-:W-:-:S04]  /*1e170*/  ISETP.GE.AND P0, PT, R11, RZ, PT ;  /* 0x000000ff0b00720c */ /* 0x000fc80003f06270 */
[----:B------:R-:W-:Y:S02]  /*1e180*/  FSEL R4, RZ, 3.37028055040000000000e+12, P0 ;  /* 0x54442d18ff047808 */ /* 0x000fe40000000000 */
[----:B------:R-:W-:Y:S02]  /*1e190*/  FSEL R5, RZ, 2.1426990032196044922, P0 ;  /* 0x400921fbff057808 */ /* 0x000fe40000000000 */
.L_x_11946:
[----:B------:R-:W-:Y:S05]  /*1e1a0*/  BSYNC B0 ;  /* 0x0000000000007941 */ /* 0x000fea0003800000 */
.L_x_11944:
[----:B------:R-:W2:Y:S01]  /*1e1b0*/  DADD R2, |R20|, |R22| ;  /* 0x0000000014027229 */ /* 0x000ea20000000616 */
[----:B------:R-:W-:-:S03]  /*1e1c0*/  LOP3.LUT R7, R5, 0x80000000, R7, 0xb8, !PT ;  /* 0x8000000005077812 */ /* 0x000fc600078eb807 */
[----:B-1----:R-:W-:-:S04]  /*1e1d0*/  DMUL R12, R12, 0.5 ;  /* 0x3fe000000c0c7828 */ /* 0x002fc80000000000 */
[----:B--2---:R-:W1:-:S06]  /*1e1e0*/  DSETP.GTU.AND P0, PT, |R2|, +INF , PT ;  /* 0x7ff000000200742a */ /* 0x004e4c0003f0c200 */
[----:B-1----:R-:W-:Y:S02]  /*1e1f0*/  FSEL R4, R2, R4, P0 ;  /* 0x0000000402047208 */ /* 0x002fe40000000000 */
[----:B------:R-:W-:Y:S01]  /*1e200*/  FSEL R5, R3, R7, P0 ;  /* 0x0000000703057208 */ /* 0x000fe20000000000 */
[----:B------:R-:W-:Y:S05]  /*1e210*/  BRA `(.L_x_11947) ;  /* 0x0000393000007947 */ /* 0x000fea0003800000 */
.L_x_11939:
        /* <DEDUP_REMOVED lines=111> */
.L_x_11949:
[----:B------:R-:W-:Y:S05]  /*1e910*/  BSYNC B0 ;  /* 0x0000000000007941 */ /* 0x000fea0003800000 */
.L_x_11948:
        /* <DEDUP_REMOVED lines=10> */
.L_x_11951:
[----:B------:R-:W-:Y:S05]  /*1e9c0*/  BSYNC B3 ;  /* 0x0000000000037941 */ /* 0x000fea0003800000 */
.L_x_11950:
        /* <DEDUP_REMOVED lines=43> */
.L_x_11953:
[----:B------:R-:W-:-:S04]  /*1ec80*/  ISETP.GE.AND P0, PT, R11, RZ, PT ;  /* 0x000000ff0b00720c */ /* 0x000fc80003f06270 */
[----:B------:R-:W-:Y:S02]  /*1ec90*/  FSEL R4, RZ, 3.37028055040000000000e+12, P0 ;  /* 0x54442d18ff047808 */ /* 0x000fe40000000000 */
[----:B------:R-:W-:Y:S02]  /*1eca0*/  FSEL R5, RZ, 2.1426990032196044922, P0 ;  /* 0x400921fbff057808 */ /* 0x000fe40000000000 */
.L_x_11954:
[----:B------:R-:W-:Y:S05]  /*1ecb0*/  BSYNC B0 ;  /* 0x0000000000007941 */ /* 0x000fea0003800000 */
.L_x_11952:
[----:B------:R-:W2:Y:S01]  /*1ecc0*/  DADD R2, |R20|, |R22| ;  /* 0x0000000014027229 */ /* 0x000ea20000000616 */
[----:B------:R-:W-:-:S05]  /*1ecd0*/  LOP3.LUT R7, R5, 0x80000000, R7, 0xb8, !PT ;  /* 0x8000000005077812 */ /* 0x000fca00078eb807 */
[----:B--2---:R-:W2:-:S06]  /*1ece0*/  DSETP.GTU.AND P0, PT, |R2|, +INF , PT ;  /* 0x7ff000000200742a */ /* 0x004e8c0003f0c200 */
[----:B--2---:R-:W-:Y:S02]  /*1ecf0*/  FSEL R4, R2, R4, P0 ;  /* 0x0000000402047208 */ /* 0x004fe40000000000 */
[----:B------:R-:W-:Y:S01]  /*1ed00*/  FSEL R5, R3, R7, P0 ;  /* 0x0000000703057208 */ /* 0x000fe20000000000 */
[----:B------:R-:W-:Y:S05]  /*1ed10*/  BRA `(.L_x_11947) ;  /* 0x00002e3000007947 */ /* 0x000fea0003800000 */
.L_x_11938:
[----:B------:R-:W0:Y:S01]  /*1ed20*/  MUFU.RCP64H R3, -2.718280792236328125 ;  /* 0xc005bf0a00037908 */ /* 0x000e220000001800 */
[----:B------:R-:W-:Y:S01]  /*1ed30*/  MOV R4, 0x8b145769 ;  /* 0x8b14576900047802 */ /* 0x000fe20000000f00 */
[----:B------:R-:W-:Y:S01]  /*1ed40*/  IMAD.MOV.U32 R5, RZ, RZ, 0x4005bf0a ;  /* 0x4005bf0aff057424 */ /* 0x000fe200078e00ff */
[----:B------:R-:W-:Y:S01]  /*1ed50*/  FSETP.GEU.AND P1, PT, |R23|, 6.5827683646048100446e-37, PT ;  /* 0x036000001700780b */ /* 0x000fe20003f2e200 */
[----:B------:R-:W-:Y:S01]  /*1ed60*/  IMAD.MOV.U32 R2, RZ, RZ, 0x1 ;  /* 0x00000001ff027424 */ /* 0x000fe200078e00ff */
[----:B------:R-:W-:Y:S05]  /*1ed70*/  BSSY B3, `(.L_x_11955) ;  /* 0x0000012000037945 */ /* 0x000fea0003800000 */
        /* <DEDUP_REMOVED lines=17> */
.L_x_11956:
[----:B------:R-:W-:Y:S05]  /*1ee90*/  BSYNC B3 ;  /* 0x0000000000037941 */ /* 0x000fea0003800000 */
.L_x_11955:
        /* <DEDUP_REMOVED lines=26> */
.L_x_11958:
[----:B--23--:R-:W-:Y:S05]  /*1f040*/  BSYNC B3 ;  /* 0x0000000000037941 */ /* 0x00cfea0003800000 */
.L_x_11957:
        /* <DEDUP_REMOVED lines=72> */
[----:B------:R-:W-:Y:S01]  /*1f4d0*/  MOV R12, RZ ;  /* 0x000000ff000c7202 */ /* 0x000fe20000000f00 */
[----:B------:R-:W-:Y:S01]  /*1f4e0*/  IMAD.MOV.U32 R40, RZ, RZ, 0x3ae80f1e ;  /* 0x3ae80f1eff287424 */ /* 0x000fe200078e00ff */
        /* <DEDUP_REMOVED lines=38> */
.L_x_11960:
[----:B------:R-:W-:Y:S05]  /*1f750*/  BSYNC B0 ;  /* 0x0000000000007941 */ /* 0x000fea0003800000 */
.L_x_11959:
        /* <DEDUP_REMOVED lines=10> */
.L_x_11962:
[----:B------:R-:W-:Y:S05]  /*1f800*/  BSYNC B3 ;  /* 0x0000000000037941 */ /* 0x000fea0003800000 */
.L_x_11961:
        /* <DEDUP_REMOVED lines=43> */
.L_x_11964:
[----:B------:R-:W-:-:S04]  /*1fac0*/  ISETP.GE.AND P0, PT, R11, RZ, PT ;  /* 0x000000ff0b00720c */ /* 0x000fc80003f06270 */
[----:B------:R-:W-:Y:S02]  /*1fad0*/  FSEL R4, RZ, 3.37028055040000000000e+12, P0 ;  /* 0x54442d18ff047808 */ /* 0x000fe40000000000 */
[----:B------:R-:W-:Y:S02]  /*1fae0*/  FSEL R5, RZ, 2.1426990032196044922, P0 ;  /* 0x400921fbff057808 */ /* 0x000fe40000000000 */
.L_x_11965:
[----:B------:R-:W-:Y:S05]  /*1faf0*/  BSYNC B0 ;  /* 0x0000000000007941 */ /* 0x000fea0003800000 */
.L_x_11963:
[----:B------:R-:W3:Y:S01]  /*1fb00*/  DADD R2, |R20|, |R22| ;  /* 0x0000000014027229 */ /* 0x000ee20000000616 */
[----:B------:R-:W-:-:S03]  /*1fb10*/  LOP3.LUT R7, R5, 0x80000000, R7, 0xb8, !PT ;  /* 0x8000000005077812 */ /* 0x000fc600078eb807 */
[----:B--2---:R-:W-:-:S04]  /*1fb20*/  DADD R12, R12, 1 ;  /* 0x3ff000000c0c7429 */ /* 0x004fc80000000000 */
[----:B---3--:R-:W2:-:S06]  /*1fb30*/  DSETP.GTU.AND P0, PT, |R2|, +INF , PT ;  /* 0x7ff000000200742a */ /* 0x008e8c0003f0c200 */
[----:B--2---:R-:W-:Y:S02]  /*1fb40*/  FSEL R4, R2, R4, P0 ;  /* 0x0000000402047208 */ /* 0x004fe40000000000 */
[----:B------:R-:W-:Y:S01]  /*1fb50*/  FSEL R5, R3, R7, P0 ;  /* 0x0000000703057208 */ /* 0x000fe20000000000 */
[----:B------:R-:W-:Y:S05]  /*1fb60*/  BRA `(.L_x_11947) ;  /* 0x00001fe000007947 */ /* 0x000fea0003800000 */
.L_x_11937:
        /* <DEDUP_REMOVED lines=85> */
.L_x_11969:
[----:B------:R-:W-:Y:S05]  /*200c0*/  BSYNC B0 ;  /* 0x0000000000007941 */ /* 0x000fea0003800000 */
.L_x_11968:
        /* <DEDUP_REMOVED lines=8> */
.L_x_11971:
[----:B------:R-:W-:Y:S05]  /*20150*/  BSYNC B3 ;  /* 0x0000000000037941 */ /* 0x000fea0003800000 */
.L_x_11970:
[----:B------:R-:W-:Y:S01]  /*20160*/  DSETP.NEU.AND P1, PT, R34, RZ, PT ;  /* 0x000000ff2200722a */ /* 0x000fe20003f2d000 */
[----:B------:R-:W-:Y:S01]  /*20170*/  BSSY B0, `(.L_x_11972) ;  /* 0x0000022000007945 */ /* 0x000fe20003800000 */
[----:B0-----:R-:W-:Y:S02]  /*20180*/  CS2R R6, SRZ ;  /* 0x0000000000067805 */ /* 0x001fe4000001ff00 */
[----:B------:R-:W0:-:S06]  /*20190*/  DADD R4, R44, R42 ;  /* 0x000000002c047229 */ /* 0x000e0c000000002a */
[----:B0-----:R0:W2:-:S04]  /*201a0*/  DSETP.GTU.AND P0, PT, |R4|, +INF , PT ;  /* 0x7ff000000400742a */ /* 0x0010880003f0c200 */
[----:B------:R-:W-:Y:S05]  /*201b0*/  @!P1 BRA `(.L_x_11973) ;  /* 0x000001d000009947 */ /* 0x000fea0003800000 */
[----:B0-2---:R-:W0:Y:S01]  /*201c0*/  DMUL R6, R2, R2 ;  /* 0x0000000202067228 */ /* 0x005e220000000000 */
        /* <DEDUP_REMOVED lines=28> */
.L_x_11973:
[----:B0-2---:R-:W-:Y:S05]  /*20390*/  BSYNC B0 ;  /* 0x0000000000007941 */ /* 0x005fea0003800000 */
.L_x_11972:
[----:B------:R-:W-:Y:S01]  /*203a0*/  LOP3.LUT R3, R7, 0x80000000, R21, 0xb8, !PT ;  /* 0x8000000007037812 */ /* 0x000fe200078eb815 */
[----:B-1----:R-:W0:Y:S01]  /*203b0*/  DMUL R12, R12, 0.5 ;  /* 0x3fe000000c0c7828 */ /* 0x002e220000000000 */
[----:B------:R-:W-:Y:S02]  /*203c0*/  FSEL R4, R4, R6, P0 ;  /* 0x0000000604047208 */ /* 0x000fe40000000000 */
[----:B------:R-:W-:Y:S01]  /*203d0*/  FSEL R5, R5, R3, P0 ;  /* 0x0000000305057208 */ /* 0x000fe20000000000 */
[----:B------:R-:W-:Y:S05]  /*203e0*/  BRA `(.L_x_11947) ;  /* 0x0000176000007947 */ /* 0x000fea0003800000 */
.L_x_11967:
        /* <DEDUP_REMOVED lines=111> */
.L_x_11975:
[----:B------:R-:W-:Y:S05]  /*20ae0*/  BSYNC B0 ;  /* 0x0000000000007941 */ /* 0x000fea0003800000 */
.L_x_11974:
        /* <DEDUP_REMOVED lines=8> */
.L_x_11977:
[----:B------:R-:W-:Y:S05]  /*20b70*/  BSYNC B3 ;  /* 0x0000000000037941 */ /* 0x000fea0003800000 */
.L_x_11976:
        /* <DEDUP_REMOVED lines=35> */
.L_x_11979:
[----:B0-2---:R-:W-:Y:S05]  /*20db0*/  BSYNC B0 ;  /* 0x0000000000007941 */ /* 0x005fea0003800000 */
.L_x_11978:
[----:B------:R-:W-:Y:S02]  /*20dc0*/  LOP3.LUT R3, R7, 0x80000000, R21, 0xb8, !PT ;  /* 0x8000000007037812 */ /* 0x000fe400078eb815 */
[----:B------:R-:W-:Y:S02]  /*20dd0*/  FSEL R4, R4, R6, P1 ;  /* 0x0000000604047208 */ /* 0x000fe40000800000 */
[----:B------:R-:W-:Y:S01]  /*20de0*/  FSEL R5, R5, R3, P1 ;  /* 0x0000000305057208 */ /* 0x000fe20000800000 */
[----:B------:R-:W-:Y:S05]  /*20df0*/  BRA `(.L_x_11947) ;  /* 0x00000d5000007947 */ /* 0x000fea0003800000 */
.L_x_11966:
[----:B------:R-:W0:Y:S01]  /*20e00*/  MUFU.RCP64H R3, 2.718280792236328125 ;  /* 0x4005bf0a00037908 */ /* 0x000e220000001800 */
[----:B------:R-:W-:Y:S01]  /*20e10*/  IMAD.MOV.U32 R4, RZ, RZ, -0x74eba897 ;  /* 0x8b145769ff047424 */ /* 0x000fe200078e00ff */
[----:B------:R-:W-:Y:S01]  /*20e20*/  MOV R5, 0x4005bf0a ;  /* 0x4005bf0a00057802 */ /* 0x000fe20000000f00 */
        /* <DEDUP_REMOVED lines=20> */
.L_x_11981:
[----:B------:R-:W-:Y:S05]  /*20f70*/  BSYNC B3 ;  /* 0x0000000000037941 */ /* 0x000fea0003800000 */
.L_x_11980:
        /* <DEDUP_REMOVED lines=26> */
.L_x_11983:
[----:B------:R-:W-:Y:S05]  /*21120*/  BSYNC B3 ;  /* 0x0000000000037941 */ /* 0x000fea0003800000 */
.L_x_11982:
        /* <DEDUP_REMOVED lines=112> */
.L_x_11985:
[----:B------:R-:W-:Y:S05]  /*21830*/  BSYNC B0 ;  /* 0x0000000000007941 */ /* 0x000fea0003800000 */
.L_x_11984:
        /* <DEDUP_REMOVED lines=8> */
.L_x_11987:
[----:B------:R-:W-:Y:S05]  /*218c0*/  BSYNC B3 ;  /* 0x0000000000037941 */ /* 0x000fea0003800000 */
.L_x_11986:
        /* <DEDUP_REMOVED lines=36> */
.L_x_11989:
[----:B0-23--:R-:W-:Y:S05]  /*21b10*/  BSYNC B0 ;  /* 0x0000000000007941 */ /* 0x00dfea0003800000 */
.L_x_11988:
[----:B------:R-:W-:Y:S02]  /*21b20*/  LOP3.LUT R3, R7, 0x80000000, R21, 0xb8, !PT ;  /* 0x8000000007037812 */ /* 0x000fe400078eb815 */
[----:B------:R-:W-:Y:S02]  /*21b30*/  FSEL R4, R4, R6, P1 ;  /* 0x0000000604047208 */ /* 0x000fe40000800000 */
[----:B------:R-:W-:Y:S02]  /*21b40*/  FSEL R5, R5, R3, P1 ;  /* 0x0000000305057208 */ /* 0x000fe40000800000 */
.L_x_11947:
[----:B0-----:R-:W-:Y:S05]  /*21b50*/  BSYNC B2 ;  /* 0x0000000000027941 */ /* 0x001fea0003800000 */
.L_x_11936:
[----:B-1----:R-:W0:Y:S01]  /*21b60*/  DADD R12, R12, c[0x2][0x50] ;  /* 0x008014000c0c7629 */ /* 0x002e220000000000 */
[----:B------:R-:W-:-:S09]  /*21b70*/  LOP3.LUT R5, R5, 0x80000000, R21, 0xb8, !PT ;  /* 0x8000000005057812 */ /* 0x000fd200078eb815 */
[----:B0-----:R-:W-:Y:S01]  /*21b80*/  LOP3.LUT R7, R13, 0x80000000, R23, 0xb8, !PT ;  /* 0x800000000d077812 */ /* 0x001fe200078eb817 */
[----:B------:R-:W-:Y:S01]  /*21b90*/  IMAD.MOV.U32 R6, RZ, RZ, R12 ;  /* 0x000000ffff067224 */ /* 0x000fe200078e000c */
[----:B------:R-:W-:Y:S05]  /*21ba0*/  BRA `(.L_x_11858) ;  /* 0x0000013000007947 */ /* 0x000fea0003800000 */
.L_x_11859:
[----:B-12---:R-:W0:-:S14]  /*21bb0*/  DSETP.NEU.AND P0, PT, R44, +INF , PT ;  /* 0x7ff000002c00742a */ /* 0x006e1c0003f0d000 */
        /* <DEDUP_REMOVED lines=18> */
.L_x_11858:
[----:B01----:R-:W-:Y:S05]  /*21ce0*/  BSYNC B1 ;  /* 0x0000000000017941 */ /* 0x003fea0003800000 */
.L_x_11857:
[----:B------:R-:W-:Y:S01]  /*21cf0*/  WARPSYNC 0xffffffff ;  /* 0xffffffff00007948 */ /* 0x000fe20003800000 */
[----:B------:R-:W0:Y:S01]  /*21d00*/  S2R R3, SR_TID.X ;  /* 0x0000000000037919 */ /* 0x000e220000002100 */
[----:B------:R-:W-:Y:S01]  /*21d10*/  BSSY B0, `(.L_x_11990) ;  /* 0x0000016000007945 */ /* 0x000fe20003800000 */
[----:B0-----:R-:W-:Y:S01]  /*21d20*/  ISETP.GE.AND P1, PT, R3, R10, PT ;  /* 0x0000000a0300720c */ /* 0x001fe20003f26270 */
[----:B------:R-:W-:-:S12]  /*21d30*/  IMAD.MOV.U32 R11, RZ, RZ, R3 ;  /* 0x000000ffff0b7224 */ /* 0x000fd800078e0003 */
[----:B------:R-:W0:Y:S01]  /*21d40*/  @!P1 S2R R2, SR_CTAID.X ;  /* 0x0000000000029919 */ /* 0x000e220000002500 */
[----:B------:R-:W-:Y:S01]  /*21d50*/  @!P1 IMAD.MOV.U32 R9, RZ, RZ, 0x10 ;  /* 0x00000010ff099424 */ /* 0x000fe200078e00ff */
[----:B------:R-:W-:-:S04]  /*21d60*/  @!P1 IADD3 R11, R3, 0x80, RZ ;  /* 0x00000080030b9810 */ /* 0x000fc80007ffe0ff */
[----:B------:R-:W-:Y:S01]  /*21d70*/  ISETP.GE.AND P0, PT, R11, R10, PT ;  /* 0x0000000a0b00720c */ /* 0x000fe20003f06270 */
[----:B0-----:R-:W-:-:S04]  /*21d80*/  @!P1 IMAD R2, R2, 0x200, R3 ;  /* 0x0000020002029824 */ /* 0x001fc800078e0203 */
[----:B------:R-:W-:-:S05]  /*21d90*/  @!P1 IMAD.WIDE.U32 R2, R2, R9, c[0x0][0x168] ;  /* 0x00005a0002029625 */ /* 0x000fca00078e0009 */
[----:B------:R0:W-:Y:S03]  /*21da0*/  @!P1 STG.E.128 [R2.64], R24 ;  /* 0x0000001802009986 */ /* 0x0001e6000c101d04 */
[----:B------:R-:W-:Y:S05]  /*21db0*/  @P0 BRA `(.L_x_11991) ;  /* 0x000000b000000947 */ /* 0x000fea0003800000 */
[----:B------:R-:W1:Y:S01]  /*21dc0*/  S2R R0, SR_CTAID.X ;  /* 0x0000000000007919 */ /* 0x000e620000002500 */
[----:B------:R-:W-:Y:S02]  /*21dd0*/  IMAD.MOV.U32 R9, RZ, RZ, 0x10 ;  /* 0x00000010ff097424 */ /* 0x000fe400078e00ff */
[----:B01----:R-:W-:Y:S01]  /*21de0*/  IMAD R2, R0, 0x200, R11 ;  /* 0x0000020000027824 */ /* 0x003fe200078e020b */
[----:B------:R-:W-:-:S03]  /*21df0*/  IADD3 R11, R11, 0x80, RZ ;  /* 0x000000800b0b7810 */ /* 0x000fc60007ffe0ff */
[----:B------:R-:W-:Y:S01]  /*21e00*/  IMAD.WIDE.U32 R2, R2, R9, c[0x0][0x168] ;  /* 0x00005a0002027625 */ /* 0x000fe200078e0009 */
[----:B------:R-:W-:-:S04]  /*21e10*/  ISETP.GE.AND P0, PT, R11, R10, PT ;  /* 0x0000000a0b00720c */ /* 0x000fc80003f06270 */
[----:B------:R0:W-:Y:S09]  /*21e20*/  STG.E.128 [R2.64], R28 ;  /* 0x0000001c02007986 */ /* 0x0001f2000c101d04 */
[----:B------:R-:W-:Y:S01]  /*21e30*/  @!P0 IMAD R8, R0, 0x200, R11 ;  /* 0x0000020000088824 */ /* 0x000fe200078e020b */
[----:B------:R-:W-:-:S03]  /*21e40*/  @!P0 IADD3 R11, R11, 0x80, RZ ;  /* 0x000000800b0b8810 */ /* 0x000fc60007ffe0ff */
[----:B------:R-:W-:-:S05]  /*21e50*/  @!P0 IMAD.WIDE.U32 R8, R8, R9, c[0x0][0x168] ;  /* 0x00005a0008088625 */ /* 0x000fca00078e0009 */
[----:B------:R0:W-:Y:S02]  /*21e60*/  @!P0 STG.E.128 [R8.64], R16 ;  /* 0x0000001008008986 */ /* 0x0001e4000c101d04 */
.L_x_11991:
[----:B------:R-:W-:Y:S05]  /*21e70*/  BSYNC B0 ;  /* 0x0000000000007941 */ /* 0x000fea0003800000 */
.L_x_11990:
[----:B------:R-:W-:-:S13]  /*21e80*/  ISETP.GE.AND P0, PT, R11, R10, PT ;  /* 0x0000000a0b00720c */ /* 0x000fda0003f06270 */
[----:B------:R-:W-:Y:S05]  /*21e90*/  @P0 EXIT ;  /* 0x000000000000094d */ /* 0x000fea0003800000 */
[----:B0-----:R-:W0:Y:S01]  /*21ea0*/  S2R R2, SR_CTAID.X ;  /* 0x0000000000027919 */ /* 0x001e220000002500 */
[----:B------:R-:W-:Y:S02]  /*21eb0*/  IMAD.MOV.U32 R3, RZ, RZ, 0x10 ;  /* 0x00000010ff037424 */ /* 0x000fe400078e00ff */
[----:B0-----:R-:W-:-:S04]  /*21ec0*/  IMAD R2, R2, 0x200, R11 ;  /* 0x0000020002027824 */ /* 0x001fc800078e020b */
[----:B------:R-:W-:-:S05]  /*21ed0*/  IMAD.WIDE.U32 R2, R2, R3, c[0x0][0x168] ;  /* 0x00005a0002027625 */ /* 0x000fca00078e0003 */
[----:B------:R-:W-:Y:S01]  /*21ee0*/  STG.E.128 [R2.64], R4 ;  /* 0x0000000402007986 */ /* 0x000fe2000c101d04 */
[----:B------:R-:W-:Y:S05]  /*21ef0*/  EXIT ;  /* 0x000000000000794d */ /* 0x000fea0003800000 */
        .weak           $__internal_18_$__cuda_sm20_div_rn_f64_full
        .type           $__internal_18_$__cuda_sm20_div_rn_f64_full,@function
        .size           $__internal_18_$__cuda_sm20_div_rn_f64_full,($__internal_19_$__cuda_sm20_dsqrt_rn_f64_mediumpath_v1 - $__internal_18_$__cuda_sm20_div_rn_f64_full)
$__internal_18_$__cuda_sm20_div_rn_f64_full:
[----:B------:R-:W-:Y:S01]  /*21f00*/  IMAD.MOV.U32 R47, RZ, RZ, R3 ;  /* 0x000000ffff2f7224 */ /* 0x000fe200078e0003 */
[C---:B------:R-:W-:Y:S01]  /*21f10*/  FSETP.GEU.AND P1, PT, |R5|.reuse, 1.469367938527859385e-39, PT ;  /* 0x001000000500780b */ /* 0x040fe20003f2e200 */
[----:B------:R-:W-:Y:S01]  /*21f20*/  IMAD.MOV.U32 R46, RZ, RZ, R2 ;  /* 0x000000ffff2e7224 */ /* 0x000fe200078e0002 */
[----:B------:R-:W-:Y:S01]  /*21f30*/  LOP3.LUT R2, R5, 0x800fffff, RZ, 0xc0, !PT ;  /* 0x800fffff05027812 */ /* 0x000fe200078ec0ff */
[----:B------:R-:W-:Y:S01]  /*21f40*/  IMAD.MOV.U32 R9, RZ, RZ, R5 ;  /* 0x000000ffff097224 */ /* 0x000fe200078e0005 */
[C---:B------:R-:W-:Y:S01]  /*21f50*/  FSETP.GEU.AND P0, PT, |R47|.reuse, 1.469367938527859385e-39, PT ;  /* 0x001000002f00780b */ /* 0x040fe20003f0e200 */
[--C-:B------:R-:W-:Y:S01]  /*21f60*/  IMAD.MOV.U32 R8, RZ, RZ, R4.reuse ;  /* 0x000000ffff087224 */ /* 0x100fe200078e0004 */
[----:B------:R-:W-:Y:S01]  /*21f70*/  LOP3.LUT R33, R2, 0x3ff00000, RZ, 0xfc, !PT ;  /* 0x3ff0000002217812 */ /* 0x000fe200078efcff */
[----:B------:R-:W-:Y:S01]  /*21f80*/  IMAD.MOV.U32 R32, RZ, RZ, R4 ;  /* 0x000000ffff207224 */ /* 0x000fe200078e0004 */
[----:B------:R-:W-:Y:S01]  /*21f90*/  LOP3.LUT R2, R47, 0x7ff00000, RZ, 0xc0, !PT ;  /* 0x7ff000002f027812 */ /* 0x000fe200078ec0ff */
[----:B------:R-:W-:Y:S01]  /*21fa0*/  IMAD.MOV.U32 R48, RZ, RZ, 0x1 ;  /* 0x00000001ff307424 */ /* 0x000fe200078e00ff */
[----:B------:R-:W-:Y:S01]  /*21fb0*/  LOP3.LUT R5, R5, 0x7ff00000, RZ, 0xc0, !PT ;  /* 0x7ff0000005057812 */ /* 0x000fe200078ec0ff */
[----:B------:R-:W-:Y:S01]  /*21fc0*/  BSSY B0, `(.L_x_11992) ;  /* 0x0000055000007945 */ /* 0x000fe20003800000 */
[----:B------:R-:W-:Y:S01]  /*21fd0*/  MOV R50, R46 ;  /* 0x0000002e00327202 */ /* 0x000fe20000000f00 */
[----:B------:R-:W0:Y:S01]  /*21fe0*/  @!P1 DMUL R32, R8, 8.98846567431157953865e+307 ;  /* 0x7fe0000008209828 */ /* 0x000e220000000000 */
[----:B------:R-:W-:-:S03]  /*21ff0*/  ISETP.GE.U32.AND P3, PT, R2, R5, PT ;  /* 0x000000050200720c */ /* 0x000fc60003f66070 */
[----:B------:R-:W-:Y:S01]  /*22000*/  @!P0 LOP3.LUT R3, R9, 0x7ff00000, RZ, 0xc0, !PT ;  /* 0x7ff0000009038812 */ /* 0x000fe200078ec0ff */
[----:B------:R-:W-:Y:S01]  /*22010*/  @!P0 IMAD.MOV.U32 R52, RZ, RZ, RZ ;  /* 0x000000ffff348224 */ /* 0x000fe200078e00ff */
[----:B0-----:R-:W0:Y:S02]  /*22020*/  MUFU.RCP64H R49, R33 ;  /* 0x0000002100317308 */ /* 0x001e240000001800 */
[----:B------:R-:W-:Y:S01]  /*22030*/  @!P0 ISETP.GE.U32.AND P2, PT, R2, R3, PT ;  /* 0x000000030200820c */ /* 0x000fe20003f46070 */
[----:B------:R-:W-:Y:S01]  /*22040*/  IMAD.MOV.U32 R3, RZ, RZ, 0x1ca00000 ;  /* 0x1ca00000ff037424 */ /* 0x000fe200078e00ff */
[----:B------:R-:W-:-:S04]  /*22050*/  @!P1 LOP3.LUT R5, R33, 0x7ff00000, RZ, 0xc0, !PT ;  /* 0x7ff0000021059812 */ /* 0x000fc800078ec0ff */
[C---:B------:R-:W-:Y:S02]  /*22060*/  @!P0 SEL R6, R3.reuse, 0x63400000, !P2 ;  /* 0x6340000003068807 */ /* 0x040fe40005000000 */
[----:B------:R-:W-:Y:S02]  /*22070*/  SEL R4, R3, 0x63400000, !P3 ;  /* 0x6340000003047807 */ /* 0x000fe40005800000 */
[--C-:B------:R-:W-:Y:S02]  /*22080*/  @!P0 LOP3.LUT R6, R6, 0x80000000, R47.reuse, 0xf8, !PT ;  /* 0x8000000006068812 */ /* 0x100fe400078ef82f */
[----:B------:R-:W-:Y:S01]  /*22090*/  LOP3.LUT R51, R4, 0x800fffff, R47, 0xf8, !PT ;  /* 0x800fffff04337812 */ /* 0x000fe200078ef82f */
[----:B------:R-:W-:Y:S01]  /*220a0*/  IMAD.MOV.U32 R4, RZ, RZ, R2 ;  /* 0x000000ffff047224 */ /* 0x000fe200078e0002 */
[----:B------:R-:W-:-:S06]  /*220b0*/  @!P0 LOP3.LUT R53, R6, 0x100000, RZ, 0xfc, !PT ;  /* 0x0010000006358812 */ /* 0x000fcc00078efcff */
[----:B------:R-:W-:-:S04]  /*220c0*/  @!P0 DFMA R50, R50, 2, -R52 ;  /* 0x400000003232882b */ /* 0x000fc80000000834 */
[----:B0-----:R-:W0:-:S06]  /*220d0*/  DFMA R52, R48, -R32, 1 ;  /* 0x3ff000003034742b */ /* 0x001e0c0000000820 */
[----:B0-----:R-:W0:Y:S01]  /*220e0*/  DFMA R52, R52, R52, R52 ;  /* 0x000000343434722b */ /* 0x001e220000000034 */
[----:B------:R-:W-:-:S04]  /*220f0*/  @!P0 LOP3.LUT R4, R51, 0x7ff00000, RZ, 0xc0, !PT ;  /* 0x7ff0000033048812 */ /* 0x000fc800078ec0ff */
[----:B------:R-:W-:Y:S01]  /*22100*/  IADD3 R6, R4, -0x1, RZ ;  /* 0xffffffff04067810 */ /* 0x000fe20007ffe0ff */
[----:B0-----:R-:W0:-:S03]  /*22110*/  DFMA R48, R48, R52, R48 ;  /* 0x000000343030722b */ /* 0x001e060000000030 */
[----:B------:R-:W-:Y:S02]  /*22120*/  ISETP.GT.U32.AND P0, PT, R6, 0x7feffffe, PT ;  /* 0x7feffffe0600780c */ /* 0x000fe40003f04070 */
[----:B------:R-:W-:Y:S01]  /*22130*/  IADD3 R6, R5, -0x1, RZ ;  /* 0xffffffff05067810 */ /* 0x000fe20007ffe0ff */
[----:B0-----:R-:W0:-:S03]  /*22140*/  DFMA R54, R48, -R32, 1 ;  /* 0x3ff000003036742b */ /* 0x001e060000000820 */
[----:B------:R-:W-:-:S03]  /*22150*/  ISETP.GT.U32.OR P0, PT, R6, 0x7feffffe, P0 ;  /* 0x7feffffe0600780c */ /* 0x000fc60000704470 */
[----:B0-----:R-:W0:-:S06]  /*22160*/  DFMA R54, R48, R54, R48 ;  /* 0x000000363036722b */ /* 0x001e0c0000000030 */
[----:B0-----:R-:W0:-:S06]  /*22170*/  DMUL R52, R54, R50 ;  /* 0x0000003236347228 */ /* 0x001e0c0000000000 */
[----:B0-----:R-:W0:-:S06]  /*22180*/  DFMA R48, R52, -R32, R50 ;  /* 0x800000203430722b */ /* 0x001e0c0000000032 */
[----:B0-----:R0:W1:Y:S01]  /*22190*/  DFMA R48, R54, R48, R52 ;  /* 0x000000303630722b */ /* 0x0010620000000034 */
[----:B------:R-:W-:Y:S05]  /*221a0*/  @P0 BRA `(.L_x_11993) ;  /* 0x000001e000000947 */ /* 0x000fea0003800000 */
[----:B------:R-:W-:-:S04]  /*221b0*/  LOP3.LUT R5, R9, 0x7ff00000, RZ, 0xc0, !PT ;  /* 0x7ff0000009057812 */ /* 0x000fc800078ec0ff */
[C---:B------:R-:W-:Y:S01]  /*221c0*/  ISETP.GE.U32.AND P0, PT, R2.reuse, R5, PT ;  /* 0x000000050200720c */ /* 0x040fe20003f06070 */
[----:B------:R-:W-:-:S03]  /*221d0*/  IMAD.IADD R4, R2, 0x1, -R5 ;  /* 0x0000000102047824 */ /* 0x000fc600078e0a05 */
[----:B------:R-:W-:Y:S02]  /*221e0*/  SEL R2, R3, 0x63400000, !P0 ;  /* 0x6340000003027807 */ /* 0x000fe40004000000 */
[----:B------:R-:W-:-:S04]  /*221f0*/  IMNMX R4, R4, -0x46a00000, !PT ;  /* 0xb960000004047817 */ /* 0x000fc80007800200 */
[----:B------:R-:W-:Y:S01]  /*22200*/  IMNMX R3, R4, 0x46a00000, PT ;  /* 0x46a0000004037817 */ /* 0x000fe20003800200 */
[----:B------:R-:W-:-:S04]  /*22210*/  IMAD.MOV.U32 R4, RZ, RZ, RZ ;  /* 0x000000ffff047224 */ /* 0x000fc800078e00ff */
[----:B------:R-:W-:-:S05]  /*22220*/  IMAD.IADD R2, R3, 0x1, -R2 ;  /* 0x0000000103027824 */ /* 0x000fca00078e0a02 */
[----:B------:R-:W-:-:S06]  /*22230*/  IADD3 R5, R2, 0x7fe00000, RZ ;  /* 0x7fe0000002057810 */ /* 0x000fcc0007ffe0ff */
[----:B01----:R-:W0:-:S10]  /*22240*/  DMUL R52, R48, R4 ;  /* 0x0000000430347228 */ /* 0x003e140000000000 */
        /* <DEDUP_REMOVED lines=20> */
.L_x_11993:
[----:B------:R-:W2:-:S14]  /*22390*/  DSETP.NAN.AND P0, PT, R46, R46, PT ;  /* 0x0000002e2e00722a */ /* 0x000e9c0003f08000 */
[----:B--2---:R-:W-:Y:S05]  /*223a0*/  @P0 BRA `(.L_x_11995) ;  /* 0x0000013000000947 */ /* 0x004fea0003800000 */
[----:B------:R-:W2:-:S14]  /*223b0*/  DSETP.NAN.AND P0, PT, R8, R8, PT ;  /* 0x000000080800722a */ /* 0x000e9c0003f08000 */
[----:B--2---:R-:W-:Y:S05]  /*223c0*/  @P0 BRA `(.L_x_11996) ;  /* 0x000000d000000947 */ /* 0x004fea0003800000 */
[----:B------:R-:W-:Y:S01]  /*223d0*/  ISETP.NE.AND P0, PT, R4, R5, PT ;  /* 0x000000050400720c */ /* 0x000fe20003f05270 */
[----:B0-----:R-:W-:Y:S02]  /*223e0*/  IMAD.MOV.U32 R52, RZ, RZ, 0x0 ;  /* 0x00000000ff347424 */ /* 0x001fe400078e00ff */
        /* <DEDUP_REMOVED lines=11> */
.L_x_11996:
[----:B------:R-:W-:Y:S01]  /*224a0*/  LOP3.LUT R3, R9, 0x80000, RZ, 0xfc, !PT ;  /* 0x0008000009037812 */ /* 0x000fe200078efcff */
[----:B0-----:R-:W-:-:S04]  /*224b0*/  IMAD.MOV.U32 R52, RZ, RZ, R8 ;  /* 0x000000ffff347224 */ /* 0x001fc800078e0008 */
[----:B------:R-:W-:Y:S01]  /*224c0*/  IMAD.MOV.U32 R53, RZ, RZ, R3 ;  /* 0x000000ffff357224 */ /* 0x000fe200078e0003 */
[----:B------:R-:W-:Y:S05]  /*224d0*/  BRA `(.L_x_11994) ;  /* 0x0000003000007947 */ /* 0x000fea0003800000 */
.L_x_11995:
[----:B------:R-:W-:Y:S01]  /*224e0*/  LOP3.LUT R3, R47, 0x80000, RZ, 0xfc, !PT ;  /* 0x000800002f037812 */ /* 0x000fe200078efcff */
[----:B0-----:R-:W-:-:S04]  /*224f0*/  IMAD.MOV.U32 R52, RZ, RZ, R46 ;  /* 0x000000ffff347224 */ /* 0x001fc800078e002e */
[----:B------:R-:W-:Y:S02]  /*22500*/  IMAD.MOV.U32 R53, RZ, RZ, R3 ;  /* 0x000000ffff357224 */ /* 0x000fe400078e0003 */
.L_x_11994:
[----:B------:R-:W-:Y:S05]  /*22510*/  BSYNC B0 ;  /* 0x0000000000007941 */ /* 0x000fea0003800000 */
.L_x_11992:
[----:B------:R-:W-:Y:S02]  /*22520*/  IMAD.MOV.U32 R4, RZ, RZ, R0 ;  /* 0x000000ffff047224 */ /* 0x000fe400078e0000 */
[----:B------:R-:W-:Y:S02]  /*22530*/  IMAD.MOV.U32 R5, RZ, RZ, 0x0 ;  /* 0x00000000ff057424 */ /* 0x000fe400078e00ff */
[----:B------:R-:W-:Y:S02]  /*22540*/  IMAD.MOV.U32 R2, RZ, RZ, R52 ;  /* 0x000000ffff027224 */ /* 0x000fe400078e0034 */
[----:B------:R-:W-:Y:S01]  /*22550*/  IMAD.MOV.U32 R3, RZ, RZ, R53 ;  /* 0x000000ffff037224 */ /* 0x000fe200078e0035 */
[----:B------:R-:W-:Y:S06]  /*22560*/  RET.REL.NODEC R4 `(_ZN2at6native27unrolled_elementwise_kernelIZZZNS0_16asin_kernel_cudaERNS_18TensorIteratorBaseEENKUlvE_clEvENKUlvE_clEvEUlN3c107complexIdEEE_St5arrayIPcLm2EELi4E23TrivialOffsetCalculatorILi1EjESE_NS0_6memory15LoadWithoutCastENSF_16StoreWithoutCastEEEviT_T0_T2_T3_T4_T5_) ;  /* 0xfffdda9004007950 */ /* 0x000fec0003c3ffff */
        .weak           $__internal_19_$__cuda_sm20_dsqrt_rn_f64_mediumpath_v1
        .type           $__internal_19_$__cuda_sm20_dsqrt_rn_f64_mediumpath_v1,@function
        .size           $__internal_19_$__cuda_sm20_dsqrt_rn_f64_mediumpath_v1,(.L_x_16346 - $__internal_19_$__cuda_sm20_dsqrt_rn_f64_mediumpath_v1)
$__internal_19_$__cuda_sm20_dsqrt_rn_f64_mediumpath_v1:
[----:B------:R-:W-:Y:S01]  /*22570*/  ISETP.GE.U32.AND P0, PT, R0, -0x3400000, PT ;  /* 0xfcc000000000780c */ /* 0x000fe20003f06070 */
[----:B------:R-:W-:-:S12]  /*22580*/  BSSY B0, `(.L_x_11997) ;  /* 0x0000023000007945 */ /* 0x000fd80003800000 */
        /* <DEDUP_REMOVED lines=9> */
.L_x_11998:
        /* <DEDUP_REMOVED lines=24> */
.L_x_12000:
[----:B------:R0:W1:-:S06]  /*227a0*/  DADD R2, R8, R8 ;  /* 0x0000000008027229 */ /* 0x00004c0000000008 */
.L_x_11999:
[----:B------:R-:W-:Y:S05]  /*227b0*/  BSYNC B0 ;  /* 0x0000000000007941 */ /* 0x000fea0003800000 */
.L_x_11997:
[----:B------:R-:W-:-:S04]  /*227c0*/  IMAD.MOV.U32 R33, RZ, RZ, 0x0 ;  /* 0x00000000ff217424 */ /* 0x000fc800078e00ff */
[----:B------:R-:W-:Y:S05]  /*227d0*/  RET.REL.NODEC R32 `(_ZN2at6native27unrolled_elementwise_kernelIZZZNS0_16asin_kernel_cudaERNS_18TensorIteratorBaseEENKUlvE_clEvENKUlvE_clEvEUlN3c107complexIdEEE_St5arrayIPcLm2EELi4E23TrivialOffsetCalculatorILi1EjESE_NS0_6memory15LoadWithoutCastENSF_16StoreWithoutCastEEEviT_T0_T2_T3_T4_T5_) ;  /* 0xfffdd82020007950 */ /* 0x000fea0003c3ffff */
.L_x_12001:
        /* <DEDUP_REMOVED lines=10> */
.L_x_16346:


//--------------------- .text._ZN2at6native29vectorized_elementwise_kernelILi2EZZZNS0_16asin_kernel_cudaERNS_18TensorIteratorBaseEENKUlvE_clEvENKUlvE_clEvEUlN3c107complexIdEEE_St5arrayIPcLm2EEEEviT0_T1_ --------------------------
	.section	.text._ZN2at6native29vectorized_elementwise_kernelILi2EZZZNS0_16asin_kernel_cudaERNS_18TensorIteratorBaseEENKUlvE_clEvENKUlvE_clEvEUlN3c107complexIdEEE_St5arrayIPcLm2EEEEviT0_T1_,"ax",@progbits
	.sectioninfo	@"SHI_REGISTERS=78"
	.align	128
        .global         _ZN2at6native29vectorized_elementwise_kernelILi2EZZZNS0_16asin_kernel_cudaERNS_18TensorIteratorBaseEENKUlvE_clEvENKUlvE_clEvEUlN3c107complexIdEEE_St5arrayIPcLm2EEEEviT0_T1_
        .type           _ZN2at6native29vectorized_elementwise_kernelILi2EZZZNS0_16asin_kernel_cudaERNS_18TensorIteratorBaseEENKUlvE_clEvENKUlvE_clEvEUlN3c107complexIdEEE_St5arrayIPcLm2EEEEviT0_T1_,@function
        .size           _ZN2at6native29vectorized_elementwise_kernelILi2EZZZNS0_16asin_kernel_cudaERNS_18TensorIteratorBaseEENKUlvE_clEvENKUlvE_clEvEUlN3c107complexIdEEE_St5arrayIPcLm2EEEEviT0_T1_,(.L_x_16348 - _ZN2at6native29vectorized_elementwise_kernelILi2EZZZNS0_16asin_kernel_cudaERNS_18TensorIteratorBaseEENKUlvE_clEvENKUlvE_clEvEUlN3c107complexIdEEE_St5arrayIPcLm2EEEEviT0_T1_)
        .other          _ZN2at6native29vectorized_elementwise_kernelILi2EZZZNS0_16asin_kernel_cudaERNS_18TensorIteratorBaseEENKUlvE_clEvENKUlvE_clEvEUlN3c107complexIdEEE_St5arrayIPcLm2EEEEviT0_T1_,@"STO_CUDA_ENTRY STV_DEFAULT"
_ZN2at6native29vectorized_elementwise_kernelILi2EZZZNS0_16asin_kernel_cudaERNS_18TensorIteratorBaseEENKUlvE_clEvENKUlvE_clEvEUlN3c107complexIdEEE_St5arrayIPcLm2EEEEviT0_T1_:
.text._ZN2at6native29vectorized_elementwise_kernelILi2EZZZNS0_16asin_kernel_cudaERNS_18TensorIteratorBaseEENKUlvE_clEvENKUlvE_clEvEUlN3c107complexIdEEE_St5arrayIPcLm2EEEEviT0_T1_:
        /* <DEDUP_REMOVED lines=14> */
[----:B------:R0:W5:Y:S04]  /*00e0*/  LDG.E.128 R32, [R2.64+0x1010] ;  /* 0x0010100402207981 */ /* 0x000168000c1e1d00 */
[----:B------:R0:W5:Y:S04]  /*00f0*/  LDG.E.128 R28, [R2.64+0x2000] ;  /* 0x00200004021c7981 */ /* 0x000168000c1e1d00 */
[----:B------:R0:W5:Y:S04]  /*0100*/  LDG.E.128 R24, [R2.64+0x2010] ;  /* 0x0020100402187981 */ /* 0x000168000c1e1d00 */
[----:B------:R0:W5:Y:S04]  /*0110*/  LDG.E.128 R20, [R2.64+0x3000] ;  /* 0x0030000402147981 */ /* 0x000168000c1e1d00 */
[----:B------:R0:W5:Y:S01]  /*0120*/  LDG.E.128 R16, [R2.64+0x3010] ;  /* 0x0030100402107981 */ /* 0x000162000c1e1d00 */
[----:B------:R-:W-:Y:S01]  /*0130*/  BSSY B1, `(.L_x_12003) ;  /* 0x000085f000017945 */ /* 0x000fe20003800000 */
[----:B--2---:R-:W1:-:S04]  /*0140*/  DSETP.GTU.AND P0, PT, |R12|, +INF , PT ;  /* 0x7ff000000c00742a */ /* 0x004e480003f0c200 */
[----:B------:R-:W-:-:S04]  /*0150*/  DADD R66, -RZ, |R12| ;  /* 0x00000000ff427229 */ /* 0x000fc8000000050c */
[----:B-1----:R-:W1:-:S04]  /*0160*/  DSETP.GTU.OR P0, PT, |R14|, +INF , P0 ;  /* 0x7ff000000e00742a */ /* 0x002e48000070c600 */
[----:B------:R0:W2:-:S10]  /*0170*/  DADD R68, -RZ, |R14| ;  /* 0x00000000ff447229 */ /* 0x000094000000050e */
[----:B-1----:R-:W-:Y:S05]  /*0180*/  @P0 BRA `(.L_x_12004) ;  /* 0x0000848000000947 */ /* 0x002fea0003800000 */
[----:B0-2---:R-:W0:-:S06]  /*0190*/  DSETP.GT.AND P0, PT, R66, 4.50359962737049600000e+15, PT ;  /* 0x433000004200742a */ /* 0x005e0c0003f04000 */
        /* <DEDUP_REMOVED lines=9> */
[----:B------:R-:W-:Y:S01]  /*0230*/  IMAD.MOV.U32 R54, RZ, RZ, c[0x2][0xc] ;  /* 0x00800300ff367624 */ /* 0x000fe200078e00ff */
[----:B------:R-:W-:Y:S01]  /*0240*/  BSSY B2, `(.L_x_12007) ;  /* 0x0000251000027945 */ /* 0x000fe20003800000 */
[----:B------:R-:W-:Y:S01]  /*0250*/  IMAD.MOV.U32 R58, RZ, RZ, RZ ;  /* 0x000000ffff3a7224 */ /* 0x000fe200078e00ff */
[----:B------:R-:W-:-:S04]  /*0260*/  DADD R2, -RZ, |R68| ;  /* 0x00000000ff027229 */ /* 0x000fc80000000544 */
[----:B0-----:R-:W0:-:S04]  /*0270*/  DADD R4, -RZ, |R62| ;  /* 0x00000000ff047229 */ /* 0x001e08000000053e */
[----:B------:R-:W1:-:S06]  /*0280*/  DADD R48, R66, -1 ;  /* 0xbff0000042307429 */ /* 0x000e4c0000000000 */
[CC--:B0-----:R-:W-:Y:S01]  /*0290*/  ISETP.GT.U32.AND P1, PT, R4.reuse, R2.reuse, PT ;  /* 0x000000020400720c */ /* 0x0c1fe20003f24070 */
[----:B-1----:R-:W0:Y:S01]  /*02a0*/  DADD R8, -RZ, |R48| ;  /* 0x00000000ff087229 */ /* 0x002e220000000530 */
[CC--:B------:R-:W-:Y:S02]  /*02b0*/  ISETP.LT.U32.AND P0, PT, R4.reuse, R2.reuse, PT ;  /* 0x000000020400720c */ /* 0x0c0fe40003f01070 */
[CC--:B------:R-:W-:Y:S02]  /*02c0*/  ISETP.GT.U32.AND.EX P1, PT, R5.reuse, R3.reuse, PT, P1 ;  /* 0x000000030500720c */ /* 0x0c0fe40003f24110 */
[CC--:B------:R-:W-:Y:S02]  /*02d0*/  ISETP.LT.U32.AND.EX P0, PT, R5.reuse, R3.reuse, PT, P0 ;  /* 0x000000030500720c */ /* 0x0c0fe40003f01100 */
[----:B------:R-:W-:Y:S02]  /*02e0*/  SEL R7, R5, R3, P1 ;  /* 0x0000000305077207 */ /* 0x000fe40000800000 */
[----:B------:R-:W-:-:S02]  /*02f0*/  SEL R50, R4, R2, P0 ;  /* 0x0000000204327207 */ /* 0x000fc40000000000 */
[----:B------:R-:W-:Y:S02]  /*0300*/  LOP3.LUT R64, R7, 0xffc00000, RZ, 0xc0, !PT ;  /* 0xffc0000007407812 */ /* 0x000fe400078ec0ff */
[----:B------:R-:W-:Y:S02]  /*0310*/  SEL R51, R5, R3, P0 ;  /* 0x0000000305337207 */ /* 0x000fe40000000000 */
[-C--:B------:R-:W-:Y:S01]  /*0320*/  SEL R6, R4, R2.reuse, P1 ;  /* 0x0000000204067207 */ /* 0x080fe20000800000 */
[----:B------:R-:W-:Y:S01]  /*0330*/  IMAD.MOV.U32 R4, RZ, RZ, RZ ;  /* 0x000000ffff047224 */ /* 0x000fe200078e00ff */
[----:B------:R-:W-:Y:S02]  /*0340*/  IADD3 R5, -R64, 0x7fd00000, RZ ;  /* 0x7fd0000040057810 */ /* 0x000fe40007ffe1ff */
[CC--:B0-----:R-:W-:Y:S02]  /*0350*/  ISETP.GT.U32.AND P1, PT, R8.reuse, R2.reuse, PT ;  /* 0x000000020800720c */ /* 0x0c1fe40003f24070 */
[----:B------:R-:W-:-:S02]  /*0360*/  ISETP.LT.U32.AND P0, PT, R8, R2, PT ;  /* 0x000000020800720c */ /* 0x000fc40003f01070 */
[C---:B------:R-:W0:Y:S01]  /*0370*/  DMUL R44, R4.reuse, R50 ;  /* 0x00000032042c7228 */ /* 0x040e220000000000 */
[CC--:B------:R-:W-:Y:S02]  /*0380*/  ISETP.GT.U32.AND.EX P1, PT, R9.reuse, R3.reuse, PT, P1 ;  /* 0x000000030900720c */ /* 0x0c0fe40003f24110 */
[CC--:B------:R-:W-:Y:S01]  /*0390*/  ISETP.LT.U32.AND.EX P0, PT, R9.reuse, R3.reuse, PT, P0 ;  /* 0x000000030900720c */ /* 0x0c0fe20003f01100 */
[----:B------:R1:W-:Y:S01]  /*03a0*/  DMUL R52, R4, R6 ;  /* 0x0000000604347228 */ /* 0x0003e20000000000 */
[----:B------:R-:W-:Y:S01]  /*03b0*/  LOP3.LUT R65, R64, 0x100000, RZ, 0xfc, !PT ;  /* 0x0010000040417812 */ /* 0x000fe200078efcff */
[----:B------:R-:W-:Y:S01]  /*03c0*/  IMAD.MOV.U32 R64, RZ, RZ, RZ ;  /* 0x000000ffff407224 */ /* 0x000fe200078e00ff */
[----:B-1----:R-:W-:Y:S01]  /*03d0*/  SEL R5, R9, R3, P1 ;  /* 0x0000000309057207 */ /* 0x002fe20000800000 */
[----:B0-----:R-:W0:Y:S01]  /*03e0*/  DMUL R44, R44, R44 ;  /* 0x0000002c2c2c7228 */ /* 0x001e220000000000 */
[----:B------:R-:W-:Y:S02]  /*03f0*/  SEL R46, R8, R2, P0 ;  /* 0x00000002082e7207 */ /* 0x000fe40000000000 */
[----:B------:R-:W-:-:S02]  /*0400*/  LOP3.LUT R11, R5, 0xffc00000, RZ, 0xc0, !PT ;  /* 0xffc00000050b7812 */ /* 0x000fc400078ec0ff */
[----:B------:R-:W-:Y:S01]  /*0410*/  SEL R47, R9, R3, P0 ;  /* 0x00000003092f7207 */ /* 0x000fe20000000000 */
[----:B0-----:R0:W1:Y:S01]  /*0420*/  DFMA R52, R52, R52, R44 ;  /* 0x000000343434722b */ /* 0x001062000000002c */
[----:B------:R-:W-:Y:S01]  /*0430*/  SEL R4, R8, R2, P1 ;  /* 0x0000000208047207 */ /* 0x000fe20000800000 */
[----:B0-----:R-:W-:Y:S01]  /*0440*/  IMAD.MOV.U32 R44, RZ, RZ, RZ ;  /* 0x000000ffff2c7224 */ /* 0x001fe200078e00ff */
[----:B------:R-:W-:Y:S02]  /*0450*/  IADD3 R45, -R11, 0x7fd00000, RZ ;  /* 0x7fd000000b2d7810 */ /* 0x000fe40007ffe1ff */
[----:B------:R-:W-:Y:S01]  /*0460*/  ISETP.GE.U32.AND P3, PT, R47, 0x7ff00000, PT ;  /* 0x7ff000002f00780c */ /* 0x000fe20003f66070 */
[----:B-1----:R-:W0:-:S04]  /*0470*/  DSETP.MIN.AND P0, P2, R52, c[0x2][0x8], PT ;  /* 0x008002003400762a */ /* 0x002e080003a00000 */
[----:B------:R-:W1:Y:S01]  /*0480*/  DMUL R2, R44, R46 ;  /* 0x0000002e2c027228 */ /* 0x000e620000000000 */
[----:B------:R-:W-:-:S03]  /*0490*/  IMAD.MOV.U32 R8, RZ, RZ, R53 ;  /* 0x000000ffff087224 */ /* 0x000fc600078e0035 */
[----:B------:R-:W-:Y:S02]  /*04a0*/  DMUL R44, R44, R4 ;  /* 0x000000042c2c7228 */ /* 0x000fe40000000000 */
[----:B0-----:R-:W-:Y:S02]  /*04b0*/  FSEL R55, R8, c[0x2][0xc], P0 ;  /* 0x0080030008377a08 */ /* 0x001fe40000000000 */
[----:B-1----:R0:W1:Y:S02]  /*04c0*/  DMUL R8, R2, R2 ;  /* 0x0000000202087228 */ /* 0x0020640000000000 */
[----:B------:R-:W-:Y:S01]  /*04d0*/  @P2 LOP3.LUT R55, R54, 0x80000, RZ, 0xfc, !PT ;  /* 0x0008000036372812 */ /* 0x000fe200078efcff */
[----:B0-----:R-:W-:Y:S01]  /*04e0*/  IMAD.MOV.U32 R2, RZ, RZ, R52 ;  /* 0x000000ffff027224 */ /* 0x001fe200078e0034 */
[----:B------:R-:W-:-:S03]  /*04f0*/  DSETP.NEU.AND P2, PT, R46, RZ, PT ;  /* 0x000000ff2e00722a */ /* 0x000fc60003f4d000 */
[----:B------:R-:W-:Y:S01]  /*0500*/  IMAD.MOV.U32 R3, RZ, RZ, R55 ;  /* 0x000000ffff037224 */ /* 0x000fe200078e0037 */
[----:B-1----:R0:W1:Y:S01]  /*0510*/  DFMA R44, R44, R44, R8 ;  /* 0x0000002c2c2c722b */ /* 0x0020620000000008 */
[----:B------:R-:W-:Y:S01]  /*0520*/  SEL R2, R2, c[0x2][0x8], P0 ;  /* 0x0080020002027a07 */ /* 0x000fe20000000000 */
[----:B0-----:R-:W-:Y:S01]  /*0530*/  IMAD.MOV.U32 R9, RZ, RZ, c[0x2][0xc] ;  /* 0x00800300ff097624 */ /* 0x001fe200078e00ff */
[----:B------:R-:W0:Y:S03]  /*0540*/  MUFU.RSQ64H R59, R3 ;  /* 0x00000003003b7308 */ /* 0x000e260000001c00 */
[----:B-1----:R-:W1:-:S04]  /*0550*/  DSETP.MIN.AND P0, P1, R44, c[0x2][0x8], PT ;  /* 0x008002002c00762a */ /* 0x002e480003900000 */
[----:B------:R-:W-:-:S05]  /*0560*/  IMAD.MOV.U32 R8, RZ, RZ, R45 ;  /* 0x000000ffff087224 */ /* 0x000fca00078e002d */
[----:B-1----:R-:W-:Y:S01]  /*0570*/  FSEL R55, R8, c[0x2][0xc], P0 ;  /* 0x0080030008377a08 */ /* 0x002fe20000000000 */
[----:B------:R-:W-:Y:S01]  /*0580*/  IMAD.MOV.U32 R8, RZ, RZ, R44 ;  /* 0x000000ffff087224 */ /* 0x000fe200078e002c */
[----:B0-----:R-:W0:-:S03]  /*0590*/  DMUL R60, R58, R58 ;  /* 0x0000003a3a3c7228 */ /* 0x001e060000000000 */
[----:B------:R-:W-:Y:S02]  /*05a0*/  @P1 LOP3.LUT R55, R9, 0x80000, RZ, 0xfc, !PT ;  /* 0x0008000009371812 */ /* 0x000fe400078efcff */
[----:B------:R-:W-:Y:S01]  /*05b0*/  SEL R54, R8, c[0x2][0x8], P0 ;  /* 0x0080020008367a07 */ /* 0x000fe20000000000 */
[----:B------:R-:W-:Y:S01]  /*05c0*/  IMAD.MOV.U32 R8, RZ, RZ, RZ ;  /* 0x000000ffff087224 */ /* 0x000fe200078e00ff */
[----:B------:R-:W1:Y:S01]  /*05d0*/  MUFU.RSQ64H R9, R55 ;  /* 0x0000003700097308 */ /* 0x000e620000001c00 */
[----:B0-----:R0:W2:Y:S01]  /*05e0*/  DFMA R60, R2, -R60, 1 ;  /* 0x3ff00000023c742b */ /* 0x0010a2000000083c */
[----:B------:R-:W-:Y:S01]  /*05f0*/  ISETP.GE.U32.AND P1, PT, R51, 0x7ff00000, PT ;  /* 0x7ff000003300780c */ /* 0x000fe20003f26070 */
[----:B0-----:R-:W-:Y:S02]  /*0600*/  IMAD.MOV.U32 R2, RZ, RZ, 0x0 ;  /* 0x00000000ff027424 */ /* 0x001fe400078e00ff */
[----:B------:R-:W-:Y:S01]  /*0610*/  IMAD.MOV.U32 R3, RZ, RZ, 0x3fd80000 ;  /* 0x3fd80000ff037424 */ /* 0x000fe200078e00ff */
[----:B------:R-:W-:-:S04]  /*0620*/  DSETP.NEU.AND P0, PT, R50, RZ, PT ;  /* 0x000000ff3200722a */ /* 0x000fc80003f0d000 */
[----:B--2---:R-:W-:-:S04]  /*0630*/  DMUL R56, R58, R60 ;  /* 0x0000003c3a387228 */ /* 0x004fc80000000000 */
[----:B------:R-:W0:-:S06]  /*0640*/  DFMA R60, R60, R2, 0.5 ;  /* 0x3fe000003c3c742b */ /* 0x000e0c0000000002 */
[----:B0-----:R-:W0:-:S04]  /*0650*/  DFMA R60, R60, R56, R58 ;  /* 0x000000383c3c722b */ /* 0x001e08000000003a */
[----:B-1----:R-:W1:-:S04]  /*0660*/  DMUL R56, R8, R8 ;  /* 0x0000000808387228 */ /* 0x002e480000000000 */
[----:B0-----:R-:W0:-:S04]  /*0670*/  DMUL R60, R52, R60 ;  /* 0x0000003c343c7228 */ /* 0x001e080000000000 */
[----:B-1----:R-:W1:-:S04]  /*0680*/  DFMA R56, R54, -R56, 1 ;  /* 0x3ff000003638742b */ /* 0x002e480000000838 */
[----:B0-----:R-:W0:-:S04]  /*0690*/  DMUL R60, R60, R64 ;  /* 0x000000403c3c7228 */ /* 0x001e080000000000 */
[----:B-1----:R-:W-:-:S04]  /*06a0*/  DFMA R58, R56, R2, 0.5 ;  /* 0x3fe00000383a742b */ /* 0x002fc80000000002 */
[----:B------:R-:W1:Y:S02]  /*06b0*/  DMUL R56, R8, R56 ;  /* 0x0000003808387228 */ /* 0x000e640000000000 */
[----:B0-----:R-:W-:Y:S02]  /*06c0*/  @!P1 FSEL R50, R6, R60, !P0 ;  /* 0x0000003c06329208 */ /* 0x001fe40004000000 */
[----:B------:R-:W-:Y:S02]  /*06d0*/  @!P1 FSEL R51, R7, R61, !P0 ;  /* 0x0000003d07339208 */ /* 0x000fe40004000000 */
[----:B-1----:R0:W1:Y:S02]  /*06e0*/  DFMA R56, R58, R56, R8 ;  /* 0x000000383a38722b */ /* 0x0020640000000008 */
[----:B0-----:R-:W-:-:S04]  /*06f0*/  LOP3.LUT R9, R11, 0x100000, RZ, 0xfc, !PT ;  /* 0x001000000b097812 */ /* 0x001fc800078efcff */
[----:B-1----:R-:W0:-:S06]  /*0700*/  DMUL R56, R44, R56 ;  /* 0x000000382c387228 */ /* 0x002e0c0000000000 */
        /* <DEDUP_REMOVED lines=27> */
[----:B-1----:R-:W-:Y:S01]  /*08c0*/  IMAD.MOV.U32 R3, RZ, RZ, R55 ;  /* 0x000000ffff037224 */ /* 0x002fe200078e0037 */
[----:B------:R-:W-:Y:S01]  /*08d0*/  MOV R2, 0x910 ;  /* 0x0000091000027802 */ /* 0x000fe20000000f00 */
[----:B------:R-:W-:Y:S02]  /*08e0*/  IMAD.MOV.U32 R6, RZ, RZ, R56 ;  /* 0x000000ffff067224 */ /* 0x000fe400078e0038 */
[----:B------:R-:W-:Y:S02]  /*08f0*/  IMAD.MOV.U32 R7, RZ, RZ, R57 ;  /* 0x000000ffff077224 */ /* 0x000fe400078e0039 */
[----:B-----5:R-:W-:Y:S05]  /*0900*/  CALL.REL.NOINC `($__internal_21_$__cuda_sm20_dsqrt_rn_f64_mediumpath_v1) ;  /* 0x00087bf000007944 */ /* 0x020fea0003c00000 */
[----:B------:R-:W-:Y:S02]  /*0910*/  IMAD.MOV.U32 R2, RZ, RZ, R4 ;  /* 0x000000ffff027224 */ /* 0x000fe400078e0004 */
.L_x_12010:
[----:B------:R-:W-:Y:S05]  /*0920*/  BSYNC B3 ;  /* 0x0000000000037941 */ /* 0x000fea0003800000 */
.L_x_12009:
[----:B-1----:R-:W1:-:S10]  /*0930*/  DADD R2, R44, R2 ;  /* 0x000000002c027229 */ /* 0x002e540000000002 */
[----:B-1----:R-:W-:Y:S01]  /*0940*/  ISETP.GT.AND P0, PT, R3, 0xfffff, PT ;  /* 0x000fffff0300780c */ /* 0x002fe20003f04270 */
[--C-:B0-----:R-:W-:Y:S02]  /*0950*/  IMAD.MOV.U32 R4, RZ, RZ, R2.reuse ;  /* 0x000000ffff047224 */ /* 0x101fe400078e0002 */
[----:B------:R-:W-:Y:S02]  /*0960*/  IMAD.MOV.U32 R5, RZ, RZ, R3 ;  /* 0x000000ffff057224 */ /* 0x000fe400078e0003 */
[----:B------:R-:W-:Y:S02]  /*0970*/  IMAD.MOV.U32 R8, RZ, RZ, R2 ;  /* 0x000000ffff087224 */ /* 0x000fe400078e0002 */
[----:B------:R-:W-:-:S06]  /*0980*/  IMAD.MOV.U32 R2, RZ, RZ, -0x3ff ;  /* 0xfffffc01ff027424 */ /* 0x000fcc00078e00ff */
        /* <DEDUP_REMOVED lines=18> */
[----:B------:R-:W-:Y:S01]  /*0ab0*/  IMAD.MOV.U32 R4, RZ, RZ, R8 ;  /* 0x000000ffff047224 */ /* 0x000fe200078e0008 */
[----:B------:R-:W-:Y:S01]  /*0ac0*/  MOV R3, 0x43300000 ;  /* 0x4330000000037802 */ /* 0x000fe20000000f00 */
        /* <DEDUP_REMOVED lines=36> */
.L_x_12008:
        /* <DEDUP_REMOVED lines=33> */
[----:B-----5:R-:W-:Y:S05]  /*0f20*/  CALL.REL.NOINC `($__internal_20_$__cuda_sm20_div_rn_f64_full) ;  /* 0x00086f7000007944 */ /* 0x020fea0003c00000 */
[----:B------:R-:W-:Y:S02]  /*0f30*/  IMAD.MOV.U32 R52, RZ, RZ, R2 ;  /* 0x000000ffff347224 */ /* 0x000fe400078e0002 */
[----:B------:R-:W-:Y:S02]  /*0f40*/  IMAD.MOV.U32 R53, RZ, RZ, R3 ;  /* 0x000000ffff357224 */ /* 0x000fe400078e0003 */
.L_x_12018:
[----:B------:R-:W-:Y:S05]  /*0f50*/  BSYNC B4 ;  /* 0x0000000000047941 */ /* 0x000fea0003800000 */
.L_x_12017:
[----:B------:R-:W-:Y:S05]  /*0f60*/  BRA `(.L_x_12016) ;  /* 0x0000001000007947 */ /* 0x000fea0003800000 */
.L_x_12015:
[----:B------:R0:W1:-:S06]  /*0f70*/  DADD R52, -R62, R50 ;  /* 0x000000003e347229 */ /* 0x00004c0000000132 */
.L_x_12016:
[----:B------:R-:W-:Y:S05]  /*0f80*/  BSYNC B3 ;  /* 0x0000000000037941 */ /* 0x000fea0003800000 */
.L_x_12014:
        /* <DEDUP_REMOVED lines=10> */
[----:B--2---:R-:W-:Y:S02]  /*1030*/  IMAD.MOV.U32 R4, RZ, RZ, 0x1 ;  /* 0x00000001ff047424 */ /* 0x004fe400078e00ff */
[----:B------:R-:W2:Y:S02]  /*1040*/  DMUL R54, R68, R68 ;  /* 0x0000004444367228 */ /* 0x000ea40000000000 */
[----:B---3--:R-:W3:Y:S08]  /*1050*/  MUFU.RCP64H R5, R3 ;  /* 0x0000000300057308 */ /* 0x008ef00000001800 */
[----:B--2---:R-:W-:Y:S01]  /*1060*/  FSETP.GEU.AND P1, PT, |R55|, 6.5827683646048100446e-37, PT ;  /* 0x036000003700780b */ /* 0x004fe20003f2e200 */
[----:B---3--:R-:W2:-:S06]  /*1070*/  DFMA R6, -R2, R4, 1 ;  /* 0x3ff000000206742b */ /* 0x008e8c0000000104 */
        /* <DEDUP_REMOVED lines=13> */
[----:B01---5:R-:W-:Y:S05]  /*1150*/  CALL.REL.NOINC `($__internal_20_$__cuda_sm20_div_rn_f64_full) ;  /* 0x00086d4000007944 */ /* 0x023fea0003c00000 */
[----:B------:R-:W-:Y:S02]  /*1160*/  IMAD.MOV.U32 R4, RZ, RZ, R2 ;  /* 0x000000ffff047224 */ /* 0x000fe400078e0002 */
[----:B------:R-:W-:Y:S02]  /*1170*/  IMAD.MOV.U32 R5, RZ, RZ, R3 ;  /* 0x000000ffff057224 */ /* 0x000fe400078e0003 */
.L_x_12023:
[----:B------:R-:W-:Y:S05]  /*1180*/  BSYNC B4 ;  /* 0x0000000000047941 */ /* 0x000fea0003800000 */
.L_x_12022:
[----:B------:R-:W-:Y:S02]  /*1190*/  IMAD.MOV.U32 R2, RZ, RZ, R4 ;  /* 0x000000ffff027224 */ /* 0x000fe400078e0004 */
[----:B------:R-:W-:Y:S01]  /*11a0*/  IMAD.MOV.U32 R3, RZ, RZ, R5 ;  /* 0x000000ffff037224 */ /* 0x000fe200078e0005 */
[----:B------:R-:W-:Y:S05]  /*11b0*/  BRA `(.L_x_12021) ;  /* 0x0000001000007947 */ /* 0x000fea0003800000 */
.L_x_12020:
[----:B------:R2:W3:-:S06]  /*11c0*/  DADD R2, R46, -R4 ;  /* 0x000000002e027229 */ /* 0x0004cc0000000804 */
.L_x_12021:
[----:B------:R-:W-:Y:S05]  /*11d0*/  BSYNC B3 ;  /* 0x0000000000037941 */ /* 0x000fea0003800000 */
.L_x_12019:
[----:B---3--:R-:W3:Y:S01]  /*11e0*/  DMUL R64, R2, 0.5 ;  /* 0x3fe0000002407828 */ /* 0x008ee20000000000 */
[----:B------:R-:W-:Y:S01]  /*11f0*/  IMAD.MOV.U32 R6, RZ, RZ, 0x0 ;  /* 0x00000000ff067424 */ /* 0x000fe200078e00ff */
        /* <DEDUP_REMOVED lines=8> */
[----:B-12---:R-:W1:-:S06]  /*1280*/  DMUL R4, R52, R52 ;  /* 0x0000003434047228 */ /* 0x006e4c0000000000 */
[----:B-1----:R-:W1:-:S06]  /*1290*/  DFMA R4, R2, -R4, 1 ;  /* 0x3ff000000204742b */ /* 0x002e4c0000000804 */
[----:B-1----:R-:W-:-:S04]  /*12a0*/  DFMA R6, R4, R6, 0.5 ;  /* 0x3fe000000406742b */ /* 0x002fc80000000006 */
[----:B------:R-:W1:-:S06]  /*12b0*/  DMUL R4, R52, R4 ;  /* 0x0000000434047228 */ /* 0x000e4c0000000000 */
[----:B-1----:R-:W1:-:S06]  /*12c0*/  DFMA R54, R6, R4, R52 ;  /* 0x000000040636722b */ /* 0x002e4c0000000034 */
[----:B-1----:R-:W1:-:S04]  /*12d0*/  DMUL R8, R2, R54 ;  /* 0x0000003602087228 */ /* 0x002e480000000000 */
[----:B------:R-:W-:Y:S02]  /*12e0*/  IADD3 R5, R55, -0x100000, RZ ;  /* 0xfff0000037057810 */ /* 0x000fe40007ffe0ff */
[----:B-1----:R-:W1:Y:S01]  /*12f0*/  DFMA R56, R8, -R8, R2 ;  /* 0x800000080838722b */ /* 0x002e620000000002 */
[----:B------:R-:W-:-:S06]  /*1300*/  MOV R4, R54 ;  /* 0x0000003600047202 */ /* 0x000fcc0000000f00 */
[----:B-1----:R1:W2:Y:S01]  /*1310*/  DFMA R6, R56, R4, R8 ;  /* 0x000000043806722b */ /* 0x0022a20000000008 */
[----:B------:R-:W-:Y:S05]  /*1320*/  @!P0 BRA `(.L_x_12025) ;  /* 0x0000008000008947 */ /* 0x000fea0003800000 */
[----:B-1----:R-:W-:Y:S02]  /*1330*/  IMAD.MOV.U32 R4, RZ, RZ, R54 ;  /* 0x000000ffff047224 */ /* 0x002fe400078e0036 */
[----:B------:R-:W-:Y:S01]  /*1340*/  IMAD.MOV.U32 R54, RZ, RZ, R2 ;  /* 0x000000ffff367224 */ /* 0x000fe200078e0002 */
[----:B------:R-:W-:Y:S01]  /*1350*/  MOV R2, 0x1390 ;  /* 0x0000139000027802 */ /* 0x000fe20000000f00 */
[----:B--2---:R-:W-:Y:S02]  /*1360*/  IMAD.MOV.U32 R6, RZ, RZ, R56 ;  /* 0x000000ffff067224 */ /* 0x004fe400078e0038 */
[----:B------:R-:W-:Y:S02]  /*1370*/  IMAD.MOV.U32 R7, RZ, RZ, R57 ;  /* 0x000000ffff077224 */ /* 0x000fe400078e0039 */
[----:B0----5:R-:W-:Y:S05]  /*1380*/  CALL.REL.NOINC `($__internal_21_$__cuda_sm20_dsqrt_rn_f64_mediumpath_v1) ;  /* 0x0008717000007944 */ /* 0x021fea0003c00000 */
[----:B------:R-:W-:Y:S02]  /*1390*/  IMAD.MOV.U32 R6, RZ, RZ, R4 ;  /* 0x000000ffff067224 */ /* 0x000fe400078e0004 */
[----:B------:R-:W-:Y:S02]  /*13a0*/  IMAD.MOV.U32 R7, RZ, RZ, R3 ;  /* 0x000000ffff077224 */ /* 0x000fe400078e0003 */
.L_x_12025:
[----:B------:R-:W-:Y:S05]  /*13b0*/  BSYNC B3 ;  /* 0x0000000000037941 */ /* 0x000fea0003800000 */
.L_x_12024:
[----:B--2---:R-:W2:-:S10]  /*13c0*/  DADD R64, R64, R6 ;  /* 0x0000000040407229 */ /* 0x004e940000000006 */
[C---:B--2---:R-:W-:Y:S02]  /*13d0*/  FSETP.GEU.FTZ.AND P1, PT, R65.reuse, 1.7916666269302368164, PT ;  /* 0x3fe555554100780b */ /* 0x044fe40003f3e000 */
[----:B------:R-:W-:-:S13]  /*13e0*/  FSETP.GT.FTZ.AND P0, PT, R65, -1.6999999284744262695, PT ;  /* 0xbfd999994100780b */ /* 0x000fda0003f14000 */
[----:B------:R-:W-:Y:S05]  /*13f0*/  @P0 BRA !P1, `(.L_x_12026) ;  /* 0x000003e000000947 */ /* 0x000fea0004800000 */
[----:B------:R-:W2:-:S10]  /*1400*/  DADD R2, R64, 1 ;  /* 0x3ff0000040027429 */ /* 0x000e940000000000 */
[----:B--2---:R-:W-:Y:S01]  /*1410*/  ISETP.GT.AND P0, PT, R3, 0xfffff, PT ;  /* 0x000fffff0300780c */ /* 0x004fe20003f04270 */
[--C-:B-1----:R-:W-:Y:S02]  /*1420*/  IMAD.MOV.U32 R4, RZ, RZ, R2.reuse ;  /* 0x000000ffff047224 */ /* 0x102fe400078e0002 */
[----:B------:R-:W-:Y:S02]  /*1430*/  IMAD.MOV.U32 R5, RZ, RZ, R3 ;  /* 0x000000ffff057224 */ /* 0x000fe400078e0003 */
[----:B------:R-:W-:Y:S02]  /*1440*/  IMAD.MOV.U32 R8, RZ, RZ, R2 ;  /* 0x000000ffff087224 */ /* 0x000fe400078e0002 */
[----:B------:R-:W-:-:S06]  /*1450*/  IMAD.MOV.U32 R2, RZ, RZ, -0x3ff ;  /* 0xfffffc01ff027424 */ /* 0x000fcc00078e00ff */
[----:B------:R-:W1:Y:S01]  /*1460*/  @!P0 DMUL R4, R4, 1.80143985094819840000e+16 ;  /* 0x4350000004048828 */ /* 0x000e620000000000 */
[----:B------:R-:W-:-:S09]  /*1470*/  @!P0 IMAD.MOV.U32 R2, RZ, RZ, -0x435 ;  /* 0xfffffbcbff028424 */ /* 0x000fd200078e00ff */
[----:B-1----:R-:W-:Y:S02]  /*1480*/  @!P0 IMAD.MOV.U32 R3, RZ, RZ, R5 ;  /* 0x000000ffff038224 */ /* 0x002fe400078e0005 */
[----:B------:R-:W-:-:S03]  /*1490*/  @!P0 IMAD.MOV.U32 R8, RZ, RZ, R4 ;  /* 0x000000ffff088224 */ /* 0x000fc600078e0004 */
[----:B------:R-:W-:-:S04]  /*14a0*/  IADD3 R6, R3, -0x1, RZ ;  /* 0xffffffff03067810 */ /* 0x000fc80007ffe0ff */
[----:B------:R-:W-:-:S13]  /*14b0*/  ISETP.GE.U32.AND P1, PT, R6, 0x7fefffff, PT ;  /* 0x7fefffff0600780c */ /* 0x000fda0003f26070 */
        /* <DEDUP_REMOVED lines=13> */
[----:B------:R-:W-:Y:S01]  /*1590*/  LEA.HI R2, R3, R2, RZ, 0xc ;  /* 0x0000000203027211 */ /* 0x000fe200078f60ff */
[----:B------:R-:W-:Y:S01]  /*15a0*/  IMAD.MOV.U32 R3, RZ, RZ, 0x43300000 ;  /* 0x43300000ff037424 */ /* 0x000fe200078e00ff */
[----:B------:R-:W-:-:S13]  /*15b0*/  ISETP.GE.AND P0, PT, R5, 0x3ff6a09f, PT ;  /* 0x3ff6a09f0500780c */ /* 0x000fda0003f06270 */
[----:B------:R-:W-:Y:S02]  /*15c0*/  @P0 IADD3 R7, R5, -0x100000, RZ ;  /* 0xfff0000005070810 */ /* 0x000fe40007ffe0ff */
[----:B------:R-:W-:-:S03]  /*15d0*/  @P0 IADD3 R2, R2, 0x1, RZ ;  /* 0x0000000102020810 */ /* 0x000fc60007ffe0ff */
[----:B------:R-:W-:Y:S01]  /*15e0*/  @P0 IMAD.MOV.U32 R5, RZ, RZ, R7 ;  /* 0x000000ffff050224 */ /* 0x000fe200078e0007 */
[----:B------:R-:W-:-:S05]  /*15f0*/  LOP3.LUT R2, R2, 0x80000000, RZ, 0x3c, !PT ;  /* 0x8000000002027812 */ /* 0x000fca00078e3cff */
[----:B0-----:R-:W0:-:S04]  /*1600*/  DADD R54, R4, 1 ;  /* 0x3ff0000004367429 */ /* 0x001e080000000000 */
        /* <DEDUP_REMOVED lines=29> */
.L_x_12026:
        /* <DEDUP_REMOVED lines=19> */
[----:B------:R-:W-:Y:S02]  /*1910*/  IMAD.MOV.U32 R6, RZ, RZ, R64 ;  /* 0x000000ffff067224 */ /* 0x000fe400078e0040 */
[----:B------:R-:W-:Y:S02]  /*1920*/  IMAD.MOV.U32 R5, RZ, RZ, R65 ;  /* 0x000000ffff057224 */ /* 0x000fe400078e0041 */
[----:B0----5:R-:W-:Y:S05]  /*1930*/  CALL.REL.NOINC `($__internal_20_$__cuda_sm20_div_rn_f64_full) ;  /* 0x0008656000007944 */ /* 0x021fea0003c00000 */
.L_x_12028:
[----:B------:R-:W-:Y:S05]  /*1940*/  BSYNC B3 ;  /* 0x0000000000037941 */ /* 0x000fea0003800000 */
.L_x_12027:
[----:B------:R-:W1:Y:S01]  /*1950*/  DMUL R2, R64, R2 ;  /* 0x0000000240027228 */ /* 0x000e620000000000 */
[----:B------:R-:W-:Y:S02]  /*1960*/  IMAD.MOV.U32 R8, RZ, RZ, 0x2fbe14b5 ;  /* 0x2fbe14b5ff087424 */ /* 0x000fe400078e00ff */
[----:B------:R-:W-:-:S03]  /*1970*/  IMAD.MOV.U32 R9, RZ, RZ, 0x3eb372fb ;  /* 0x3eb372fbff097424 */ /* 0x000fc600078e00ff */
[----:B-1----:R-:W1:-:S06]  /*1980*/  DADD R4, R64, -R2 ;  /* 0x0000000040047229 */ /* 0x002e4c0000000802 */
[----:B-1----:R-:W1:-:S06]  /*1990*/  DMUL R6, R4, R4 ;  /* 0x0000000404067228 */ /* 0x002e4c0000000000 */
[----:B-1----:R-:W1:-:S06]  /*19a0*/  DFMA R8, R6, R8, c[0x2][0x60] ;  /* 0x008018000608762b */ /* 0x002e4c0000000008 */
[----:B-1----:R-:W1:-:S06]  /*19b0*/  DFMA R8, R6, R8, c[0x2][0x68] ;  /* 0x00801a000608762b */ /* 0x002e4c0000000008 */
[----:B-1----:R-:W1:-:S06]  /*19c0*/  DFMA R8, R6, R8, c[0x2][0x70] ;  /* 0x00801c000608762b */ /* 0x002e4c0000000008 */
[----:B-1----:R-:W1:-:S06]  /*19d0*/  DFMA R8, R6, R8, c[0x2][0x78] ;  /* 0x00801e000608762b */ /* 0x002e4c0000000008 */
[----:B-1----:R-:W1:-:S06]  /*19e0*/  DFMA R8, R6, R8, c[0x2][0x80] ;  /* 0x008020000608762b */ /* 0x002e4c0000000008 */
[----:B-1----:R-:W1:-:S06]  /*19f0*/  DFMA R8, R6, R8, c[0x2][0x88] ;  /* 0x008022000608762b */ /* 0x002e4c0000000008 */
[----:B-1----:R-:W1:-:S06]  /*1a00*/  DFMA R8, R6, R8, c[0x2][0x90] ;  /* 0x008024000608762b */ /* 0x002e4c0000000008 */
[----:B-1----:R-:W1:-:S06]  /*1a10*/  DMUL R8, R6, R8 ;  /* 0x0000000806087228 */ /* 0x002e4c0000000000 */
[----:B-1----:R-:W1:-:S06]  /*1a20*/  DFMA R8, R4, R8, -R2 ;  /* 0x000000080408722b */ /* 0x002e4c0000000802 */
[----:B-1----:R1:W2:Y:S01]  /*1a30*/  DADD R64, R64, R8 ;  /* 0x0000000040407229 */ /* 0x0022a20000000008 */
[----:B------:R-:W-:Y:S05]  /*1a40*/  BRA `(.L_x_12011) ;  /* 0x00000d0000007947 */ /* 0x000fea0003800000 */
.L_x_12013:
        /* <DEDUP_REMOVED lines=20> */
[----:B------:R-:W-:Y:S02]  /*1b90*/  IMAD.MOV.U32 R3, RZ, RZ, R55 ;  /* 0x000000ffff037224 */ /* 0x000fe400078e0037 */
[----:B------:R-:W-:Y:S02]  /*1ba0*/  IMAD.MOV.U32 R6, RZ, RZ, R56 ;  /* 0x000000ffff067224 */ /* 0x000fe400078e0038 */
[----:B------:R-:W-:Y:S02]  /*1bb0*/  IMAD.MOV.U32 R7, RZ, RZ, R57 ;  /* 0x000000ffff077224 */ /* 0x000fe400078e0039 */
[----:B-----5:R-:W-:Y:S05]  /*1bc0*/  CALL.REL.NOINC `($__internal_21_$__cuda_sm20_dsqrt_rn_f64_mediumpath_v1) ;  /* 0x0008693000007944 */ /* 0x020fea0003c00000 */
[----:B------:R-:W-:Y:S02]  /*1bd0*/  IMAD.MOV.U32 R2, RZ, RZ, R4 ;  /* 0x000000ffff027224 */ /* 0x000fe400078e0004 */
.L_x_12031:
[----:B------:R-:W-:Y:S05]  /*1be0*/  BSYNC B3 ;  /* 0x0000000000037941 */ /* 0x000fea0003800000 */
.L_x_12030:
        /* <DEDUP_REMOVED lines=26> */
[----:B-----5:R-:W-:Y:S05]  /*1d90*/  CALL.REL.NOINC `($__internal_20_$__cuda_sm20_div_rn_f64_full) ;  /* 0x0008610000007944 */ /* 0x020fea0003c00000 */
.L_x_12034:
[----:B------:R-:W-:Y:S05]  /*1da0*/  BSYNC B3 ;  /* 0x0000000000037941 */ /* 0x000fea0003800000 */
.L_x_12033:
        /* <DEDUP_REMOVED lines=16> */
.L_x_12032:
[----:B------:R-:W1:-:S10]  /*1eb0*/  DADD R64, R64, 1 ;  /* 0x3ff0000040407429 */ /* 0x000e540000000000 */
[----:B-1----:R-:W-:Y:S01]  /*1ec0*/  ISETP.GT.AND P0, PT, R65, 0xfffff, PT ;  /* 0x000fffff4100780c */ /* 0x002fe20003f04270 */
[----:B0-----:R-:W-:Y:S02]  /*1ed0*/  IMAD.MOV.U32 R4, RZ, RZ, R64 ;  /* 0x000000ffff047224 */ /* 0x001fe400078e0040 */
[--C-:B------:R-:W-:Y:S02]  /*1ee0*/  IMAD.MOV.U32 R5, RZ, RZ, R65.reuse ;  /* 0x000000ffff057224 */ /* 0x100fe400078e0041 */
[----:B------:R-:W-:-:S08]  /*1ef0*/  IMAD.MOV.U32 R3, RZ, RZ, R65 ;  /* 0x000000ffff037224 */ /* 0x000fd000078e0041 */
        /* <DEDUP_REMOVED lines=51> */
.L_x_12035:
[----:B------:R-:W-:Y:S01]  /*2230*/  IMAD.MOV.U32 R2, RZ, RZ, 0x0 ;  /* 0x00000000ff027424 */ /* 0x000fe200078e00ff */
[----:B------:R-:W-:Y:S01]  /*2240*/  FSETP.NEU.FTZ.AND P0, PT, R5, RZ, PT ;  /* 0x000000ff0500720b */ /* 0x000fe20003f1d000 */
[----:B------:R-:W-:-:S06]  /*2250*/  IMAD.MOV.U32 R3, RZ, RZ, 0x7ff00000 ;  /* 0x7ff00000ff037424 */ /* 0x000fcc00078e00ff */
[----:B------:R-:W0:-:S10]  /*2260*/  DFMA R2, R4, R2, +INF ;  /* 0x7ff000000402742b */ /* 0x000e140000000002 */
[----:B0-----:R-:W-:Y:S02]  /*2270*/  FSEL R64, R2, RZ, P0 ;  /* 0x000000ff02407208 */ /* 0x001fe40000000000 */
[----:B------:R-:W-:Y:S01]  /*2280*/  FSEL R65, R3, -QNAN , P0 ;  /* 0xfff0000003417808 */ /* 0x000fe20000000000 */
[----:B------:R-:W-:Y:S05]  /*2290*/  BRA `(.L_x_12011) ;  /* 0x000004b000007947 */ /* 0x000fea0003800000 */
.L_x_12029:
        /* <DEDUP_REMOVED lines=24> */
.L_x_12037:
[----:B------:R-:W-:Y:S05]  /*2420*/  BSYNC B3 ;  /* 0x0000000000037941 */ /* 0x000fea0003800000 */
.L_x_12036:
        /* <DEDUP_REMOVED lines=21> */
.L_x_12039:
[----:B------:R-:W-:Y:S05]  /*2580*/  BSYNC B3 ;  /* 0x0000000000037941 */ /* 0x000fea0003800000 */
.L_x_12038:
[----:B------:R-:W-:Y:S05]  /*2590*/  BRA `(.L_x_12011) ;  /* 0x000001b000007947 */ /* 0x000fea0003800000 */
.L_x_12012:
        /* <DEDUP_REMOVED lines=20> */
[----:B------:R-:W-:Y:S02]  /*26e0*/  IMAD.MOV.U32 R54, RZ, RZ, R68 ;  /* 0x000000ffff367224 */ /* 0x000fe400078e0044 */
[----:B------:R-:W-:-:S02]  /*26f0*/  IMAD.MOV.U32 R3, RZ, RZ, R69 ;  /* 0x000000ffff037224 */ /* 0x000fc400078e0045 */
[----:B-----5:R-:W-:Y:S05]  /*2700*/  CALL.REL.NOINC `($__internal_21_$__cuda_sm20_dsqrt_rn_f64_mediumpath_v1) ;  /* 0x00085df000007944 */ /* 0x020fea0003c00000 */
[----:B------:R-:W-:Y:S02]  /*2710*/  IMAD.MOV.U32 R5, RZ, RZ, R3 ;  /* 0x000000ffff057224 */ /* 0x000fe400078e0003 */
.L_x_12041:
[----:B------:R-:W-:Y:S05]  /*2720*/  BSYNC B3 ;  /* 0x0000000000037941 */ /* 0x000fea0003800000 */
.L_x_12040:
[----:B-1----:R-:W-:Y:S01]  /*2730*/  MOV R64, R4 ;  /* 0x0000000400407202 */ /* 0x002fe20000000f00 */
[----:B------:R-:W-:-:S02]  /*2740*/  IMAD.MOV.U32 R65, RZ, RZ, R5 ;  /* 0x000000ffff417224 */ /* 0x000fc400078e0005 */
.L_x_12011:
[----:B------:R-:W-:Y:S05]  /*2750*/  BSYNC B2 ;  /* 0x0000000000027941 */ /* 0x000fea0003800000 */
.L_x_12007:
        /* <DEDUP_REMOVED lines=24> */
[----:B-12--5:R-:W-:Y:S05]  /*28e0*/  CALL.REL.NOINC `($__internal_20_$__cuda_sm20_div_rn_f64_full) ;  /* 0x000855b000007944 */ /* 0x026fea0003c00000 */
.L_x_12046:
[----:B------:R-:W-:Y:S05]  /*28f0*/  BSYNC B4 ;  /* 0x0000000000047941 */ /* 0x000fea0003800000 */
.L_x_12045:
        /* <DEDUP_REMOVED lines=23> */
.L_x_12048:
[----:B------:R-:W-:Y:S02]  /*2a70*/  IMAD.MOV.U32 R4, RZ, RZ, 0x0 ;  /* 0x00000000ff047424 */ /* 0x000fe400078e00ff */
[----:B------:R-:W-:Y:S02]  /*2a80*/  IMAD.MOV.U32 R5, RZ, RZ, 0x3fe00000 ;  /* 0x3fe00000ff057424 */ /* 0x000fe400078e00ff */
[----:B-1----:R-:W-:Y:S02]  /*2a90*/  IMAD.MOV.U32 R8, RZ, RZ, -0x23e76a17 ;  /* 0xdc1895e9ff087424 */ /* 0x002fe400078e00ff */
        /* <DEDUP_REMOVED lines=40> */
.L_x_12047:
        /* <DEDUP_REMOVED lines=34> */
[----:B--2--5:R-:W-:Y:S05]  /*2f40*/  CALL.REL.NOINC `($__internal_20_$__cuda_sm20_div_rn_f64_full) ;  /* 0x00084f5000007944 */ /* 0x024fea0003c00000 */
[----:B------:R-:W-:Y:S02]  /*2f50*/  IMAD.MOV.U32 R52, RZ, RZ, R2 ;  /* 0x000000ffff347224 */ /* 0x000fe400078e0002 */
[----:B------:R-:W-:Y:S02]  /*2f60*/  IMAD.MOV.U32 R53, RZ, RZ, R3 ;  /* 0x000000ffff357224 */ /* 0x000fe400078e0003 */
.L_x_12057:
[----:B------:R-:W-:Y:S05]  /*2f70*/  BSYNC B6 ;  /* 0x0000000000067941 */ /* 0x000fea0003800000 */
.L_x_12056:
[----:B------:R-:W-:Y:S05]  /*2f80*/  BRA `(.L_x_12055) ;  /* 0x0000001000007947 */ /* 0x000fea0003800000 */
.L_x_12054:
[----:B------:R0:W3:-:S06]  /*2f90*/  DADD R52, -R62, R50 ;  /* 0x000000003e347229 */ /* 0x0000cc0000000132 */
.L_x_12055:
[----:B------:R-:W-:Y:S05]  /*2fa0*/  BSYNC B5 ;  /* 0x0000000000057941 */ /* 0x000fea0003800000 */
.L_x_12053:
        /* <DEDUP_REMOVED lines=8> */
[----:B-1----:R-:W1:Y:S02]  /*3030*/  DMUL R8, R68, R68 ;  /* 0x0000004444087228 */ /* 0x002e640000000000 */
[----:B----4-:R-:W4:Y:S08]  /*3040*/  MUFU.RCP64H R3, R47 ;  /* 0x0000002f00037308 */ /* 0x010f300000001800 */
[----:B-1----:R-:W-:Y:S01]  /*3050*/  FSETP.GEU.AND P1, PT, |R9|, 6.5827683646048100446e-37, PT ;  /* 0x036000000900780b */ /* 0x002fe20003f2e200 */
[----:B----4-:R-:W1:-:S06]  /*3060*/  DFMA R4, -R46, R2, 1 ;  /* 0x3ff000002e04742b */ /* 0x010e4c0000000102 */
        /* <DEDUP_REMOVED lines=15> */
[----:B0-23-5:R-:W-:Y:S05]  /*3160*/  CALL.REL.NOINC `($__internal_20_$__cuda_sm20_div_rn_f64_full) ;  /* 0x00084d3000007944 */ /* 0x02dfea0003c00000 */
.L_x_12062:
[----:B------:R-:W-:Y:S05]  /*3170*/  BSYNC B6 ;  /* 0x0000000000067941 */ /* 0x000fea0003800000 */
.L_x_12061:
[----:B------:R-:W-:Y:S02]  /*3180*/  IMAD.MOV.U32 R68, RZ, RZ, R2 ;  /* 0x000000ffff447224 */ /* 0x000fe400078e0002 */
[----:B------:R-:W-:Y:S01]  /*3190*/  IMAD.MOV.U32 R69, RZ, RZ, R3 ;  /* 0x000000ffff457224 */ /* 0x000fe200078e0003 */
[----:B------:R-:W-:Y:S05]  /*31a0*/  BRA `(.L_x_12060) ;  /* 0x0000001000007947 */ /* 0x000fea0003800000 */
.L_x_12059:
[----:B------:R4:W0:-:S06]  /*31b0*/  DADD R68, -R48, R46 ;  /* 0x0000000030447229 */ /* 0x00080c000000012e */
.L_x_12060:
[----:B------:R-:W-:Y:S05]  /*31c0*/  BSYNC B5 ;  /* 0x0000000000057941 */ /* 0x000fea0003800000 */
.L_x_12058:
        /* <DEDUP_REMOVED lines=15> */
[----:B01----:R-:W0:-:S04]  /*32c0*/  DMUL R8, R54, R2 ;  /* 0x0000000236087228 */ /* 0x003e080000000000 */
        /* <DEDUP_REMOVED lines=9> */
[----:B0-2-45:R-:W-:Y:S05]  /*3360*/  CALL.REL.NOINC `($__internal_21_$__cuda_sm20_dsqrt_rn_f64_mediumpath_v1) ;  /* 0x0008519000007944 */ /* 0x035fea0003c00000 */
[----:B------:R-:W-:Y:S02]  /*3370*/  IMAD.MOV.U32 R5, RZ, RZ, R3 ;  /* 0x000000ffff057224 */ /* 0x000fe400078e0003 */
.L_x_12064:
[----:B------:R-:W-:Y:S05]  /*3380*/  BSYNC B5 ;  /* 0x0000000000057941 */ /* 0x000fea0003800000 */
.L_x_12063:
[----:B-1--4-:R-:W-:Y:S01]  /*3390*/  IMAD.MOV.U32 R46, RZ, RZ, R4 ;  /* 0x000000ffff2e7224 */ /* 0x012fe200078e0004 */
[----:B------:R-:W-:Y:S01]  /*33a0*/  MOV R47, R5 ;  /* 0x00000005002f7202 */ /* 0x000fe20000000f00 */
[----:B------:R-:W-:Y:S05]  /*33b0*/  BRA `(.L_x_12065) ;  /* 0x000008a000007947 */ /* 0x000fea0003800000 */
.L_x_12052:
        /* <DEDUP_REMOVED lines=25> */
[----:B0-2--5:R-:W-:Y:S05]  /*3550*/  CALL.REL.NOINC `($__internal_21_$__cuda_sm20_dsqrt_rn_f64_mediumpath_v1) ;  /* 0x00084fa000007944 */ /* 0x025fea0003c00000 */
[----:B------:R-:W-:Y:S02]  /*3560*/  IMAD.MOV.U32 R5, RZ, RZ, R3 ;  /* 0x000000ffff057224 */ /* 0x000fe400078e0003 */
.L_x_12068:
[----:B------:R-:W-:Y:S05]  /*3570*/  BSYNC B5 ;  /* 0x0000000000057941 */ /* 0x000fea0003800000 */
.L_x_12067:
[----:B-1----:R-:W-:Y:S02]  /*3580*/  IMAD.MOV.U32 R46, RZ, RZ, R4 ;  /* 0x000000ffff2e7224 */ /* 0x002fe400078e0004 */
[----:B------:R-:W-:Y:S01]  /*3590*/  IMAD.MOV.U32 R47, RZ, RZ, R5 ;  /* 0x000000ffff2f7224 */ /* 0x000fe200078e0005 */
[----:B------:R-:W-:Y:S05]  /*35a0*/  BRA `(.L_x_12065) ;  /* 0x000006b000007947 */ /* 0x000fea0003800000 */
.L_x_12066:
        /* <DEDUP_REMOVED lines=25> */
[----:B--2--5:R-:W-:Y:S05]  /*3740*/  CALL.REL.NOINC `($__internal_21_$__cuda_sm20_dsqrt_rn_f64_mediumpath_v1) ;  /* 0x00084db000007944 */ /* 0x024fea0003c00000 */
[----:B------:R-:W-:Y:S02]  /*3750*/  IMAD.MOV.U32 R2, RZ, RZ, R4 ;  /* 0x000000ffff027224 */ /* 0x000fe400078e0004 */
.L_x_12070:
[----:B------:R-:W-:Y:S05]  /*3760*/  BSYNC B5 ;  /* 0x0000000000057941 */ /* 0x000fea0003800000 */
.L_x_12069:
        /* <DEDUP_REMOVED lines=21> */
.L_x_12072:
[----:B------:R-:W-:Y:S05]  /*38c0*/  BSYNC B5 ;  /* 0x0000000000057941 */ /* 0x000fea0003800000 */
.L_x_12071:
[----:B------:R-:W0:Y:S01]  /*38d0*/  DMUL R66, R66, 8.11296384146066816958e+31 ;  /* 0x4690000042427828 */ /* 0x000e220000000000 */
[----:B------:R-:W-:Y:S05]  /*38e0*/  BRA `(.L_x_12065) ;  /* 0x0000037000007947 */ /* 0x000fea0003800000 */
.L_x_12051:
        /* <DEDUP_REMOVED lines=21> */
[----:B-12--5:R-:W-:Y:S05]  /*3a40*/  CALL.REL.NOINC `($__internal_21_$__cuda_sm20_dsqrt_rn_f64_mediumpath_v1) ;  /* 0x00084ab000007944 */ /* 0x026fea0003c00000 */
[----:B------:R-:W-:Y:S02]  /*3a50*/  IMAD.MOV.U32 R46, RZ, RZ, R4 ;  /* 0x000000ffff2e7224 */ /* 0x000fe400078e0004 */
[----:B------:R-:W-:Y:S02]  /*3a60*/  IMAD.MOV.U32 R47, RZ, RZ, R3 ;  /* 0x000000ffff2f7224 */ /* 0x000fe400078e0003 */
.L_x_12074:
[----:B------:R-:W-:Y:S05]  /*3a70*/  BSYNC B5 ;  /* 0x0000000000057941 */ /* 0x000fea0003800000 */
.L_x_12073:
        /* <DEDUP_REMOVED lines=26> */
[----:B-12--5:R-:W-:Y:S05]  /*3c20*/  CALL.REL.NOINC `($__internal_21_$__cuda_sm20_dsqrt_rn_f64_mediumpath_v1) ;  /* 0x000848d000007944 */ /* 0x026fea0003c00000 */
[----:B------:R-:W-:Y:S02]  /*3c30*/  IMAD.MOV.U32 R2, RZ, RZ, R4 ;  /* 0x000000ffff027224 */ /* 0x000fe400078e0004 */
.L_x_12076:
[----:B------:R-:W-:Y:S05]  /*3c40*/  BSYNC B5 ;  /* 0x0000000000057941 */ /* 0x000fea0003800000 */
.L_x_12075:
[----:B-1-3--:R1:W3:-:S06]  /*3c50*/  DMUL R46, R2, R46 ;  /* 0x0000002e022e7228 */ /* 0x00a2cc0000000000 */
.L_x_12065:
[----:B------:R-:W-:Y:S05]  /*3c60*/  BSYNC B4 ;  /* 0x0000000000047941 */ /* 0x000fea0003800000 */
.L_x_12050:
[----:B------:R-:W-:Y:S05]  /*3c70*/  BRA `(.L_x_12077) ;  /* 0x0000002000007947 */ /* 0x000fea0003800000 */
.L_x_12044:
[----:B------:R3:W4:-:S04]  /*3c80*/  DMUL R46, R44, 9.00719925474099200000e+15 ;  /* 0x434000002c2e7828 */ /* 0x0007080000000000 */
[----:B------:R-:W0:-:S06]  /*3c90*/  DMUL R66, R66, 9.00719925474099200000e+15 ;  /* 0x4340000042427828 */ /* 0x000e0c0000000000 */
.L_x_12077:
[----:B---34-:R-:W-:Y:S05]  /*3ca0*/  BSYNC B2 ;  /* 0x0000000000027941 */ /* 0x018fea0003800000 */
.L_x_12043:
[----:B0-----:R-:W-:Y:S01]  /*3cb0*/  DADD R6, -RZ, |R66| ;  /* 0x00000000ff067229 */ /* 0x001fe20000000542 */
[----:B-1----:R-:W-:Y:S01]  /*3cc0*/  IMAD.MOV.U32 R2, RZ, RZ, 0x1 ;  /* 0x00000001ff027424 */ /* 0x002fe200078e00ff */
        /* <DEDUP_REMOVED lines=25> */
[----:B--2--5:R-:W-:Y:S05]  /*3e60*/  CALL.REL.NOINC `($__internal_20_$__cuda_sm20_div_rn_f64_full) ;  /* 0x0008403000007944 */ /* 0x024fea0003c00000 */
.L_x_12079:
[----:B------:R-:W-:Y:S05]  /*3e70*/  BSYNC B2 ;  /* 0x0000000000027941 */ /* 0x000fea0003800000 */
.L_x_12078:
        /* <DEDUP_REMOVED lines=43> */
.L_x_12081:
[----:B------:R-:W-:Y:S02]  /*4130*/  FSEL R2, RZ, 3.37028055040000000000e+12, P1 ;  /* 0x54442d18ff027808 */ /* 0x000fe40000800000 */
[----:B------:R-:W-:Y:S02]  /*4140*/  FSEL R3, RZ, 2.1426990032196044922, P1 ;  /* 0x400921fbff037808 */ /* 0x000fe40000800000 */
.L_x_12082:
[----:B------:R-:W-:Y:S05]  /*4150*/  BSYNC B0 ;  /* 0x0000000000007941 */ /* 0x000fea0003800000 */
.L_x_12080:
[----:B------:R0:W1:Y:S02]  /*4160*/  DADD R46, |R46|, |R66| ;  /* 0x000000002e2e7229 */ /* 0x0000640000000642 */
[----:B0-----:R-:W-:-:S04]  /*4170*/  LOP3.LUT R67, R3, 0x80000000, R67, 0xb8, !PT ;  /* 0x8000000003437812 */ /* 0x001fc800078eb843 */
[----:B-1----:R-:W0:-:S06]  /*4180*/  DSETP.GTU.AND P0, PT, |R46|, +INF , PT ;  /* 0x7ff000002e00742a */ /* 0x002e0c0003f0c200 */
[----:B0-----:R-:W-:Y:S02]  /*4190*/  FSEL R2, R46, R2, P0 ;  /* 0x000000022e027208 */ /* 0x001fe40000000000 */
[----:B------:R-:W-:Y:S02]  /*41a0*/  FSEL R3, R47, R67, P0 ;  /* 0x000000432f037208 */ /* 0x000fe40000000000 */
.L_x_12049:
[----:B------:R-:W-:Y:S05]  /*41b0*/  BSYNC B3 ;  /* 0x0000000000037941 */ /* 0x000fea0003800000 */
.L_x_12042:
[----:B---3--:R-:W-:Y:S01]  /*41c0*/  LOP3.LUT R13, R3, 0x80000000, R13, 0xb8, !PT ;  /* 0x80000000030d7812 */ /* 0x008fe200078eb80d */
[----:B------:R-:W-:Y:S01]  /*41d0*/  IMAD.MOV.U32 R12, RZ, RZ, R2 ;  /* 0x000000ffff0c7224 */ /* 0x000fe200078e0002 */
[----:B-12---:R-:W-:Y:S01]  /*41e0*/  LOP3.LUT R15, R65, 0x80000000, R15, 0xb8, !PT ;  /* 0x80000000410f7812 */ /* 0x006fe200078eb80f */
[----:B------:R-:W-:Y:S01]  /*41f0*/  IMAD.MOV.U32 R14, RZ, RZ, R64 ;  /* 0x000000ffff0e7224 */ /* 0x000fe200078e0040 */
[----:B------:R-:W-:Y:S05]  /*4200*/  BRA `(.L_x_12006) ;  /* 0x0000451000007947 */ /* 0x000fea0003800000 */
.L_x_12005:
[----:B------:R-:W-:Y:S01]  /*4210*/  ISETP.GT.AND P0, PT, R15, -0x1, PT ;  /* 0xffffffff0f00780c */ /* 0x000fe20003f04270 */
[----:B------:R-:W-:-:S12]  /*4220*/  BSSY B2, `(.L_x_12083) ;  /* 0x0000438000027945 */ /* 0x000fd80003800000 */
[----:B------:R-:W-:Y:S05]  /*4230*/  @P0 BRA `(.L_x_12084) ;  /* 0x0000231000000947 */ /* 0x000fea0003800000 */
[----:B------:R-:W-:-:S04]  /*4240*/  DADD R8, -RZ, |R12| ;  /* 0x00000000ff087229 */ /* 0x000fc8000000050c */
[----:B------:R-:W-:-:S04]  /*4250*/  DADD R46, -RZ, |R14| ;  /* 0x00000000ff2e7229 */ /* 0x000fc8000000050e */
        /* <DEDUP_REMOVED lines=23> */
[----:B------:R-:W-:-:S03]  /*43d0*/  IMAD.MOV.U32 R5, RZ, RZ, R53 ;  /* 0x000000ffff057224 */ /* 0x000fc600078e0035 */
[----:B0-----:R-:W0:-:S06]  /*43e0*/  DFMA R2, R2, R2, R2 ;  /* 0x000000020202722b */ /* 0x001e0c0000000002 */
[----:B------:R-:W-:Y:S01]  /*43f0*/  @!P0 DMUL R4, R4, 1.80143985094819840000e+16 ;  /* 0x4350000004048828 */ /* 0x000fe20000000000 */
[----:B------:R-:W-:-:S03]  /*4400*/  @!P0 IMAD.MOV.U32 R44, RZ, RZ, -0x435 ;  /* 0xfffffbcbff2c8424 */ /* 0x000fc600078e00ff */
[----:B0-----:R-:W0:-:S06]  /*4410*/  DFMA R2, R6, R2, R6 ;  /* 0x000000020602722b */ /* 0x001e0c0000000006 */
[----:B0-----:R-:W0:Y:S01]  /*4420*/  DFMA R6, -R50, R2, 1 ;  /* 0x3ff000003206742b */ /* 0x001e220000000102 */
[----:B------:R-:W-:Y:S02]  /*4430*/  @!P0 IMAD.MOV.U32 R53, RZ, RZ, R5 ;  /* 0x000000ffff358224 */ /* 0x000fe400078e0005 */
[----:B------:R-:W-:-:S03]  /*4440*/  @!P0 IMAD.MOV.U32 R52, RZ, RZ, R4 ;  /* 0x000000ffff348224 */ /* 0x000fc600078e0004 */
[----:B0-----:R0:W1:Y:S02]  /*4450*/  DFMA R2, R2, R6, R2 ;  /* 0x000000060202722b */ /* 0x0010640000000002 */
[----:B0-----:R-:W-:-:S04]  /*4460*/  IADD3 R6, R53, -0x1, RZ ;  /* 0xffffffff35067810 */ /* 0x001fc80007ffe0ff */
[----:B------:R-:W-:Y:S01]  /*4470*/  ISETP.GE.U32.AND P1, PT, R6, 0x7fefffff, PT ;  /* 0x7fefffff0600780c */ /* 0x000fe20003f26070 */
[----:B-1----:R-:W0:-:S06]  /*4480*/  DMUL R6, R48, R2 ;  /* 0x0000000230067228 */ /* 0x002e0c0000000000 */
[----:B0-----:R-:W0:-:S06]  /*4490*/  DFMA R8, -R50, R6, R48 ;  /* 0x000000063208722b */ /* 0x001e0c0000000130 */
[----:B0-----:R0:W1:Y:S01]  /*44a0*/  DFMA R2, R2, R8, R6 ;  /* 0x000000080202722b */ /* 0x0010620000000006 */
[----:B------:R-:W-:Y:S01]  /*44b0*/  @P1 FSETP.NEU.FTZ.AND P2, PT, R5, RZ, PT ;  /* 0x000000ff0500120b */ /* 0x000fe20003f5d000 */
[----:B0-----:R-:W-:Y:S01]  /*44c0*/  @P1 IMAD.MOV.U32 R7, RZ, RZ, 0x7ff00000 ;  /* 0x7ff00000ff071424 */ /* 0x001fe200078e00ff */
[----:B------:R-:W-:-:S06]  /*44d0*/  @P1 MOV R6, 0x0 ;  /* 0x0000000000061802 */ /* 0x000fcc0000000f00 */
        /* <DEDUP_REMOVED lines=48> */
.L_x_12088:
[----:B------:R-:W-:Y:S05]  /*47e0*/  BSYNC B0 ;  /* 0x0000000000007941 */ /* 0x000fea0003800000 */
.L_x_12087:
[----:B------:R-:W-:Y:S01]  /*47f0*/  BSSY B3, `(.L_x_12089) ;  /* 0x0000008000037945 */ /* 0x000fe20003800000 */
[----:B------:R-:W-:Y:S05]  /*4800*/  @P3 BRA P5, `(.L_x_12090) ;  /* 0x0000006000003947 */ /* 0x000fea0002800000 */
[----:B------:R-:W-:Y:S01]  /*4810*/  IMAD.MOV.U32 R6, RZ, RZ, R48 ;  /* 0x000000ffff067224 */ /* 0x000fe200078e0030 */
[----:B0-----:R-:W-:Y:S01]  /*4820*/  MOV R4, 0x4870 ;  /* 0x0000487000047802 */ /* 0x001fe20000000f00 */
[----:B------:R-:W-:Y:S02]  /*4830*/  IMAD.MOV.U32 R5, RZ, RZ, R49 ;  /* 0x000000ffff057224 */ /* 0x000fe400078e0031 */
[----:B------:R-:W-:Y:S02]  /*4840*/  IMAD.MOV.U32 R2, RZ, RZ, R50 ;  /* 0x000000ffff027224 */ /* 0x000fe400078e0032 */
[----:B------:R-:W-:Y:S02]  /*4850*/  IMAD.MOV.U32 R3, RZ, RZ, R51 ;  /* 0x000000ffff037224 */ /* 0x000fe400078e0033 */
[----:B-1---5:R-:W-:Y:S05]  /*4860*/  CALL.REL.NOINC `($__internal_20_$__cuda_sm20_div_rn_f64_full) ;  /* 0x0008363000007944 */ /* 0x022fea0003c00000 */
.L_x_12090:
[----:B------:R-:W-:Y:S05]  /*4870*/  BSYNC B3 ;  /* 0x0000000000037941 */ /* 0x000fea0003800000 */
.L_x_12089:
        /* <DEDUP_REMOVED lines=43> */
.L_x_12092:
[----:B------:R-:W-:-:S04]  /*4b30*/  ISETP.GE.AND P0, PT, R45, RZ, PT ;  /* 0x000000ff2d00720c */ /* 0x000fc80003f06270 */
[----:B------:R-:W-:Y:S02]  /*4b40*/  FSEL R6, RZ, 3.37028055040000000000e+12, P0 ;  /* 0x54442d18ff067808 */ /* 0x000fe40000000000 */
[----:B------:R-:W-:Y:S02]  /*4b50*/  FSEL R7, RZ, 2.1426990032196044922, P0 ;  /* 0x400921fbff077808 */ /* 0x000fe40000000000 */
.L_x_12093:
[----:B------:R-:W-:Y:S05]  /*4b60*/  BSYNC B0 ;  /* 0x0000000000007941 */ /* 0x000fea0003800000 */
.L_x_12091:
[----:B------:R-:W2:Y:S01]  /*4b70*/  DADD R2, |R12|, |R14| ;  /* 0x000000000c027229 */ /* 0x000ea2000000060e */
[----:B------:R-:W-:-:S03]  /*4b80*/  LOP3.LUT R11, R7, 0x80000000, R11, 0xb8, !PT ;  /* 0x80000000070b7812 */ /* 0x000fc600078eb80b */
[----:B-1----:R-:W-:-:S04]  /*4b90*/  DMUL R46, R46, 0.5 ;  /* 0x3fe000002e2e7828 */ /* 0x002fc80000000000 */
[----:B--2---:R-:W1:-:S06]  /*4ba0*/  DSETP.GTU.AND P0, PT, |R2|, +INF , PT ;  /* 0x7ff000000200742a */ /* 0x004e4c0003f0c200 */
[----:B-1----:R-:W-:Y:S02]  /*4bb0*/  FSEL R6, R2, R6, P0 ;  /* 0x0000000602067208 */ /* 0x002fe40000000000 */
[----:B------:R-:W-:Y:S01]  /*4bc0*/  FSEL R7, R3, R11, P0 ;  /* 0x0000000b03077208 */ /* 0x000fe20000000000 */
[----:B------:R-:W-:Y:S05]  /*4bd0*/  BRA `(.L_x_12094) ;  /* 0x000039c000007947 */ /* 0x000fea0003800000 */
.L_x_12086:
[CC--:B------:R-:W-:Y:S01]  /*4be0*/  ISETP.GT.U32.AND P1, PT, R8.reuse, R46.reuse, PT ;  /* 0x0000002e0800720c */ /* 0x0c0fe20003f24070 */
[----:B------:R-:W-:Y:S01]  /*4bf0*/  IMAD.MOV.U32 R44, RZ, RZ, c[0x2][0xc] ;  /* 0x00800300ff2c7624 */ /* 0x000fe200078e00ff */
[CC--:B------:R-:W-:Y:S01]  /*4c00*/  ISETP.LT.U32.AND P0, PT, R8.reuse, R46.reuse, PT ;  /* 0x0000002e0800720c */ /* 0x0c0fe20003f01070 */
[----:B------:R-:W-:Y:S01]  /*4c10*/  IMAD.MOV.U32 R52, RZ, RZ, RZ ;  /* 0x000000ffff347224 */ /* 0x000fe200078e00ff */
        /* <DEDUP_REMOVED lines=9> */
[----:B------:R-:W-:Y:S02]  /*4cb0*/  SEL R4, R8, R46, P1 ;  /* 0x0000002e08047207 */ /* 0x000fe40000800000 */
[----:B------:R-:W-:Y:S02]  /*4cc0*/  IADD3 R9, -R6, 0x7fd00000, RZ ;  /* 0x7fd0000006097810 */ /* 0x000fe40007ffe1ff */
[----:B------:R-:W-:Y:S02]  /*4cd0*/  MOV R8, RZ ;  /* 0x000000ff00087202 */ /* 0x000fe40000000f00 */
        /* <DEDUP_REMOVED lines=13> */
[----:B------:R-:W0:Y:S01]  /*4db0*/  MUFU.RSQ64H R53, R47 ;  /* 0x0000002f00357308 */ /* 0x000e220000001c00 */
[----:B------:R-:W-:Y:S01]  /*4dc0*/  LOP3.LUT R7, R6, 0x100000, RZ, 0xfc, !PT ;  /* 0x0010000006077812 */ /* 0x000fe200078efcff */
[----:B------:R-:W-:Y:S01]  /*4dd0*/  IMAD.MOV.U32 R6, RZ, RZ, RZ ;  /* 0x000000ffff067224 */ /* 0x000fe200078e00ff */
[----:B0-----:R-:W0:-:S06]  /*4de0*/  DMUL R54, R52, R52 ;  /* 0x0000003434367228 */ /* 0x001e0c0000000000 */
[----:B0-----:R-:W0:-:S06]  /*4df0*/  DFMA R54, R46, -R54, 1 ;  /* 0x3ff000002e36742b */ /* 0x001e0c0000000836 */
[----:B0-----:R-:W-:-:S04]  /*4e00*/  DFMA R56, R54, R56, 0.5 ;  /* 0x3fe000003638742b */ /* 0x001fc80000000038 */
        /* <DEDUP_REMOVED lines=77> */
.L_x_12096:
[----:B------:R-:W-:Y:S05]  /*52e0*/  BSYNC B0 ;  /* 0x0000000000007941 */ /* 0x000fea0003800000 */
.L_x_12095:
[----:B------:R-:W-:Y:S01]  /*52f0*/  BSSY B3, `(.L_x_12097) ;  /* 0x000000a000037945 */ /* 0x000fe20003800000 */
[----:B------:R-:W-:Y:S05]  /*5300*/  @P3 BRA P5, `(.L_x_12098) ;  /* 0x0000008000003947 */ /* 0x000fea0002800000 */
[----:B0-----:R-:W-:Y:S01]  /*5310*/  IMAD.MOV.U32 R6, RZ, RZ, R48 ;  /* 0x000000ffff067224 */ /* 0x001fe200078e0030 */
[----:B------:R-:W-:Y:S01]  /*5320*/  MOV R4, 0x5370 ;  /* 0x0000537000047802 */ /* 0x000fe20000000f00 */
[----:B------:R-:W-:Y:S02]  /*5330*/  IMAD.MOV.U32 R5, RZ, RZ, R49 ;  /* 0x000000ffff057224 */ /* 0x000fe400078e0031 */
[----:B------:R-:W-:Y:S02]  /*5340*/  IMAD.MOV.U32 R2, RZ, RZ, R50 ;  /* 0x000000ffff027224 */ /* 0x000fe400078e0032 */
[----:B------:R-:W-:Y:S02]  /*5350*/  IMAD.MOV.U32 R3, RZ, RZ, R51 ;  /* 0x000000ffff037224 */ /* 0x000fe400078e0033 */
[----:B-1---5:R-:W-:Y:S05]  /*5360*/  CALL.REL.NOINC `($__internal_20_$__cuda_sm20_div_rn_f64_full) ;  /* 0x00082b3000007944 */ /* 0x022fea0003c00000 */
[----:B------:R-:W-:Y:S02]  /*5370*/  IMAD.MOV.U32 R4, RZ, RZ, R2 ;  /* 0x000000ffff047224 */ /* 0x000fe400078e0002 */
[----:B------:R-:W-:Y:S02]  /*5380*/  IMAD.MOV.U32 R5, RZ, RZ, R3 ;  /* 0x000000ffff057224 */ /* 0x000fe400078e0003 */
.L_x_12098:
[----:B------:R-:W-:Y:S05]  /*5390*/  BSYNC B3 ;  /* 0x0000000000037941 */ /* 0x000fea0003800000 */
.L_x_12097:
        /* <DEDUP_REMOVED lines=43> */
.L_x_12100:
[----:B------:R-:W-:-:S04]  /*5650*/  ISETP.GE.AND P0, PT, R45, RZ, PT ;  /* 0x000000ff2d00720c */ /* 0x000fc80003f06270 */
[----:B0-----:R-:W-:Y:S02]  /*5660*/  FSEL R6, RZ, 3.37028055040000000000e+12, P0 ;  /* 0x54442d18ff067808 */ /* 0x001fe40000000000 */
[----:B------:R-:W-:Y:S02]  /*5670*/  FSEL R7, RZ, 2.1426990032196044922, P0 ;  /* 0x400921fbff077808 */ /* 0x000fe40000000000 */
.L_x_12101:
[----:B------:R-:W-:Y:S05]  /*5680*/  BSYNC B0 ;  /* 0x0000000000007941 */ /* 0x000fea0003800000 */
.L_x_12099:
[----:B------:R-:W0:Y:S01]  /*5690*/  DADD R2, |R12|, |R14| ;  /* 0x000000000c027229 */ /* 0x000e22000000060e */
[----:B------:R-:W-:-:S05]  /*56a0*/  LOP3.LUT R11, R7, 0x80000000, R11, 0xb8, !PT ;  /* 0x80000000070b7812 */ /* 0x000fca00078eb80b */
[----:B0-----:R-:W0:-:S06]  /*56b0*/  DSETP.GTU.AND P0, PT, |R2|, +INF , PT ;  /* 0x7ff000000200742a */ /* 0x001e0c0003f0c200 */
[----:B0-----:R-:W-:Y:S02]  /*56c0*/  FSEL R6, R2, R6, P0 ;  /* 0x0000000602067208 */ /* 0x001fe40000000000 */
[----:B------:R-:W-:Y:S01]  /*56d0*/  FSEL R7, R3, R11, P0 ;  /* 0x0000000b03077208 */ /* 0x000fe20000000000 */
[----:B------:R-:W-:Y:S05]  /*56e0*/  BRA `(.L_x_12094) ;  /* 0x00002eb000007947 */ /* 0x000fea0003800000 */
.L_x_12085:
        /* <DEDUP_REMOVED lines=22> */
[----:B-----5:R-:W-:Y:S05]  /*5850*/  CALL.REL.NOINC `($__internal_20_$__cuda_sm20_div_rn_f64_full) ;  /* 0x0008264000007944 */ /* 0x020fea0003c00000 */
.L_x_12103:
[----:B------:R-:W-:Y:S05]  /*5860*/  BSYNC B3 ;  /* 0x0000000000037941 */ /* 0x000fea0003800000 */
.L_x_12102:
        /* <DEDUP_REMOVED lines=23> */
[----:B-----5:R-:W-:Y:S05]  /*59e0*/  CALL.REL.NOINC `($__internal_20_$__cuda_sm20_div_rn_f64_full) ;  /* 0x000824b000007944 */ /* 0x020fea0003c00000 */
[----:B------:R-:W-:Y:S02]  /*59f0*/  IMAD.MOV.U32 R4, RZ, RZ, R2 ;  /* 0x000000ffff047224 */ /* 0x000fe400078e0002 */
[----:B------:R-:W-:Y:S02]  /*5a00*/  IMAD.MOV.U32 R5, RZ, RZ, R3 ;  /* 0x000000ffff057224 */ /* 0x000fe400078e0003 */
.L_x_12105:
[----:B------:R-:W-:Y:S05]  /*5a10*/  BSYNC B3 ;  /* 0x0000000000037941 */ /* 0x000fea0003800000 */
.L_x_12104:
[----:B------:R-:W0:Y:S01]  /*5a20*/  DADD R8, -RZ, |R4| ;  /* 0x00000000ff087229 */ /* 0x000e220000000504 */
[----:B------:R-:W-:Y:S01]  /*5a30*/  IMAD.MOV.U32 R44, RZ, RZ, c[0x2][0xc] ;  /* 0x00800300ff2c7624 */ /* 0x000fe200078e00ff */
[----:B------:R-:W-:Y:S01]  /*5a40*/  BSSY B0, `(.L_x_12106) ;  /* 0x000006f000007945 */ /* 0x000fe20003800000 */
[----:B------:R-:W-:Y:S01]  /*5a50*/  IMAD.MOV.U32 R52, RZ, RZ, RZ ;  /* 0x000000ffff347224 */ /* 0x000fe200078e00ff */
[----:B------:R-:W-:Y:S01]  /*5a60*/  FSETP.GEU.AND P5, PT, |R49|, 6.5827683646048100446e-37, PT ;  /* 0x036000003100780b */ /* 0x000fe20003fae200 */
[----:B------:R-:W-:-:S02]  /*5a70*/  IMAD.MOV.U32 R56, RZ, RZ, 0x0 ;  /* 0x00000000ff387424 */ /* 0x000fc400078e00ff */
[----:B------:R-:W-:-:S03]  /*5a80*/  IMAD.MOV.U32 R57, RZ, RZ, 0x3fd80000 ;  /* 0x3fd80000ff397424 */ /* 0x000fc600078e00ff */
        /* <DEDUP_REMOVED lines=106> */
.L_x_12107:
[----:B------:R-:W-:Y:S05]  /*6130*/  BSYNC B0 ;  /* 0x0000000000007941 */ /* 0x000fea0003800000 */
.L_x_12106:
        /* <DEDUP_REMOVED lines=8> */
[----:B------:R-:W-:Y:S01]  /*61c0*/  MOV R4, R2 ;  /* 0x0000000200047202 */ /* 0x000fe20000000f00 */
[----:B------:R-:W-:Y:S02]  /*61d0*/  IMAD.MOV.U32 R5, RZ, RZ, R3 ;  /* 0x000000ffff057224 */ /* 0x000fe400078e0003 */
.L_x_12109:
[----:B------:R-:W-:Y:S05]  /*61e0*/  BSYNC B3 ;  /* 0x0000000000037941 */ /* 0x000fea0003800000 */
.L_x_12108:
        /* <DEDUP_REMOVED lines=43> */
.L_x_12111:
[----:B------:R-:W-:-:S04]  /*64a0*/  ISETP.GE.AND P0, PT, R45, RZ, PT ;  /* 0x000000ff2d00720c */ /* 0x000fc80003f06270 */
[----:B0-----:R-:W-:Y:S02]  /*64b0*/  FSEL R6, RZ, 3.37028055040000000000e+12, P0 ;  /* 0x54442d18ff067808 */ /* 0x001fe40000000000 */
[----:B------:R-:W-:Y:S02]  /*64c0*/  FSEL R7, RZ, 2.1426990032196044922, P0 ;  /* 0x400921fbff077808 */ /* 0x000fe40000000000 */
.L_x_12112:
[----:B------:R-:W-:Y:S05]  /*64d0*/  BSYNC B0 ;  /* 0x0000000000007941 */ /* 0x000fea0003800000 */
.L_x_12110:
[----:B------:R-:W0:Y:S01]  /*64e0*/  DADD R2, |R12|, |R14| ;  /* 0x000000000c027229 */ /* 0x000e22000000060e */
[----:B------:R-:W-:-:S03]  /*64f0*/  LOP3.LUT R11, R7, 0x80000000, R11, 0xb8, !PT ;  /* 0x80000000070b7812 */ /* 0x000fc600078eb80b */
[----:B-1----:R-:W-:-:S04]  /*6500*/  DADD R46, R46, 1 ;  /* 0x3ff000002e2e7429 */ /* 0x002fc80000000000 */
[----:B0-----:R-:W0:-:S06]  /*6510*/  DSETP.GTU.AND P0, PT, |R2|, +INF , PT ;  /* 0x7ff000000200742a */ /* 0x001e0c0003f0c200 */
[----:B0-----:R-:W-:Y:S02]  /*6520*/  FSEL R6, R2, R6, P0 ;  /* 0x0000000602067208 */ /* 0x001fe40000000000 */
[----:B------:R-:W-:Y:S01]  /*6530*/  FSEL R7, R3, R11, P0 ;  /* 0x0000000b03077208 */ /* 0x000fe20000000000 */
[----:B------:R-:W-:Y:S05]  /*6540*/  BRA `(.L_x_12094) ;  /* 0x0000205000007947 */ /* 0x000fea0003800000 */
.L_x_12084:
        /* <DEDUP_REMOVED lines=18> */
[--C-:B------:R-:W-:Y:S02]  /*6670*/  IMAD.MOV.U32 R6, RZ, RZ, R4.reuse ;  /* 0x000000ffff067224 */ /* 0x100fe400078e0004 */
[----:B------:R-:W-:Y:S02]  /*6680*/  IMAD.MOV.U32 R7, RZ, RZ, R5 ;  /* 0x000000ffff077224 */ /* 0x000fe400078e0005 */
[----:B------:R-:W-:Y:S01]  /*6690*/  IMAD.MOV.U32 R11, RZ, RZ, R4 ;  /* 0x000000ffff0b7224 */ /* 0x000fe200078e0004 */
[----:B0-----:R-:W0:Y:S01]  /*66a0*/  DFMA R2, R2, R2, R2 ;  /* 0x000000020202722b */ /* 0x001e220000000002 */
[----:B------:R-:W-:-:S05]  /*66b0*/  IMAD.MOV.U32 R4, RZ, RZ, -0x3ff ;  /* 0xfffffc01ff047424 */ /* 0x000fca00078e00ff */
        /* <DEDUP_REMOVED lines=63> */
.L_x_12116:
[----:B------:R-:W-:Y:S05]  /*6ab0*/  BSYNC B0 ;  /* 0x0000000000007941 */ /* 0x000fea0003800000 */
.L_x_12115:
        /* <DEDUP_REMOVED lines=8> */
.L_x_12118:
[----:B------:R-:W-:Y:S05]  /*6b40*/  BSYNC B3 ;  /* 0x0000000000037941 */ /* 0x000fea0003800000 */
.L_x_12117:
        /* <DEDUP_REMOVED lines=35> */
.L_x_12120:
[----:B0-2---:R-:W-:Y:S05]  /*6d80*/  BSYNC B0 ;  /* 0x0000000000007941 */ /* 0x005fea0003800000 */
.L_x_12119:
[----:B------:R-:W-:Y:S01]  /*6d90*/  LOP3.LUT R3, R7, 0x80000000, R13, 0xb8, !PT ;  /* 0x8000000007037812 */ /* 0x000fe200078eb80d */
[----:B-1----:R-:W0:Y:S01]  /*6da0*/  DMUL R46, R46, 0.5 ;  /* 0x3fe000002e2e7828 */ /* 0x002e220000000000 */
[----:B------:R-:W-:Y:S02]  /*6db0*/  FSEL R6, R4, R6, P0 ;  /* 0x0000000604067208 */ /* 0x000fe40000000000 */
[----:B------:R-:W-:Y:S01]  /*6dc0*/  FSEL R7, R5, R3, P0 ;  /* 0x0000000305077208 */ /* 0x000fe20000000000 */
[----:B------:R-:W-:Y:S05]  /*6dd0*/  BRA `(.L_x_12094) ;  /* 0x000017c000007947 */ /* 0x000fea0003800000 */
.L_x_12114:
        /* <DEDUP_REMOVED lines=43> */
[----:B------:R-:W-:Y:S01]  /*7090*/  @!P2 FSEL R2, R4, R52, !P1 ;  /* 0x000000340402a208 */ /* 0x000fe20004800000 */
[----:B------:R-:W-:Y:S01]  /*70a0*/  IMAD.MOV.U32 R52, RZ, RZ, -0x3ff ;  /* 0xfffffc01ff347424 */ /* 0x000fe200078e00ff */
        /* <DEDUP_REMOVED lines=67> */
.L_x_12122:
[----:B------:R-:W-:Y:S05]  /*74e0*/  BSYNC B0 ;  /* 0x0000000000007941 */ /* 0x000fea0003800000 */
.L_x_12121:
        /* <DEDUP_REMOVED lines=10> */
.L_x_12124:
[----:B------:R-:W-:Y:S05]  /*7590*/  BSYNC B3 ;  /* 0x0000000000037941 */ /* 0x000fea0003800000 */
.L_x_12123:
[----:B------:R-:W-:Y:S01]  /*75a0*/  DSETP.NEU.AND P0, PT, R48, RZ, PT ;  /* 0x000000ff3000722a */ /* 0x000fe20003f0d000 */
[----:B------:R-:W-:Y:S01]  /*75b0*/  BSSY B0, `(.L_x_12125) ;  /* 0x0000022000007945 */ /* 0x000fe20003800000 */
[----:B0-----:R-:W-:-:S02]  /*75c0*/  CS2R R6, SRZ ;  /* 0x0000000000067805 */ /* 0x001fc4000001ff00 */
        /* <DEDUP_REMOVED lines=32> */
.L_x_12126:
[----:B0-2---:R-:W-:Y:S05]  /*77d0*/  BSYNC B0 ;  /* 0x0000000000007941 */ /* 0x005fea0003800000 */
.L_x_12125:
[----:B------:R-:W-:Y:S02]  /*77e0*/  LOP3.LUT R5, R7, 0x80000000, R13, 0xb8, !PT ;  /* 0x8000000007057812 */ /* 0x000fe400078eb80d */
[----:B------:R-:W-:Y:S02]  /*77f0*/  FSEL R6, R2, R6, P1 ;  /* 0x0000000602067208 */ /* 0x000fe40000800000 */
[----:B------:R-:W-:Y:S01]  /*7800*/  FSEL R7, R3, R5, P1 ;  /* 0x0000000503077208 */ /* 0x000fe20000800000 */
[----:B------:R-:W-:Y:S05]  /*7810*/  BRA `(.L_x_12094) ;  /* 0x00000d8000007947 */ /* 0x000fea0003800000 */
.L_x_12113:
        /* <DEDUP_REMOVED lines=22> */
[----:B-----5:R-:W-:Y:S05]  /*7980*/  CALL.REL.NOINC `($__internal_20_$__cuda_sm20_div_rn_f64_full) ;  /* 0x0008051000007944 */ /* 0x020fea0003c00000 */
.L_x_12128:
[----:B------:R-:W-:Y:S05]  /*7990*/  BSYNC B3 ;  /* 0x0000000000037941 */ /* 0x000fea0003800000 */
.L_x_12127:
        /* <DEDUP_REMOVED lines=24> */
[----:B------:R-:W-:Y:S02]  /*7b20*/  IMAD.MOV.U32 R4, RZ, RZ, R2 ;  /* 0x000000ffff047224 */ /* 0x000fe400078e0002 */
[----:B------:R-:W-:Y:S02]  /*7b30*/  IMAD.MOV.U32 R5, RZ, RZ, R3 ;  /* 0x000000ffff057224 */ /* 0x000fe400078e0003 */
.L_x_12130:
[----:B------:R-:W-:Y:S05]  /*7b40*/  BSYNC B3 ;  /* 0x0000000000037941 */ /* 0x000fea0003800000 */
.L_x_12129:
        /* <DEDUP_REMOVED lines=50> */
[----:B------:R-:W-:Y:S01]  /*7e70*/  IMAD.MOV.U32 R7, RZ, RZ, R3 ;  /* 0x000000ffff077224 */ /* 0x000fe200078e0003 */
[----:B------:R-:W-:Y:S01]  /*7e80*/  @!P0 MOV R52, 0xfffffbcb ;  /* 0xfffffbcb00348802 */ /* 0x000fe20000000f00 */
        /* <DEDUP_REMOVED lines=61> */
.L_x_12132:
[----:B------:R-:W-:Y:S05]  /*8260*/  BSYNC B0 ;  /* 0x0000000000007941 */ /* 0x000fea0003800000 */
.L_x_12131:
        /* <DEDUP_REMOVED lines=10> */
.L_x_12134:
[----:B------:R-:W-:Y:S05]  /*8310*/  BSYNC B3 ;  /* 0x0000000000037941 */ /* 0x000fea0003800000 */
.L_x_12133:
        /* <DEDUP_REMOVED lines=36> */
.L_x_12136:
[----:B012---:R-:W-:Y:S05]  /*8560*/  BSYNC B0 ;  /* 0x0000000000007941 */ /* 0x007fea0003800000 */
.L_x_12135:
[----:B------:R-:W-:Y:S02]  /*8570*/  LOP3.LUT R5, R7, 0x80000000, R13, 0xb8, !PT ;  /* 0x8000000007057812 */ /* 0x000fe400078eb80d */
[----:B------:R-:W-:Y:S02]  /*8580*/  FSEL R6, R2, R6, P1 ;  /* 0x0000000602067208 */ /* 0x000fe40000800000 */
[----:B------:R-:W-:Y:S02]  /*8590*/  FSEL R7, R3, R5, P1 ;  /* 0x0000000503077208 */ /* 0x000fe40000800000 */
.L_x_12094:
[----:B0-----:R-:W-:Y:S05]  /*85a0*/  BSYNC B2 ;  /* 0x0000000000027941 */ /* 0x001fea0003800000 */
.L_x_12083:
[----:B-1----:R-:W0:Y:S01]  /*85b0*/  DADD R46, R46, c[0x2][0x50] ;  /* 0x008014002e2e7629 */ /* 0x002e220000000000 */
[----:B------:R-:W-:Y:S01]  /*85c0*/  LOP3.LUT R13, R7, 0x80000000, R13, 0xb8, !PT ;  /* 0x80000000070d7812 */ /* 0x000fe200078eb80d */
[----:B------:R-:W-:-:S08]  /*85d0*/  IMAD.MOV.U32 R12, RZ, RZ, R6 ;  /* 0x000000ffff0c7224 */ /* 0x000fd000078e0006 */
[----:B0-----:R-:W-:Y:S01]  /*85e0*/  LOP3.LUT R15, R47, 0x80000000, R15, 0xb8, !PT ;  /* 0x800000002f0f7812 */ /* 0x001fe200078eb80f */
[----:B------:R-:W-:Y:S01]  /*85f0*/  IMAD.MOV.U32 R14, RZ, RZ, R46 ;  /* 0x000000ffff0e7224 */ /* 0x000fe200078e002e */
[----:B------:R-:W-:Y:S05]  /*8600*/  BRA `(.L_x_12006) ;  /* 0x0000011000007947 */ /* 0x000fea0003800000 */
.L_x_12004:
[----:B0-2---:R-:W0:-:S14]  /*8610*/  DSETP.NEU.AND P0, PT, R68, +INF , PT ;  /* 0x7ff000004400742a */ /* 0x005e1c0003f0d000 */
[----:B0-----:R-:W0:Y:S01]  /*8620*/  @!P0 DADD R12, R12, R12 ;  /* 0x000000000c0c8229 */ /* 0x001e22000000000c */
[----:B------:R-:W-:Y:S05]  /*8630*/  @!P0 BRA `(.L_x_12006) ;  /* 0x000000e000008947 */ /* 0x000fea0003800000 */
[----:B------:R-:W1:-:S14]  /*8640*/  DSETP.NEU.AND P0, PT, R66, +INF , PT ;  /* 0x7ff000004200742a */ /* 0x000e5c0003f0d000 */
[----:B-1----:R1:W2:Y:S02]  /*8650*/  @!P0 DADD R2, R14, R14 ;  /* 0x000000000e028229 */ /* 0x0022a4000000000e */
[----:B01----:R-:W-:Y:S01]  /*8660*/  @!P0 MOV R14, R12 ;  /* 0x0000000c000e8202 */ /* 0x003fe20000000f00 */
[----:B------:R-:W-:-:S07]  /*8670*/  @!P0 IMAD.MOV.U32 R15, RZ, RZ, R13 ;  /* 0x000000ffff0f8224 */ /* 0x000fce00078e000d */
        /* <DEDUP_REMOVED lines=10> */
.L_x_12006:
[----:B------:R-:W-:Y:S05]  /*8720*/  BSYNC B1 ;  /* 0x0000000000017941 */ /* 0x000fea0003800000 */
.L_x_12003:
[----:B------:R-:W-:Y:S01]  /*8730*/  WARPSYNC 0xffffffff ;  /* 0xffffffff00007948 */ /* 0x000fe20003800000 */
[----:B-----5:R-:W1:Y:S01]  /*8740*/  DSETP.GTU.AND P0, PT, |R40|, +INF , PT ;  /* 0x7ff000002800742a */ /* 0x020e620003f0c200 */
[----:B------:R-:W-:Y:S03]  /*8750*/  BSSY B1, `(.L_x_12137) ;  /* 0x000085c000017945 */ /* 0x000fe60003800000 */
[----:B------:R-:W-:-:S04]  /*8760*/  DADD R68, -RZ, |R42| ;  /* 0x00000000ff447229 */ /* 0x000fc8000000052a */
[----:B-1----:R-:W1:-:S04]  /*8770*/  DSETP.GTU.OR P0, PT, |R42|, +INF , P0 ;  /* 0x7ff000002a00742a */ /* 0x002e48000070c600 */
[----:B------:R2:W3:-:S10]  /*8780*/  DADD R66, -RZ, |R40| ;  /* 0x00000000ff427229 */ /* 0x0004d40000000528 */
[----:B-1----:R-:W-:Y:S05]  /*8790*/  @P0 BRA `(.L_x_12138) ;  /* 0x0000846000000947 */ /* 0x002fea0003800000 */
[----:B--23--:R-:W1:-:S06]  /*87a0*/  DSETP.GT.AND P0, PT, R66, 4.50359962737049600000e+15, PT ;  /* 0x433000004200742a */ /* 0x00ce4c0003f04000 */
[----:B-1----:R-:W1:-:S14]  /*87b0*/  DSETP.GT.OR P0, PT, R68, 4.50359962737049600000e+15, P0 ;  /* 0x433000004400742a */ /* 0x002e5c0000704400 */
[----:B-1----:R-:W-:Y:S05]  /*87c0*/  @P0 BRA `(.L_x_12139) ;  /* 0x0000405000000947 */ /* 0x002fea0003800000 */
[----:B------:R-:W1:-:S04]  /*87d0*/  DSETP.NEU.AND P0, PT, R40, RZ, PT ;  /* 0x000000ff2800722a */ /* 0x000e480003f0d000 */
[----:B------:R-:W2:-:S04]  /*87e0*/  DSETP.GEU.AND P1, PT, R66, c[0x2][0x0], PT ;  /* 0x008000004200762a */ /* 0x000e880003f2e000 */
[----:B-1----:R-:W-:-:S04]  /*87f0*/  DSETP.EQ.AND P0, PT, R42, RZ, !P0 ;  /* 0x000000ff2a00722a */ /* 0x002fc80004702000 */
[----:B--2---:R-:W1:-:S06]  /*8800*/  DSETP.LT.AND P1, PT, R68, c[0x2][0x0], !P1 ;  /* 0x008000004400762a */ /* 0x004e4c0004f21000 */
[----:B-1----:R-:W-:-:S13]  /*8810*/  PLOP3.LUT P0, PT, P0, P1, PT, 0xa8, 0x0 ;  /* 0x000000000000781c */ /* 0x002fda0000703570 */
[----:B------:R-:W-:Y:S05]  /*8820*/  @P0 BRA `(.L_x_12140) ;  /* 0x000084e000000947 */ /* 0x000fea0003800000 */
[----:B------:R-:W1:Y:S01]  /*8830*/  DADD R62, R66, 1 ;  /* 0x3ff00000423e7429 */ /* 0x000e620000000000 */
[----:B------:R-:W-:Y:S01]  /*8840*/  IMAD.MOV.U32 R54, RZ, RZ, c[0x2][0xc] ;  /* 0x00800300ff367624 */ /* 0x000fe200078e00ff */
[----:B------:R-:W-:Y:S01]  /*8850*/  BSSY B2, `(.L_x_12141) ;  /* 0x0000251000027945 */ /* 0x000fe20003800000 */
[----:B------:R-:W-:Y:S01]  /*8860*/  IMAD.MOV.U32 R58, RZ, RZ, RZ ;  /* 0x000000ffff3a7224 */ /* 0x000fe200078e00ff */
[----:B------:R-:W-:-:S04]  /*8870*/  DADD R2, -RZ, |R68| ;  /* 0x00000000ff027229 */ /* 0x000fc80000000544 */
[----:B-1----:R-:W1:-:S04]  /*8880*/  DADD R4, -RZ, |R62| ;  /* 0x00000000ff047229 */ /* 0x002e48000000053e */
[----:B------:R-:W2:-:S06]  /*8890*/  DADD R48, R66, -1 ;  /* 0xbff0000042307429 */ /* 0x000e8c0000000000 */
[CC--:B-1----:R-:W-:Y:S01]  /*88a0*/  ISETP.GT.U32.AND P1, PT, R4.reuse, R2.reuse, PT ;  /* 0x000000020400720c */ /* 0x0c2fe20003f24070 */
[----:B--2---:R-:W1:Y:S01]  /*88b0*/  DADD R8, -RZ, |R48| ;  /* 0x00000000ff087229 */ /* 0x004e620000000530 */
[CC--:B------:R-:W-:Y:S02]  /*88c0*/  ISETP.LT.U32.AND P0, PT, R4.reuse, R2.reuse, PT ;  /* 0x000000020400720c */ /* 0x0c0fe40003f01070 */
[CC--:B------:R-:W-:Y:S02]  /*88d0*/  ISETP.GT.U32.AND.EX P1, PT, R5.reuse, R3.reuse, PT, P1 ;  /* 0x000000030500720c */ /* 0x0c0fe40003f24110 */
[CC--:B------:R-:W-:Y:S02]  /*88e0*/  ISETP.LT.U32.AND.EX P0, PT, R5.reuse, R3.reuse, PT, P0 ;  /* 0x000000030500720c */ /* 0x0c0fe40003f01100 */
[----:B0-----:R-:W-:Y:S02]  /*88f0*/  SEL R7, R5, R3, P1 ;  /* 0x0000000305077207 */ /* 0x001fe40000800000 */
[----:B------:R-:W-:-:S02]  /*8900*/  SEL R50, R4, R2, P0 ;  /* 0x0000000204327207 */ /* 0x000fc40000000000 */
[----:B------:R-:W-:Y:S02]  /*8910*/  LOP3.LUT R64, R7, 0xffc00000, RZ, 0xc0, !PT ;  /* 0xffc0000007407812 */ /* 0x000fe400078ec0ff */
[----:B------:R-:W-:Y:S02]  /*8920*/  SEL R51, R5, R3, P0 ;  /* 0x0000000305337207 */ /* 0x000fe40000000000 */
[-C--:B------:R-:W-:Y:S01]  /*8930*/  SEL R6, R4, R2.reuse, P1 ;  /* 0x0000000204067207 */ /* 0x080fe20000800000 */
[----:B------:R-:W-:Y:S01]  /*8940*/  IMAD.MOV.U32 R4, RZ, RZ, RZ ;  /* 0x000000ffff047224 */ /* 0x000fe200078e00ff */
[----:B------:R-:W-:Y:S02]  /*8950*/  IADD3 R5, -R64, 0x7fd00000, RZ ;  /* 0x7fd0000040057810 */ /* 0x000fe40007ffe1ff */
[CC--:B-1----:R-:W-:Y:S02]  /*8960*/  ISETP.GT.U32.AND P1, PT, R8.reuse, R2.reuse, PT ;  /* 0x000000020800720c */ /* 0x0c2fe40003f24070 */
[----:B------:R-:W-:-:S02]  /*8970*/  ISETP.LT.U32.AND P0, PT, R8, R2, PT ;  /* 0x000000020800720c */ /* 0x000fc40003f01070 */
[C---:B------:R-:W0:Y:S01]  /*8980*/  DMUL R44, R4.reuse, R50 ;  /* 0x00000032042c7228 */ /* 0x040e220000000000 */
[CC--:B------:R-:W-:Y:S02]  /*8990*/  ISETP.GT.U32.AND.EX P1, PT, R9.reuse, R3.reuse, PT, P1 ;  /* 0x000000030900720c */ /* 0x0c0fe40003f24110 */
[CC--:B------:R-:W-:Y:S01]  /*89a0*/  ISETP.LT.U32.AND.EX P0, PT, R9.reuse, R3.reuse, PT, P0 ;  /* 0x000000030900720c */ /* 0x0c0fe20003f01100 */
[----:B------:R1:W-:Y:S01]  /*89b0*/  DMUL R52, R4, R6 ;  /* 0x0000000604347228 */ /* 0x0003e20000000000 */
[----:B------:R-:W-:Y:S02]  /*89c0*/  LOP3.LUT R65, R64, 0x100000, RZ, 0xfc, !PT ;  /* 0x0010000040417812 */ /* 0x000fe400078efcff */
        /* <DEDUP_REMOVED lines=9> */
[----:B------:R-:W-:Y:S01]  /*8a60*/  MOV R64, RZ ;  /* 0x000000ff00407202 */ /* 0x000fe20000000f00 */
[----:B-1----:R-:W0:Y:S01]  /*8a70*/  DSETP.MIN.AND P0, P2, R52, c[0x2][0x8], PT ;  /* 0x008002003400762a */ /* 0x002e220003a00000 */
[----:B------:R-:W-:-:S03]  /*8a80*/  ISETP.GE.U32.AND P3, PT, R47, 0x7ff00000, PT ;  /* 0x7ff000002f00780c */ /* 0x000fc60003f66070 */
        /* <DEDUP_REMOVED lines=72> */
[----:B------:R-:W-:Y:S05]  /*8f10*/  CALL.REL.NOINC `($__internal_21_$__cuda_sm20_dsqrt_rn_f64_mediumpath_v1) ;  /* 0x0007f5e000007944 */ /* 0x000fea0003c00000 */
[----:B------:R-:W-:Y:S02]  /*8f20*/  IMAD.MOV.U32 R2, RZ, RZ, R4 ;  /* 0x000000ffff027224 */ /* 0x000fe400078e0004 */
.L_x_12144:
[----:B------:R-:W-:Y:S05]  /*8f30*/  BSYNC B3 ;  /* 0x0000000000037941 */ /* 0x000fea0003800000 */
.L_x_12143:
        /* <DEDUP_REMOVED lines=62> */
.L_x_12142:
        /* <DEDUP_REMOVED lines=33> */
[----:B------:R-:W-:Y:S05]  /*9530*/  CALL.REL.NOINC `($__internal_20_$__cuda_sm20_div_rn_f64_full) ;  /* 0x0007e96000007944 */ /* 0x000fea0003c00000 */
[----:B------:R-:W-:Y:S02]  /*9540*/  IMAD.MOV.U32 R52, RZ, RZ, R2 ;  /* 0x000000ffff347224 */ /* 0x000fe400078e0002 */
[----:B------:R-:W-:Y:S02]  /*9550*/  IMAD.MOV.U32 R53, RZ, RZ, R3 ;  /* 0x000000ffff357224 */ /* 0x000fe400078e0003 */
.L_x_12152:
[----:B------:R-:W-:Y:S05]  /*9560*/  BSYNC B4 ;  /* 0x0000000000047941 */ /* 0x000fea0003800000 */
.L_x_12151:
[----:B------:R-:W-:Y:S05]  /*9570*/  BRA `(.L_x_12150) ;  /* 0x0000001000007947 */ /* 0x000fea0003800000 */
.L_x_12149:
[----:B------:R0:W1:-:S06]  /*9580*/  DADD R52, -R62, R50 ;  /* 0x000000003e347229 */ /* 0x00004c0000000132 */
.L_x_12150:
[----:B------:R-:W-:Y:S05]  /*9590*/  BSYNC B3 ;  /* 0x0000000000037941 */ /* 0x000fea0003800000 */
.L_x_12148:
        /* <DEDUP_REMOVED lines=28> */
[----:B01----:R-:W-:Y:S05]  /*9760*/  CALL.REL.NOINC `($__internal_20_$__cuda_sm20_div_rn_f64_full) ;  /* 0x0007e73000007944 */ /* 0x003fea0003c00000 */
[----:B------:R-:W-:Y:S02]  /*9770*/  IMAD.MOV.U32 R4, RZ, RZ, R2 ;  /* 0x000000ffff047224 */ /* 0x000fe400078e0002 */
[----:B------:R-:W-:Y:S02]  /*9780*/  IMAD.MOV.U32 R5, RZ, RZ, R3 ;  /* 0x000000ffff057224 */ /* 0x000fe400078e0003 */
.L_x_12157:
[----:B------:R-:W-:Y:S05]  /*9790*/  BSYNC B4 ;  /* 0x0000000000047941 */ /* 0x000fea0003800000 */
.L_x_12156:
[----:B------:R-:W-:Y:S02]  /*97a0*/  IMAD.MOV.U32 R2, RZ, RZ, R4 ;  /* 0x000000ffff027224 */ /* 0x000fe400078e0004 */
[----:B------:R-:W-:Y:S01]  /*97b0*/  IMAD.MOV.U32 R3, RZ, RZ, R5 ;  /* 0x000000ffff037224 */ /* 0x000fe200078e0005 */
[----:B------:R-:W-:Y:S05]  /*97c0*/  BRA `(.L_x_12155) ;  /* 0x0000001000007947 */ /* 0x000fea0003800000 */
.L_x_12154:
[----:B------:R2:W3:-:S06]  /*97d0*/  DADD R2, R46, -R4 ;  /* 0x000000002e027229 */ /* 0x0004cc0000000804 */
.L_x_12155:
[----:B------:R-:W-:Y:S05]  /*97e0*/  BSYNC B3 ;  /* 0x0000000000037941 */ /* 0x000fea0003800000 */
.L_x_12153:
[----:B---3--:R-:W3:Y:S01]  /*97f0*/  DMUL R64, R2, 0.5 ;  /* 0x3fe0000002407828 */ /* 0x008ee20000000000 */
[----:B------:R-:W-:Y:S01]  /*9800*/  MOV R6, 0x0 ;  /* 0x0000000000067802 */ /* 0x000fe20000000f00 */
[----:B------:R-:W-:Y:S01]  /*9810*/  IMAD.MOV.U32 R7, RZ, RZ, 0x3fd80000 ;  /* 0x3fd80000ff077424 */ /* 0x000fe200078e00ff */
[----:B------:R-:W-:Y:S01]  /*9820*/  BSSY B3, `(.L_x_12158) ;  /* 0x000001a000037945 */ /* 0x000fe20003800000 */
        /* <DEDUP_REMOVED lines=17> */
[----:B-1----:R-:W-:Y:S02]  /*9940*/  IMAD.MOV.U32 R4, RZ, RZ, R54 ;  /* 0x000000ffff047224 */ /* 0x002fe400078e0036 */
[----:B------:R-:W-:Y:S01]  /*9950*/  IMAD.MOV.U32 R54, RZ, RZ, R2 ;  /* 0x000000ffff367224 */ /* 0x000fe200078e0002 */
[----:B------:R-:W-:Y:S01]  /*9960*/  MOV R2, 0x99a0 ;  /* 0x000099a000027802 */ /* 0x000fe20000000f00 */
[----:B--2---:R-:W-:Y:S02]  /*9970*/  IMAD.MOV.U32 R6, RZ, RZ, R56 ;  /* 0x000000ffff067224 */ /* 0x004fe400078e0038 */
[----:B------:R-:W-:Y:S02]  /*9980*/  IMAD.MOV.U32 R7, RZ, RZ, R57 ;  /* 0x000000ffff077224 */ /* 0x000fe400078e0039 */
[----:B0-----:R-:W-:Y:S05]  /*9990*/  CALL.REL.NOINC `($__internal_21_$__cuda_sm20_dsqrt_rn_f64_mediumpath_v1) ;  /* 0x0007eb6000007944 */ /* 0x001fea0003c00000 */
[----:B------:R-:W-:Y:S02]  /*99a0*/  IMAD.MOV.U32 R6, RZ, RZ, R4 ;  /* 0x000000ffff067224 */ /* 0x000fe400078e0004 */
[----:B------:R-:W-:Y:S02]  /*99b0*/  IMAD.MOV.U32 R7, RZ, RZ, R3 ;  /* 0x000000ffff077224 */ /* 0x000fe400078e0003 */
.L_x_12159:
[----:B------:R-:W-:Y:S05]  /*99c0*/  BSYNC B3 ;  /* 0x0000000000037941 */ /* 0x000fea0003800000 */
.L_x_12158:
        /* <DEDUP_REMOVED lines=33> */
[----:B------:R-:W-:Y:S02]  /*9be0*/  @P0 IADD3 R2, R2, 0x1, RZ ;  /* 0x0000000102020810 */ /* 0x000fe40007ffe0ff */
[----:B------:R-:W-:Y:S02]  /*9bf0*/  @P0 MOV R5, R7 ;  /* 0x0000000700050202 */ /* 0x000fe40000000f00 */
[----:B------:R-:W-:-:S04]  /*9c00*/  LOP3.LUT R2, R2, 0x80000000, RZ, 0x3c, !PT ;  /* 0x8000000002027812 */ /* 0x000fc800078e3cff */
        /* <DEDUP_REMOVED lines=30> */
.L_x_12160:
        /* <DEDUP_REMOVED lines=21> */
[----:B0-----:R-:W-:Y:S05]  /*9f40*/  CALL.REL.NOINC `($__internal_20_$__cuda_sm20_div_rn_f64_full) ;  /* 0x0007df5000007944 */ /* 0x001fea0003c00000 */
.L_x_12162:
[----:B------:R-:W-:Y:S05]  /*9f50*/  BSYNC B3 ;  /* 0x0000000000037941 */ /* 0x000fea0003800000 */
.L_x_12161:
        /* <DEDUP_REMOVED lines=16> */
.L_x_12147:
        /* <DEDUP_REMOVED lines=25> */
.L_x_12165:
[----:B------:R-:W-:Y:S05]  /*a1f0*/  BSYNC B3 ;  /* 0x0000000000037941 */ /* 0x000fea0003800000 */
.L_x_12164:
        /* <DEDUP_REMOVED lines=26> */
[----:B------:R-:W-:Y:S05]  /*a3a0*/  CALL.REL.NOINC `($__internal_20_$__cuda_sm20_div_rn_f64_full) ;  /* 0x0007daf000007944 */ /* 0x000fea0003c00000 */
.L_x_12168:
[----:B------:R-:W-:Y:S05]  /*a3b0*/  BSYNC B3 ;  /* 0x0000000000037941 */ /* 0x000fea0003800000 */
.L_x_12167:
        /* <DEDUP_REMOVED lines=16> */
.L_x_12166:
        /* <DEDUP_REMOVED lines=56> */
.L_x_12169:
[----:B------:R-:W-:Y:S01]  /*a840*/  MOV R2, 0x0 ;  /* 0x0000000000027802 */ /* 0x000fe20000000f00 */
[----:B------:R-:W-:Y:S01]  /*a850*/  IMAD.MOV.U32 R3, RZ, RZ, 0x7ff00000 ;  /* 0x7ff00000ff037424 */ /* 0x000fe200078e00ff */
[----:B------:R-:W-:-:S05]  /*a860*/  FSETP.NEU.FTZ.AND P0, PT, R5, RZ, PT ;  /* 0x000000ff0500720b */ /* 0x000fca0003f1d000 */
[----:B------:R-:W0:-:S10]  /*a870*/  DFMA R2, R4, R2, +INF ;  /* 0x7ff000000402742b */ /* 0x000e140000000002 */
[----:B0-----:R-:W-:Y:S02]  /*a880*/  FSEL R64, R2, RZ, P0 ;  /* 0x000000ff02407208 */ /* 0x001fe40000000000 */
[----:B------:R-:W-:Y:S01]  /*a890*/  FSEL R65, R3, -QNAN , P0 ;  /* 0xfff0000003417808 */ /* 0x000fe20000000000 */
[----:B------:R-:W-:Y:S05]  /*a8a0*/  BRA `(.L_x_12145) ;  /* 0x000004b000007947 */ /* 0x000fea0003800000 */
.L_x_12163:
        /* <DEDUP_REMOVED lines=24> */
.L_x_12171:
[----:B------:R-:W-:Y:S05]  /*aa30*/  BSYNC B3 ;  /* 0x0000000000037941 */ /* 0x000fea0003800000 */
.L_x_12170:
        /* <DEDUP_REMOVED lines=21> */
.L_x_12173:
[----:B------:R-:W-:Y:S05]  /*ab90*/  BSYNC B3 ;  /* 0x0000000000037941 */ /* 0x000fea0003800000 */
.L_x_12172:
[----:B------:R-:W-:Y:S05]  /*aba0*/  BRA `(.L_x_12145) ;  /* 0x000001b000007947 */ /* 0x000fea0003800000 */
.L_x_12146:
        /* <DEDUP_REMOVED lines=18> */
[----:B------:R-:W-:Y:S01]  /*acd0*/  IMAD.MOV.U32 R5, RZ, RZ, R3 ;  /* 0x000000ffff057224 */ /* 0x000fe200078e0003 */
[----:B------:R-:W-:Y:S01]  /*ace0*/  MOV R3, R69 ;  /* 0x0000004500037202 */ /* 0x000fe20000000f00 */
[----:B------:R-:W-:Y:S02]  /*acf0*/  IMAD.MOV.U32 R7, RZ, RZ, R55 ;  /* 0x000000ffff077224 */ /* 0x000fe400078e0037 */
[----:B------:R-:W-:Y:S02]  /*ad00*/  IMAD.MOV.U32 R54, RZ, RZ, R68 ;  /* 0x000000ffff367224 */ /* 0x000fe400078e0044 */
[----:B------:R-:W-:Y:S05]  /*ad10*/  CALL.REL.NOINC `($__internal_21_$__cuda_sm20_dsqrt_rn_f64_mediumpath_v1) ;  /* 0x0007d7e000007944 */ /* 0x000fea0003c00000 */
[----:B------:R-:W-:Y:S02]  /*ad20*/  IMAD.MOV.U32 R5, RZ, RZ, R3 ;  /* 0x000000ffff057224 */ /* 0x000fe400078e0003 */
.L_x_12175:
[----:B------:R-:W-:Y:S05]  /*ad30*/  BSYNC B3 ;  /* 0x0000000000037941 */ /* 0x000fea0003800000 */
.L_x_12174:
[----:B-1----:R-:W-:Y:S02]  /*ad40*/  IMAD.MOV.U32 R64, RZ, RZ, R4 ;  /* 0x000000ffff407224 */ /* 0x002fe400078e0004 */
[----:B------:R-:W-:-:S02]  /*ad50*/  IMAD.MOV.U32 R65, RZ, RZ, R5 ;  /* 0x000000ffff417224 */ /* 0x000fc400078e0005 */
.L_x_12145:
[----:B------:R-:W-:Y:S05]  /*ad60*/  BSYNC B2 ;  /* 0x0000000000027941 */ /* 0x000fea0003800000 */
.L_x_12141:
        /* <DEDUP_REMOVED lines=24> */
[----:B-12---:R-:W-:Y:S05]  /*aef0*/  CALL.REL.NOINC `($__internal_20_$__cuda_sm20_div_rn_f64_full) ;  /* 0x0007cfa000007944 */ /* 0x006fea0003c00000 */
.L_x_12180:
[----:B------:R-:W-:Y:S05]  /*af00*/  BSYNC B4 ;  /* 0x0000000000047941 */ /* 0x000fea0003800000 */
.L_x_12179:
        /* <DEDUP_REMOVED lines=23> */
.L_x_12182:
        /* <DEDUP_REMOVED lines=43> */
.L_x_12181:
        /* <DEDUP_REMOVED lines=11> */
[----:B------:R-:W-:Y:S01]  /*b3e0*/  IMAD.MOV.U32 R52, RZ, RZ, R68 ;  /* 0x000000ffff347224 */ /* 0x000fe200078e0044 */
[----:B------:R-:W-:-:S12]  /*b3f0*/  MOV R53, R69 ;  /* 0x0000004500357202 */ /* 0x000fd80000000f00 */
        /* <DEDUP_REMOVED lines=21> */
[----:B--2---:R-:W-:Y:S05]  /*b550*/  CALL.REL.NOINC `($__internal_20_$__cuda_sm20_div_rn_f64_full) ;  /* 0x0007c94000007944 */ /* 0x004fea0003c00000 */
[----:B------:R-:W-:Y:S02]  /*b560*/  IMAD.MOV.U32 R52, RZ, RZ, R2 ;  /* 0x000000ffff347224 */ /* 0x000fe400078e0002 */
[----:B------:R-:W-:Y:S02]  /*b570*/  IMAD.MOV.U32 R53, RZ, RZ, R3 ;  /* 0x000000ffff357224 */ /* 0x000fe400078e0003 */
.L_x_12191:
[----:B------:R-:W-:Y:S05]  /*b580*/  BSYNC B6 ;  /* 0x0000000000067941 */ /* 0x000fea0003800000 */
.L_x_12190:
[----:B------:R-:W-:Y:S05]  /*b590*/  BRA `(.L_x_12189) ;  /* 0x0000001000007947 */ /* 0x000fea0003800000 */
.L_x_12188:
[----:B------:R0:W3:-:S06]  /*b5a0*/  DADD R52, -R62, R50 ;  /* 0x000000003e347229 */ /* 0x0000cc0000000132 */
.L_x_12189:
[----:B------:R-:W-:Y:S05]  /*b5b0*/  BSYNC B5 ;  /* 0x0000000000057941 */ /* 0x000fea0003800000 */
.L_x_12187:
        /* <DEDUP_REMOVED lines=27> */
[----:B0-23--:R-:W-:Y:S05]  /*b770*/  CALL.REL.NOINC `($__internal_20_$__cuda_sm20_div_rn_f64_full) ;  /* 0x0007c72000007944 */ /* 0x00dfea0003c00000 */
.L_x_12196:
[----:B------:R-:W-:Y:S05]  /*b780*/  BSYNC B6 ;  /* 0x0000000000067941 */ /* 0x000fea0003800000 */
.L_x_12195:
[----:B------:R-:W-:Y:S02]  /*b790*/  IMAD.MOV.U32 R68, RZ, RZ, R2 ;  /* 0x000000ffff447224 */ /* 0x000fe400078e0002 */
[----:B------:R-:W-:Y:S01]  /*b7a0*/  IMAD.MOV.U32 R69, RZ, RZ, R3 ;  /* 0x000000ffff457224 */ /* 0x000fe200078e0003 */
[----:B------:R-:W-:Y:S05]  /*b7b0*/  BRA `(.L_x_12194) ;  /* 0x0000001000007947 */ /* 0x000fea0003800000 */
.L_x_12193:
[----:B------:R4:W0:-:S06]  /*b7c0*/  DADD R68, -R48, R46 ;  /* 0x0000000030447229 */ /* 0x00080c000000012e */
.L_x_12194:
[----:B------:R-:W-:Y:S05]  /*b7d0*/  BSYNC B5 ;  /* 0x0000000000057941 */ /* 0x000fea0003800000 */
.L_x_12192:
        /* <DEDUP_REMOVED lines=25> */
[----:B0-2-4-:R-:W-:Y:S05]  /*b970*/  CALL.REL.NOINC `($__internal_21_$__cuda_sm20_dsqrt_rn_f64_mediumpath_v1) ;  /* 0x0007cb8000007944 */ /* 0x015fea0003c00000 */
[----:B------:R-:W-:Y:S02]  /*b980*/  MOV R5, R3 ;  /* 0x0000000300057202 */ /* 0x000fe40000000f00 */
.L_x_12198:
[----:B------:R-:W-:Y:S05]  /*b990*/  BSYNC B5 ;  /* 0x0000000000057941 */ /* 0x000fea0003800000 */
.L_x_12197:
[----:B-1--4-:R-:W-:Y:S02]  /*b9a0*/  IMAD.MOV.U32 R46, RZ, RZ, R4 ;  /* 0x000000ffff2e7224 */ /* 0x012fe400078e0004 */
[----:B------:R-:W-:Y:S01]  /*b9b0*/  IMAD.MOV.U32 R47, RZ, RZ, R5 ;  /* 0x000000ffff2f7224 */ /* 0x000fe200078e0005 */
[----:B------:R-:W-:Y:S05]  /*b9c0*/  BRA `(.L_x_12199) ;  /* 0x000008a000007947 */ /* 0x000fea0003800000 */
.L_x_12186:
        /* <DEDUP_REMOVED lines=25> */
[----:B0-2---:R-:W-:Y:S05]  /*bb60*/  CALL.REL.NOINC `($__internal_21_$__cuda_sm20_dsqrt_rn_f64_mediumpath_v1) ;  /* 0x0007c99000007944 */ /* 0x005fea0003c00000 */
[----:B------:R-:W-:Y:S02]  /*bb70*/  IMAD.MOV.U32 R5, RZ, RZ, R3 ;  /* 0x000000ffff057224 */ /* 0x000fe400078e0003 */
.L_x_12202:
[----:B------:R-:W-:Y:S05]  /*bb80*/  BSYNC B5 ;  /* 0x0000000000057941 */ /* 0x000fea0003800000 */
.L_x_12201:
[----:B-1----:R-:W-:Y:S02]  /*bb90*/  IMAD.MOV.U32 R46, RZ, RZ, R4 ;  /* 0x000000ffff2e7224 */ /* 0x002fe400078e0004 */
[----:B------:R-:W-:Y:S01]  /*bba0*/  IMAD.MOV.U32 R47, RZ, RZ, R5 ;  /* 0x000000ffff2f7224 */ /* 0x000fe200078e0005 */
[----:B------:R-:W-:Y:S05]  /*bbb0*/  BRA `(.L_x_12199) ;  /* 0x000006b000007947 */ /* 0x000fea0003800000 */
.L_x_12200:
        /* <DEDUP_REMOVED lines=25> */
[----:B--2---:R-:W-:Y:S05]  /*bd50*/  CALL.REL.NOINC `($__internal_21_$__cuda_sm20_dsqrt_rn_f64_mediumpath_v1) ;  /* 0x0007c7a000007944 */ /* 0x004fea0003c00000 */
[----:B------:R-:W-:Y:S02]  /*bd60*/  MOV R2, R4 ;  /* 0x0000000400027202 */ /* 0x000fe40000000f00 */
.L_x_12204:
[----:B------:R-:W-:Y:S05]  /*bd70*/  BSYNC B5 ;  /* 0x0000000000057941 */ /* 0x000fea0003800000 */
.L_x_12203:
        /* <DEDUP_REMOVED lines=21> */
.L_x_12206:
[----:B------:R-:W-:Y:S05]  /*bed0*/  BSYNC B5 ;  /* 0x0000000000057941 */ /* 0x000fea0003800000 */
.L_x_12205:
[----:B------:R-:W0:Y:S01]  /*bee0*/  DMUL R66, R66, 8.11296384146066816958e+31 ;  /* 0x4690000042427828 */ /* 0x000e220000000000 */
[----:B------:R-:W-:Y:S05]  /*bef0*/  BRA `(.L_x_12199) ;  /* 0x0000037000007947 */ /* 0x000fea0003800000 */
.L_x_12185:
        /* <DEDUP_REMOVED lines=21> */
[----:B-12---:R-:W-:Y:S05]  /*c050*/  CALL.REL.NOINC `($__internal_21_$__cuda_sm20_dsqrt_rn_f64_mediumpath_v1) ;  /* 0x0007c4a000007944 */ /* 0x006fea0003c00000 */
[----:B------:R-:W-:Y:S02]  /*c060*/  IMAD.MOV.U32 R46, RZ, RZ, R4 ;  /* 0x000000ffff2e7224 */ /* 0x000fe400078e0004 */
[----:B------:R-:W-:Y:S02]  /*c070*/  IMAD.MOV.U32 R47, RZ, RZ, R3 ;  /* 0x000000ffff2f7224 */ /* 0x000fe400078e0003 */
.L_x_12208:
[----:B------:R-:W-:Y:S05]  /*c080*/  BSYNC B5 ;  /* 0x0000000000057941 */ /* 0x000fea0003800000 */
.L_x_12207:
        /* <DEDUP_REMOVED lines=21> */
[----:B0-----:R-:W-:Y:S01]  /*c1e0*/  MOV R4, R6 ;  /* 0x0000000600047202 */ /* 0x001fe20000000f00 */
[----:B---3--:R-:W-:Y:S01]  /*c1f0*/  IMAD.MOV.U32 R3, RZ, RZ, R55 ;  /* 0x000000ffff037224 */ /* 0x008fe200078e0037 */
[----:B------:R-:W-:Y:S01]  /*c200*/  MOV R2, 0xc240 ;  /* 0x0000c24000027802 */ /* 0x000fe20000000f00 */
[----:B------:R-:W-:Y:S02]  /*c210*/  IMAD.MOV.U32 R6, RZ, RZ, R44 ;  /* 0x000000ffff067224 */ /* 0x000fe400078e002c */
[----:B------:R-:W-:Y:S02]  /*c220*/  IMAD.MOV.U32 R7, RZ, RZ, R45 ;  /* 0x000000ffff077224 */ /* 0x000fe400078e002d */
[----:B-12---:R-:W-:Y:S05]  /*c230*/  CALL.REL.NOINC `($__internal_21_$__cuda_sm20_dsqrt_rn_f64_mediumpath_v1) ;  /* 0x0007c2c000007944 */ /* 0x006fea0003c00000 */
[----:B------:R-:W-:Y:S02]  /*c240*/  IMAD.MOV.U32 R2, RZ, RZ, R4 ;  /* 0x000000ffff027224 */ /* 0x000fe400078e0004 */
.L_x_12210:
[----:B------:R-:W-:Y:S05]  /*c250*/  BSYNC B5 ;  /* 0x0000000000057941 */ /* 0x000fea0003800000 */
.L_x_12209:
[----:B-1-3--:R1:W3:-:S06]  /*c260*/  DMUL R46, R2, R46 ;  /* 0x0000002e022e7228 */ /* 0x00a2cc0000000000 */
.L_x_12199:
[----:B------:R-:W-:Y:S05]  /*c270*/  BSYNC B4 ;  /* 0x0000000000047941 */ /* 0x000fea0003800000 */
.L_x_12184:
[----:B------:R-:W-:Y:S05]  /*c280*/  BRA `(.L_x_12211) ;  /* 0x0000002000007947 */ /* 0x000fea0003800000 */
.L_x_12178:
[----:B------:R3:W4:-:S04]  /*c290*/  DMUL R46, R44, 9.00719925474099200000e+15 ;  /* 0x434000002c2e7828 */ /* 0x0007080000000000 */
[----:B------:R-:W0:-:S06]  /*c2a0*/  DMUL R66, R66, 9.00719925474099200000e+15 ;  /* 0x4340000042427828 */ /* 0x000e0c0000000000 */
.L_x_12211:
[----:B---34-:R-:W-:Y:S05]  /*c2b0*/  BSYNC B2 ;  /* 0x0000000000027941 */ /* 0x018fea0003800000 */
.L_x_12177:
        /* <DEDUP_REMOVED lines=27> */
[----:B--2---:R-:W-:Y:S05]  /*c470*/  CALL.REL.NOINC `($__internal_20_$__cuda_sm20_div_rn_f64_full) ;  /* 0x0007ba2000007944 */ /* 0x004fea0003c00000 */
.L_x_12213:
[----:B------:R-:W-:Y:S05]  /*c480*/  BSYNC B2 ;  /* 0x0000000000027941 */ /* 0x000fea0003800000 */
.L_x_12212:
        /* <DEDUP_REMOVED lines=43> */
.L_x_12215:
[----:B------:R-:W-:Y:S02]  /*c740*/  FSEL R2, RZ, 3.37028055040000000000e+12, P1 ;  /* 0x54442d18ff027808 */ /* 0x000fe40000800000 */
[----:B------:R-:W-:Y:S02]  /*c750*/  FSEL R3, RZ, 2.1426990032196044922, P1 ;  /* 0x400921fbff037808 */ /* 0x000fe40000800000 */
.L_x_12216:
[----:B------:R-:W-:Y:S05]  /*c760*/  BSYNC B0 ;  /* 0x0000000000007941 */ /* 0x000fea0003800000 */
.L_x_12214:
[----:B------:R0:W1:Y:S02]  /*c770*/  DADD R46, |R46|, |R66| ;  /* 0x000000002e2e7229 */ /* 0x0000640000000642 */
[----:B0-----:R-:W-:-:S04]  /*c780*/  LOP3.LUT R67, R3, 0x80000000, R67, 0xb8, !PT ;  /* 0x8000000003437812 */ /* 0x001fc800078eb843 */
[----:B-1----:R-:W0:-:S06]  /*c790*/  DSETP.GTU.AND P0, PT, |R46|, +INF , PT ;  /* 0x7ff000002e00742a */ /* 0x002e0c0003f0c200 */
[----:B0-----:R-:W-:Y:S02]  /*c7a0*/  FSEL R2, R46, R2, P0 ;  /* 0x000000022e027208 */ /* 0x001fe40000000000 */
[----:B------:R-:W-:Y:S02]  /*c7b0*/  FSEL R3, R47, R67, P0 ;  /* 0x000000432f037208 */ /* 0x000fe40000000000 */
.L_x_12183:
[----:B------:R-:W-:Y:S05]  /*c7c0*/  BSYNC B3 ;  /* 0x0000000000037941 */ /* 0x000fea0003800000 */
.L_x_12176:
[----:B---3--:R-:W-:Y:S01]  /*c7d0*/  LOP3.LUT R41, R3, 0x80000000, R41, 0xb8, !PT ;  /* 0x8000000003297812 */ /* 0x008fe200078eb829 */
[----:B------:R-:W-:Y:S01]  /*c7e0*/  IMAD.MOV.U32 R40, RZ, RZ, R2 ;  /* 0x000000ffff287224 */ /* 0x000fe200078e0002 */
[----:B-12---:R-:W-:Y:S01]  /*c7f0*/  LOP3.LUT R43, R65, 0x80000000, R43, 0xb8, !PT ;  /* 0x80000000412b7812 */ /* 0x006fe200078eb82b */
[----:B------:R-:W-:Y:S01]  /*c800*/  IMAD.MOV.U32 R42, RZ, RZ, R64 ;  /* 0x000000ffff2a7224 */ /* 0x000fe200078e0040 */
[----:B------:R-:W-:Y:S05]  /*c810*/  BRA `(.L_x_12140) ;  /* 0x000044f000007947 */ /* 0x000fea0003800000 */
.L_x_12139:
[----:B------:R-:W-:Y:S01]  /*c820*/  ISETP.GT.AND P0, PT, R43, -0x1, PT ;  /* 0xffffffff2b00780c */ /* 0x000fe20003f04270 */
[----:B------:R-:W-:-:S12]  /*c830*/  BSSY B2, `(.L_x_12217) ;  /* 0x0000436000027945 */ /* 0x000fd80003800000 */
[----:B------:R-:W-:Y:S05]  /*c840*/  @P0 BRA `(.L_x_12218) ;  /* 0x000022f000000947 */ /* 0x000fea0003800000 */
[----:B------:R-:W1:-:S04]  /*c850*/  DSETP.GEU.AND P4, PT, |R42|, |R40|, PT ;  /* 0x400000282a00722a */ /* 0x000e480003f8e200 */
[----:B------:R-:W2:Y:S02]  /*c860*/  DADD R2, -RZ, -R40 ;  /* 0x00000000ff027229 */ /* 0x000ea40000000928 */
[----:B-1----:R-:W-:Y:S02]  /*c870*/  FSEL R50, R66, R68, !P4 ;  /* 0x0000004442327208 */ /* 0x002fe40006000000 */
[----:B------:R-:W-:Y:S01]  /*c880*/  FSEL R51, R67, R69, !P4 ;  /* 0x0000004543337208 */ /* 0x000fe20006000000 */
[----:B------:R-:W-:Y:S01]  /*c890*/  DADD R44, -RZ, -R42 ;  /* 0x00000000ff2c7229 */ /* 0x000fe2000000092a */
[----:B------:R-:W-:Y:S02]  /*c8a0*/  FSEL R48, R68, R66, !P4 ;  /* 0x0000004244307208 */ /* 0x000fe40006000000 */
[----:B------:R-:W-:Y:S02]  /*c8b0*/  FSEL R49, R69, R67, !P4 ;  /* 0x0000004345317208 */ /* 0x000fe40006000000 */
[----:B------:R-:W1:Y:S01]  /*c8c0*/  DSETP.GT.AND P0, PT, R50, c[0x2][0x1b0], PT ;  /* 0x00806c003200762a */ /* 0x000e620003f04000 */
[----:B--2---:R-:W-:-:S13]  /*c8d0*/  IMAD.MOV.U32 R11, RZ, RZ, R3 ;  /* 0x000000ffff0b7224 */ /* 0x004fda00078e0003 */
[----:B-1----:R-:W-:Y:S05]  /*c8e0*/  @P0 BRA `(.L_x_12219) ;  /* 0x000013f000000947 */ /* 0x002fea0003800000 */
[----:B------:R-:W1:-:S06]  /*c8f0*/  DSETP.GEU.AND P0, PT, R48, 1.4916681462400413487e-154, PT ;  /* 0x200000003000742a */ /* 0x000e4c0003f0e000 */
[----:B-1----:R-:W1:-:S14]  /*c900*/  DSETP.GT.OR P0, PT, R50, 5.9666725849601653946e-154, !P0 ;  /* 0x202000003200742a */ /* 0x002e5c0004704400 */
[----:B-1----:R-:W-:Y:S05]  /*c910*/  @P0 BRA `(.L_x_12220) ;  /* 0x000008b000000947 */ /* 0x002fea0003800000 */
[----:B------:R-:W1:Y:S01]  /*c920*/  DMUL R2, R48, R48 ;  /* 0x0000003030027228 */ /* 0x000e620000000000 */
[----:B0-----:R-:W0:Y:S01]  /*c930*/  MUFU.RCP64H R7, R51 ;  /* 0x0000003300077308 */ /* 0x001e220000001800 */
[----:B------:R-:W-:Y:S01]  /*c940*/  IMAD.MOV.U32 R6, RZ, RZ, 0x1 ;  /* 0x00000001ff067424 */ /* 0x000fe200078e00ff */
[----:B------:R-:W-:Y:S01]  /*c950*/  BSSY B0, `(.L_x_12221) ;  /* 0x0000048000007945 */ /* 0x000fe20003800000 */
[----:B------:R-:W-:Y:S01]  /*c960*/  IMAD.MOV.U32 R44, RZ, RZ, -0x3ff ;  /* 0xfffffc01ff2c7424 */ /* 0x000fe200078e00ff */
[----:B------:R-:W-:Y:S01]  /*c970*/  FSETP.GEU.AND P5, PT, |R49|, 6.5827683646048100446e-37, PT ;  /* 0x036000003100780b */ /* 0x000fe20003fae200 */
[----:B-1----:R-:W1:-:S10]  /*c980*/  DFMA R52, R50, R50, R2 ;  /* 0x000000323234722b */ /* 0x002e540000000002 */
[----:B-1----:R-:W-:Y:S01]  /*c990*/  ISETP.GT.AND P0, PT, R53, 0xfffff, PT ;  /* 0x000fffff3500780c */ /* 0x002fe20003f04270 */
[----:B0-----:R-:W0:Y:S01]  /*c9a0*/  DFMA R2, -R50, R6, 1 ;  /* 0x3ff000003202742b */ /* 0x001e220000000106 */
[----:B------:R-:W-:Y:S01]  /*c9b0*/  IMAD.MOV.U32 R4, RZ, RZ, R52 ;  /* 0x000000ffff047224 */ /* 0x000fe200078e0034 */
[----:B------:R-:W-:-:S04]  /*c9c0*/  MOV R5, R53 ;  /* 0x0000003500057202 */ /* 0x000fc80000000f00 */
        /* <DEDUP_REMOVED lines=64> */
.L_x_12222:
[----:B------:R-:W-:Y:S05]  /*cdd0*/  BSYNC B0 ;  /* 0x0000000000007941 */ /* 0x000fea0003800000 */
.L_x_12221:
[----:B------:R-:W-:Y:S01]  /*cde0*/  BSSY B3, `(.L_x_12223) ;  /* 0x0000008000037945 */ /* 0x000fe20003800000 */
[----:B------:R-:W-:Y:S05]  /*cdf0*/  @P3 BRA P5, `(.L_x_12224) ;  /* 0x0000006000003947 */ /* 0x000fea0002800000 */
[----:B------:R-:W-:Y:S01]  /*ce00*/  IMAD.MOV.U32 R6, RZ, RZ, R48 ;  /* 0x000000ffff067224 */ /* 0x000fe200078e0030 */
[----:B0-----:R-:W-:Y:S01]  /*ce10*/  MOV R4, 0xce60 ;  /* 0x0000ce6000047802 */ /* 0x001fe20000000f00 */
[----:B------:R-:W-:Y:S02]  /*ce20*/  IMAD.MOV.U32 R5, RZ, RZ, R49 ;  /* 0x000000ffff057224 */ /* 0x000fe400078e0031 */
[----:B------:R-:W-:Y:S02]  /*ce30*/  IMAD.MOV.U32 R2, RZ, RZ, R50 ;  /* 0x000000ffff027224 */ /* 0x000fe400078e0032 */
[----:B------:R-:W-:Y:S02]  /*ce40*/  IMAD.MOV.U32 R3, RZ, RZ, R51 ;  /* 0x000000ffff037224 */ /* 0x000fe400078e0033 */
[----:B-1----:R-:W-:Y:S05]  /*ce50*/  CALL.REL.NOINC `($__internal_20_$__cuda_sm20_div_rn_f64_full) ;  /* 0x0007b04000007944 */ /* 0x002fea0003c00000 */
.L_x_12224:
[----:B------:R-:W-:Y:S05]  /*ce60*/  BSYNC B3 ;  /* 0x0000000000037941 */ /* 0x000fea0003800000 */
.L_x_12223:
        /* <DEDUP_REMOVED lines=43> */
.L_x_12226:
[----:B------:R-:W-:-:S04]  /*d120*/  ISETP.GE.AND P0, PT, R45, RZ, PT ;  /* 0x000000ff2d00720c */ /* 0x000fc80003f06270 */
[----:B------:R-:W-:Y:S02]  /*d130*/  FSEL R6, RZ, 3.37028055040000000000e+12, P0 ;  /* 0x54442d18ff067808 */ /* 0x000fe40000000000 */
[----:B------:R-:W-:Y:S02]  /*d140*/  FSEL R7, RZ, 2.1426990032196044922, P0 ;  /* 0x400921fbff077808 */ /* 0x000fe40000000000 */
.L_x_12227:
[----:B------:R-:W-:Y:S05]  /*d150*/  BSYNC B0 ;  /* 0x0000000000007941 */ /* 0x000fea0003800000 */
.L_x_12225:
[----:B------:R-:W2:Y:S01]  /*d160*/  DADD R2, |R40|, |R42| ;  /* 0x0000000028027229 */ /* 0x000ea2000000062a */
[----:B------:R-:W-:-:S03]  /*d170*/  LOP3.LUT R11, R7, 0x80000000, R11, 0xb8, !PT ;  /* 0x80000000070b7812 */ /* 0x000fc600078eb80b */
[----:B-1----:R-:W-:-:S04]  /*d180*/  DMUL R46, R46, 0.5 ;  /* 0x3fe000002e2e7828 */ /* 0x002fc80000000000 */
[----:B--2---:R-:W1:-:S06]  /*d190*/  DSETP.GTU.AND P0, PT, |R2|, +INF , PT ;  /* 0x7ff000000200742a */ /* 0x004e4c0003f0c200 */
[----:B-1----:R-:W-:Y:S02]  /*d1a0*/  FSEL R6, R2, R6, P0 ;  /* 0x0000000602067208 */ /* 0x002fe40000000000 */
[----:B------:R-:W-:Y:S01]  /*d1b0*/  FSEL R7, R3, R11, P0 ;  /* 0x0000000b03077208 */ /* 0x000fe20000000000 */
[----:B------:R-:W-:Y:S05]  /*d1c0*/  BRA `(.L_x_12228) ;  /* 0x000039c000007947 */ /* 0x000fea0003800000 */
.L_x_12220:
        /* <DEDUP_REMOVED lines=12> */
[----:B0-----:R-:W-:-:S02]  /*d290*/  LOP3.LUT R6, R5, 0xffc00000, RZ, 0xc0, !PT ;  /* 0xffc0000005067812 */ /* 0x001fc400078ec0ff */
        /* <DEDUP_REMOVED lines=99> */
.L_x_12230:
[----:B------:R-:W-:Y:S05]  /*d8d0*/  BSYNC B0 ;  /* 0x0000000000007941 */ /* 0x000fea0003800000 */
.L_x_12229:
[----:B------:R-:W-:Y:S01]  /*d8e0*/  BSSY B3, `(.L_x_12231) ;  /* 0x000000a000037945 */ /* 0x000fe20003800000 */
[----:B------:R-:W-:Y:S05]  /*d8f0*/  @P3 BRA P5, `(.L_x_12232) ;  /* 0x0000008000003947 */ /* 0x000fea0002800000 */
[----:B0-----:R-:W-:Y:S01]  /*d900*/  IMAD.MOV.U32 R6, RZ, RZ, R48 ;  /* 0x000000ffff067224 */ /* 0x001fe200078e0030 */
[----:B------:R-:W-:Y:S01]  /*d910*/  MOV R4, 0xd960 ;  /* 0x0000d96000047802 */ /* 0x000fe20000000f00 */
[----:B------:R-:W-:Y:S02]  /*d920*/  IMAD.MOV.U32 R5, RZ, RZ, R49 ;  /* 0x000000ffff057224 */ /* 0x000fe400078e0031 */
[----:B------:R-:W-:Y:S02]  /*d930*/  IMAD.MOV.U32 R2, RZ, RZ, R50 ;  /* 0x000000ffff027224 */ /* 0x000fe400078e0032 */
[----:B------:R-:W-:Y:S02]  /*d940*/  IMAD.MOV.U32 R3, RZ, RZ, R51 ;  /* 0x000000ffff037224 */ /* 0x000fe400078e0033 */
[----:B-1----:R-:W-:Y:S05]  /*d950*/  CALL.REL.NOINC `($__internal_20_$__cuda_sm20_div_rn_f64_full) ;  /* 0x0007a54000007944 */ /* 0x002fea0003c00000 */
[----:B------:R-:W-:Y:S02]  /*d960*/  IMAD.MOV.U32 R4, RZ, RZ, R2 ;  /* 0x000000ffff047224 */ /* 0x000fe400078e0002 */
[----:B------:R-:W-:Y:S02]  /*d970*/  IMAD.MOV.U32 R5, RZ, RZ, R3 ;  /* 0x000000ffff057224 */ /* 0x000fe400078e0003 */
.L_x_12232:
[----:B------:R-:W-:Y:S05]  /*d980*/  BSYNC B3 ;  /* 0x0000000000037941 */ /* 0x000fea0003800000 */
.L_x_12231:
        /* <DEDUP_REMOVED lines=43> */
.L_x_12234:
[----:B------:R-:W-:-:S04]  /*dc40*/  ISETP.GE.AND P0, PT, R45, RZ, PT ;  /* 0x000000ff2d00720c */ /* 0x000fc80003f06270 */
[----:B0-----:R-:W-:Y:S02]  /*dc50*/  FSEL R6, RZ, 3.37028055040000000000e+12, P0 ;  /* 0x54442d18ff067808 */ /* 0x001fe40000000000 */
[----:B------:R-:W-:Y:S02]  /*dc60*/  FSEL R7, RZ, 2.1426990032196044922, P0 ;  /* 0x400921fbff077808 */ /* 0x000fe40000000000 */
.L_x_12235:
[----:B------:R-:W-:Y:S05]  /*dc70*/  BSYNC B0 ;  /* 0x0000000000007941 */ /* 0x000fea0003800000 */
.L_x_12233:
[----:B------:R-:W0:Y:S01]  /*dc80*/  DADD R2, |R40|, |R42| ;  /* 0x0000000028027229 */ /* 0x000e22000000062a */
[----:B------:R-:W-:-:S05]  /*dc90*/  LOP3.LUT R11, R7, 0x80000000, R11, 0xb8, !PT ;  /* 0x80000000070b7812 */ /* 0x000fca00078eb80b */
[----:B0-----:R-:W0:-:S06]  /*dca0*/  DSETP.GTU.AND P0, PT, |R2|, +INF , PT ;  /* 0x7ff000000200742a */ /* 0x001e0c0003f0c200 */
[----:B0-----:R-:W-:Y:S02]  /*dcb0*/  FSEL R6, R2, R6, P0 ;  /* 0x0000000602067208 */ /* 0x001fe40000000000 */
[----:B------:R-:W-:Y:S01]  /*dcc0*/  FSEL R7, R3, R11, P0 ;  /* 0x0000000b03077208 */ /* 0x000fe20000000000 */
[----:B------:R-:W-:Y:S05]  /*dcd0*/  BRA `(.L_x_12228) ;  /* 0x00002eb000007947 */ /* 0x000fea0003800000 */
.L_x_12219:
[----:B------:R-:W1:Y:S01]  /*dce0*/  MUFU.RCP64H R3, -2.718280792236328125 ;  /* 0xc005bf0a00037908 */ /* 0x000e620000001800 */
[----:B------:R-:W-:Y:S01]  /*dcf0*/  IMAD.MOV.U32 R4, RZ, RZ, -0x74eba897 ;  /* 0x8b145769ff047424 */ /* 0x000fe200078e00ff */
[----:B------:R-:W-:Y:S01]  /*dd00*/  FSETP.GEU.AND P1, PT, |R43|, 6.5827683646048100446e-37, PT ;  /* 0x036000002b00780b */ /* 0x000fe20003f2e200 */
[----:B------:R-:W-:Y:S01]  /*dd10*/  IMAD.MOV.U32 R5, RZ, RZ, 0x4005bf0a ;  /* 0x4005bf0aff057424 */ /* 0x000fe200078e00ff */
[----:B------:R-:W-:Y:S01]  /*dd20*/  BSSY B3, `(.L_x_12236) ;  /* 0x0000013000037945 */ /* 0x000fe20003800000 */
[----:B------:R-:W-:-:S06]  /*dd30*/  IMAD.MOV.U32 R2, RZ, RZ, 0x1 ;  /* 0x00000001ff027424 */ /* 0x000fcc00078e00ff */
[----:B01----:R-:W0:-:S06]  /*dd40*/  DFMA R6, R2, R4, 1 ;  /* 0x3ff000000206742b */ /* 0x003e0c0000000004 */
        /* <DEDUP_REMOVED lines=15> */
[----:B------:R-:W-:Y:S05]  /*de40*/  CALL.REL.NOINC `($__internal_20_$__cuda_sm20_div_rn_f64_full) ;  /* 0x0007a05000007944 */ /* 0x000fea0003c00000 */
.L_x_12237:
[----:B------:R-:W-:Y:S05]  /*de50*/  BSYNC B3 ;  /* 0x0000000000037941 */ /* 0x000fea0003800000 */
.L_x_12236:
        /* <DEDUP_REMOVED lines=23> */
[----:B------:R-:W-:Y:S05]  /*dfd0*/  CALL.REL.NOINC `($__internal_20_$__cuda_sm20_div_rn_f64_full) ;  /* 0x00079ec000007944 */ /* 0x000fea0003c00000 */
[----:B------:R-:W-:Y:S02]  /*dfe0*/  IMAD.MOV.U32 R4, RZ, RZ, R2 ;  /* 0x000000ffff047224 */ /* 0x000fe400078e0002 */
[----:B------:R-:W-:Y:S02]  /*dff0*/  IMAD.MOV.U32 R5, RZ, RZ, R3 ;  /* 0x000000ffff057224 */ /* 0x000fe400078e0003 */
.L_x_12239:
[----:B------:R-:W-:Y:S05]  /*e000*/  BSYNC B3 ;  /* 0x0000000000037941 */ /* 0x000fea0003800000 */
.L_x_12238:
[----:B------:R-:W0:Y:S01]  /*e010*/  DADD R8, -RZ, |R4| ;  /* 0x00000000ff087229 */ /* 0x000e220000000504 */
[----:B------:R-:W-:Y:S01]  /*e020*/  IMAD.MOV.U32 R44, RZ, RZ, c[0x2][0xc] ;  /* 0x00800300ff2c7624 */ /* 0x000fe200078e00ff */
[----:B------:R-:W-:Y:S01]  /*e030*/  MOV R57, 0x3fd80000 ;  /* 0x3fd8000000397802 */ /* 0x000fe20000000f00 */
[----:B------:R-:W-:Y:S01]  /*e040*/  IMAD.MOV.U32 R52, RZ, RZ, RZ ;  /* 0x000000ffff347224 */ /* 0x000fe200078e00ff */
[----:B------:R-:W-:Y:S01]  /*e050*/  BSSY B0, `(.L_x_12240) ;  /* 0x000006d000007945 */ /* 0x000fe20003800000 */
[----:B------:R-:W-:Y:S01]  /*e060*/  IMAD.MOV.U32 R56, RZ, RZ, 0x0 ;  /* 0x00000000ff387424 */ /* 0x000fe200078e00ff */
[----:B------:R-:W-:-:S04]  /*e070*/  FSETP.GEU.AND P5, PT, |R49|, 6.5827683646048100446e-37, PT ;  /* 0x036000003100780b */ /* 0x000fc80003fae200 */
        /* <DEDUP_REMOVED lines=106> */
.L_x_12241:
[----:B------:R-:W-:Y:S05]  /*e720*/  BSYNC B0 ;  /* 0x0000000000007941 */ /* 0x000fea0003800000 */
.L_x_12240:
[----:B------:R-:W-:Y:S01]  /*e730*/  BSSY B3, `(.L_x_12242) ;  /* 0x000000a000037945 */ /* 0x000fe20003800000 */
[----:B------:R-:W-:Y:S05]  /*e740*/  @P3 BRA P5, `(.L_x_12243) ;  /* 0x0000008000003947 */ /* 0x000fea0002800000 */
[----:B0-----:R-:W-:Y:S01]  /*e750*/  IMAD.MOV.U32 R6, RZ, RZ, R48 ;  /* 0x000000ffff067224 */ /* 0x001fe200078e0030 */
[----:B------:R-:W-:Y:S01]  /*e760*/  MOV R2, R50 ;  /* 0x0000003200027202 */ /* 0x000fe20000000f00 */
[----:B------:R-:W-:Y:S01]  /*e770*/  IMAD.MOV.U32 R5, RZ, RZ, R49 ;  /* 0x000000ffff057224 */ /* 0x000fe200078e0031 */
[----:B------:R-:W-:Y:S01]  /*e780*/  MOV R4, 0xe7b0 ;  /* 0x0000e7b000047802 */ /* 0x000fe20000000f00 */
[----:B------:R-:W-:Y:S02]  /*e790*/  IMAD.MOV.U32 R3, RZ, RZ, R51 ;  /* 0x000000ffff037224 */ /* 0x000fe400078e0033 */
[----:B-1----:R-:W-:Y:S05]  /*e7a0*/  CALL.REL.NOINC `($__internal_20_$__cuda_sm20_div_rn_f64_full) ;  /* 0x000796f000007944 */ /* 0x002fea0003c00000 */
[----:B------:R-:W-:Y:S02]  /*e7b0*/  IMAD.MOV.U32 R4, RZ, RZ, R2 ;  /* 0x000000ffff047224 */ /* 0x000fe400078e0002 */
[----:B------:R-:W-:Y:S02]  /*e7c0*/  IMAD.MOV.U32 R5, RZ, RZ, R3 ;  /* 0x000000ffff057224 */ /* 0x000fe400078e0003 */
.L_x_12243:
[----:B------:R-:W-:Y:S05]  /*e7d0*/  BSYNC B3 ;  /* 0x0000000000037941 */ /* 0x000fea0003800000 */
.L_x_12242:
        /* <DEDUP_REMOVED lines=43> */
.L_x_12245:
[----:B------:R-:W-:-:S04]  /*ea90*/  ISETP.GE.AND P0, PT, R45, RZ, PT ;  /* 0x000000ff2d00720c */ /* 0x000fc80003f06270 */
[----:B0-----:R-:W-:Y:S02]  /*eaa0*/  FSEL R6, RZ, 3.37028055040000000000e+12, P0 ;  /* 0x54442d18ff067808 */ /* 0x001fe40000000000 */
[----:B------:R-:W-:Y:S02]  /*eab0*/  FSEL R7, RZ, 2.1426990032196044922, P0 ;  /* 0x400921fbff077808 */ /* 0x000fe40000000000 */
.L_x_12246:
[----:B------:R-:W-:Y:S05]  /*eac0*/  BSYNC B0 ;  /* 0x0000000000007941 */ /* 0x000fea0003800000 */
.L_x_12244:
[----:B------:R-:W0:Y:S01]  /*ead0*/  DADD R2, |R40|, |R42| ;  /* 0x0000000028027229 */ /* 0x000e22000000062a */
[----:B------:R-:W-:-:S03]  /*eae0*/  LOP3.LUT R11, R7, 0x80000000, R11, 0xb8, !PT ;  /* 0x80000000070b7812 */ /* 0x000fc600078eb80b */
[----:B-1----:R-:W-:-:S04]  /*eaf0*/  DADD R46, R46, 1 ;  /* 0x3ff000002e2e7429 */ /* 0x002fc80000000000 */
[----:B0-----:R-:W0:-:S06]  /*eb00*/  DSETP.GTU.AND P0, PT, |R2|, +INF , PT ;  /* 0x7ff000000200742a */ /* 0x001e0c0003f0c200 */
[----:B0-----:R-:W-:Y:S02]  /*eb10*/  FSEL R6, R2, R6, P0 ;  /* 0x0000000602067208 */ /* 0x001fe40000000000 */
[----:B------:R-:W-:Y:S01]  /*eb20*/  FSEL R7, R3, R11, P0 ;  /* 0x0000000b03077208 */ /* 0x000fe20000000000 */
[----:B------:R-:W-:Y:S05]  /*eb30*/  BRA `(.L_x_12228) ;  /* 0x0000205000007947 */ /* 0x000fea0003800000 */
.L_x_12218:
[----:B------:R-:W1:-:S06]  /*eb40*/  DSETP.GEU.AND P4, PT, R68, R66, PT ;  /* 0x000000424400722a */ /* 0x000e4c0003f8e000 */
[----:B-1----:R-:W-:Y:S02]  /*eb50*/  FSEL R48, R66, R68, !P4 ;  /* 0x0000004442307208 */ /* 0x002fe40006000000 */
[----:B------:R-:W-:Y:S02]  /*eb60*/  FSEL R49, R67, R69, !P4 ;  /* 0x0000004543317208 */ /* 0x000fe40006000000 */
[----:B------:R-:W-:Y:S02]  /*eb70*/  FSEL R44, R68, R66, !P4 ;  /* 0x00000042442c7208 */ /* 0x000fe40006000000 */
[----:B------:R-:W-:Y:S02]  /*eb80*/  FSEL R45, R69, R67, !P4 ;  /* 0x00000043452d7208 */ /* 0x000fe40006000000 */
[----:B------:R-:W1:-:S14]  /*eb90*/  DSETP.GT.AND P0, PT, R48, c[0x2][0x1b0], PT ;  /* 0x00806c003000762a */ /* 0x000e5c0003f04000 */
[----:B-1----:R-:W-:Y:S05]  /*eba0*/  @P0 BRA `(.L_x_12247) ;  /* 0x0000126000000947 */ /* 0x002fea0003800000 */
[----:B------:R-:W1:-:S06]  /*ebb0*/  DSETP.GEU.AND P0, PT, R44, 1.4916681462400413487e-154, PT ;  /* 0x200000002c00742a */ /* 0x000e4c0003f0e000 */
[----:B-1----:R-:W1:-:S14]  /*ebc0*/  DSETP.GT.OR P0, PT, R48, 5.9666725849601653946e-154, !P0 ;  /* 0x202000003000742a */ /* 0x002e5c0004704400 */
[----:B-1----:R-:W-:Y:S05]  /*ebd0*/  @P0 BRA `(.L_x_12248) ;  /* 0x000007f000000947 */ /* 0x002fea0003800000 */
[----:B------:R-:W1:Y:S01]  /*ebe0*/  DMUL R2, R44, R44 ;  /* 0x0000002c2c027228 */ /* 0x000e620000000000 */
[----:B------:R-:W2:Y:S01]  /*ebf0*/  MUFU.RCP64H R9, R49 ;  /* 0x0000003100097308 */ /* 0x000ea20000001800 */
[----:B------:R-:W-:Y:S01]  /*ec00*/  IMAD.MOV.U32 R8, RZ, RZ, 0x1 ;  /* 0x00000001ff087424 */ /* 0x000fe200078e00ff */
[----:B------:R-:W-:Y:S01]  /*ec10*/  BSSY B0, `(.L_x_12249) ;  /* 0x0000049000007945 */ /* 0x000fe20003800000 */
[----:B------:R-:W-:Y:S02]  /*ec20*/  FSETP.GEU.AND P5, PT, |R45|, 6.5827683646048100446e-37, PT ;  /* 0x036000002d00780b */ /* 0x000fe40003fae200 */
[----:B-1----:R-:W1:-:S10]  /*ec30*/  DFMA R4, R48, R48, R2 ;  /* 0x000000303004722b */ /* 0x002e540000000002 */
[----:B-1----:R-:W-:Y:S01]  /*ec40*/  ISETP.GT.AND P0, PT, R5, 0xfffff, PT ;  /* 0x000fffff0500780c */ /* 0x002fe20003f04270 */
[----:B--2---:R-:W1:Y:S01]  /*ec50*/  DFMA R2, -R48, R8, 1 ;  /* 0x3ff000003002742b */ /* 0x004e620000000108 */
[--C-:B0-----:R-:W-:Y:S02]  /*ec60*/  IMAD.MOV.U32 R6, RZ, RZ, R4.reuse ;  /* 0x000000ffff067224 */ /* 0x101fe400078e0004 */
[----:B------:R-:W-:Y:S02]  /*ec70*/  IMAD.MOV.U32 R7, RZ, RZ, R5 ;  /* 0x000000ffff077224 */ /* 0x000fe400078e0005 */
[----:B------:R-:W-:Y:S01]  /*ec80*/  IMAD.MOV.U32 R11, RZ, RZ, R4 ;  /* 0x000000ffff0b7224 */ /* 0x000fe200078e0004 */
[----:B-1----:R-:W0:Y:S01]  /*ec90*/  DFMA R2, R2, R2, R2 ;  /* 0x000000020202722b */ /* 0x002e220000000002 */
        /* <DEDUP_REMOVED lines=64> */
.L_x_12250:
[----:B------:R-:W-:Y:S05]  /*f0a0*/  BSYNC B0 ;  /* 0x0000000000007941 */ /* 0x000fea0003800000 */
.L_x_12249:
        /* <DEDUP_REMOVED lines=8> */
.L_x_12252:
[----:B------:R-:W-:Y:S05]  /*f130*/  BSYNC B3 ;  /* 0x0000000000037941 */ /* 0x000fea0003800000 */
.L_x_12251:
        /* <DEDUP_REMOVED lines=35> */
.L_x_12254:
[----:B0-2---:R-:W-:Y:S05]  /*f370*/  BSYNC B0 ;  /* 0x0000000000007941 */ /* 0x005fea0003800000 */
.L_x_12253:
[----:B------:R-:W-:Y:S01]  /*f380*/  LOP3.LUT R3, R7, 0x80000000, R41, 0xb8, !PT ;  /* 0x8000000007037812 */ /* 0x000fe200078eb829 */
[----:B-1----:R-:W0:Y:S01]  /*f390*/  DMUL R46, R46, 0.5 ;  /* 0x3fe000002e2e7828 */ /* 0x002e220000000000 */
[----:B------:R-:W-:Y:S02]  /*f3a0*/  FSEL R6, R4, R6, P0 ;  /* 0x0000000604067208 */ /* 0x000fe40000000000 */
[----:B------:R-:W-:Y:S01]  /*f3b0*/  FSEL R7, R5, R3, P0 ;  /* 0x0000000305077208 */ /* 0x000fe20000000000 */
[----:B------:R-:W-:Y:S05]  /*f3c0*/  BRA `(.L_x_12228) ;  /* 0x000017c000007947 */ /* 0x000fea0003800000 */
.L_x_12248:
[CC--:B------:R-:W-:Y:S01]  /*f3d0*/  ISETP.GT.U32.AND P1, PT, R66.reuse, R68.reuse, PT ;  /* 0x000000444200720c */ /* 0x0c0fe20003f24070 */
[----:B0-----:R-:W-:Y:S01]  /*f3e0*/  IMAD.MOV.U32 R6, RZ, RZ, RZ ;  /* 0x000000ffff067224 */ /* 0x001fe200078e00ff */
[CC--:B------:R-:W-:Y:S01]  /*f3f0*/  ISETP.LT.U32.AND P0, PT, R66.reuse, R68.reuse, PT ;  /* 0x000000444200720c */ /* 0x0c0fe20003f01070 */
[----:B------:R-:W-:Y:S01]  /*f400*/  IMAD.MOV.U32 R11, RZ, RZ, c[0x2][0xc] ;  /* 0x00800300ff0b7624 */ /* 0x000fe200078e00ff */
[CC--:B------:R-:W-:Y:S01]  /*f410*/  ISETP.GT.U32.AND.EX P1, PT, R67.reuse, R69.reuse, PT, P1 ;  /* 0x000000454300720c */ /* 0x0c0fe20003f24110 */
[----:B------:R-:W-:Y:S01]  /*f420*/  IMAD.MOV.U32 R50, RZ, RZ, RZ ;  /* 0x000000ffff327224 */ /* 0x000fe200078e00ff */
        /* <DEDUP_REMOVED lines=9> */
[----:B------:R-:W-:Y:S02]  /*f4c0*/  MOV R55, 0x3fd80000 ;  /* 0x3fd8000000377802 */ /* 0x000fe40000000f00 */
[----:B------:R-:W0:Y:S01]  /*f4d0*/  DMUL R46, R6, R2 ;  /* 0x00000002062e7228 */ /* 0x000e220000000000 */
[----:B------:R-:W-:-:S02]  /*f4e0*/  ISETP.GE.U32.AND P2, PT, R3, 0x7ff00000, PT ;  /* 0x7ff000000300780c */ /* 0x000fc40003f46070 */
        /* <DEDUP_REMOVED lines=94> */
.L_x_12256:
[----:B------:R-:W-:Y:S05]  /*fad0*/  BSYNC B0 ;  /* 0x0000000000007941 */ /* 0x000fea0003800000 */
.L_x_12255:
        /* <DEDUP_REMOVED lines=10> */
.L_x_12258:
[----:B------:R-:W-:Y:S05]  /*fb80*/  BSYNC B3 ;  /* 0x0000000000037941 */ /* 0x000fea0003800000 */
.L_x_12257:
        /* <DEDUP_REMOVED lines=35> */
.L_x_12260:
[----:B0-2---:R-:W-:Y:S05]  /*fdc0*/  BSYNC B0 ;  /* 0x0000000000007941 */ /* 0x005fea0003800000 */
.L_x_12259:
[----:B------:R-:W-:Y:S02]  /*fdd0*/  LOP3.LUT R5, R7, 0x80000000, R41, 0xb8, !PT ;  /* 0x8000000007057812 */ /* 0x000fe400078eb829 */
[----:B------:R-:W-:Y:S02]  /*fde0*/  FSEL R6, R2, R6, P1 ;  /* 0x0000000602067208 */ /* 0x000fe40000800000 */
[----:B------:R-:W-:Y:S01]  /*fdf0*/  FSEL R7, R3, R5, P1 ;  /* 0x0000000503077208 */ /* 0x000fe20000800000 */
[----:B------:R-:W-:Y:S05]  /*fe00*/  BRA `(.L_x_12228) ;  /* 0x00000d8000007947 */ /* 0x000fea0003800000 */
.L_x_12247:
[----:B------:R-:W1:Y:S01]  /*fe10*/  MUFU.RCP64H R3, 2.718280792236328125 ;  /* 0x4005bf0a00037908 */ /* 0x000e620000001800 */
[----:B------:R-:W-:Y:S01]  /*fe20*/  IMAD.MOV.U32 R4, RZ, RZ, -0x74eba897 ;  /* 0x8b145769ff047424 */ /* 0x000fe200078e00ff */
[----:B------:R-:W-:Y:S01]  /*fe30*/  FSETP.GEU.AND P1, PT, |R43|, 6.5827683646048100446e-37, PT ;  /* 0x036000002b00780b */ /* 0x000fe20003f2e200 */
[----:B------:R-:W-:Y:S01]  /*fe40*/  IMAD.MOV.U32 R5, RZ, RZ, 0x4005bf0a ;  /* 0x4005bf0aff057424 */ /* 0x000fe200078e00ff */
[----:B------:R-:W-:Y:S01]  /*fe50*/  BSSY B3, `(.L_x_12261) ;  /* 0x0000013000037945 */ /* 0x000fe20003800000 */
[----:B------:R-:W-:-:S06]  /*fe60*/  IMAD.MOV.U32 R2, RZ, RZ, 0x1 ;  /* 0x00000001ff027424 */ /* 0x000fcc00078e00ff */
[----:B01----:R-:W0:-:S06]  /*fe70*/  DFMA R6, R2, -R4, 1 ;  /* 0x3ff000000206742b */ /* 0x003e0c0000000804 */
        /* <DEDUP_REMOVED lines=15> */
[----:B------:R-:W-:Y:S05]  /*ff70*/  CALL.REL.NOINC `($__internal_20_$__cuda_sm20_div_rn_f64_full) ;  /* 0x00077f2000007944 */ /* 0x000fea0003c00000 */
.L_x_12262:
[----:B------:R-:W-:Y:S05]  /*ff80*/  BSYNC B3 ;  /* 0x0000000000037941 */ /* 0x000fea0003800000 */
.L_x_12261:
        /* <DEDUP_REMOVED lines=23> */
[----:B------:R-:W-:Y:S05]  /*10100*/  CALL.REL.NOINC `($__internal_20_$__cuda_sm20_div_rn_f64_full) ;  /* 0x00077d9000007944 */ /* 0x000fea0003c00000 */
[----:B------:R-:W-:Y:S02]  /*10110*/  IMAD.MOV.U32 R4, RZ, RZ, R2 ;  /* 0x000000ffff047224 */ /* 0x000fe400078e0002 */
[----:B------:R-:W-:Y:S02]  /*10120*/  IMAD.MOV.U32 R5, RZ, RZ, R3 ;  /* 0x000000ffff057224 */ /* 0x000fe400078e0003 */
.L_x_12264:
[----:B------:R-:W-:Y:S05]  /*10130*/  BSYNC B3 ;  /* 0x0000000000037941 */ /* 0x000fea0003800000 */
.L_x_12263:
        /* <DEDUP_REMOVED lines=45> */
[----:B------:R-:W-:Y:S02]  /*10410*/  ISETP.GT.AND P0, PT, R3, 0xfffff, PT ;  /* 0x000fffff0300780c */ /* 0x000fe40003f04270 */
[----:B------:R-:W-:Y:S01]  /*10420*/  MOV R52, 0xfffffc01 ;  /* 0xfffffc0100347802 */ /* 0x000fe20000000f00 */
        /* <DEDUP_REMOVED lines=66> */
.L_x_12266:
[----:B------:R-:W-:Y:S05]  /*10850*/  BSYNC B0 ;  /* 0x0000000000007941 */ /* 0x000fea0003800000 */
.L_x_12265:
        /* <DEDUP_REMOVED lines=10> */
.L_x_12268:
[----:B------:R-:W-:Y:S05]  /*10900*/  BSYNC B3 ;  /* 0x0000000000037941 */ /* 0x000fea0003800000 */
.L_x_12267:
        /* <DEDUP_REMOVED lines=36> */
.L_x_12270:
[----:B012---:R-:W-:Y:S05]  /*10b50*/  BSYNC B0 ;  /* 0x0000000000007941 */ /* 0x007fea0003800000 */
.L_x_12269:
[----:B------:R-:W-:Y:S02]  /*10b60*/  LOP3.LUT R5, R7, 0x80000000, R41, 0xb8, !PT ;  /* 0x8000000007057812 */ /* 0x000fe400078eb829 */
[----:B------:R-:W-:Y:S02]  /*10b70*/  FSEL R6, R2, R6, P1 ;  /* 0x0000000602067208 */ /* 0x000fe40000800000 */
[----:B------:R-:W-:Y:S02]  /*10b80*/  FSEL R7, R3, R5, P1 ;  /* 0x0000000503077208 */ /* 0x000fe40000800000 */
.L_x_12228:
[----:B0-----:R-:W-:Y:S05]  /*10b90*/  BSYNC B2 ;  /* 0x0000000000027941 */ /* 0x001fea0003800000 */
.L_x_12217:
[----:B-1----:R-:W0:Y:S01]  /*10ba0*/  DADD R46, R46, c[0x2][0x50] ;  /* 0x008014002e2e7629 */ /* 0x002e220000000000 */
[----:B------:R-:W-:Y:S02]  /*10bb0*/  LOP3.LUT R41, R7, 0x80000000, R41, 0xb8, !PT ;  /* 0x8000000007297812 */ /* 0x000fe400078eb829 */
[----:B------:R-:W-:-:S07]  /*10bc0*/  MOV R40, R6 ;  /* 0x0000000600287202 */ /* 0x000fce0000000f00 */
[----:B0-----:R-:W-:Y:S01]  /*10bd0*/  LOP3.LUT R43, R47, 0x80000000, R43, 0xb8, !PT ;  /* 0x800000002f2b7812 */ /* 0x001fe200078eb82b */
[----:B------:R-:W-:Y:S01]  /*10be0*/  IMAD.MOV.U32 R42, RZ, RZ, R46 ;  /* 0x000000ffff2a7224 */ /* 0x000fe200078e002e */
[----:B------:R-:W-:Y:S05]  /*10bf0*/  BRA `(.L_x_12140) ;  /* 0x0000011000007947 */ /* 0x000fea0003800000 */
.L_x_12138:
[----:B--23--:R-:W1:-:S14]  /*10c00*/  DSETP.NEU.AND P0, PT, R68, +INF , PT ;  /* 0x7ff000004400742a */ /* 0x00ce5c0003f0d000 */
[----:B-1----:R-:W1:Y:S01]  /*10c10*/  @!P0 DADD R40, R40, R40 ;  /* 0x0000000028288229 */ /* 0x002e620000000028 */
[----:B------:R-:W-:Y:S05]  /*10c20*/  @!P0 BRA `(.L_x_12140) ;  /* 0x000000e000008947 */ /* 0x000fea0003800000 */
[----:B------:R-:W2:-:S14]  /*10c30*/  DSETP.NEU.AND P0, PT, R66, +INF , PT ;  /* 0x7ff000004200742a */ /* 0x000e9c0003f0d000 */
[----:B--2---:R2:W3:Y:S02]  /*10c40*/  @!P0 DADD R2, R42, R42 ;  /* 0x000000002a028229 */ /* 0x0044e4000000002a */
[----:B-12---:R-:W-:Y:S02]  /*10c50*/  @!P0 IMAD.MOV.U32 R42, RZ, RZ, R40 ;  /* 0x000000ffff2a8224 */ /* 0x006fe400078e0028 */
[----:B------:R-:W-:-:S06]  /*10c60*/  @!P0 IMAD.MOV.U32 R43, RZ, RZ, R41 ;  /* 0x000000ffff2b8224 */ /* 0x000fcc00078e0029 */
[----:B---3--:R-:W-:Y:S02]  /*10c70*/  @!P0 IMAD.MOV.U32 R40, RZ, RZ, R2 ;  /* 0x000000ffff288224 */ /* 0x008fe400078e0002 */
[----:B------:R-:W-:Y:S01]  /*10c80*/  @!P0 IMAD.MOV.U32 R41, RZ, RZ, R3 ;  /* 0x000000ffff298224 */ /* 0x000fe200078e0003 */
[----:B------:R-:W-:Y:S05]  /*10c90*/  @!P0 BRA `(.L_x_12140) ;  /* 0x0000007000008947 */ /* 0x000fea0003800000 */
[----:B------:R-:W1:-:S14]  /*10ca0*/  DSETP.NEU.AND P0, PT, R40, RZ, PT ;  /* 0x000000ff2800722a */ /* 0x000e5c0003f0d000 */
[----:B-1----:R-:W-:-:S04]  /*10cb0*/  @P0 DADD R2, RZ, R42 ;  /* 0x00000000ff020229 */ /* 0x002fc8000000002a */
[----:B------:R-:W1:-:S06]  /*10cc0*/  @P0 DADD R4, RZ, R40 ;  /* 0x00000000ff040229 */ /* 0x000e4c0000000028 */
[----:B-1----:R-:W1:-:S10]  /*10cd0*/  @P0 DADD R40, R2, R4 ;  /* 0x0000000002280229 */ /* 0x002e540000000004 */
[----:B-1----:R-:W-:Y:S02]  /*10ce0*/  @P0 IMAD.MOV.U32 R42, RZ, RZ, R40 ;  /* 0x000000ffff2a0224 */ /* 0x002fe400078e0028 */
[----:B------:R-:W-:-:S06]  /*10cf0*/  @P0 IMAD.MOV.U32 R43, RZ, RZ, R41 ;  /* 0x000000ffff2b0224 */ /* 0x000fcc00078e0029 */
[----:B------:R-:W1:-:S06]  /*10d00*/  @!P0 DADD R42, R42, R42 ;  /* 0x000000002a2a8229 */ /* 0x000e4c000000002a */
.L_x_12140:
[----:B------:R-:W-:Y:S05]  /*10d10*/  BSYNC B1 ;  /* 0x0000000000017941 */ /* 0x000fea0003800000 */
.L_x_12137:
[----:B------:R-:W-:Y:S01]  /*10d20*/  WARPSYNC 0xffffffff ;  /* 0xffffffff00007948 */ /* 0x000fe20003800000 */
[----:B------:R-:W2:Y:S01]  /*10d30*/  DSETP.GTU.AND P0, PT, |R36|, +INF , PT ;  /* 0x7ff000002400742a */ /* 0x000ea20003f0c200 */
[----:B------:R-:W-:Y:S03]  /*10d40*/  BSSY B1, `(.L_x_12271) ;  /* 0x000085c000017945 */ /* 0x000fe60003800000 */
[----:B------:R-:W-:-:S04]  /*10d50*/  DADD R68, -RZ, |R38| ;  /* 0x00000000ff447229 */ /* 0x000fc80000000526 */
[----:B--2---:R-:W2:-:S04]  /*10d60*/  DSETP.GTU.OR P0, PT, |R38|, +INF , P0 ;  /* 0x7ff000002600742a */ /* 0x004e88000070c600 */
[----:B------:R3:W4:-:S10]  /*10d70*/  DADD R66, -RZ, |R36| ;  /* 0x00000000ff427229 */ /* 0x0007140000000524 */
[----:B--2---:R-:W-:Y:S05]  /*10d80*/  @P0 BRA `(.L_x_12272) ;  /* 0x0000846000000947 */ /* 0x004fea0003800000 */
[----:B---34-:R-:W2:-:S06]  /*10d90*/  DSETP.GT.AND P0, PT, R66, 4.50359962737049600000e+15, PT ;  /* 0x433000004200742a */ /* 0x018e8c0003f04000 */
[----:B--2---:R-:W2:-:S14]  /*10da0*/  DSETP.GT.OR P0, PT, R68, 4.50359962737049600000e+15, P0 ;  /* 0x433000004400742a */ /* 0x004e9c0000704400 */
[----:B--2---:R-:W-:Y:S05]  /*10db0*/  @P0 BRA `(.L_x_12273) ;  /* 0x0000405000000947 */ /* 0x004fea0003800000 */
[----:B------:R-:W2:-:S04]  /*10dc0*/  DSETP.NEU.AND P0, PT, R36, RZ, PT ;  /* 0x000000ff2400722a */ /* 0x000e880003f0d000 */
[----:B------:R-:W3:-:S04]  /*10dd0*/  DSETP.GEU.AND P1, PT, R66, c[0x2][0x0], PT ;  /* 0x008000004200762a */ /* 0x000ec80003f2e000 */
[----:B--2---:R-:W-:-:S04]  /*10de0*/  DSETP.EQ.AND P0, PT, R38, RZ, !P0 ;  /* 0x000000ff2600722a */ /* 0x004fc80004702000 */
[----:B---3--:R-:W2:-:S06]  /*10df0*/  DSETP.LT.AND P1, PT, R68, c[0x2][0x0], !P1 ;  /* 0x008000004400762a */ /* 0x008e8c0004f21000 */
[----:B--2---:R-:W-:-:S13]  /*10e00*/  PLOP3.LUT P0, PT, P0, P1, PT, 0xa8, 0x0 ;  /* 0x000000000000781c */ /* 0x004fda0000703570 */
[----:B------:R-:W-:Y:S05]  /*10e10*/  @P0 BRA `(.L_x_12274) ;  /* 0x000084e000000947 */ /* 0x000fea0003800000 */
[----:B------:R-:W2:Y:S01]  /*10e20*/  DADD R62, R66, 1 ;  /* 0x3ff00000423e7429 */ /* 0x000ea20000000000 */
[----:B------:R-:W-:Y:S01]  /*10e30*/  IMAD.MOV.U32 R54, RZ, RZ, c[0x2][0xc] ;  /* 0x00800300ff367624 */ /* 0x000fe200078e00ff */
[----:B------:R-:W-:Y:S01]  /*10e40*/  BSSY B2, `(.L_x_12275) ;  /* 0x0000251000027945 */ /* 0x000fe20003800000 */
[----:B------:R-:W-:Y:S01]  /*10e50*/  IMAD.MOV.U32 R58, RZ, RZ, RZ ;  /* 0x000000ffff3a7224 */ /* 0x000fe200078e00ff */
[----:B------:R-:W-:-:S04]  /*10e60*/  DADD R2, -RZ, |R68| ;  /* 0x00000000ff027229 */ /* 0x000fc80000000544 */
[----:B--2---:R-:W2:-:S04]  /*10e70*/  DADD R4, -RZ, |R62| ;  /* 0x00000000ff047229 */ /* 0x004e88000000053e */
[----:B------:R-:W3:-:S06]  /*10e80*/  DADD R48, R66, -1 ;  /* 0xbff0000042307429 */ /* 0x000ecc0000000000 */
[CC--:B--2---:R-:W-:Y:S01]  /*10e90*/  ISETP.GT.U32.AND P1, PT, R4.reuse, R2.reuse, PT ;  /* 0x000000020400720c */ /* 0x0c4fe20003f24070 */
[----:B---3--:R-:W2:Y:S01]  /*10ea0*/  DADD R8, -RZ, |R48| ;  /* 0x00000000ff087229 */ /* 0x008ea20000000530 */
        /* <DEDUP_REMOVED lines=10> */
[CC--:B--2---:R-:W-:Y:S02]  /*10f50*/  ISETP.GT.U32.AND P1, PT, R8.reuse, R2.reuse, PT ;  /* 0x000000020800720c */ /* 0x0c4fe40003f24070 */
[----:B------:R-:W-:-:S02]  /*10f60*/  ISETP.LT.U32.AND P0, PT, R8, R2, PT ;  /* 0x000000020800720c */ /* 0x000fc40003f01070 */
[C---:B------:R-:W0:Y:S01]  /*10f70*/  DMUL R44, R4.reuse, R50 ;  /* 0x00000032042c7228 */ /* 0x040e220000000000 */
[CC--:B------:R-:W-:Y:S02]  /*10f80*/  ISETP.GT.U32.AND.EX P1, PT, R9.reuse, R3.reuse, PT, P1 ;  /* 0x000000030900720c */ /* 0x0c0fe40003f24110 */
[CC--:B------:R-:W-:Y:S01]  /*10f90*/  ISETP.LT.U32.AND.EX P0, PT, R9.reuse, R3.reuse, PT, P0 ;  /* 0x000000030900720c */ /* 0x0c0fe20003f01100 */
[----:B------:R2:W-:Y:S01]  /*10fa0*/  DMUL R52, R4, R6 ;  /* 0x0000000604347228 */ /* 0x0005e20000000000 */
[----:B------:R-:W-:Y:S01]  /*10fb0*/  LOP3.LUT R65, R64, 0x100000, RZ, 0xfc, !PT ;  /* 0x0010000040417812 */ /* 0x000fe200078efcff */
[----:B------:R-:W-:Y:S01]  /*10fc0*/  IMAD.MOV.U32 R64, RZ, RZ, RZ ;  /* 0x000000ffff407224 */ /* 0x000fe200078e00ff */
[----:B--2---:R-:W-:Y:S01]  /*10fd0*/  SEL R5, R9, R3, P1 ;  /* 0x0000000309057207 */ /* 0x004fe20000800000 */
[----:B0-----:R-:W0:Y:S01]  /*10fe0*/  DMUL R44, R44, R44 ;  /* 0x0000002c2c2c7228 */ /* 0x001e220000000000 */
[----:B------:R-:W-:Y:S02]  /*10ff0*/  SEL R46, R8, R2, P0 ;  /* 0x00000002082e7207 */ /* 0x000fe40000000000 */
[----:B------:R-:W-:-:S02]  /*11000*/  LOP3.LUT R11, R5, 0xffc00000, RZ, 0xc0, !PT ;  /* 0xffc00000050b7812 */ /* 0x000fc400078ec0ff */
[----:B------:R-:W-:Y:S01]  /*11010*/  SEL R47, R9, R3, P0 ;  /* 0x00000003092f7207 */ /* 0x000fe20000000000 */
[----:B0-----:R0:W2:Y:S01]  /*11020*/  DFMA R52, R52, R52, R44 ;  /* 0x000000343434722b */ /* 0x0010a2000000002c */
[----:B------:R-:W-:Y:S01]  /*11030*/  SEL R4, R8, R2, P1 ;  /* 0x0000000208047207 */ /* 0x000fe20000800000 */
[----:B0-----:R-:W-:Y:S01]  /*11040*/  IMAD.MOV.U32 R44, RZ, RZ, RZ ;  /* 0x000000ffff2c7224 */ /* 0x001fe200078e00ff */
[----:B------:R-:W-:Y:S02]  /*11050*/  IADD3 R45, -R11, 0x7fd00000, RZ ;  /* 0x7fd000000b2d7810 */ /* 0x000fe40007ffe1ff */
[----:B------:R-:W-:Y:S01]  /*11060*/  ISETP.GE.U32.AND P3, PT, R47, 0x7ff00000, PT ;  /* 0x7ff000002f00780c */ /* 0x000fe20003f66070 */
[----:B--2---:R-:W0:-:S04]  /*11070*/  DSETP.MIN.AND P0, P2, R52, c[0x2][0x8], PT ;  /* 0x008002003400762a */ /* 0x004e080003a00000 */
[----:B------:R-:W2:Y:S01]  /*11080*/  DMUL R2, R44, R46 ;  /* 0x0000002e2c027228 */ /* 0x000ea20000000000 */
[----:B------:R-:W-:-:S03]  /*11090*/  IMAD.MOV.U32 R8, RZ, RZ, R53 ;  /* 0x000000ffff087224 */ /* 0x000fc600078e0035 */
[----:B------:R-:W-:Y:S02]  /*110a0*/  DMUL R44, R44, R4 ;  /* 0x000000042c2c7228 */ /* 0x000fe40000000000 */
[----:B0-----:R-:W-:Y:S02]  /*110b0*/  FSEL R55, R8, c[0x2][0xc], P0 ;  /* 0x0080030008377a08 */ /* 0x001fe40000000000 */
[----:B--2---:R0:W2:Y:S02]  /*110c0*/  DMUL R8, R2, R2 ;  /* 0x0000000202087228 */ /* 0x0040a40000000000 */
[----:B------:R-:W-:Y:S01]  /*110d0*/  @P2 LOP3.LUT R55, R54, 0x80000, RZ, 0xfc, !PT ;  /* 0x0008000036372812 */ /* 0x000fe200078efcff */
[----:B0-----:R-:W-:Y:S01]  /*110e0*/  IMAD.MOV.U32 R2, RZ, RZ, R52 ;  /* 0x000000ffff027224 */ /* 0x001fe200078e0034 */
[----:B------:R-:W-:-:S03]  /*110f0*/  DSETP.NEU.AND P2, PT, R46, RZ, PT ;  /* 0x000000ff2e00722a */ /* 0x000fc60003f4d000 */
[----:B------:R-:W-:Y:S01]  /*11100*/  IMAD.MOV.U32 R3, RZ, RZ, R55 ;  /* 0x000000ffff037224 */ /* 0x000fe200078e0037 */
[----:B--2---:R0:W2:Y:S01]  /*11110*/  DFMA R44, R44, R44, R8 ;  /* 0x0000002c2c2c722b */ /* 0x0040a20000000008 */
[----:B------:R-:W-:Y:S01]  /*11120*/  SEL R2, R2, c[0x2][0x8], P0 ;  /* 0x0080020002027a07 */ /* 0x000fe20000000000 */
[----:B0-----:R-:W-:Y:S01]  /*11130*/  IMAD.MOV.U32 R9, RZ, RZ, c[0x2][0xc] ;  /* 0x00800300ff097624 */ /* 0x001fe200078e00ff */
[----:B------:R-:W0:Y:S03]  /*11140*/  MUFU.RSQ64H R59, R3 ;  /* 0x00000003003b7308 */ /* 0x000e260000001c00 */
[----:B--2---:R-:W2:-:S04]  /*11150*/  DSETP.MIN.AND P0, P1, R44, c[0x2][0x8], PT ;  /* 0x008002002c00762a */ /* 0x004e880003900000 */
[----:B------:R-:W-:-:S05]  /*11160*/  IMAD.MOV.U32 R8, RZ, RZ, R45 ;  /* 0x000000ffff087224 */ /* 0x000fca00078e002d */
[----:B--2---:R-:W-:Y:S01]  /*11170*/  FSEL R55, R8, c[0x2][0xc], P0 ;  /* 0x0080030008377a08 */ /* 0x004fe20000000000 */
[----:B------:R-:W-:Y:S01]  /*11180*/  IMAD.MOV.U32 R8, RZ, RZ, R44 ;  /* 0x000000ffff087224 */ /* 0x000fe200078e002c */
[----:B0-----:R-:W0:-:S03]  /*11190*/  DMUL R60, R58, R58 ;  /* 0x0000003a3a3c7228 */ /* 0x001e060000000000 */
[----:B------:R-:W-:Y:S02]  /*111a0*/  @P1 LOP3.LUT R55, R9, 0x80000, RZ, 0xfc, !PT ;  /* 0x0008000009371812 */ /* 0x000fe400078efcff */
[----:B------:R-:W-:Y:S01]  /*111b0*/  SEL R54, R8, c[0x2][0x8], P0 ;  /* 0x0080020008367a07 */ /* 0x000fe20000000000 */
[----:B------:R-:W-:Y:S01]  /*111c0*/  IMAD.MOV.U32 R8, RZ, RZ, RZ ;  /* 0x000000ffff087224 */ /* 0x000fe200078e00ff */
[----:B------:R-:W2:Y:S01]  /*111d0*/  MUFU.RSQ64H R9, R55 ;  /* 0x0000003700097308 */ /* 0x000ea20000001c00 */
[----:B0-----:R0:W3:Y:S01]  /*111e0*/  DFMA R60, R2, -R60, 1 ;  /* 0x3ff00000023c742b */ /* 0x0010e2000000083c */
[----:B------:R-:W-:Y:S01]  /*111f0*/  ISETP.GE.U32.AND P1, PT, R51, 0x7ff00000, PT ;  /* 0x7ff000003300780c */ /* 0x000fe20003f26070 */
[----:B0-----:R-:W-:Y:S01]  /*11200*/  IMAD.MOV.U32 R2, RZ, RZ, 0x0 ;  /* 0x00000000ff027424 */ /* 0x001fe200078e00ff */
[----:B------:R-:W-:Y:S01]  /*11210*/  MOV R3, 0x3fd80000 ;  /* 0x3fd8000000037802 */ /* 0x000fe20000000f00 */
[----:B------:R-:W-:-:S04]  /*11220*/  DSETP.NEU.AND P0, PT, R50, RZ, PT ;  /* 0x000000ff3200722a */ /* 0x000fc80003f0d000 */
[----:B---3--:R-:W-:-:S04]  /*11230*/  DMUL R56, R58, R60 ;  /* 0x0000003c3a387228 */ /* 0x008fc80000000000 */
[----:B------:R-:W0:-:S06]  /*11240*/  DFMA R60, R60, R2, 0.5 ;  /* 0x3fe000003c3c742b */ /* 0x000e0c0000000002 */
[----:B0-----:R-:W0:-:S04]  /*11250*/  DFMA R60, R60, R56, R58 ;  /* 0x000000383c3c722b */ /* 0x001e08000000003a */
[----:B--2---:R-:W2:-:S04]  /*11260*/  DMUL R56, R8, R8 ;  /* 0x0000000808387228 */ /* 0x004e880000000000 */
[----:B0-----:R-:W0:-:S04]  /*11270*/  DMUL R60, R52, R60 ;  /* 0x0000003c343c7228 */ /* 0x001e080000000000 */
[----:B--2---:R-:W2:-:S04]  /*11280*/  DFMA R56, R54, -R56, 1 ;  /* 0x3ff000003638742b */ /* 0x004e880000000838 */
[----:B0-----:R-:W0:-:S04]  /*11290*/  DMUL R60, R60, R64 ;  /* 0x000000403c3c7228 */ /* 0x001e080000000000 */
[----:B--2---:R-:W-:-:S04]  /*112a0*/  DFMA R58, R56, R2, 0.5 ;  /* 0x3fe00000383a742b */ /* 0x004fc80000000002 */
[----:B------:R-:W2:Y:S02]  /*112b0*/  DMUL R56, R8, R56 ;  /* 0x0000003808387228 */ /* 0x000ea40000000000 */
[----:B0-----:R-:W-:Y:S02]  /*112c0*/  @!P1 FSEL R50, R6, R60, !P0 ;  /* 0x0000003c06329208 */ /* 0x001fe40004000000 */
[----:B------:R-:W-:Y:S02]  /*112d0*/  @!P1 FSEL R51, R7, R61, !P0 ;  /* 0x0000003d07339208 */ /* 0x000fe40004000000 */
[----:B--2---:R0:W2:Y:S02]  /*112e0*/  DFMA R56, R58, R56, R8 ;  /* 0x000000383a38722b */ /* 0x0040a40000000008 */
[----:B0-----:R-:W-:-:S04]  /*112f0*/  LOP3.LUT R9, R11, 0x100000, RZ, 0xfc, !PT ;  /* 0x001000000b097812 */ /* 0x001fc800078efcff */
[----:B--2---:R-:W0:-:S06]  /*11300*/  DMUL R56, R44, R56 ;  /* 0x000000382c387228 */ /* 0x004e0c0000000000 */
        /* <DEDUP_REMOVED lines=27> */
[----:B--2---:R-:W-:Y:S01]  /*114c0*/  MOV R2, 0x11510 ;  /* 0x0001151000027802 */ /* 0x004fe20000000f00 */
[----:B------:R-:W-:Y:S02]  /*114d0*/  IMAD.MOV.U32 R3, RZ, RZ, R55 ;  /* 0x000000ffff037224 */ /* 0x000fe400078e0037 */
[----:B------:R-:W-:Y:S02]  /*114e0*/  IMAD.MOV.U32 R6, RZ, RZ, R56 ;  /* 0x000000ffff067224 */ /* 0x000fe400078e0038 */
[----:B------:R-:W-:Y:S02]  /*114f0*/  IMAD.MOV.U32 R7, RZ, RZ, R57 ;  /* 0x000000ffff077224 */ /* 0x000fe400078e0039 */
[----:B-1----:R-:W-:Y:S05]  /*11500*/  CALL.REL.NOINC `($__internal_21_$__cuda_sm20_dsqrt_rn_f64_mediumpath_v1) ;  /* 0x00076ff000007944 */ /* 0x002fea0003c00000 */
[----:B------:R-:W-:Y:S02]  /*11510*/  IMAD.MOV.U32 R2, RZ, RZ, R4 ;  /* 0x000000ffff027224 */ /* 0x000fe400078e0004 */
.L_x_12278:
[----:B------:R-:W-:Y:S05]  /*11520*/  BSYNC B3 ;  /* 0x0000000000037941 */ /* 0x000fea0003800000 */
.L_x_12277:
[----:B--2---:R-:W2:-:S10]  /*11530*/  DADD R2, R44, R2 ;  /* 0x000000002c027229 */ /* 0x004e940000000002 */
[----:B--2---:R-:W-:Y:S01]  /*11540*/  ISETP.GT.AND P0, PT, R3, 0xfffff, PT ;  /* 0x000fffff0300780c */ /* 0x004fe20003f04270 */
        /* <DEDUP_REMOVED lines=58> */
[----:B0-----:R0:W2:Y:S01]  /*118f0*/  DADD R64, R64, R4 ;  /* 0x0000000040407229 */ /* 0x0010a20000000004 */
[----:B------:R-:W-:Y:S05]  /*11900*/  BRA `(.L_x_12279) ;  /* 0x00001a4000007947 */ /* 0x000fea0003800000 */
.L_x_12276:
        /* <DEDUP_REMOVED lines=33> */
[----:B-1----:R-:W-:Y:S05]  /*11b20*/  CALL.REL.NOINC `($__internal_20_$__cuda_sm20_div_rn_f64_full) ;  /* 0x0007637000007944 */ /* 0x002fea0003c00000 */
[----:B------:R-:W-:Y:S02]  /*11b30*/  IMAD.MOV.U32 R52, RZ, RZ, R2 ;  /* 0x000000ffff347224 */ /* 0x000fe400078e0002 */
[----:B------:R-:W-:Y:S02]  /*11b40*/  IMAD.MOV.U32 R53, RZ, RZ, R3 ;  /* 0x000000ffff357224 */ /* 0x000fe400078e0003 */
.L_x_12286:
[----:B------:R-:W-:Y:S05]  /*11b50*/  BSYNC B4 ;  /* 0x0000000000047941 */ /* 0x000fea0003800000 */
.L_x_12285:
[----:B------:R-:W-:Y:S05]  /*11b60*/  BRA `(.L_x_12284) ;  /* 0x0000001000007947 */ /* 0x000fea0003800000 */
.L_x_12283:
[----:B------:R0:W2:-:S06]  /*11b70*/  DADD R52, -R62, R50 ;  /* 0x000000003e347229 */ /* 0x00008c0000000132 */
.L_x_12284:
[----:B------:R-:W-:Y:S05]  /*11b80*/  BSYNC B3 ;  /* 0x0000000000037941 */ /* 0x000fea0003800000 */
.L_x_12282:
[----:B------:R-:W3:Y:S01]  /*11b90*/  DADD R4, -R66, 1 ;  /* 0x3ff0000042047429 */ /* 0x000ee20000000100 */
[----:B------:R-:W-:Y:S05]  /*11ba0*/  BSSY B3, `(.L_x_12287) ;  /* 0x0000023000037945 */ /* 0x000fea0003800000 */
[----:B---3--:R-:W3:-:S14]  /*11bb0*/  DSETP.GEU.AND P0, PT, R4, RZ, PT ;  /* 0x000000ff0400722a */ /* 0x008edc0003f0e000 */
[----:B---3--:R-:W-:Y:S05]  /*11bc0*/  @!P0 BRA `(.L_x_12288) ;  /* 0x000001f000008947 */ /* 0x008fea0003800000 */
[----:B------:R-:W3:Y:S01]  /*11bd0*/  DSETP.NEU.AND P0, PT, R4, RZ, PT ;  /* 0x000000ff0400722a */ /* 0x000ee20003f0d000 */
[----:B------:R-:W-:Y:S02]  /*11be0*/  IMAD.MOV.U32 R2, RZ, RZ, R68 ;  /* 0x000000ffff027224 */ /* 0x000fe400078e0044 */
[----:B------:R-:W-:-:S11]  /*11bf0*/  IMAD.MOV.U32 R3, RZ, RZ, R69 ;  /* 0x000000ffff037224 */ /* 0x000fd600078e0045 */
[----:B---3--:R-:W-:Y:S05]  /*11c00*/  @!P0 BRA `(.L_x_12289) ;  /* 0x000001c000008947 */ /* 0x008fea0003800000 */
[----:B------:R3:W4:Y:S01]  /*11c10*/  DADD R2, R46, R4 ;  /* 0x000000002e027229 */ /* 0x0007220000000004 */
[----:B------:R-:W-:Y:S01]  /*11c20*/  BSSY B4, `(.L_x_12290) ;  /* 0x0000016000047945 */ /* 0x000fe20003800000 */
[----:B---3--:R-:W-:Y:S02]  /*11c30*/  IMAD.MOV.U32 R4, RZ, RZ, 0x1 ;  /* 0x00000001ff047424 */ /* 0x008fe400078e00ff */
[----:B------:R-:W3:Y:S02]  /*11c40*/  DMUL R54, R68, R68 ;  /* 0x0000004444367228 */ /* 0x000ee40000000000 */
[----:B----4-:R-:W4:Y:S08]  /*11c50*/  MUFU.RCP64H R5, R3 ;  /* 0x0000000300057308 */ /* 0x010f300000001800 */
[----:B---3--:R-:W-:Y:S01]  /*11c60*/  FSETP.GEU.AND P1, PT, |R55|, 6.5827683646048100446e-37, PT ;  /* 0x036000003700780b */ /* 0x008fe20003f2e200 */
[----:B----4-:R-:W3:-:S06]  /*11c70*/  DFMA R6, -R2, R4, 1 ;  /* 0x3ff000000206742b */ /* 0x010ecc0000000104 */
        /* <DEDUP_REMOVED lines=13> */
[----:B012---:R-:W-:Y:S05]  /*11d50*/  CALL.REL.NOINC `($__internal_20_$__cuda_sm20_div_rn_f64_full) ;  /* 0x0007614000007944 */ /* 0x007fea0003c00000 */
[----:B------:R-:W-:Y:S02]  /*11d60*/  IMAD.MOV.U32 R4, RZ, RZ, R2 ;  /* 0x000000ffff047224 */ /* 0x000fe400078e0002 */
[----:B------:R-:W-:Y:S02]  /*11d70*/  IMAD.MOV.U32 R5, RZ, RZ, R3 ;  /* 0x000000ffff057224 */ /* 0x000fe400078e0003 */
.L_x_12291:
[----:B------:R-:W-:Y:S05]  /*11d80*/  BSYNC B4 ;  /* 0x0000000000047941 */ /* 0x000fea0003800000 */
.L_x_12290:
[----:B------:R-:W-:Y:S01]  /*11d90*/  MOV R2, R4 ;  /* 0x0000000400027202 */ /* 0x000fe20000000f00 */
[----:B------:R-:W-:Y:S01]  /*11da0*/  IMAD.MOV.U32 R3, RZ, RZ, R5 ;  /* 0x000000ffff037224 */ /* 0x000fe200078e0005 */
[----:B------:R-:W-:Y:S05]  /*11db0*/  BRA `(.L_x_12289) ;  /* 0x0000001000007947 */ /* 0x000fea0003800000 */
.L_x_12288:
[----:B------:R3:W4:-:S06]  /*11dc0*/  DADD R2, R46, -R4 ;  /* 0x000000002e027229 */ /* 0x00070c0000000804 */
.L_x_12289:
[----:B------:R-:W-:Y:S05]  /*11dd0*/  BSYNC B3 ;  /* 0x0000000000037941 */ /* 0x000fea0003800000 */
.L_x_12287:
[----:B----4-:R-:W4:Y:S01]  /*11de0*/  DMUL R64, R2, 0.5 ;  /* 0x3fe0000002407828 */ /* 0x010f220000000000 */
[----:B------:R-:W-:Y:S01]  /*11df0*/  IMAD.MOV.U32 R6, RZ, RZ, 0x0 ;  /* 0x00000000ff067424 */ /* 0x000fe200078e00ff */
[----:B------:R-:W-:Y:S01]  /*11e00*/  BSSY B3, `(.L_x_12292) ;  /* 0x000001b000037945 */ /* 0x000fe20003800000 */
[----:B------:R-:W-:Y:S01]  /*11e10*/  IMAD.MOV.U32 R7, RZ, RZ, 0x3fd80000 ;  /* 0x3fd80000ff077424 */ /* 0x000fe200078e00ff */
[----:B------:R-:W-:-:S04]  /*11e20*/  DADD R2, R44, 1 ;  /* 0x3ff000002c027429 */ /* 0x000fc80000000000 */
[----:B--2-4-:R-:W2:-:S06]  /*11e30*/  DFMA R64, R52, 0.5, R64 ;  /* 0x3fe000003440782b */ /* 0x014e8c0000000040 */
[----:B--2---:R-:W2:-:S06]  /*11e40*/  DMUL R2, R64, R2 ;  /* 0x0000000240027228 */ /* 0x004e8c0000000000 */
[----:B--2---:R-:W2:Y:S04]  /*11e50*/  MUFU.RSQ64H R53, R3 ;  /* 0x0000000300357308 */ /* 0x004ea80000001c00 */
[----:B------:R-:W-:-:S04]  /*11e60*/  IADD3 R52, R3, -0x3500000, RZ ;  /* 0xfcb0000003347810 */ /* 0x000fc80007ffe0ff */
[----:B------:R-:W-:Y:S02]  /*11e70*/  ISETP.GE.U32.AND P0, PT, R52, 0x7ca00000, PT ;  /* 0x7ca000003400780c */ /* 0x000fe40003f06070 */
[----:B--23--:R-:W2:-:S06]  /*11e80*/  DMUL R4, R52, R52 ;  /* 0x0000003434047228 */ /* 0x00ce8c0000000000 */
        /* <DEDUP_REMOVED lines=8> */
[----:B--2---:R2:W3:Y:S01]  /*11f10*/  DFMA R6, R56, R4, R8 ;  /* 0x000000043806722b */ /* 0x0044e20000000008 */
[----:B------:R-:W-:Y:S05]  /*11f20*/  @!P0 BRA `(.L_x_12293) ;  /* 0x0000008000008947 */ /* 0x000fea0003800000 */
[----:B--2---:R-:W-:Y:S02]  /*11f30*/  IMAD.MOV.U32 R4, RZ, RZ, R54 ;  /* 0x000000ffff047224 */ /* 0x004fe400078e0036 */
[----:B------:R-:W-:Y:S01]  /*11f40*/  IMAD.MOV.U32 R54, RZ, RZ, R2 ;  /* 0x000000ffff367224 */ /* 0x000fe200078e0002 */
[----:B------:R-:W-:Y:S01]  /*11f50*/  MOV R2, 0x11f90 ;  /* 0x00011f9000027802 */ /* 0x000fe20000000f00 */
[----:B---3--:R-:W-:Y:S02]  /*11f60*/  IMAD.MOV.U32 R6, RZ, RZ, R56 ;  /* 0x000000ffff067224 */ /* 0x008fe400078e0038 */
[----:B------:R-:W-:Y:S02]  /*11f70*/  IMAD.MOV.U32 R7, RZ, RZ, R57 ;  /* 0x000000ffff077224 */ /* 0x000fe400078e0039 */
[----:B01----:R-:W-:Y:S05]  /*11f80*/  CALL.REL.NOINC `($__internal_21_$__cuda_sm20_dsqrt_rn_f64_mediumpath_v1) ;  /* 0x0007657000007944 */ /* 0x003fea0003c00000 */
[----:B------:R-:W-:Y:S02]  /*11f90*/  IMAD.MOV.U32 R6, RZ, RZ, R4 ;  /* 0x000000ffff067224 */ /* 0x000fe400078e0004 */
[----:B------:R-:W-:Y:S02]  /*11fa0*/  IMAD.MOV.U32 R7, RZ, RZ, R3 ;  /* 0x000000ffff077224 */ /* 0x000fe400078e0003 */
.L_x_12293:
[----:B------:R-:W-:Y:S05]  /*11fb0*/  BSYNC B3 ;  /* 0x0000000000037941 */ /* 0x000fea0003800000 */
.L_x_12292:
[----:B---3--:R-:W3:-:S10]  /*11fc0*/  DADD R64, R64, R6 ;  /* 0x0000000040407229 */ /* 0x008ed40000000006 */
[C---:B---3--:R-:W-:Y:S02]  /*11fd0*/  FSETP.GEU.FTZ.AND P1, PT, R65.reuse, 1.7916666269302368164, PT ;  /* 0x3fe555554100780b */ /* 0x048fe40003f3e000 */
[----:B------:R-:W-:-:S13]  /*11fe0*/  FSETP.GT.FTZ.AND P0, PT, R65, -1.6999999284744262695, PT ;  /* 0xbfd999994100780b */ /* 0x000fda0003f14000 */
[----:B------:R-:W-:Y:S05]  /*11ff0*/  @P0 BRA !P1, `(.L_x_12294) ;  /* 0x000003e000000947 */ /* 0x000fea0004800000 */
[----:B------:R-:W3:-:S10]  /*12000*/  DADD R2, R64, 1 ;  /* 0x3ff0000040027429 */ /* 0x000ed40000000000 */
[----:B---3--:R-:W-:Y:S01]  /*12010*/  ISETP.GT.AND P0, PT, R3, 0xfffff, PT ;  /* 0x000fffff0300780c */ /* 0x008fe20003f04270 */
[--C-:B--2---:R-:W-:Y:S02]  /*12020*/  IMAD.MOV.U32 R4, RZ, RZ, R2.reuse ;  /* 0x000000ffff047224 */ /* 0x104fe400078e0002 */
[----:B------:R-:W-:Y:S02]  /*12030*/  IMAD.MOV.U32 R5, RZ, RZ, R3 ;  /* 0x000000ffff057224 */ /* 0x000fe400078e0003 */
[----:B------:R-:W-:Y:S02]  /*12040*/  IMAD.MOV.U32 R8, RZ, RZ, R2 ;  /* 0x000000ffff087224 */ /* 0x000fe400078e0002 */
[----:B------:R-:W-:-:S06]  /*12050*/  IMAD.MOV.U32 R2, RZ, RZ, -0x3ff ;  /* 0xfffffc01ff027424 */ /* 0x000fcc00078e00ff */
[----:B------:R-:W2:Y:S01]  /*12060*/  @!P0 DMUL R4, R4, 1.80143985094819840000e+16 ;  /* 0x4350000004048828 */ /* 0x000ea20000000000 */
[----:B------:R-:W-:-:S09]  /*12070*/  @!P0 MOV R2, 0xfffffbcb ;  /* 0xfffffbcb00028802 */ /* 0x000fd20000000f00 */
[----:B--2---:R-:W-:Y:S02]  /*12080*/  @!P0 IMAD.MOV.U32 R3, RZ, RZ, R5 ;  /* 0x000000ffff038224 */ /* 0x004fe400078e0005 */
[----:B------:R-:W-:-:S03]  /*12090*/  @!P0 IMAD.MOV.U32 R8, RZ, RZ, R4 ;  /* 0x000000ffff088224 */ /* 0x000fc600078e0004 */
[----:B------:R-:W-:-:S04]  /*120a0*/  IADD3 R6, R3, -0x1, RZ ;  /* 0xffffffff03067810 */ /* 0x000fc80007ffe0ff */
[----:B------:R-:W-:-:S13]  /*120b0*/  ISETP.GE.U32.AND P1, PT, R6, 0x7fefffff, PT ;  /* 0x7fefffff0600780c */ /* 0x000fda0003f26070 */
[----:B------:R-:W-:Y:S01]  /*120c0*/  @P1 IMAD.MOV.U32 R6, RZ, RZ, 0x0 ;  /* 0x00000000ff061424 */ /* 0x000fe200078e00ff */
[----:B------:R-:W-:Y:S01]  /*120d0*/  @P1 FSETP.NEU.FTZ.AND P2, PT, R5, RZ, PT ;  /* 0x000000ff0500120b */ /* 0x000fe20003f5d000 */
[----:B------:R-:W-:-:S06]  /*120e0*/  @P1 IMAD.MOV.U32 R7, RZ, RZ, 0x7ff00000 ;  /* 0x7ff00000ff071424 */ /* 0x000fcc00078e00ff */
[----:B------:R-:W2:-:S10]  /*120f0*/  @P1 DFMA R6, R4, R6, +INF ;  /* 0x7ff000000406142b */ /* 0x000e940000000006 */
[----:B--2---:R-:W-:Y:S02]  /*12100*/  @P1 FSEL R64, R6, RZ, P2 ;  /* 0x000000ff06401208 */ /* 0x004fe40001000000 */
        /* <DEDUP_REMOVED lines=45> */
.L_x_12294:
[----:B--2---:R-:W2:Y:S01]  /*123e0*/  DADD R8, R64, 2 ;  /* 0x4000000040087429 */ /* 0x004ea20000000000 */
[----:B------:R-:W-:Y:S01]  /*123f0*/  IMAD.MOV.U32 R2, RZ, RZ, 0x1 ;  /* 0x00000001ff027424 */ /* 0x000fe200078e00ff */
[----:B------:R-:W-:Y:S01]  /*12400*/  FSETP.GEU.AND P1, PT, |R65|, 6.5827683646048100446e-37, PT ;  /* 0x036000004100780b */ /* 0x000fe20003f2e200 */
[----:B------:R-:W-:Y:S03]  /*12410*/  BSSY B3, `(.L_x_12295) ;  /* 0x0000013000037945 */ /* 0x000fe60003800000 */
[----:B--2---:R-:W2:Y:S02]  /*12420*/  MUFU.RCP64H R3, R9 ;  /* 0x0000000900037308 */ /* 0x004ea40000001800 */
        /* <DEDUP_REMOVED lines=14> */
[----:B------:R-:W-:Y:S02]  /*12510*/  IMAD.MOV.U32 R6, RZ, RZ, R64 ;  /* 0x000000ffff067224 */ /* 0x000fe400078e0040 */
[----:B------:R-:W-:Y:S02]  /*12520*/  IMAD.MOV.U32 R5, RZ, RZ, R65 ;  /* 0x000000ffff057224 */ /* 0x000fe400078e0041 */
[----:B01----:R-:W-:Y:S05]  /*12530*/  CALL.REL.NOINC `($__internal_20_$__cuda_sm20_div_rn_f64_full) ;  /* 0x0007596000007944 */ /* 0x003fea0003c00000 */
.L_x_12296:
[----:B------:R-:W-:Y:S05]  /*12540*/  BSYNC B3 ;  /* 0x0000000000037941 */ /* 0x000fea0003800000 */
.L_x_12295:
[----:B------:R-:W2:Y:S01]  /*12550*/  DMUL R2, R64, R2 ;  /* 0x0000000240027228 */ /* 0x000ea20000000000 */
[----:B------:R-:W-:Y:S02]  /*12560*/  IMAD.MOV.U32 R8, RZ, RZ, 0x2fbe14b5 ;  /* 0x2fbe14b5ff087424 */ /* 0x000fe400078e00ff */
[----:B------:R-:W-:-:S03]  /*12570*/  IMAD.MOV.U32 R9, RZ, RZ, 0x3eb372fb ;  /* 0x3eb372fbff097424 */ /* 0x000fc600078e00ff */
[----:B--2---:R-:W2:-:S06]  /*12580*/  DADD R4, R64, -R2 ;  /* 0x0000000040047229 */ /* 0x004e8c0000000802 */
[----:B--2---:R-:W2:-:S06]  /*12590*/  DMUL R6, R4, R4 ;  /* 0x0000000404067228 */ /* 0x004e8c0000000000 */
[----:B--2---:R-:W2:-:S06]  /*125a0*/  DFMA R8, R6, R8, c[0x2][0x60] ;  /* 0x008018000608762b */ /* 0x004e8c0000000008 */
[----:B--2---:R-:W2:-:S06]  /*125b0*/  DFMA R8, R6, R8, c[0x2][0x68] ;  /* 0x00801a000608762b */ /* 0x004e8c0000000008 */
[----:B--2---:R-:W2:-:S06]  /*125c0*/  DFMA R8, R6, R8, c[0x2][0x70] ;  /* 0x00801c000608762b */ /* 0x004e8c0000000008 */
[----:B--2---:R-:W2:-:S06]  /*125d0*/  DFMA R8, R6, R8, c[0x2][0x78] ;  /* 0x00801e000608762b */ /* 0x004e8c0000000008 */
[----:B--2---:R-:W2:-:S06]  /*125e0*/  DFMA R8, R6, R8, c[0x2][0x80] ;  /* 0x008020000608762b */ /* 0x004e8c0000000008 */
[----:B--2---:R-:W2:-:S06]  /*125f0*/  DFMA R8, R6, R8, c[0x2][0x88] ;  /* 0x008022000608762b */ /* 0x004e8c0000000008 */
[----:B--2---:R-:W2:-:S06]  /*12600*/  DFMA R8, R6, R8, c[0x2][0x90] ;  /* 0x008024000608762b */ /* 0x004e8c0000000008 */
[----:B--2---:R-:W2:-:S06]  /*12610*/  DMUL R8, R6, R8 ;  /* 0x0000000806087228 */ /* 0x004e8c0000000000 */
[----:B--2---:R-:W2:-:S06]  /*12620*/  DFMA R8, R4, R8, -R2 ;  /* 0x000000080408722b */ /* 0x004e8c0000000802 */
[----:B--2---:R2:W3:Y:S01]  /*12630*/  DADD R64, R64, R8 ;  /* 0x0000000040407229 */ /* 0x0044e20000000008 */
[----:B------:R-:W-:Y:S05]  /*12640*/  BRA `(.L_x_12279) ;  /* 0x00000d0000007947 */ /* 0x000fea0003800000 */
.L_x_12281:
        /* <DEDUP_REMOVED lines=24> */
[----:B------:R-:W-:Y:S02]  /*127d0*/  MOV R2, R4 ;  /* 0x0000000400027202 */ /* 0x000fe40000000f00 */
.L_x_12299:
[----:B------:R-:W-:Y:S05]  /*127e0*/  BSYNC B3 ;  /* 0x0000000000037941 */ /* 0x000fea0003800000 */
.L_x_12298:
[----:B--2---:R-:W2:-:S10]  /*127f0*/  DADD R64, R48, R2 ;  /* 0x0000000030407229 */ /* 0x004e940000000002 */
[C---:B--2---:R-:W-:Y:S02]  /*12800*/  FSETP.GEU.FTZ.AND P1, PT, R65.reuse, 1.7916666269302368164, PT ;  /* 0x3fe555554100780b */ /* 0x044fe40003f3e000 */
        /* <DEDUP_REMOVED lines=24> */
[----:B-1----:R-:W-:Y:S05]  /*12990*/  CALL.REL.NOINC `($__internal_20_$__cuda_sm20_div_rn_f64_full) ;  /* 0x0007550000007944 */ /* 0x002fea0003c00000 */
.L_x_12302:
[----:B------:R-:W-:Y:S05]  /*129a0*/  BSYNC B3 ;  /* 0x0000000000037941 */ /* 0x000fea0003800000 */
.L_x_12301:
        /* <DEDUP_REMOVED lines=16> */
.L_x_12300:
[----:B------:R-:W2:-:S10]  /*12ab0*/  DADD R64, R64, 1 ;  /* 0x3ff0000040407429 */ /* 0x000e940000000000 */
[----:B--2---:R-:W-:Y:S01]  /*12ac0*/  ISETP.GT.AND P0, PT, R65, 0xfffff, PT ;  /* 0x000fffff4100780c */ /* 0x004fe20003f04270 */
        /* <DEDUP_REMOVED lines=54> */
.L_x_12303:
[----:B------:R-:W-:Y:S01]  /*12e30*/  IMAD.MOV.U32 R2, RZ, RZ, 0x0 ;  /* 0x00000000ff027424 */ /* 0x000fe200078e00ff */
[----:B------:R-:W-:Y:S01]  /*12e40*/  FSETP.NEU.FTZ.AND P0, PT, R5, RZ, PT ;  /* 0x000000ff0500720b */ /* 0x000fe20003f1d000 */
[----:B------:R-:W-:-:S06]  /*12e50*/  IMAD.MOV.U32 R3, RZ, RZ, 0x7ff00000 ;  /* 0x7ff00000ff037424 */ /* 0x000fcc00078e00ff */
[----:B------:R-:W0:-:S10]  /*12e60*/  DFMA R2, R4, R2, +INF ;  /* 0x7ff000000402742b */ /* 0x000e140000000002 */
[----:B0-----:R-:W-:Y:S02]  /*12e70*/  FSEL R64, R2, RZ, P0 ;  /* 0x000000ff02407208 */ /* 0x001fe40000000000 */
[----:B------:R-:W-:Y:S01]  /*12e80*/  FSEL R65, R3, -QNAN , P0 ;  /* 0xfff0000003417808 */ /* 0x000fe20000000000 */
[----:B------:R-:W-:Y:S05]  /*12e90*/  BRA `(.L_x_12279) ;  /* 0x000004b000007947 */ /* 0x000fea0003800000 */
.L_x_12297:
        /* <DEDUP_REMOVED lines=24> */
.L_x_12305:
[----:B------:R-:W-:Y:S05]  /*13020*/  BSYNC B3 ;  /* 0x0000000000037941 */ /* 0x000fea0003800000 */
.L_x_12304:
        /* <DEDUP_REMOVED lines=21> */
.L_x_12307:
[----:B------:R-:W-:Y:S05]  /*13180*/  BSYNC B3 ;  /* 0x0000000000037941 */ /* 0x000fea0003800000 */
.L_x_12306:
[----:B------:R-:W-:Y:S05]  /*13190*/  BRA `(.L_x_12279) ;  /* 0x000001b000007947 */ /* 0x000fea0003800000 */
.L_x_12280:
        /* <DEDUP_REMOVED lines=16> */
[----:B------:R-:W-:Y:S01]  /*132a0*/  MOV R5, R3 ;  /* 0x0000000300057202 */ /* 0x000fe20000000f00 */
[----:B------:R-:W-:Y:S01]  /*132b0*/  IMAD.MOV.U32 R6, RZ, RZ, R54 ;  /* 0x000000ffff067224 */ /* 0x000fe200078e0036 */
[----:B0-----:R-:W-:Y:S01]  /*132c0*/  MOV R2, 0x13310 ;  /* 0x0001331000027802 */ /* 0x001fe20000000f00 */
[----:B------:R-:W-:Y:S02]  /*132d0*/  IMAD.MOV.U32 R7, RZ, RZ, R55 ;  /* 0x000000ffff077224 */ /* 0x000fe400078e0037 */
[----:B------:R-:W-:Y:S02]  /*132e0*/  IMAD.MOV.U32 R54, RZ, RZ, R68 ;  /* 0x000000ffff367224 */ /* 0x000fe400078e0044 */
[----:B------:R-:W-:Y:S02]  /*132f0*/  IMAD.MOV.U32 R3, RZ, RZ, R69 ;  /* 0x000000ffff037224 */ /* 0x000fe400078e0045 */
[----:B-1----:R-:W-:Y:S05]  /*13300*/  CALL.REL.NOINC `($__internal_21_$__cuda_sm20_dsqrt_rn_f64_mediumpath_v1) ;  /* 0x000751f000007944 */ /* 0x002fea0003c00000 */
[----:B------:R-:W-:Y:S02]  /*13310*/  IMAD.MOV.U32 R5, RZ, RZ, R3 ;  /* 0x000000ffff057224 */ /* 0x000fe400078e0003 */
.L_x_12309:
[----:B------:R-:W-:Y:S05]  /*13320*/  BSYNC B3 ;  /* 0x0000000000037941 */ /* 0x000fea0003800000 */
.L_x_12308:
[----:B--2---:R-:W-:Y:S02]  /*13330*/  IMAD.MOV.U32 R64, RZ, RZ, R4 ;  /* 0x000000ffff407224 */ /* 0x004fe400078e0004 */
[----:B------:R-:W-:-:S02]  /*13340*/  IMAD.MOV.U32 R65, RZ, RZ, R5 ;  /* 0x000000ffff417224 */ /* 0x000fc400078e0005 */
.L_x_12279:
[----:B------:R-:W-:Y:S05]  /*13350*/  BSYNC B2 ;  /* 0x0000000000027941 */ /* 0x000fea0003800000 */
.L_x_12275:
        /* <DEDUP_REMOVED lines=24> */
[----:B-123--:R-:W-:Y:S05]  /*134e0*/  CALL.REL.NOINC `($__internal_20_$__cuda_sm20_div_rn_f64_full) ;  /* 0x000749b000007944 */ /* 0x00efea0003c00000 */
.L_x_12314:
[----:B------:R-:W-:Y:S05]  /*134f0*/  BSYNC B4 ;  /* 0x0000000000047941 */ /* 0x000fea0003800000 */
.L_x_12313:
        /* <DEDUP_REMOVED lines=23> */
.L_x_12316:
[----:B------:R-:W-:Y:S02]  /*13670*/  IMAD.MOV.U32 R4, RZ, RZ, 0x0 ;  /* 0x00000000ff047424 */ /* 0x000fe400078e00ff */
[----:B------:R-:W-:Y:S02]  /*13680*/  IMAD.MOV.U32 R5, RZ, RZ, 0x3fe00000 ;  /* 0x3fe00000ff057424 */ /* 0x000fe400078e00ff */
[----:B--2---:R-:W-:Y:S02]  /*13690*/  IMAD.MOV.U32 R8, RZ, RZ, -0x23e76a17 ;  /* 0xdc1895e9ff087424 */ /* 0x004fe400078e00ff */
        /* <DEDUP_REMOVED lines=40> */
.L_x_12315:
        /* <DEDUP_REMOVED lines=26> */
[----:B0-2---:R-:W0:-:S06]  /*13ac0*/  DFMA R8, -R2, R6, R50 ;  /* 0x000000060208722b */ /* 0x005e0c0000000132 */
[----:B0-----:R-:W0:-:S10]  /*13ad0*/  DFMA R52, R4, R8, R6 ;  /* 0x000000080434722b */ /* 0x001e140000000006 */
[----:B0-----:R-:W-:-:S05]  /*13ae0*/  FFMA R4, RZ, R3, R53 ;  /* 0x00000003ff047223 */ /* 0x001fca0000000035 */
[----:B------:R-:W-:-:S13]  /*13af0*/  FSETP.GT.AND P0, PT, |R4|, 1.469367938527859385e-39, PT ;  /* 0x001000000400780b */ /* 0x000fda0003f04200 */
[----:B------:R-:W-:Y:S05]  /*13b00*/  @P0 BRA P1, `(.L_x_12325) ;  /* 0x0000006000000947 */ /* 0x000fea0000800000 */
[----:B------:R-:W-:Y:S01]  /*13b10*/  IMAD.MOV.U32 R6, RZ, RZ, R50 ;  /* 0x000000ffff067224 */ /* 0x000fe200078e0032 */
[----:B------:R-:W-:Y:S01]  /*13b20*/  MOV R4, 0x13b50 ;  /* 0x00013b5000047802 */ /* 0x000fe20000000f00 */
[----:B------:R-:W-:Y:S02]  /*13b30*/  IMAD.MOV.U32 R5, RZ, RZ, R51 ;  /* 0x000000ffff057224 */ /* 0x000fe400078e0033 */
[----:B-1-3--:R-:W-:Y:S05]  /*13b40*/  CALL.REL.NOINC `($__internal_20_$__cuda_sm20_div_rn_f64_full) ;  /* 0x0007435000007944 */ /* 0x00afea0003c00000 */
[----:B------:R-:W-:Y:S02]  /*13b50*/  IMAD.MOV.U32 R52, RZ, RZ, R2 ;  /* 0x000000ffff347224 */ /* 0x000fe400078e0002 */
[----:B------:R-:W-:Y:S02]  /*13b60*/  IMAD.MOV.U32 R53, RZ, RZ, R3 ;  /* 0x000000ffff357224 */ /* 0x000fe400078e0003 */
.L_x_12325:
[----:B------:R-:W-:Y:S05]  /*13b70*/  BSYNC B6 ;  /* 0x0000000000067941 */ /* 0x000fea0003800000 */
.L_x_12324:
[----:B------:R-:W-:Y:S05]  /*13b80*/  BRA `(.L_x_12323) ;  /* 0x0000001000007947 */ /* 0x000fea0003800000 */
.L_x_12322:
[----:B------:R0:W4:-:S06]  /*13b90*/  DADD R52, -R62, R50 ;  /* 0x000000003e347229 */ /* 0x00010c0000000132 */
.L_x_12323:
[----:B------:R-:W-:Y:S05]  /*13ba0*/  BSYNC B5 ;  /* 0x0000000000057941 */ /* 0x000fea0003800000 */
.L_x_12321:
        /* <DEDUP_REMOVED lines=8> */
[----:B--2---:R-:W2:Y:S02]  /*13c30*/  DMUL R8, R68, R68 ;  /* 0x0000004444087228 */ /* 0x004ea40000000000 */
[----:B-----5:R-:W5:Y:S08]  /*13c40*/  MUFU.RCP64H R3, R47 ;  /* 0x0000002f00037308 */ /* 0x020f700000001800 */
[----:B--2---:R-:W-:Y:S01]  /*13c50*/  FSETP.GEU.AND P1, PT, |R9|, 6.5827683646048100446e-37, PT ;  /* 0x036000000900780b */ /* 0x004fe20003f2e200 */
[----:B-----5:R-:W2:-:S06]  /*13c60*/  DFMA R4, -R46, R2, 1 ;  /* 0x3ff000002e04742b */ /* 0x020e8c0000000102 */
        /* <DEDUP_REMOVED lines=15> */
[----:B01-34-:R-:W-:Y:S05]  /*13d60*/  CALL.REL.NOINC `($__internal_20_$__cuda_sm20_div_rn_f64_full) ;  /* 0x0007413000007944 */ /* 0x01bfea0003c00000 */
.L_x_12330:
[----:B------:R-:W-:Y:S05]  /*13d70*/  BSYNC B6 ;  /* 0x0000000000067941 */ /* 0x000fea0003800000 */
.L_x_12329:
[----:B------:R-:W-:Y:S02]  /*13d80*/  IMAD.MOV.U32 R68, RZ, RZ, R2 ;  /* 0x000000ffff447224 */ /* 0x000fe400078e0002 */
[----:B------:R-:W-:Y:S01]  /*13d90*/  IMAD.MOV.U32 R69, RZ, RZ, R3 ;  /* 0x000000ffff457224 */ /* 0x000fe200078e0003 */
[----:B------:R-:W-:Y:S05]  /*13da0*/  BRA `(.L_x_12328) ;  /* 0x0000001000007947 */ /* 0x000fea0003800000 */
.L_x_12327:
[----:B------:R0:W4:-:S06]  /*13db0*/  DADD R68, -R48, R46 ;  /* 0x0000000030447229 */ /* 0x00010c000000012e */
.L_x_12328:
[----:B------:R-:W-:Y:S05]  /*13dc0*/  BSYNC B5 ;  /* 0x0000000000057941 */ /* 0x000fea0003800000 */
.L_x_12326:
[----:B----4-:R-:W4:Y:S01]  /*13dd0*/  DMUL R2, R68, 0.5 ;  /* 0x3fe0000044027828 */ /* 0x010f220000000000 */
[----:B------:R-:W-:Y:S01]  /*13de0*/  IMAD.MOV.U32 R4, RZ, RZ, 0x0 ;  /* 0x00000000ff047424 */ /* 0x000fe200078e00ff */
[----:B------:R-:W-:Y:S01]  /*13df0*/  BSSY B5, `(.L_x_12331) ;  /* 0x0000019000057945 */ /* 0x000fe20003800000 */
[----:B------:R-:W-:Y:S01]  /*13e00*/  IMAD.MOV.U32 R5, RZ, RZ, 0x3fd80000 ;  /* 0x3fd80000ff057424 */ /* 0x000fe200078e00ff */
[----:B------:R-:W-:-:S04]  /*13e10*/  DADD R44, R66, R44 ;  /* 0x00000000422c7229 */ /* 0x000fc8000000002c */
[----:B----4-:R-:W4:-:S06]  /*13e20*/  DFMA R2, R52, 0.5, R2 ;  /* 0x3fe000003402782b */ /* 0x010f0c0000000002 */
[----:B----4-:R-:W4:-:S06]  /*13e30*/  DMUL R54, R2, R44 ;  /* 0x0000002c02367228 */ /* 0x010f0c0000000000 */
        /* <DEDUP_REMOVED lines=8> */
[----:B--2-4-:R-:W2:-:S04]  /*13ec0*/  DMUL R8, R54, R2 ;  /* 0x0000000236087228 */ /* 0x014e880000000000 */
[----:B------:R-:W-:Y:S01]  /*13ed0*/  IADD3 R45, R3, -0x100000, RZ ;  /* 0xfff00000032d7810 */ /* 0x000fe20007ffe0ff */
[----:B------:R-:W-:Y:S01]  /*13ee0*/  IMAD.MOV.U32 R44, RZ, RZ, R2 ;  /* 0x000000ffff2c7224 */ /* 0x000fe200078e0002 */
[----:B--2---:R-:W2:-:S06]  /*13ef0*/  DFMA R6, R8, -R8, R54 ;  /* 0x800000080806722b */ /* 0x004e8c0000000036 */
[----:B--2---:R2:W4:Y:S01]  /*13f00*/  DFMA R4, R6, R44, R8 ;  /* 0x0000002c0604722b */ /* 0x0045220000000008 */
[----:B------:R-:W-:Y:S05]  /*13f10*/  @!P0 BRA `(.L_x_12332) ;  /* 0x0000006000008947 */ /* 0x000fea0003800000 */
[----:B----4-:R-:W-:Y:S01]  /*13f20*/  IMAD.MOV.U32 R4, RZ, RZ, R2 ;  /* 0x000000ffff047224 */ /* 0x010fe200078e0002 */
[----:B------:R-:W-:Y:S01]  /*13f30*/  MOV R3, R55 ;  /* 0x0000003700037202 */ /* 0x000fe20000000f00 */
[----:B------:R-:W-:Y:S01]  /*13f40*/  IMAD.MOV.U32 R5, RZ, RZ, R45 ;  /* 0x000000ffff057224 */ /* 0x000fe200078e002d */
[----:B------:R-:W-:Y:S02]  /*13f50*/  MOV R2, 0x13f70 ;  /* 0x00013f7000027802 */ /* 0x000fe40000000f00 */
[----:B0123--:R-:W-:Y:S05]  /*13f60*/  CALL.REL.NOINC `($__internal_21_$__cuda_sm20_dsqrt_rn_f64_mediumpath_v1) ;  /* 0x0007459000007944 */ /* 0x00ffea0003c00000 */
[----:B------:R-:W-:Y:S02]  /*13f70*/  IMAD.MOV.U32 R5, RZ, RZ, R3 ;  /* 0x000000ffff057224 */ /* 0x000fe400078e0003 */
.L_x_12332:
[----:B------:R-:W-:Y:S05]  /*13f80*/  BSYNC B5 ;  /* 0x0000000000057941 */ /* 0x000fea0003800000 */
.L_x_12331:
[----:B0---4-:R-:W-:Y:S02]  /*13f90*/  IMAD.MOV.U32 R46, RZ, RZ, R4 ;  /* 0x000000ffff2e7224 */ /* 0x011fe400078e0004 */
[----:B------:R-:W-:Y:S01]  /*13fa0*/  IMAD.MOV.U32 R47, RZ, RZ, R5 ;  /* 0x000000ffff2f7224 */ /* 0x000fe200078e0005 */
[----:B------:R-:W-:Y:S05]  /*13fb0*/  BRA `(.L_x_12333) ;  /* 0x000008a000007947 */ /* 0x000fea0003800000 */
.L_x_12320:
        /* <DEDUP_REMOVED lines=15> */
[----:B0-2---:R-:W0:-:S04]  /*140b0*/  DMUL R8, R54, R2 ;  /* 0x0000000236087228 */ /* 0x005e080000000000 */
        /* <DEDUP_REMOVED lines=9> */
[----:B01-3--:R-:W-:Y:S05]  /*14150*/  CALL.REL.NOINC `($__internal_21_$__cuda_sm20_dsqrt_rn_f64_mediumpath_v1) ;  /* 0x000743a000007944 */ /* 0x00bfea0003c00000 */
[----:B------:R-:W-:Y:S02]  /*14160*/  IMAD.MOV.U32 R5, RZ, RZ, R3 ;  /* 0x000000ffff057224 */ /* 0x000fe400078e0003 */
.L_x_12336:
[----:B------:R-:W-:Y:S05]  /*14170*/  BSYNC B5 ;  /* 0x0000000000057941 */ /* 0x000fea0003800000 */
.L_x_12335:
[----:B--2---:R-:W-:Y:S02]  /*14180*/  IMAD.MOV.U32 R46, RZ, RZ, R4 ;  /* 0x000000ffff2e7224 */ /* 0x004fe400078e0004 */
[----:B------:R-:W-:Y:S01]  /*14190*/  IMAD.MOV.U32 R47, RZ, RZ, R5 ;  /* 0x000000ffff2f7224 */ /* 0x000fe200078e0005 */
[----:B------:R-:W-:Y:S05]  /*141a0*/  BRA `(.L_x_12333) ;  /* 0x000006b000007947 */ /* 0x000fea0003800000 */
.L_x_12334:
[----:B------:R-:W0:Y:S01]  /*141b0*/  DMUL R54, R62, R48 ;  /* 0x000000303e367228 */ /* 0x000e220000000000 */
[----:B------:R-:W-:Y:S01]  /*141c0*/  IMAD.MOV.U32 R4, RZ, RZ, 0x0 ;  /* 0x00000000ff047424 */ /* 0x000fe200078e00ff */
[----:B------:R-:W-:Y:S01]  /*141d0*/  BSSY B5, `(.L_x_12337) ;  /* 0x0000019000057945 */ /* 0x000fe20003800000 */
[----:B------:R-:W-:Y:S01]  /*141e0*/  IMAD.MOV.U32 R5, RZ, RZ, 0x3fd80000 ;  /* 0x3fd80000ff057424 */ /* 0x000fe200078e00ff */
[----:B------:R-:W4:-:S02]  /*141f0*/  DMUL R44, R68, 8.11296384146066816958e+31 ;  /* 0x46900000442c7828 */ /* 0x000f040000000000 */
[----:B0-----:R-:W0:Y:S04]  /*14200*/  MUFU.RSQ64H R53, R55 ;  /* 0x0000003700357308 */ /* 0x001e280000001c00 */
[----:B------:R-:W-:Y:S01]  /*14210*/  IADD3 R52, R55, -0x3500000, RZ ;  /* 0xfcb0000037347810 */ /* 0x000fe20007ffe0ff */
[----:B----4-:R-:W-:-:S03]  /*14220*/  DMUL R44, R66, R44 ;  /* 0x0000002c422c7228 */ /* 0x010fc60000000000 */
        /* <DEDUP_REMOVED lines=12> */
[----:B0-----:R-:W-:Y:S01]  /*142f0*/  IMAD.MOV.U32 R4, RZ, RZ, R6 ;  /* 0x000000ffff047224 */ /* 0x001fe200078e0006 */
[----:B------:R-:W-:Y:S01]  /*14300*/  MOV R6, R46 ;  /* 0x0000002e00067202 */ /* 0x000fe20000000f00 */
[----:B--2---:R-:W-:Y:S01]  /*14310*/  IMAD.MOV.U32 R3, RZ, RZ, R55 ;  /* 0x000000ffff037224 */ /* 0x004fe200078e0037 */
[----:B------:R-:W-:Y:S01]  /*14320*/  MOV R2, 0x14350 ;  /* 0x0001435000027802 */ /* 0x000fe20000000f00 */
[----:B------:R-:W-:Y:S02]  /*14330*/  IMAD.MOV.U32 R7, RZ, RZ, R47 ;  /* 0x000000ffff077224 */ /* 0x000fe400078e002f */
[----:B-1-3--:R-:W-:Y:S05]  /*14340*/  CALL.REL.NOINC `($__internal_21_$__cuda_sm20_dsqrt_rn_f64_mediumpath_v1) ;  /* 0x000741b000007944 */ /* 0x00afea0003c00000 */
[----:B------:R-:W-:Y:S02]  /*14350*/  IMAD.MOV.U32 R2, RZ, RZ, R4 ;  /* 0x000000ffff027224 */ /* 0x000fe400078e0004 */
.L_x_12338:
[----:B------:R-:W-:Y:S05]  /*14360*/  BSYNC B5 ;  /* 0x0000000000057941 */ /* 0x000fea0003800000 */
.L_x_12337:
        /* <DEDUP_REMOVED lines=21> */
.L_x_12340:
[----:B------:R-:W-:Y:S05]  /*144c0*/  BSYNC B5 ;  /* 0x0000000000057941 */ /* 0x000fea0003800000 */
.L_x_12339:
[----:B------:R-:W0:Y:S01]  /*144d0*/  DMUL R66, R66, 8.11296384146066816958e+31 ;  /* 0x4690000042427828 */ /* 0x000e220000000000 */
[----:B------:R-:W-:Y:S05]  /*144e0*/  BRA `(.L_x_12333) ;  /* 0x0000037000007947 */ /* 0x000fea0003800000 */
.L_x_12319:
        /* <DEDUP_REMOVED lines=18> */
[----:B------:R-:W-:Y:S01]  /*14610*/  MOV R2, 0x14650 ;  /* 0x0001465000027802 */ /* 0x000fe20000000f00 */
[----:B------:R-:W-:Y:S02]  /*14620*/  IMAD.MOV.U32 R54, RZ, RZ, R68 ;  /* 0x000000ffff367224 */ /* 0x000fe400078e0044 */
[----:B------:R-:W-:Y:S02]  /*14630*/  IMAD.MOV.U32 R3, RZ, RZ, R69 ;  /* 0x000000ffff037224 */ /* 0x000fe400078e0045 */
[----:B-123--:R-:W-:Y:S05]  /*14640*/  CALL.REL.NOINC `($__internal_21_$__cuda_sm20_dsqrt_rn_f64_mediumpath_v1) ;  /* 0x00073eb000007944 */ /* 0x00efea0003c00000 */
[----:B------:R-:W-:Y:S02]  /*14650*/  IMAD.MOV.U32 R46, RZ, RZ, R4 ;  /* 0x000000ffff2e7224 */ /* 0x000fe400078e0004 */
[----:B------:R-:W-:Y:S02]  /*14660*/  IMAD.MOV.U32 R47, RZ, RZ, R3 ;  /* 0x000000ffff2f7224 */ /* 0x000fe400078e0003 */
.L_x_12342:
[----:B------:R-:W-:Y:S05]  /*14670*/  BSYNC B5 ;  /* 0x0000000000057941 */ /* 0x000fea0003800000 */
.L_x_12341:
        /* <DEDUP_REMOVED lines=21> */
[----:B0-----:R-:W-:Y:S01]  /*147d0*/  IMAD.MOV.U32 R4, RZ, RZ, R6 ;  /* 0x000000ffff047224 */ /* 0x001fe200078e0006 */
[----:B----4-:R-:W-:Y:S01]  /*147e0*/  MOV R2, 0x14830 ;  /* 0x0001483000027802 */ /* 0x010fe20000000f00 */
[----:B------:R-:W-:Y:S02]  /*147f0*/  IMAD.MOV.U32 R3, RZ, RZ, R55 ;  /* 0x000000ffff037224 */ /* 0x000fe400078e0037 */
[----:B------:R-:W-:Y:S02]  /*14800*/  IMAD.MOV.U32 R6, RZ, RZ, R44 ;  /* 0x000000ffff067224 */ /* 0x000fe400078e002c */
[----:B------:R-:W-:Y:S02]  /*14810*/  IMAD.MOV.U32 R7, RZ, RZ, R45 ;  /* 0x000000ffff077224 */ /* 0x000fe400078e002d */
[----:B-123--:R-:W-:Y:S05]  /*14820*/  CALL.REL.NOINC `($__internal_21_$__cuda_sm20_dsqrt_rn_f64_mediumpath_v1) ;  /* 0x00073cd000007944 */ /* 0x00efea0003c00000 */
[----:B------:R-:W-:Y:S02]  /*14830*/  IMAD.MOV.U32 R2, RZ, RZ, R4 ;  /* 0x000000ffff027224 */ /* 0x000fe400078e0004 */
.L_x_12344:
[----:B------:R-:W-:Y:S05]  /*14840*/  BSYNC B5 ;  /* 0x0000000000057941 */ /* 0x000fea0003800000 */
.L_x_12343:
[----:B--2-4-:R2:W4:-:S06]  /*14850*/  DMUL R46, R2, R46 ;  /* 0x0000002e022e7228 */ /* 0x01450c0000000000 */
.L_x_12333:
[----:B------:R-:W-:Y:S05]  /*14860*/  BSYNC B4 ;  /* 0x0000000000047941 */ /* 0x000fea0003800000 */
.L_x_12318:
[----:B------:R-:W-:Y:S05]  /*14870*/  BRA `(.L_x_12345) ;  /* 0x0000002000007947 */ /* 0x000fea0003800000 */
.L_x_12312:
[----:B------:R4:W0:-:S04]  /*14880*/  DMUL R46, R44, 9.00719925474099200000e+15 ;  /* 0x434000002c2e7828 */ /* 0x0008080000000000 */
[----:B------:R-:W3:-:S06]  /*14890*/  DMUL R66, R66, 9.00719925474099200000e+15 ;  /* 0x4340000042427828 */ /* 0x000ecc0000000000 */
.L_x_12345:
[----:B0---4-:R-:W-:Y:S05]  /*148a0*/  BSYNC B2 ;  /* 0x0000000000027941 */ /* 0x011fea0003800000 */
.L_x_12311:
[----:B--23--:R-:W-:Y:S01]  /*148b0*/  DADD R6, -RZ, |R66| ;  /* 0x00000000ff067229 */ /* 0x00cfe20000000542 */
        /* <DEDUP_REMOVED lines=27> */
.L_x_12347:
[----:B------:R-:W-:Y:S05]  /*14a70*/  BSYNC B2 ;  /* 0x0000000000027941 */ /* 0x000fea0003800000 */
.L_x_12346:
        /* <DEDUP_REMOVED lines=43> */
.L_x_12349:
[----:B------:R-:W-:Y:S02]  /*14d30*/  FSEL R2, RZ, 3.37028055040000000000e+12, P1 ;  /* 0x54442d18ff027808 */ /* 0x000fe40000800000 */
[----:B------:R-:W-:Y:S02]  /*14d40*/  FSEL R3, RZ, 2.1426990032196044922, P1 ;  /* 0x400921fbff037808 */ /* 0x000fe40000800000 */
.L_x_12350:
[----:B------:R-:W-:Y:S05]  /*14d50*/  BSYNC B0 ;  /* 0x0000000000007941 */ /* 0x000fea0003800000 */
.L_x_12348:
[----:B------:R0:W2:Y:S02]  /*14d60*/  DADD R46, |R46|, |R66| ;  /* 0x000000002e2e7229 */ /* 0x0000a40000000642 */
[----:B0-----:R-:W-:-:S04]  /*14d70*/  LOP3.LUT R67, R3, 0x80000000, R67, 0xb8, !PT ;  /* 0x8000000003437812 */ /* 0x001fc800078eb843 */
[----:B--2---:R-:W0:-:S06]  /*14d80*/  DSETP.GTU.AND P0, PT, |R46|, +INF , PT ;  /* 0x7ff000002e00742a */ /* 0x004e0c0003f0c200 */
[----:B0-----:R-:W-:Y:S02]  /*14d90*/  FSEL R2, R46, R2, P0 ;  /* 0x000000022e027208 */ /* 0x001fe40000000000 */
[----:B------:R-:W-:Y:S02]  /*14da0*/  FSEL R3, R47, R67, P0 ;  /* 0x000000432f037208 */ /* 0x000fe40000000000 */
.L_x_12317:
[----:B------:R-:W-:Y:S05]  /*14db0*/  BSYNC B3 ;  /* 0x0000000000037941 */ /* 0x000fea0003800000 */
.L_x_12310:
[----:B----4-:R-:W-:Y:S01]  /*14dc0*/  LOP3.LUT R37, R3, 0x80000000, R37, 0xb8, !PT ;  /* 0x8000000003257812 */ /* 0x010fe200078eb825 */
[----:B------:R-:W-:Y:S01]  /*14dd0*/  IMAD.MOV.U32 R36, RZ, RZ, R2 ;  /* 0x000000ffff247224 */ /* 0x000fe200078e0002 */
[----:B--23--:R-:W-:Y:S01]  /*14de0*/  LOP3.LUT R39, R65, 0x80000000, R39, 0xb8, !PT ;  /* 0x8000000041277812 */ /* 0x00cfe200078eb827 */
[----:B------:R-:W-:Y:S01]  /*14df0*/  IMAD.MOV.U32 R38, RZ, RZ, R64 ;  /* 0x000000ffff267224 */ /* 0x000fe200078e0040 */
[----:B------:R-:W-:Y:S05]  /*14e00*/  BRA `(.L_x_12274) ;  /* 0x000044f000007947 */ /* 0x000fea0003800000 */
.L_x_12273:
[----:B------:R-:W-:Y:S01]  /*14e10*/  ISETP.GT.AND P0, PT, R39, -0x1, PT ;  /* 0xffffffff2700780c */ /* 0x000fe20003f04270 */
[----:B------:R-:W-:-:S12]  /*14e20*/  BSSY B2, `(.L_x_12351) ;  /* 0x0000436000027945 */ /* 0x000fd80003800000 */
[----:B------:R-:W-:Y:S05]  /*14e30*/  @P0 BRA `(.L_x_12352) ;  /* 0x000022f000000947 */ /* 0x000fea0003800000 */
[----:B------:R-:W2:-:S04]  /*14e40*/  DSETP.GEU.AND P4, PT, |R38|, |R36|, PT ;  /* 0x400000242600722a */ /* 0x000e880003f8e200 */
[----:B------:R-:W3:Y:S02]  /*14e50*/  DADD R2, -RZ, -R36 ;  /* 0x00000000ff027229 */ /* 0x000ee40000000924 */
[----:B--2---:R-:W-:Y:S02]  /*14e60*/  FSEL R50, R66, R68, !P4 ;  /* 0x0000004442327208 */ /* 0x004fe40006000000 */
[----:B------:R-:W-:Y:S01]  /*14e70*/  FSEL R51, R67, R69, !P4 ;  /* 0x0000004543337208 */ /* 0x000fe20006000000 */
[----:B------:R-:W-:Y:S01]  /*14e80*/  DADD R44, -RZ, -R38 ;  /* 0x00000000ff2c7229 */ /* 0x000fe20000000926 */
[----:B------:R-:W-:Y:S02]  /*14e90*/  FSEL R48, R68, R66, !P4 ;  /* 0x0000004244307208 */ /* 0x000fe40006000000 */
[----:B------:R-:W-:Y:S02]  /*14ea0*/  FSEL R49, R69, R67, !P4 ;  /* 0x0000004345317208 */ /* 0x000fe40006000000 */
[----:B------:R-:W2:Y:S01]  /*14eb0*/  DSETP.GT.AND P0, PT, R50, c[0x2][0x1b0], PT ;  /* 0x00806c003200762a */ /* 0x000ea20003f04000 */
[----:B---3--:R-:W-:-:S13]  /*14ec0*/  IMAD.MOV.U32 R11, RZ, RZ, R3 ;  /* 0x000000ffff0b7224 */ /* 0x008fda00078e0003 */
[----:B--2---:R-:W-:Y:S05]  /*14ed0*/  @P0 BRA `(.L_x_12353) ;  /* 0x000013f000000947 */ /* 0x004fea0003800000 */
[----:B------:R-:W2:-:S06]  /*14ee0*/  DSETP.GEU.AND P0, PT, R48, 1.4916681462400413487e-154, PT ;  /* 0x200000003000742a */ /* 0x000e8c0003f0e000 */
[----:B--2---:R-:W2:-:S14]  /*14ef0*/  DSETP.GT.OR P0, PT, R50, 5.9666725849601653946e-154, !P0 ;  /* 0x202000003200742a */ /* 0x004e9c0004704400 */
[----:B--2---:R-:W-:Y:S05]  /*14f00*/  @P0 BRA `(.L_x_12354) ;  /* 0x000008b000000947 */ /* 0x004fea0003800000 */
[----:B------:R-:W2:Y:S01]  /*14f10*/  DMUL R2, R48, R48 ;  /* 0x0000003030027228 */ /* 0x000ea20000000000 */
[----:B0-----:R-:W0:Y:S01]  /*14f20*/  MUFU.RCP64H R7, R51 ;  /* 0x0000003300077308 */ /* 0x001e220000001800 */
[----:B------:R-:W-:Y:S01]  /*14f30*/  MOV R6, 0x1 ;  /* 0x0000000100067802 */ /* 0x000fe20000000f00 */
[----:B------:R-:W-:Y:S01]  /*14f40*/  BSSY B0, `(.L_x_12355) ;  /* 0x0000048000007945 */ /* 0x000fe20003800000 */
[----:B------:R-:W-:Y:S01]  /*14f50*/  IMAD.MOV.U32 R44, RZ, RZ, -0x3ff ;  /* 0xfffffc01ff2c7424 */ /* 0x000fe200078e00ff */
[----:B------:R-:W-:Y:S01]  /*14f60*/  FSETP.GEU.AND P5, PT, |R49|, 6.5827683646048100446e-37, PT ;  /* 0x036000003100780b */ /* 0x000fe20003fae200 */
[----:B--2---:R-:W2:-:S10]  /*14f70*/  DFMA R52, R50, R50, R2 ;  /* 0x000000323234722b */ /* 0x004e940000000002 */
[----:B--2---:R-:W-:Y:S01]  /*14f80*/  ISETP.GT.AND P0, PT, R53, 0xfffff, PT ;  /* 0x000fffff3500780c */ /* 0x004fe20003f04270 */
[----:B0-----:R-:W0:Y:S01]  /*14f90*/  DFMA R2, -R50, R6, 1 ;  /* 0x3ff000003202742b */ /* 0x001e220000000106 */
        /* <DEDUP_REMOVED lines=9> */
[----:B0-----:R0:W2:Y:S02]  /*15030*/  DFMA R2, R2, R6, R2 ;  /* 0x000000060202722b */ /* 0x0010a40000000002 */
[----:B0-----:R-:W-:-:S04]  /*15040*/  IADD3 R6, R53, -0x1, RZ ;  /* 0xffffffff35067810 */ /* 0x001fc80007ffe0ff */
[----:B------:R-:W-:Y:S01]  /*15050*/  ISETP.GE.U32.AND P1, PT, R6, 0x7fefffff, PT ;  /* 0x7fefffff0600780c */ /* 0x000fe20003f26070 */
[----:B--2---:R-:W0:-:S06]  /*15060*/  DMUL R6, R48, R2 ;  /* 0x0000000230067228 */ /* 0x004e0c0000000000 */
[----:B0-----:R-:W0:-:S06]  /*15070*/  DFMA R8, -R50, R6, R48 ;  /* 0x000000063208722b */ /* 0x001e0c0000000130 */
[----:B0-----:R0:W2:Y:S01]  /*15080*/  DFMA R2, R2, R8, R6 ;  /* 0x000000080202722b */ /* 0x0010a20000000006 */
[----:B------:R-:W-:Y:S01]  /*15090*/  @P1 FSETP.NEU.FTZ.AND P2, PT, R5, RZ, PT ;  /* 0x000000ff0500120b */ /* 0x000fe20003f5d000 */
[----:B0-----:R-:W-:Y:S02]  /*150a0*/  @P1 IMAD.MOV.U32 R6, RZ, RZ, 0x0 ;  /* 0x00000000ff061424 */ /* 0x001fe400078e00ff */
[----:B------:R-:W-:-:S06]  /*150b0*/  @P1 IMAD.MOV.U32 R7, RZ, RZ, 0x7ff00000 ;  /* 0x7ff00000ff071424 */ /* 0x000fcc00078e00ff */
[----:B------:R-:W0:Y:S01]  /*150c0*/  @P1 DFMA R6, R4, R6, +INF ;  /* 0x7ff000000406142b */ /* 0x000e220000000006 */
[----:B--2---:R-:W-:-:S05]  /*150d0*/  FFMA R8, RZ, R51, R3 ;  /* 0x00000033ff087223 */ /* 0x004fca0000000003 */
        /* <DEDUP_REMOVED lines=46> */
.L_x_12356:
[----:B------:R-:W-:Y:S05]  /*153c0*/  BSYNC B0 ;  /* 0x0000000000007941 */ /* 0x000fea0003800000 */
.L_x_12355:
[----:B------:R-:W-:Y:S01]  /*153d0*/  BSSY B3, `(.L_x_12357) ;  /* 0x0000008000037945 */ /* 0x000fe20003800000 */
[----:B------:R-:W-:Y:S05]  /*153e0*/  @P3 BRA P5, `(.L_x_12358) ;  /* 0x0000006000003947 */ /* 0x000fea0002800000 */
[----:B------:R-:W-:Y:S01]  /*153f0*/  IMAD.MOV.U32 R6, RZ, RZ, R48 ;  /* 0x000000ffff067224 */ /* 0x000fe200078e0030 */
[----:B0-----:R-:W-:Y:S01]  /*15400*/  MOV R4, 0x15450 ;  /* 0x0001545000047802 */ /* 0x001fe20000000f00 */
[----:B------:R-:W-:Y:S02]  /*15410*/  IMAD.MOV.U32 R5, RZ, RZ, R49 ;  /* 0x000000ffff057224 */ /* 0x000fe400078e0031 */
[----:B------:R-:W-:Y:S02]  /*15420*/  IMAD.MOV.U32 R2, RZ, RZ, R50 ;  /* 0x000000ffff027224 */ /* 0x000fe400078e0032 */
[----:B------:R-:W-:Y:S02]  /*15430*/  IMAD.MOV.U32 R3, RZ, RZ, R51 ;  /* 0x000000ffff037224 */ /* 0x000fe400078e0033 */
[----:B-12---:R-:W-:Y:S05]  /*15440*/  CALL.REL.NOINC `($__internal_20_$__cuda_sm20_div_rn_f64_full) ;  /* 0x00072a5000007944 */ /* 0x006fea0003c00000 */
.L_x_12358:
[----:B------:R-:W-:Y:S05]  /*15450*/  BSYNC B3 ;  /* 0x0000000000037941 */ /* 0x000fea0003800000 */
.L_x_12357:
[----:B------:R-:W3:Y:S01]  /*15460*/  DSETP.NEU.AND P0, PT, R50, RZ, PT ;  /* 0x000000ff3200722a */ /* 0x000ee20003f0d000 */
[----:B------:R-:W-:-:S13]  /*15470*/  BSSY B0, `(.L_x_12359) ;  /* 0x000002d000007945 */ /* 0x000fda0003800000 */
[----:B---3--:R-:W-:Y:S05]  /*15480*/  @!P0 BRA `(.L_x_12360) ;  /* 0x0000028000008947 */ /* 0x008fea0003800000 */
        /* <DEDUP_REMOVED lines=40> */
.L_x_12360:
[----:B------:R-:W-:-:S04]  /*15710*/  ISETP.GE.AND P0, PT, R45, RZ, PT ;  /* 0x000000ff2d00720c */ /* 0x000fc80003f06270 */
[----:B------:R-:W-:Y:S02]  /*15720*/  FSEL R6, RZ, 3.37028055040000000000e+12, P0 ;  /* 0x54442d18ff067808 */ /* 0x000fe40000000000 */
[----:B------:R-:W-:Y:S02]  /*15730*/  FSEL R7, RZ, 2.1426990032196044922, P0 ;  /* 0x400921fbff077808 */ /* 0x000fe40000000000 */
.L_x_12361:
[----:B------:R-:W-:Y:S05]  /*15740*/  BSYNC B0 ;  /* 0x0000000000007941 */ /* 0x000fea0003800000 */
.L_x_12359:
[----:B------:R-:W3:Y:S01]  /*15750*/  DADD R2, |R36|, |R38| ;  /* 0x0000000024027229 */ /* 0x000ee20000000626 */
[----:B------:R-:W-:-:S03]  /*15760*/  LOP3.LUT R11, R7, 0x80000000, R11, 0xb8, !PT ;  /* 0x80000000070b7812 */ /* 0x000fc600078eb80b */
[----:B--2---:R-:W-:-:S04]  /*15770*/  DMUL R46, R46, 0.5 ;  /* 0x3fe000002e2e7828 */ /* 0x004fc80000000000 */
[----:B---3--:R-:W2:-:S06]  /*15780*/  DSETP.GTU.AND P0, PT, |R2|, +INF , PT ;  /* 0x7ff000000200742a */ /* 0x008e8c0003f0c200 */
[----:B--2---:R-:W-:Y:S02]  /*15790*/  FSEL R6, R2, R6, P0 ;  /* 0x0000000602067208 */ /* 0x004fe40000000000 */
[----:B------:R-:W-:Y:S01]  /*157a0*/  FSEL R7, R3, R11, P0 ;  /* 0x0000000b03077208 */ /* 0x000fe20000000000 */
[----:B------:R-:W-:Y:S05]  /*157b0*/  BRA `(.L_x_12362) ;  /* 0x000039c000007947 */ /* 0x000fea0003800000 */
.L_x_12354:
        /* <DEDUP_REMOVED lines=37> */
[----:B0-----:R0:W2:Y:S02]  /*15a10*/  DMUL R54, R8, R54 ;  /* 0x0000003608367228 */ /* 0x0010a40000000000 */
        /* <DEDUP_REMOVED lines=16> */
[----:B------:R-:W-:-:S03]  /*15b20*/  @!P0 MOV R2, R6 ;  /* 0x0000000600028202 */ /* 0x000fc60000000f00 */
        /* <DEDUP_REMOVED lines=57> */
.L_x_12364:
[----:B------:R-:W-:Y:S05]  /*15ec0*/  BSYNC B0 ;  /* 0x0000000000007941 */ /* 0x000fea0003800000 */
.L_x_12363:
[----:B------:R-:W-:Y:S01]  /*15ed0*/  BSSY B3, `(.L_x_12365) ;  /* 0x000000a000037945 */ /* 0x000fe20003800000 */
[----:B------:R-:W-:Y:S05]  /*15ee0*/  @P3 BRA P5, `(.L_x_12366) ;  /* 0x0000008000003947 */ /* 0x000fea0002800000 */
[----:B0-----:R-:W-:Y:S01]  /*15ef0*/  IMAD.MOV.U32 R6, RZ, RZ, R48 ;  /* 0x000000ffff067224 */ /* 0x001fe200078e0030 */
[----:B------:R-:W-:Y:S01]  /*15f00*/  MOV R4, 0x15f50 ;  /* 0x00015f5000047802 */ /* 0x000fe20000000f00 */
[----:B------:R-:W-:Y:S02]  /*15f10*/  IMAD.MOV.U32 R5, RZ, RZ, R49 ;  /* 0x000000ffff057224 */ /* 0x000fe400078e0031 */
[----:B------:R-:W-:Y:S02]  /*15f20*/  IMAD.MOV.U32 R2, RZ, RZ, R50 ;  /* 0x000000ffff027224 */ /* 0x000fe400078e0032 */
[----:B------:R-:W-:Y:S02]  /*15f30*/  IMAD.MOV.U32 R3, RZ, RZ, R51 ;  /* 0x000000ffff037224 */ /* 0x000fe400078e0033 */
[----:B-12---:R-:W-:Y:S05]  /*15f40*/  CALL.REL.NOINC `($__internal_20_$__cuda_sm20_div_rn_f64_full) ;  /* 0x00071f5000007944 */ /* 0x006fea0003c00000 */
[----:B------:R-:W-:Y:S02]  /*15f50*/  IMAD.MOV.U32 R4, RZ, RZ, R2 ;  /* 0x000000ffff047224 */ /* 0x000fe400078e0002 */
[----:B------:R-:W-:Y:S02]  /*15f60*/  IMAD.MOV.U32 R5, RZ, RZ, R3 ;  /* 0x000000ffff057224 */ /* 0x000fe400078e0003 */
.L_x_12366:
[----:B------:R-:W-:Y:S05]  /*15f70*/  BSYNC B3 ;  /* 0x0000000000037941 */ /* 0x000fea0003800000 */
.L_x_12365:
        /* <DEDUP_REMOVED lines=43> */
.L_x_12368:
[----:B------:R-:W-:-:S04]  /*16230*/  ISETP.GE.AND P0, PT, R45, RZ, PT ;  /* 0x000000ff2d00720c */ /* 0x000fc80003f06270 */
[----:B0-----:R-:W-:Y:S02]  /*16240*/  FSEL R6, RZ, 3.37028055040000000000e+12, P0 ;  /* 0x54442d18ff067808 */ /* 0x001fe40000000000 */
[----:B------:R-:W-:Y:S02]  /*16250*/  FSEL R7, RZ, 2.1426990032196044922, P0 ;  /* 0x400921fbff077808 */ /* 0x000fe40000000000 */
.L_x_12369:
[----:B------:R-:W-:Y:S05]  /*16260*/  BSYNC B0 ;  /* 0x0000000000007941 */ /* 0x000fea0003800000 */
.L_x_12367:
[----:B------:R-:W0:Y:S01]  /*16270*/  DADD R2, |R36|, |R38| ;  /* 0x0000000024027229 */ /* 0x000e220000000626 */
[----:B------:R-:W-:-:S05]  /*16280*/  LOP3.LUT R11, R7, 0x80000000, R11, 0xb8, !PT ;  /* 0x80000000070b7812 */ /* 0x000fca00078eb80b */
[----:B0-----:R-:W0:-:S06]  /*16290*/  DSETP.GTU.AND P0, PT, |R2|, +INF , PT ;  /* 0x7ff000000200742a */ /* 0x001e0c0003f0c200 */
[----:B0-----:R-:W-:Y:S02]  /*162a0*/  FSEL R6, R2, R6, P0 ;  /* 0x0000000602067208 */ /* 0x001fe40000000000 */
[----:B------:R-:W-:Y:S01]  /*162b0*/  FSEL R7, R3, R11, P0 ;  /* 0x0000000b03077208 */ /* 0x000fe20000000000 */
[----:B------:R-:W-:Y:S05]  /*162c0*/  BRA `(.L_x_12362) ;  /* 0x00002eb000007947 */ /* 0x000fea0003800000 */
.L_x_12353:
[----:B------:R-:W2:Y:S01]  /*162d0*/  MUFU.RCP64H R3, -2.718280792236328125 ;  /* 0xc005bf0a00037908 */ /* 0x000ea20000001800 */
[----:B------:R-:W-:Y:S01]  /*162e0*/  IMAD.MOV.U32 R4, RZ, RZ, -0x74eba897 ;  /* 0x8b145769ff047424 */ /* 0x000fe200078e00ff */
[----:B------:R-:W-:Y:S01]  /*162f0*/  MOV R5, 0x4005bf0a ;  /* 0x4005bf0a00057802 */ /* 0x000fe20000000f00 */
[----:B------:R-:W-:Y:S01]  /*16300*/  IMAD.MOV.U32 R2, RZ, RZ, 0x1 ;  /* 0x00000001ff027424 */ /* 0x000fe200078e00ff */
[----:B------:R-:W-:Y:S01]  /*16310*/  FSETP.GEU.AND P1, PT, |R39|, 6.5827683646048100446e-37, PT ;  /* 0x036000002700780b */ /* 0x000fe20003f2e200 */
[----:B------:R-:W-:Y:S04]  /*16320*/  BSSY B3, `(.L_x_12370) ;  /* 0x0000012000037945 */ /* 0x000fe80003800000 */
[----:B0-2---:R-:W0:-:S06]  /*16330*/  DFMA R6, R2, R4, 1 ;  /* 0x3ff000000206742b */ /* 0x005e0c0000000004 */
        /* <DEDUP_REMOVED lines=15> */
[----:B-1----:R-:W-:Y:S05]  /*16430*/  CALL.REL.NOINC `($__internal_20_$__cuda_sm20_div_rn_f64_full) ;  /* 0x00071a6000007944 */ /* 0x002fea0003c00000 */
.L_x_12371:
[----:B------:R-:W-:Y:S05]  /*16440*/  BSYNC B3 ;  /* 0x0000000000037941 */ /* 0x000fea0003800000 */
.L_x_12370:
        /* <DEDUP_REMOVED lines=24> */
[----:B------:R-:W-:Y:S02]  /*165d0*/  IMAD.MOV.U32 R4, RZ, RZ, R2 ;  /* 0x000000ffff047224 */ /* 0x000fe400078e0002 */
[----:B------:R-:W-:Y:S02]  /*165e0*/  IMAD.MOV.U32 R5, RZ, RZ, R3 ;  /* 0x000000ffff057224 */ /* 0x000fe400078e0003 */
.L_x_12373:
[----:B------:R-:W-:Y:S05]  /*165f0*/  BSYNC B3 ;  /* 0x0000000000037941 */ /* 0x000fea0003800000 */
.L_x_12372:
[----:B------:R-:W0:Y:S01]  /*16600*/  DADD R8, -RZ, |R4| ;  /* 0x00000000ff087229 */ /* 0x000e220000000504 */
[----:B------:R-:W-:Y:S01]  /*16610*/  IMAD.MOV.U32 R44, RZ, RZ, c[0x2][0xc] ;  /* 0x00800300ff2c7624 */ /* 0x000fe200078e00ff */
[----:B------:R-:W-:Y:S01]  /*16620*/  MOV R52, RZ ;  /* 0x000000ff00347202 */ /* 0x000fe20000000f00 */
[----:B------:R-:W-:Y:S01]  /*16630*/  IMAD.MOV.U32 R56, RZ, RZ, 0x0 ;  /* 0x00000000ff387424 */ /* 0x000fe200078e00ff */
        /* <DEDUP_REMOVED lines=109> */
.L_x_12375:
[----:B------:R-:W-:Y:S05]  /*16d10*/  BSYNC B0 ;  /* 0x0000000000007941 */ /* 0x000fea0003800000 */
.L_x_12374:
[----:B------:R-:W-:Y:S01]  /*16d20*/  BSSY B3, `(.L_x_12376) ;  /* 0x000000a000037945 */ /* 0x000fe20003800000 */
[----:B------:R-:W-:Y:S05]  /*16d30*/  @P3 BRA P5, `(.L_x_12377) ;  /* 0x0000008000003947 */ /* 0x000fea0002800000 */
[----:B0-----:R-:W-:Y:S01]  /*16d40*/  MOV R6, R48 ;  /* 0x0000003000067202 */ /* 0x001fe20000000f00 */
[----:B------:R-:W-:Y:S01]  /*16d50*/  IMAD.MOV.U32 R5, RZ, RZ, R49 ;  /* 0x000000ffff057224 */ /* 0x000fe200078e0031 */
[----:B------:R-:W-:Y:S01]  /*16d60*/  MOV R4, 0x16da0 ;  /* 0x00016da000047802 */ /* 0x000fe20000000f00 */
[----:B------:R-:W-:Y:S02]  /*16d70*/  IMAD.MOV.U32 R2, RZ, RZ, R50 ;  /* 0x000000ffff027224 */ /* 0x000fe400078e0032 */
[----:B------:R-:W-:Y:S02]  /*16d80*/  IMAD.MOV.U32 R3, RZ, RZ, R51 ;  /* 0x000000ffff037224 */ /* 0x000fe400078e0033 */
[----:B-12---:R-:W-:Y:S05]  /*16d90*/  CALL.REL.NOINC `($__internal_20_$__cuda_sm20_div_rn_f64_full) ;  /* 0x0007110000007944 */ /* 0x006fea0003c00000 */
[----:B------:R-:W-:Y:S02]  /*16da0*/  IMAD.MOV.U32 R4, RZ, RZ, R2 ;  /* 0x000000ffff047224 */ /* 0x000fe400078e0002 */
[----:B------:R-:W-:Y:S02]  /*16db0*/  IMAD.MOV.U32 R5, RZ, RZ, R3 ;  /* 0x000000ffff057224 */ /* 0x000fe400078e0003 */
.L_x_12377:
[----:B------:R-:W-:Y:S05]  /*16dc0*/  BSYNC B3 ;  /* 0x0000000000037941 */ /* 0x000fea0003800000 */
.L_x_12376:
        /* <DEDUP_REMOVED lines=43> */
.L_x_12379:
[----:B------:R-:W-:-:S04]  /*17080*/  ISETP.GE.AND P0, PT, R45, RZ, PT ;  /* 0x000000ff2d00720c */ /* 0x000fc80003f06270 */
[----:B0-----:R-:W-:Y:S02]  /*17090*/  FSEL R6, RZ, 3.37028055040000000000e+12, P0 ;  /* 0x54442d18ff067808 */ /* 0x001fe40000000000 */
[----:B------:R-:W-:Y:S02]  /*170a0*/  FSEL R7, RZ, 2.1426990032196044922, P0 ;  /* 0x400921fbff077808 */ /* 0x000fe40000000000 */
.L_x_12380:
[----:B------:R-:W-:Y:S05]  /*170b0*/  BSYNC B0 ;  /* 0x0000000000007941 */ /* 0x000fea0003800000 */
.L_x_12378:
[----:B------:R-:W0:Y:S01]  /*170c0*/  DADD R2, |R36|, |R38| ;  /* 0x0000000024027229 */ /* 0x000e220000000626 */
[----:B------:R-:W-:-:S03]  /*170d0*/  LOP3.LUT R11, R7, 0x80000000, R11, 0xb8, !PT ;  /* 0x80000000070b7812 */ /* 0x000fc600078eb80b */
[----:B--2---:R-:W-:-:S04]  /*170e0*/  DADD R46, R46, 1 ;  /* 0x3ff000002e2e7429 */ /* 0x004fc80000000000 */
[----:B0-----:R-:W0:-:S06]  /*170f0*/  DSETP.GTU.AND P0, PT, |R2|, +INF , PT ;  /* 0x7ff000000200742a */ /* 0x001e0c0003f0c200 */
[----:B0-----:R-:W-:Y:S02]  /*17100*/  FSEL R6, R2, R6, P0 ;  /* 0x0000000602067208 */ /* 0x001fe40000000000 */
[----:B------:R-:W-:Y:S01]  /*17110*/  FSEL R7, R3, R11, P0 ;  /* 0x0000000b03077208 */ /* 0x000fe20000000000 */
[----:B------:R-:W-:Y:S05]  /*17120*/  BRA `(.L_x_12362) ;  /* 0x0000205000007947 */ /* 0x000fea0003800000 */
.L_x_12352:
[----:B------:R-:W2:-:S06]  /*17130*/  DSETP.GEU.AND P4, PT, R68, R66, PT ;  /* 0x000000424400722a */ /* 0x000e8c0003f8e000 */
[----:B--2---:R-:W-:Y:S02]  /*17140*/  FSEL R48, R66, R68, !P4 ;  /* 0x0000004442307208 */ /* 0x004fe40006000000 */
[----:B------:R-:W-:Y:S02]  /*17150*/  FSEL R49, R67, R69, !P4 ;  /* 0x0000004543317208 */ /* 0x000fe40006000000 */
[----:B------:R-:W-:Y:S02]  /*17160*/  FSEL R44, R68, R66, !P4 ;  /* 0x00000042442c7208 */ /* 0x000fe40006000000 */
[----:B------:R-:W-:Y:S02]  /*17170*/  FSEL R45, R69, R67, !P4 ;  /* 0x00000043452d7208 */ /* 0x000fe40006000000 */
[----:B------:R-:W2:-:S14]  /*17180*/  DSETP.GT.AND P0, PT, R48, c[0x2][0x1b0], PT ;  /* 0x00806c003000762a */ /* 0x000e9c0003f04000 */
[----:B--2---:R-:W-:Y:S05]  /*17190*/  @P0 BRA `(.L_x_12381) ;  /* 0x0000126000000947 */ /* 0x004fea0003800000 */
[----:B------:R-:W2:-:S06]  /*171a0*/  DSETP.GEU.AND P0, PT, R44, 1.4916681462400413487e-154, PT ;  /* 0x200000002c00742a */ /* 0x000e8c0003f0e000 */
[----:B--2---:R-:W2:-:S14]  /*171b0*/  DSETP.GT.OR P0, PT, R48, 5.9666725849601653946e-154, !P0 ;  /* 0x202000003000742a */ /* 0x004e9c0004704400 */
[----:B--2---:R-:W-:Y:S05]  /*171c0*/  @P0 BRA `(.L_x_12382) ;  /* 0x000007f000000947 */ /* 0x004fea0003800000 */
[----:B------:R-:W2:Y:S01]  /*171d0*/  DMUL R2, R44, R44 ;  /* 0x0000002c2c027228 */ /* 0x000ea20000000000 */
[----:B------:R-:W3:Y:S01]  /*171e0*/  MUFU.RCP64H R9, R49 ;  /* 0x0000003100097308 */ /* 0x000ee20000001800 */
[----:B------:R-:W-:Y:S01]  /*171f0*/  IMAD.MOV.U32 R8, RZ, RZ, 0x1 ;  /* 0x00000001ff087424 */ /* 0x000fe200078e00ff */
[----:B------:R-:W-:Y:S01]  /*17200*/  BSSY B0, `(.L_x_12383) ;  /* 0x0000049000007945 */ /* 0x000fe20003800000 */
[----:B------:R-:W-:Y:S02]  /*17210*/  FSETP.GEU.AND P5, PT, |R45|, 6.5827683646048100446e-37, PT ;  /* 0x036000002d00780b */ /* 0x000fe40003fae200 */
[----:B--2---:R-:W2:-:S10]  /*17220*/  DFMA R4, R48, R48, R2 ;  /* 0x000000303004722b */ /* 0x004e940000000002 */
[----:B--2---:R-:W-:Y:S01]  /*17230*/  ISETP.GT.AND P0, PT, R5, 0xfffff, PT ;  /* 0x000fffff0500780c */ /* 0x004fe20003f04270 */
[----:B---3--:R-:W2:Y:S01]  /*17240*/  DFMA R2, -R48, R8, 1 ;  /* 0x3ff000003002742b */ /* 0x008ea20000000108 */
[--C-:B0-----:R-:W-:Y:S02]  /*17250*/  IMAD.MOV.U32 R6, RZ, RZ, R4.reuse ;  /* 0x000000ffff067224 */ /* 0x101fe400078e0004 */
[----:B------:R-:W-:Y:S02]  /*17260*/  IMAD.MOV.U32 R7, RZ, RZ, R5 ;  /* 0x000000ffff077224 */ /* 0x000fe400078e0005 */
[----:B------:R-:W-:Y:S01]  /*17270*/  IMAD.MOV.U32 R11, RZ, RZ, R4 ;  /* 0x000000ffff0b7224 */ /* 0x000fe200078e0004 */
[----:B--2---:R-:W0:Y:S01]  /*17280*/  DFMA R2, R2, R2, R2 ;  /* 0x000000020202722b */ /* 0x004e220000000002 */
[----:B------:R-:W-:-:S05]  /*17290*/  IMAD.MOV.U32 R4, RZ, RZ, -0x3ff ;  /* 0xfffffc01ff047424 */ /* 0x000fca00078e00ff */
[----:B------:R-:W-:Y:S01]  /*172a0*/  @!P0 DMUL R6, R6, 1.80143985094819840000e+16 ;  /* 0x4350000006068828 */ /* 0x000fe20000000000 */
[----:B------:R-:W-:-:S03]  /*172b0*/  @!P0 MOV R4, 0xfffffbcb ;  /* 0xfffffbcb00048802 */ /* 0x000fc60000000f00 */
        /* <DEDUP_REMOVED lines=61> */
.L_x_12384:
[----:B------:R-:W-:Y:S05]  /*17690*/  BSYNC B0 ;  /* 0x0000000000007941 */ /* 0x000fea0003800000 */
.L_x_12383:
        /* <DEDUP_REMOVED lines=8> */
.L_x_12386:
[----:B------:R-:W-:Y:S05]  /*17720*/  BSYNC B3 ;  /* 0x0000000000037941 */ /* 0x000fea0003800000 */
.L_x_12385:
[----:B------:R-:W-:Y:S01]  /*17730*/  DSETP.NEU.AND P1, PT, R48, RZ, PT ;  /* 0x000000ff3000722a */ /* 0x000fe20003f2d000 */
[----:B------:R-:W-:Y:S01]  /*17740*/  BSSY B0, `(.L_x_12387) ;  /* 0x0000022000007945 */ /* 0x000fe20003800000 */
[----:B0-----:R-:W-:Y:S02]  /*17750*/  CS2R R6, SRZ ;  /* 0x0000000000067805 */ /* 0x001fe4000001ff00 */
[----:B------:R-:W0:-:S06]  /*17760*/  DADD R4, R68, R66 ;  /* 0x0000000044047229 */ /* 0x000e0c0000000042 */
[----:B0-----:R0:W3:-:S04]  /*17770*/  DSETP.GTU.AND P0, PT, |R4|, +INF , PT ;  /* 0x7ff000000400742a */ /* 0x0010c80003f0c200 */
[----:B------:R-:W-:Y:S05]  /*17780*/  @!P1 BRA `(.L_x_12388) ;  /* 0x000001d000009947 */ /* 0x000fea0003800000 */
[----:B0--3--:R-:W0:Y:S01]  /*17790*/  DMUL R6, R2, R2 ;  /* 0x0000000202067228 */ /* 0x009e220000000000 */
        /* <DEDUP_REMOVED lines=28> */
.L_x_12388:
[----:B0--3--:R-:W-:Y:S05]  /*17960*/  BSYNC B0 ;  /* 0x0000000000007941 */ /* 0x009fea0003800000 */
.L_x_12387:
[----:B------:R-:W-:Y:S01]  /*17970*/  LOP3.LUT R3, R7, 0x80000000, R37, 0xb8, !PT ;  /* 0x8000000007037812 */ /* 0x000fe200078eb825 */
[----:B--2---:R-:W0:Y:S01]  /*17980*/  DMUL R46, R46, 0.5 ;  /* 0x3fe000002e2e7828 */ /* 0x004e220000000000 */
[----:B------:R-:W-:Y:S02]  /*17990*/  FSEL R6, R4, R6, P0 ;  /* 0x0000000604067208 */ /* 0x000fe40000000000 */
[----:B------:R-:W-:Y:S01]  /*179a0*/  FSEL R7, R5, R3, P0 ;  /* 0x0000000305077208 */ /* 0x000fe20000000000 */
[----:B------:R-:W-:Y:S05]  /*179b0*/  BRA `(.L_x_12362) ;  /* 0x000017c000007947 */ /* 0x000fea0003800000 */
.L_x_12382:
[CC--:B------:R-:W-:Y:S01]  /*179c0*/  ISETP.GT.U32.AND P1, PT, R66.reuse, R68.reuse, PT ;  /* 0x000000444200720c */ /* 0x0c0fe20003f24070 */
[----:B0-----:R-:W-:Y:S01]  /*179d0*/  IMAD.MOV.U32 R6, RZ, RZ, RZ ;  /* 0x000000ffff067224 */ /* 0x001fe200078e00ff */
        /* <DEDUP_REMOVED lines=13> */
[----:B------:R-:W-:Y:S02]  /*17ab0*/  MOV R50, RZ ;  /* 0x000000ff00327202 */ /* 0x000fe40000000f00 */
        /* <DEDUP_REMOVED lines=27> */
[----:B------:R-:W-:Y:S01]  /*17c70*/  @!P2 FSEL R2, R4, R52, !P1 ;  /* 0x000000340402a208 */ /* 0x000fe20004800000 */
[----:B------:R-:W-:Y:S01]  /*17c80*/  IMAD.MOV.U32 R52, RZ, RZ, -0x3ff ;  /* 0xfffffc01ff347424 */ /* 0x000fe200078e00ff */
[----:B------:R-:W-:-:S03]  /*17c90*/  ISETP.GT.AND P0, PT, R3, 0xfffff, PT ;  /* 0x000fffff0300780c */ /* 0x000fc60003f04270 */
[----:B0-----:R-:W0:-:S06]  /*17ca0*/  DFMA R8, R8, R8, R8 ;  /* 0x000000080808722b */ /* 0x001e0c0000000008 */
[----:B0-----:R0:W2:Y:S02]  /*17cb0*/  DFMA R8, R6, R8, R6 ;  /* 0x000000080608722b */ /* 0x0010a40000000006 */
[----:B0-----:R-:W-:Y:S02]  /*17cc0*/  IMAD.MOV.U32 R6, RZ, RZ, R2 ;  /* 0x000000ffff067224 */ /* 0x001fe400078e0002 */
[----:B------:R-:W-:Y:S02]  /*17cd0*/  IMAD.MOV.U32 R7, RZ, RZ, R3 ;  /* 0x000000ffff077224 */ /* 0x000fe400078e0003 */
[----:B--2---:R-:W0:Y:S01]  /*17ce0*/  DFMA R4, -R48, R8, 1 ;  /* 0x3ff000003004742b */ /* 0x004e220000000108 */
[----:B------:R-:W-:-:S03]  /*17cf0*/  @!P0 IMAD.MOV.U32 R52, RZ, RZ, -0x435 ;  /* 0xfffffbcbff348424 */ /* 0x000fc600078e00ff */
        /* <DEDUP_REMOVED lines=60> */
.L_x_12390:
[----:B------:R-:W-:Y:S05]  /*180c0*/  BSYNC B0 ;  /* 0x0000000000007941 */ /* 0x000fea0003800000 */
.L_x_12389:
        /* <DEDUP_REMOVED lines=10> */
.L_x_12392:
[----:B------:R-:W-:Y:S05]  /*18170*/  BSYNC B3 ;  /* 0x0000000000037941 */ /* 0x000fea0003800000 */
.L_x_12391:
[----:B------:R-:W-:Y:S01]  /*18180*/  DSETP.NEU.AND P0, PT, R48, RZ, PT ;  /* 0x000000ff3000722a */ /* 0x000fe20003f0d000 */
[----:B------:R-:W-:Y:S01]  /*18190*/  BSSY B0, `(.L_x_12393) ;  /* 0x0000022000007945 */ /* 0x000fe20003800000 */
[----:B0-----:R-:W-:-:S02]  /*181a0*/  CS2R R6, SRZ ;  /* 0x0000000000067805 */ /* 0x001fc4000001ff00 */
        /* <DEDUP_REMOVED lines=32> */
.L_x_12394:
[----:B0--3--:R-:W-:Y:S05]  /*183b0*/  BSYNC B0 ;  /* 0x0000000000007941 */ /* 0x009fea0003800000 */
.L_x_12393:
[----:B------:R-:W-:Y:S02]  /*183c0*/  LOP3.LUT R5, R7, 0x80000000, R37, 0xb8, !PT ;  /* 0x8000000007057812 */ /* 0x000fe400078eb825 */
[----:B------:R-:W-:Y:S02]  /*183d0*/  FSEL R6, R2, R6, P1 ;  /* 0x0000000602067208 */ /* 0x000fe40000800000 */
[----:B------:R-:W-:Y:S01]  /*183e0*/  FSEL R7, R3, R5, P1 ;  /* 0x0000000503077208 */ /* 0x000fe20000800000 */
[----:B------:R-:W-:Y:S05]  /*183f0*/  BRA `(.L_x_12362) ;  /* 0x00000d8000007947 */ /* 0x000fea0003800000 */
.L_x_12381:
[----:B------:R-:W2:Y:S01]  /*18400*/  MUFU.RCP64H R3, 2.718280792236328125 ;  /* 0x4005bf0a00037908 */ /* 0x000ea20000001800 */
[----:B------:R-:W-:Y:S01]  /*18410*/  IMAD.MOV.U32 R4, RZ, RZ, -0x74eba897 ;  /* 0x8b145769ff047424 */ /* 0x000fe200078e00ff */
[----:B------:R-:W-:Y:S01]  /*18420*/  FSETP.GEU.AND P1, PT, |R39|, 6.5827683646048100446e-37, PT ;  /* 0x036000002700780b */ /* 0x000fe20003f2e200 */
[----:B------:R-:W-:Y:S01]  /*18430*/  IMAD.MOV.U32 R5, RZ, RZ, 0x4005bf0a ;  /* 0x4005bf0aff057424 */ /* 0x000fe200078e00ff */
[----:B------:R-:W-:Y:S01]  /*18440*/  BSSY B3, `(.L_x_12395) ;  /* 0x0000013000037945 */ /* 0x000fe20003800000 */
[----:B------:R-:W-:-:S06]  /*18450*/  IMAD.MOV.U32 R2, RZ, RZ, 0x1 ;  /* 0x00000001ff027424 */ /* 0x000fcc00078e00ff */
[----:B0-2---:R-:W0:-:S06]  /*18460*/  DFMA R6, R2, -R4, 1 ;  /* 0x3ff000000206742b */ /* 0x005e0c0000000804 */
        /* <DEDUP_REMOVED lines=15> */
[----:B-1----:R-:W-:Y:S05]  /*18560*/  CALL.REL.NOINC `($__internal_20_$__cuda_sm20_div_rn_f64_full) ;  /* 0x0006f93000007944 */ /* 0x002fea0003c00000 */
.L_x_12396:
[----:B------:R-:W-:Y:S05]  /*18570*/  BSYNC B3 ;  /* 0x0000000000037941 */ /* 0x000fea0003800000 */
.L_x_12395:
[----:B------:R-:W0:Y:S01]  /*18580*/  MUFU.RCP64H R5, 2.718280792236328125 ;  /* 0x4005bf0a00057908 */ /* 0x000e220000001800 */
[----:B------:R-:W-:Y:S01]  /*18590*/  IMAD.MOV.U32 R6, RZ, RZ, -0x74eba897 ;  /* 0x8b145769ff067424 */ /* 0x000fe200078e00ff */
[----:B------:R-:W-:Y:S01]  /*185a0*/  MOV R4, 0x1 ;  /* 0x0000000100047802 */ /* 0x000fe20000000f00 */
[----:B------:R-:W-:Y:S01]  /*185b0*/  IMAD.MOV.U32 R7, RZ, RZ, 0x4005bf0a ;  /* 0x4005bf0aff077424 */ /* 0x000fe200078e00ff */
[----:B------:R-:W-:Y:S01]  /*185c0*/  FSETP.GEU.AND P1, PT, |R37|, 6.5827683646048100446e-37, PT ;  /* 0x036000002500780b */ /* 0x000fe20003f2e200 */
[----:B------:R-:W-:Y:S01]  /*185d0*/  BSSY B3, `(.L_x_12397) ;  /* 0x0000015000037945 */ /* 0x000fe20003800000 */
[----:B------:R-:W-:-:S04]  /*185e0*/  DADD R46, -RZ, |R2| ;  /* 0x00000000ff2e7229 */ /* 0x000fc80000000502 */
        /* <DEDUP_REMOVED lines=17> */
[----:B------:R-:W-:Y:S02]  /*18700*/  IMAD.MOV.U32 R4, RZ, RZ, R2 ;  /* 0x000000ffff047224 */ /* 0x000fe400078e0002 */
[----:B------:R-:W-:Y:S02]  /*18710*/  IMAD.MOV.U32 R5, RZ, RZ, R3 ;  /* 0x000000ffff057224 */ /* 0x000fe400078e0003 */
.L_x_12398:
[----:B------:R-:W-:Y:S05]  /*18720*/  BSYNC B3 ;  /* 0x0000000000037941 */ /* 0x000fea0003800000 */
.L_x_12397:
        /* <DEDUP_REMOVED lines=62> */
[----:B0-----:R-:W-:Y:S01]  /*18b10*/  @P1 MOV R8, 0x0 ;  /* 0x0000000000081802 */ /* 0x001fe20000000f00 */
[----:B------:R-:W-:Y:S01]  /*18b20*/  @P1 IMAD.MOV.U32 R9, RZ, RZ, 0x7ff00000 ;  /* 0x7ff00000ff091424 */ /* 0x000fe200078e00ff */
[----:B------:R-:W-:Y:S01]  /*18b30*/  @P1 FSETP.NEU.FTZ.AND P2, PT, R7, RZ, PT ;  /* 0x000000ff0700120b */ /* 0x000fe20003f5d000 */
        /* <DEDUP_REMOVED lines=48> */
.L_x_12400:
[----:B------:R-:W-:Y:S05]  /*18e40*/  BSYNC B0 ;  /* 0x0000000000007941 */ /* 0x000fea0003800000 */
.L_x_12399:
        /* <DEDUP_REMOVED lines=10> */
.L_x_12402:
[----:B------:R-:W-:Y:S05]  /*18ef0*/  BSYNC B3 ;  /* 0x0000000000037941 */ /* 0x000fea0003800000 */
.L_x_12401:
[----:B------:R-:W-:Y:S01]  /*18f00*/  DSETP.NEU.AND P0, PT, R48, RZ, PT ;  /* 0x000000ff3000722a */ /* 0x000fe20003f0d000 */
[----:B------:R-:W-:Y:S01]  /*18f10*/  BSSY B0, `(.L_x_12403) ;  /* 0x0000023000007945 */ /* 0x000fe20003800000 */
[----:B0-----:R-:W-:-:S02]  /*18f20*/  CS2R R6, SRZ ;  /* 0x0000000000067805 */ /* 0x001fc4000001ff00 */
        /* <DEDUP_REMOVED lines=33> */
.L_x_12404:
[----:B0-23--:R-:W-:Y:S05]  /*19140*/  BSYNC B0 ;  /* 0x0000000000007941 */ /* 0x00dfea0003800000 */
.L_x_12403:
[----:B------:R-:W-:Y:S02]  /*19150*/  LOP3.LUT R5, R7, 0x80000000, R37, 0xb8, !PT ;  /* 0x8000000007057812 */ /* 0x000fe400078eb825 */
[----:B------:R-:W-:Y:S02]  /*19160*/  FSEL R6, R2, R6, P1 ;  /* 0x0000000602067208 */ /* 0x000fe40000800000 */
[----:B------:R-:W-:Y:S02]  /*19170*/  FSEL R7, R3, R5, P1 ;  /* 0x0000000503077208 */ /* 0x000fe40000800000 */
.L_x_12362:
[----:B0-----:R-:W-:Y:S05]  /*19180*/  BSYNC B2 ;  /* 0x0000000000027941 */ /* 0x001fea0003800000 */
.L_x_12351:
[----:B--2---:R-:W0:Y:S01]  /*19190*/  DADD R46, R46, c[0x2][0x50] ;  /* 0x008014002e2e7629 */ /* 0x004e220000000000 */
[----:B------:R-:W-:Y:S01]  /*191a0*/  LOP3.LUT R37, R7, 0x80000000, R37, 0xb8, !PT ;  /* 0x8000000007257812 */ /* 0x000fe200078eb825 */
[----:B------:R-:W-:-:S08]  /*191b0*/  IMAD.MOV.U32 R36, RZ, RZ, R6 ;  /* 0x000000ffff247224 */ /* 0x000fd000078e0006 */
[----:B0-----:R-:W-:Y:S01]  /*191c0*/  LOP3.LUT R39, R47, 0x80000000, R39, 0xb8, !PT ;  /* 0x800000002f277812 */ /* 0x001fe200078eb827 */
[----:B------:R-:W-:Y:S01]  /*191d0*/  IMAD.MOV.U32 R38, RZ, RZ, R46 ;  /* 0x000000ffff267224 */ /* 0x000fe200078e002e */
[----:B------:R-:W-:Y:S05]  /*191e0*/  BRA `(.L_x_12274) ;  /* 0x0000011000007947 */ /* 0x000fea0003800000 */
.L_x_12272:
[----:B---34-:R-:W2:-:S14]  /*191f0*/  DSETP.NEU.AND P0, PT, R68, +INF , PT ;  /* 0x7ff000004400742a */ /* 0x018e9c0003f0d000 */
[----:B--2---:R-:W2:Y:S01]  /*19200*/  @!P0 DADD R36, R36, R36 ;  /* 0x0000000024248229 */ /* 0x004ea20000000024 */
[----:B------:R-:W-:Y:S05]  /*19210*/  @!P0 BRA `(.L_x_12274) ;  /* 0x000000e000008947 */ /* 0x000fea0003800000 */
[----:B------:R-:W3:-:S14]  /*19220*/  DSETP.NEU.AND P0, PT, R66, +INF , PT ;  /* 0x7ff000004200742a */ /* 0x000edc0003f0d000 */
[----:B---3--:R3:W4:Y:S02]  /*19230*/  @!P0 DADD R2, R38, R38 ;  /* 0x0000000026028229 */ /* 0x0087240000000026 */
[----:B--23--:R-:W-:Y:S02]  /*19240*/  @!P0 IMAD.MOV.U32 R38, RZ, RZ, R36 ;  /* 0x000000ffff268224 */ /* 0x00cfe400078e0024 */
[----:B------:R-:W-:-:S06]  /*19250*/  @!P0 IMAD.MOV.U32 R39, RZ, RZ, R37 ;  /* 0x000000ffff278224 */ /* 0x000fcc00078e0025 */
[----:B----4-:R-:W-:Y:S02]  /*19260*/  @!P0 IMAD.MOV.U32 R36, RZ, RZ, R2 ;  /* 0x000000ffff248224 */ /* 0x010fe400078e0002 */
[----:B------:R-:W-:Y:S01]  /*19270*/  @!P0 IMAD.MOV.U32 R37, RZ, RZ, R3 ;  /* 0x000000ffff258224 */ /* 0x000fe200078e0003 */
[----:B------:R-:W-:Y:S05]  /*19280*/  @!P0 BRA `(.L_x_12274) ;  /* 0x0000007000008947 */ /* 0x000fea0003800000 */
[----:B------:R-:W2:-:S14]  /*19290*/  DSETP.NEU.AND P0, PT, R36, RZ, PT ;  /* 0x000000ff2400722a */ /* 0x000e9c0003f0d000 */
[----:B--2---:R-:W-:-:S04]  /*192a0*/  @P0 DADD R2, RZ, R38 ;  /* 0x00000000ff020229 */ /* 0x004fc80000000026 */
[----:B------:R-:W2:-:S06]  /*192b0*/  @P0 DADD R4, RZ, R36 ;  /* 0x00000000ff040229 */ /* 0x000e8c0000000024 */
[----:B--2---:R-:W2:-:S10]  /*192c0*/  @P0 DADD R36, R2, R4 ;  /* 0x0000000002240229 */ /* 0x004e940000000004 */
[----:B--2---:R-:W-:Y:S02]  /*192d0*/  @P0 IMAD.MOV.U32 R38, RZ, RZ, R36 ;  /* 0x000000ffff260224 */ /* 0x004fe400078e0024 */
[----:B------:R-:W-:-:S06]  /*192e0*/  @P0 IMAD.MOV.U32 R39, RZ, RZ, R37 ;  /* 0x000000ffff270224 */ /* 0x000fcc00078e0025 */
[----:B------:R-:W2:-:S06]  /*192f0*/  @!P0 DADD R38, R38, R38 ;  /* 0x0000000026268229 */ /* 0x000e8c0000000026 */
.L_x_12274:
[----:B------:R-:W-:Y:S05]  /*19300*/  BSYNC B1 ;  /* 0x0000000000017941 */ /* 0x000fea0003800000 */
.L_x_12271:
[----:B------:R-:W-:Y:S01]  /*19310*/  WARPSYNC 0xffffffff ;  /* 0xffffffff00007948 */ /* 0x000fe20003800000 */
[----:B------:R-:W3:Y:S01]  /*19320*/  DSETP.GTU.AND P0, PT, |R32|, +INF , PT ;  /* 0x7ff000002000742a */ /* 0x000ee20003f0c200 */
[----:B------:R-:W-:Y:S03]  /*19330*/  BSSY B1, `(.L_x_12405) ;  /* 0x000085c000017945 */ /* 0x000fe60003800000 */
[----:B------:R-:W-:-:S04]  /*19340*/  DADD R68, -RZ, |R34| ;  /* 0x00000000ff447229 */ /* 0x000fc80000000522 */
[----:B---3--:R-:W3:-:S04]  /*19350*/  DSETP.GTU.OR P0, PT, |R34|, +INF , P0 ;  /* 0x7ff000002200742a */ /* 0x008ec8000070c600 */
[----:B------:R4:W2:-:S10]  /*19360*/  DADD R66, -RZ, |R32| ;  /* 0x00000000ff427229 */ /* 0x0008940000000520 */
[----:B---3--:R-:W-:Y:S05]  /*19370*/  @P0 BRA `(.L_x_12406) ;  /* 0x0000846000000947 */ /* 0x008fea0003800000 */
[----:B--2-4-:R-:W2:-:S06]  /*19380*/  DSETP.GT.AND P0, PT, R66, 4.50359962737049600000e+15, PT ;  /* 0x433000004200742a */ /* 0x014e8c0003f04000 */
        /* <DEDUP_REMOVED lines=10> */
[----:B------:R-:W-:Y:S01]  /*19430*/  MOV R58, RZ ;  /* 0x000000ff003a7202 */ /* 0x000fe20000000f00 */
[----:B------:R-:W-:Y:S01]  /*19440*/  BSSY B2, `(.L_x_12409) ;  /* 0x0000250000027945 */ /* 0x000fe20003800000 */
        /* <DEDUP_REMOVED lines=58> */
[----:B0-----:R-:W-:Y:S02]  /*197f0*/  IMAD.MOV.U32 R2, RZ, RZ, 0x0 ;  /* 0x00000000ff027424 */ /* 0x001fe400078e00ff */
[----:B------:R-:W-:Y:S01]  /*19800*/  IMAD.MOV.U32 R3, RZ, RZ, 0x3fd80000 ;  /* 0x3fd80000ff037424 */ /* 0x000fe200078e00ff */
        /* <DEDUP_REMOVED lines=48> */
.L_x_12412:
[----:B------:R-:W-:Y:S05]  /*19b10*/  BSYNC B3 ;  /* 0x0000000000037941 */ /* 0x000fea0003800000 */
.L_x_12411:
[----:B--2---:R-:W2:-:S10]  /*19b20*/  DADD R2, R44, R2 ;  /* 0x000000002c027229 */ /* 0x004e940000000002 */
[----:B--2---:R-:W-:Y:S01]  /*19b30*/  ISETP.GT.AND P0, PT, R3, 0xfffff, PT ;  /* 0x000fffff0300780c */ /* 0x004fe20003f04270 */
[--C-:B0-----:R-:W-:Y:S02]  /*19b40*/  IMAD.MOV.U32 R4, RZ, RZ, R2.reuse ;  /* 0x000000ffff047224 */ /* 0x101fe400078e0002 */
[----:B------:R-:W-:Y:S02]  /*19b50*/  IMAD.MOV.U32 R5, RZ, RZ, R3 ;  /* 0x000000ffff057224 */ /* 0x000fe400078e0003 */
[----:B------:R-:W-:Y:S02]  /*19b60*/  IMAD.MOV.U32 R8, RZ, RZ, R2 ;  /* 0x000000ffff087224 */ /* 0x000fe400078e0002 */
[----:B------:R-:W-:-:S06]  /*19b70*/  IMAD.MOV.U32 R2, RZ, RZ, -0x3ff ;  /* 0xfffffc01ff027424 */ /* 0x000fcc00078e00ff */
[----:B------:R-:W0:Y:S01]  /*19b80*/  @!P0 DMUL R4, R4, 1.80143985094819840000e+16 ;  /* 0x4350000004048828 */ /* 0x000e220000000000 */
[----:B------:R-:W-:-:S09]  /*19b90*/  @!P0 MOV R2, 0xfffffbcb ;  /* 0xfffffbcb00028802 */ /* 0x000fd20000000f00 */
        /* <DEDUP_REMOVED lines=54> */
.L_x_12410:
        /* <DEDUP_REMOVED lines=36> */
.L_x_12420:
[----:B------:R-:W-:Y:S05]  /*1a140*/  BSYNC B4 ;  /* 0x0000000000047941 */ /* 0x000fea0003800000 */
.L_x_12419:
[----:B------:R-:W-:Y:S05]  /*1a150*/  BRA `(.L_x_12418) ;  /* 0x0000001000007947 */ /* 0x000fea0003800000 */
.L_x_12417:
[----:B------:R0:W2:-:S06]  /*1a160*/  DADD R52, -R62, R50 ;  /* 0x000000003e347229 */ /* 0x00008c0000000132 */
.L_x_12418:
[----:B------:R-:W-:Y:S05]  /*1a170*/  BSYNC B3 ;  /* 0x0000000000037941 */ /* 0x000fea0003800000 */
.L_x_12416:
        /* <DEDUP_REMOVED lines=29> */
[----:B------:R-:W-:Y:S01]  /*1a350*/  MOV R4, R2 ;  /* 0x0000000200047202 */ /* 0x000fe20000000f00 */
[----:B------:R-:W-:Y:S02]  /*1a360*/  IMAD.MOV.U32 R5, RZ, RZ, R3 ;  /* 0x000000ffff057224 */ /* 0x000fe400078e0003 */
.L_x_12425:
[----:B------:R-:W-:Y:S05]  /*1a370*/  BSYNC B4 ;  /* 0x0000000000047941 */ /* 0x000fea0003800000 */
.L_x_12424:
[----:B------:R-:W-:Y:S02]  /*1a380*/  IMAD.MOV.U32 R2, RZ, RZ, R4 ;  /* 0x000000ffff027224 */ /* 0x000fe400078e0004 */
[----:B------:R-:W-:Y:S01]  /*1a390*/  IMAD.MOV.U32 R3, RZ, RZ, R5 ;  /* 0x000000ffff037224 */ /* 0x000fe200078e0005 */
[----:B------:R-:W-:Y:S05]  /*1a3a0*/  BRA `(.L_x_12423) ;  /* 0x0000001000007947 */ /* 0x000fea0003800000 */
.L_x_12422:
[----:B------:R3:W4:-:S06]  /*1a3b0*/  DADD R2, R46, -R4 ;  /* 0x000000002e027229 */ /* 0x00070c0000000804 */
.L_x_12423:
[----:B------:R-:W-:Y:S05]  /*1a3c0*/  BSYNC B3 ;  /* 0x0000000000037941 */ /* 0x000fea0003800000 */
.L_x_12421:
        /* <DEDUP_REMOVED lines=29> */
.L_x_12427:
[----:B------:R-:W-:Y:S05]  /*1a5a0*/  BSYNC B3 ;  /* 0x0000000000037941 */ /* 0x000fea0003800000 */
.L_x_12426:
        /* <DEDUP_REMOVED lines=8> */
[----:B------:R-:W-:Y:S01]  /*1a630*/  IMAD.MOV.U32 R8, RZ, RZ, R2 ;  /* 0x000000ffff087224 */ /* 0x000fe200078e0002 */
[----:B------:R-:W-:-:S07]  /*1a640*/  MOV R2, 0xfffffc01 ;  /* 0xfffffc0100027802 */ /* 0x000fce0000000f00 */
[----:B------:R-:W2:Y:S01]  /*1a650*/  @!P0 DMUL R4, R4, 1.80143985094819840000e+16 ;  /* 0x4350000004048828 */ /* 0x000ea20000000000 */
[----:B------:R-:W-:-:S09]  /*1a660*/  @!P0 IMAD.MOV.U32 R2, RZ, RZ, -0x435 ;  /* 0xfffffbcbff028424 */ /* 0x000fd200078e00ff */
        /* <DEDUP_REMOVED lines=54> */
.L_x_12428:
        /* <DEDUP_REMOVED lines=22> */
.L_x_12430:
[----:B------:R-:W-:Y:S05]  /*1ab30*/  BSYNC B3 ;  /* 0x0000000000037941 */ /* 0x000fea0003800000 */
.L_x_12429:
        /* <DEDUP_REMOVED lines=16> */
.L_x_12415:
        /* <DEDUP_REMOVED lines=23> */
[----:B-1----:R-:W-:Y:S05]  /*1adb0*/  CALL.REL.NOINC `($__internal_21_$__cuda_sm20_dsqrt_rn_f64_mediumpath_v1) ;  /* 0x0006d74000007944 */ /* 0x002fea0003c00000 */
[----:B------:R-:W-:Y:S02]  /*1adc0*/  IMAD.MOV.U32 R2, RZ, RZ, R4 ;  /* 0x000000ffff027224 */ /* 0x000fe400078e0004 */
.L_x_12433:
[----:B------:R-:W-:Y:S05]  /*1add0*/  BSYNC B3 ;  /* 0x0000000000037941 */ /* 0x000fea0003800000 */
.L_x_12432:
        /* <DEDUP_REMOVED lines=27> */
.L_x_12436:
[----:B------:R-:W-:Y:S05]  /*1af90*/  BSYNC B3 ;  /* 0x0000000000037941 */ /* 0x000fea0003800000 */
.L_x_12435:
        /* <DEDUP_REMOVED lines=16> */
.L_x_12434:
        /* <DEDUP_REMOVED lines=14> */
[----:B------:R-:W-:Y:S01]  /*1b180*/  IMAD.MOV.U32 R56, RZ, RZ, 0x3ae80f1e ;  /* 0x3ae80f1eff387424 */ /* 0x000fe200078e00ff */
[----:B------:R-:W-:Y:S01]  /*1b190*/  MOV R6, RZ ;  /* 0x000000ff00067202 */ /* 0x000fe20000000f00 */
        /* <DEDUP_REMOVED lines=40> */
.L_x_12437:
[----:B------:R-:W-:Y:S01]  /*1b420*/  IMAD.MOV.U32 R2, RZ, RZ, 0x0 ;  /* 0x00000000ff027424 */ /* 0x000fe200078e00ff */
[----:B------:R-:W-:Y:S01]  /*1b430*/  FSETP.NEU.FTZ.AND P0, PT, R5, RZ, PT ;  /* 0x000000ff0500720b */ /* 0x000fe20003f1d000 */
[----:B------:R-:W-:-:S06]  /*1b440*/  IMAD.MOV.U32 R3, RZ, RZ, 0x7ff00000 ;  /* 0x7ff00000ff037424 */ /* 0x000fcc00078e00ff */
[----:B------:R-:W0:-:S10]  /*1b450*/  DFMA R2, R4, R2, +INF ;  /* 0x7ff000000402742b */ /* 0x000e140000000002 */
[----:B0-----:R-:W-:Y:S02]  /*1b460*/  FSEL R64, R2, RZ, P0 ;  /* 0x000000ff02407208 */ /* 0x001fe40000000000 */
[----:B------:R-:W-:Y:S01]  /*1b470*/  FSEL R65, R3, -QNAN , P0 ;  /* 0xfff0000003417808 */ /* 0x000fe20000000000 */
[----:B------:R-:W-:Y:S05]  /*1b480*/  BRA `(.L_x_12413) ;  /* 0x000004b000007947 */ /* 0x000fea0003800000 */
.L_x_12431:
        /* <DEDUP_REMOVED lines=24> */
.L_x_12439:
[----:B------:R-:W-:Y:S05]  /*1b610*/  BSYNC B3 ;  /* 0x0000000000037941 */ /* 0x000fea0003800000 */
.L_x_12438:
        /* <DEDUP_REMOVED lines=21> */
.L_x_12441:
[----:B------:R-:W-:Y:S05]  /*1b770*/  BSYNC B3 ;  /* 0x0000000000037941 */ /* 0x000fea0003800000 */
.L_x_12440:
[----:B------:R-:W-:Y:S05]  /*1b780*/  BRA `(.L_x_12413) ;  /* 0x000001b000007947 */ /* 0x000fea0003800000 */
.L_x_12414:
        /* <DEDUP_REMOVED lines=24> */
.L_x_12443:
[----:B------:R-:W-:Y:S05]  /*1b910*/  BSYNC B3 ;  /* 0x0000000000037941 */ /* 0x000fea0003800000 */
.L_x_12442:
[----:B--2---:R-:W-:Y:S02]  /*1b920*/  IMAD.MOV.U32 R64, RZ, RZ, R4 ;  /* 0x000000ffff407224 */ /* 0x004fe400078e0004 */
[----:B------:R-:W-:-:S02]  /*1b930*/  IMAD.MOV.U32 R65, RZ, RZ, R5 ;  /* 0x000000ffff417224 */ /* 0x000fc400078e0005 */
.L_x_12413:
[----:B------:R-:W-:Y:S05]  /*1b940*/  BSYNC B2 ;  /* 0x0000000000027941 */ /* 0x000fea0003800000 */
.L_x_12409:
        /* <DEDUP_REMOVED lines=25> */
.L_x_12448:
[----:B------:R-:W-:Y:S05]  /*1bae0*/  BSYNC B4 ;  /* 0x0000000000047941 */ /* 0x000fea0003800000 */
.L_x_12447:
        /* <DEDUP_REMOVED lines=23> */
.L_x_12450:
[----:B------:R-:W-:Y:S01]  /*1bc60*/  IMAD.MOV.U32 R4, RZ, RZ, 0x0 ;  /* 0x00000000ff047424 */ /* 0x000fe200078e00ff */
[----:B------:R-:W-:Y:S01]  /*1bc70*/  MOV R6, RZ ;  /* 0x000000ff00067202 */ /* 0x000fe20000000f00 */
[----:B------:R-:W-:Y:S02]  /*1bc80*/  IMAD.MOV.U32 R5, RZ, RZ, 0x3fe00000 ;  /* 0x3fe00000ff057424 */ /* 0x000fe400078e00ff */
[----:B--2---:R-:W-:Y:S02]  /*1bc90*/  IMAD.MOV.U32 R8, RZ, RZ, -0x23e76a17 ;  /* 0xdc1895e9ff087424 */ /* 0x004fe400078e00ff */
        /* <DEDUP_REMOVED lines=39> */
.L_x_12449:
        /* <DEDUP_REMOVED lines=37> */
.L_x_12459:
[----:B------:R-:W-:Y:S05]  /*1c160*/  BSYNC B6 ;  /* 0x0000000000067941 */ /* 0x000fea0003800000 */
.L_x_12458:
[----:B------:R-:W-:Y:S05]  /*1c170*/  BRA `(.L_x_12457) ;  /* 0x0000001000007947 */ /* 0x000fea0003800000 */
.L_x_12456:
[----:B------:R0:W4:-:S06]  /*1c180*/  DADD R52, -R62, R50 ;  /* 0x000000003e347229 */ /* 0x00010c0000000132 */
.L_x_12457:
[----:B------:R-:W-:Y:S05]  /*1c190*/  BSYNC B5 ;  /* 0x0000000000057941 */ /* 0x000fea0003800000 */
.L_x_12455:
        /* <DEDUP_REMOVED lines=28> */
.L_x_12464:
[----:B------:R-:W-:Y:S05]  /*1c360*/  BSYNC B6 ;  /* 0x0000000000067941 */ /* 0x000fea0003800000 */
.L_x_12463:
[----:B------:R-:W-:Y:S02]  /*1c370*/  IMAD.MOV.U32 R68, RZ, RZ, R2 ;  /* 0x000000ffff447224 */ /* 0x000fe400078e0002 */
[----:B------:R-:W-:Y:S01]  /*1c380*/  IMAD.MOV.U32 R69, RZ, RZ, R3 ;  /* 0x000000ffff457224 */ /* 0x000fe200078e0003 */
[----:B------:R-:W-:Y:S05]  /*1c390*/  BRA `(.L_x_12462) ;  /* 0x0000001000007947 */ /* 0x000fea0003800000 */
.L_x_12461:
[----:B------:R0:W4:-:S06]  /*1c3a0*/  DADD R68, -R48, R46 ;  /* 0x0000000030447229 */ /* 0x00010c000000012e */
.L_x_12462:
[----:B------:R-:W-:Y:S05]  /*1c3b0*/  BSYNC B5 ;  /* 0x0000000000057941 */ /* 0x000fea0003800000 */
.L_x_12460:
        /* <DEDUP_REMOVED lines=16> */
[----:B------:R-:W-:Y:S02]  /*1c4c0*/  IADD3 R45, R3, -0x100000, RZ ;  /* 0xfff00000032d7810 */ /* 0x000fe40007ffe0ff */
[----:B--2---:R-:W2:Y:S01]  /*1c4d0*/  DFMA R6, R8, -R8, R54 ;  /* 0x800000080806722b */ /* 0x004ea20000000036 */
[----:B------:R-:W-:-:S06]  /*1c4e0*/  MOV R44, R2 ;  /* 0x00000002002c7202 */ /* 0x000fcc0000000f00 */
[----:B--2---:R2:W4:Y:S01]  /*1c4f0*/  DFMA R4, R6, R44, R8 ;  /* 0x0000002c0604722b */ /* 0x0045220000000008 */
[----:B------:R-:W-:Y:S05]  /*1c500*/  @!P0 BRA `(.L_x_12466) ;  /* 0x0000006000008947 */ /* 0x000fea0003800000 */
[----:B----4-:R-:W-:Y:S01]  /*1c510*/  IMAD.MOV.U32 R4, RZ, RZ, R2 ;  /* 0x000000ffff047224 */ /* 0x010fe200078e0002 */
[----:B------:R-:W-:Y:S01]  /*1c520*/  MOV R2, 0x1c560 ;  /* 0x0001c56000027802 */ /* 0x000fe20000000f00 */
[----:B------:R-:W-:Y:S02]  /*1c530*/  IMAD.MOV.U32 R3, RZ, RZ, R55 ;  /* 0x000000ffff037224 */ /* 0x000fe400078e0037 */
[----:B------:R-:W-:Y:S02]  /*1c540*/  IMAD.MOV.U32 R5, RZ, RZ, R45 ;  /* 0x000000ffff057224 */ /* 0x000fe400078e002d */
[----:B0123--:R-:W-:Y:S05]  /*1c550*/  CALL.REL.NOINC `($__internal_21_$__cuda_sm20_dsqrt_rn_f64_mediumpath_v1) ;  /* 0x0006bfa000007944 */ /* 0x00ffea0003c00000 */
[----:B------:R-:W-:Y:S02]  /*1c560*/  IMAD.MOV.U32 R5, RZ, RZ, R3 ;  /* 0x000000ffff057224 */ /* 0x000fe400078e0003 */
.L_x_12466:
[----:B------:R-:W-:Y:S05]  /*1c570*/  BSYNC B5 ;  /* 0x0000000000057941 */ /* 0x000fea0003800000 */
.L_x_12465:
[----:B0---4-:R-:W-:Y:S02]  /*1c580*/  IMAD.MOV.U32 R46, RZ, RZ, R4 ;  /* 0x000000ffff2e7224 */ /* 0x011fe400078e0004 */
[----:B------:R-:W-:Y:S01]  /*1c590*/  IMAD.MOV.U32 R47, RZ, RZ, R5 ;  /* 0x000000ffff2f7224 */ /* 0x000fe200078e0005 */
[----:B------:R-:W-:Y:S05]  /*1c5a0*/  BRA `(.L_x_12467) ;  /* 0x000008a000007947 */ /* 0x000fea0003800000 */
.L_x_12454:
        /* <DEDUP_REMOVED lines=27> */
.L_x_12470:
[----:B------:R-:W-:Y:S05]  /*1c760*/  BSYNC B5 ;  /* 0x0000000000057941 */ /* 0x000fea0003800000 */
.L_x_12469:
[----:B--2---:R-:W-:Y:S02]  /*1c770*/  IMAD.MOV.U32 R46, RZ, RZ, R4 ;  /* 0x000000ffff2e7224 */ /* 0x004fe400078e0004 */
[----:B------:R-:W-:Y:S01]  /*1c780*/  IMAD.MOV.U32 R47, RZ, RZ, R5 ;  /* 0x000000ffff2f7224 */ /* 0x000fe200078e0005 */
[----:B------:R-:W-:Y:S05]  /*1c790*/  BRA `(.L_x_12467) ;  /* 0x000006b000007947 */ /* 0x000fea0003800000 */
.L_x_12468:
        /* <DEDUP_REMOVED lines=25> */
[----:B-1-3--:R-:W-:Y:S05]  /*1c930*/  CALL.REL.NOINC `($__internal_21_$__cuda_sm20_dsqrt_rn_f64_mediumpath_v1) ;  /* 0x0006bbc000007944 */ /* 0x00afea0003c00000 */
[----:B------:R-:W-:Y:S02]  /*1c940*/  IMAD.MOV.U32 R2, RZ, RZ, R4 ;  /* 0x000000ffff027224 */ /* 0x000fe400078e0004 */
.L_x_12472:
[----:B------:R-:W-:Y:S05]  /*1c950*/  BSYNC B5 ;  /* 0x0000000000057941 */ /* 0x000fea0003800000 */
.L_x_12471:
        /* <DEDUP_REMOVED lines=21> */
.L_x_12474:
[----:B------:R-:W-:Y:S05]  /*1cab0*/  BSYNC B5 ;  /* 0x0000000000057941 */ /* 0x000fea0003800000 */
.L_x_12473:
[----:B------:R-:W0:Y:S01]  /*1cac0*/  DMUL R66, R66, 8.11296384146066816958e+31 ;  /* 0x4690000042427828 */ /* 0x000e220000000000 */
[----:B------:R-:W-:Y:S05]  /*1cad0*/  BRA `(.L_x_12467) ;  /* 0x0000037000007947 */ /* 0x000fea0003800000 */
.L_x_12453:
        /* <DEDUP_REMOVED lines=24> */
.L_x_12476:
[----:B------:R-:W-:Y:S05]  /*1cc60*/  BSYNC B5 ;  /* 0x0000000000057941 */ /* 0x000fea0003800000 */
.L_x_12475:
[----:B0-----:R-:W0:Y:S01]  /*1cc70*/  DADD R54, R44, 1 ;  /* 0x3ff000002c367429 */ /* 0x001e220000000000 */
[----:B------:R-:W-:Y:S01]  /*1cc80*/  IMAD.MOV.U32 R4, RZ, RZ, 0x0 ;  /* 0x00000000ff047424 */ /* 0x000fe200078e00ff */
[----:B------:R-:W-:Y:S01]  /*1cc90*/  MOV R5, 0x3fd80000 ;  /* 0x3fd8000000057802 */ /* 0x000fe20000000f00 */
[----:B------:R-:W-:Y:S01]  /*1cca0*/  BSSY B5, `(.L_x_12477) ;  /* 0x0000019000057945 */ /* 0x000fe20003800000 */
[----:B------:R-:W-:-:S02]  /*1ccb0*/  IMAD.MOV.U32 R66, RZ, RZ, 0x0 ;  /* 0x00000000ff427424 */ /* 0x000fc400078e00ff */
        /* <DEDUP_REMOVED lines=23> */
.L_x_12478:
[----:B------:R-:W-:Y:S05]  /*1ce30*/  BSYNC B5 ;  /* 0x0000000000057941 */ /* 0x000fea0003800000 */
.L_x_12477:
[----:B--2-4-:R2:W4:-:S06]  /*1ce40*/  DMUL R46, R2, R46 ;  /* 0x0000002e022e7228 */ /* 0x01450c0000000000 */
.L_x_12467:
[----:B------:R-:W-:Y:S05]  /*1ce50*/  BSYNC B4 ;  /* 0x0000000000047941 */ /* 0x000fea0003800000 */
.L_x_12452:
[----:B------:R-:W-:Y:S05]  /*1ce60*/  BRA `(.L_x_12479) ;  /* 0x0000002000007947 */ /* 0x000fea0003800000 */
.L_x_12446:
[----:B------:R4:W0:-:S04]  /*1ce70*/  DMUL R46, R44, 9.00719925474099200000e+15 ;  /* 0x434000002c2e7828 */ /* 0x0008080000000000 */
[----:B------:R-:W3:-:S06]  /*1ce80*/  DMUL R66, R66, 9.00719925474099200000e+15 ;  /* 0x4340000042427828 */ /* 0x000ecc0000000000 */
.L_x_12479:
[----:B0---4-:R-:W-:Y:S05]  /*1ce90*/  BSYNC B2 ;  /* 0x0000000000027941 */ /* 0x011fea0003800000 */
.L_x_12445:
        /* <DEDUP_REMOVED lines=28> */
.L_x_12481:
[----:B------:R-:W-:Y:S05]  /*1d060*/  BSYNC B2 ;  /* 0x0000000000027941 */ /* 0x000fea0003800000 */
.L_x_12480:
        /* <DEDUP_REMOVED lines=43> */
.L_x_12483:
[----:B------:R-:W-:Y:S02]  /*1d320*/  FSEL R2, RZ, 3.37028055040000000000e+12, P1 ;  /* 0x54442d18ff027808 */ /* 0x000fe40000800000 */
[----:B------:R-:W-:Y:S02]  /*1d330*/  FSEL R3, RZ, 2.1426990032196044922, P1 ;  /* 0x400921fbff037808 */ /* 0x000fe40000800000 */
.L_x_12484:
[----:B------:R-:W-:Y:S05]  /*1d340*/  BSYNC B0 ;  /* 0x0000000000007941 */ /* 0x000fea0003800000 */
.L_x_12482:
[----:B------:R0:W2:Y:S02]  /*1d350*/  DADD R46, |R46|, |R66| ;  /* 0x000000002e2e7229 */ /* 0x0000a40000000642 */
[----:B0-----:R-:W-:-:S04]  /*1d360*/  LOP3.LUT R67, R3, 0x80000000, R67, 0xb8, !PT ;  /* 0x8000000003437812 */ /* 0x001fc800078eb843 */
[----:B--2---:R-:W0:-:S06]  /*1d370*/  DSETP.GTU.AND P0, PT, |R46|, +INF , PT ;  /* 0x7ff000002e00742a */ /* 0x004e0c0003f0c200 */
[----:B0-----:R-:W-:Y:S02]  /*1d380*/  FSEL R2, R46, R2, P0 ;  /* 0x000000022e027208 */ /* 0x001fe40000000000 */
[----:B------:R-:W-:Y:S02]  /*1d390*/  FSEL R3, R47, R67, P0 ;  /* 0x000000432f037208 */ /* 0x000fe40000000000 */
.L_x_12451:
[----:B------:R-:W-:Y:S05]  /*1d3a0*/  BSYNC B3 ;  /* 0x0000000000037941 */ /* 0x000fea0003800000 */
.L_x_12444:
[----:B----4-:R-:W-:Y:S01]  /*1d3b0*/  LOP3.LUT R33, R3, 0x80000000, R33, 0xb8, !PT ;  /* 0x8000000003217812 */ /* 0x010fe200078eb821 */
[----:B------:R-:W-:Y:S01]  /*1d3c0*/  IMAD.MOV.U32 R32, RZ, RZ, R2 ;  /* 0x000000ffff207224 */ /* 0x000fe200078e0002 */
[----:B--23--:R-:W-:Y:S02]  /*1d3d0*/  LOP3.LUT R35, R65, 0x80000000, R35, 0xb8, !PT ;  /* 0x8000000041237812 */ /* 0x00cfe400078eb823 */
[----:B------:R-:W-:Y:S01]  /*1d3e0*/  MOV R34, R64 ;  /* 0x0000004000227202 */ /* 0x000fe20000000f00 */
[----:B------:R-:W-:Y:S05]  /*1d3f0*/  BRA `(.L_x_12408) ;  /* 0x000044f000007947 */ /* 0x000fea0003800000 */
.L_x_12407:
        /* <DEDUP_REMOVED lines=18> */
[----:B------:R-:W-:Y:S01]  /*1d520*/  IMAD.MOV.U32 R6, RZ, RZ, 0x1 ;  /* 0x00000001ff067424 */ /* 0x000fe200078e00ff */
        /* <DEDUP_REMOVED lines=72> */
.L_x_12490:
[----:B------:R-:W-:Y:S05]  /*1d9b0*/  BSYNC B0 ;  /* 0x0000000000007941 */ /* 0x000fea0003800000 */
.L_x_12489:
[----:B------:R-:W-:Y:S01]  /*1d9c0*/  BSSY B3, `(.L_x_12491) ;  /* 0x0000008000037945 */ /* 0x000fe20003800000 */
[----:B------:R-:W-:Y:S05]  /*1d9d0*/  @P3 BRA P5, `(.L_x_12492) ;  /* 0x0000006000003947 */ /* 0x000fea0002800000 */
[----:B------:R-:W-:Y:S01]  /*1d9e0*/  IMAD.MOV.U32 R6, RZ, RZ, R48 ;  /* 0x000000ffff067224 */ /* 0x000fe200078e0030 */
[----:B------:R-:W-:Y:S01]  /*1d9f0*/  MOV R2, R50 ;  /* 0x0000003200027202 */ /* 0x000fe20000000f00 */
[----:B0-----:R-:W-:Y:S01]  /*1da00*/  IMAD.MOV.U32 R5, RZ, RZ, R49 ;  /* 0x000000ffff057224 */ /* 0x001fe200078e0031 */
[----:B------:R-:W-:Y:S01]  /*1da10*/  MOV R4, 0x1da40 ;  /* 0x0001da4000047802 */ /* 0x000fe20000000f00 */
[----:B------:R-:W-:Y:S02]  /*1da20*/  IMAD.MOV.U32 R3, RZ, RZ, R51 ;  /* 0x000000ffff037224 */ /* 0x000fe400078e0033 */
[----:B-12---:R-:W-:Y:S05]  /*1da30*/  CALL.REL.NOINC `($__internal_20_$__cuda_sm20_div_rn_f64_full) ;  /* 0x0006a46000007944 */ /* 0x006fea0003c00000 */
.L_x_12492:
[----:B------:R-:W-:Y:S05]  /*1da40*/  BSYNC B3 ;  /* 0x0000000000037941 */ /* 0x000fea0003800000 */
.L_x_12491:
[----:B------:R-:W3:Y:S01]  /*1da50*/  DSETP.NEU.AND P0, PT, R50, RZ, PT ;  /* 0x000000ff3200722a */ /* 0x000ee20003f0d000 */
[----:B------:R-:W-:-:S13]  /*1da60*/  BSSY B0, `(.L_x_12493) ;  /* 0x000002d000007945 */ /* 0x000fda0003800000 */
[----:B---3--:R-:W-:Y:S05]  /*1da70*/  @!P0 BRA `(.L_x_12494) ;  /* 0x0000028000008947 */ /* 0x008fea0003800000 */
        /* <DEDUP_REMOVED lines=40> */
.L_x_12494:
[----:B------:R-:W-:-:S04]  /*1dd00*/  ISETP.GE.AND P0, PT, R45, RZ, PT ;  /* 0x000000ff2d00720c */ /* 0x000fc80003f06270 */
[----:B------:R-:W-:Y:S02]  /*1dd10*/  FSEL R6, RZ, 3.37028055040000000000e+12, P0 ;  /* 0x54442d18ff067808 */ /* 0x000fe40000000000 */
[----:B------:R-:W-:Y:S02]  /*1dd20*/  FSEL R7, RZ, 2.1426990032196044922, P0 ;  /* 0x400921fbff077808 */ /* 0x000fe40000000000 */
.L_x_12495:
[----:B------:R-:W-:Y:S05]  /*1dd30*/  BSYNC B0 ;  /* 0x0000000000007941 */ /* 0x000fea0003800000 */
.L_x_12493:
[----:B------:R-:W3:Y:S01]  /*1dd40*/  DADD R2, |R32|, |R34| ;  /* 0x0000000020027229 */ /* 0x000ee20000000622 */
[----:B------:R-:W-:-:S03]  /*1dd50*/  LOP3.LUT R11, R7, 0x80000000, R11, 0xb8, !PT ;  /* 0x80000000070b7812 */ /* 0x000fc600078eb80b */
[----:B--2---:R-:W-:-:S04]  /*1dd60*/  DMUL R46, R46, 0.5 ;  /* 0x3fe000002e2e7828 */ /* 0x004fc80000000000 */
[----:B---3--:R-:W2:-:S06]  /*1dd70*/  DSETP.GTU.AND P0, PT, |R2|, +INF , PT ;  /* 0x7ff000000200742a */ /* 0x008e8c0003f0c200 */
[----:B--2---:R-:W-:Y:S02]  /*1dd80*/  FSEL R6, R2, R6, P0 ;  /* 0x0000000602067208 */ /* 0x004fe40000000000 */
[----:B------:R-:W-:Y:S01]  /*1dd90*/  FSEL R7, R3, R11, P0 ;  /* 0x0000000b03077208 */ /* 0x000fe20000000000 */
[----:B------:R-:W-:Y:S05]  /*1dda0*/  BRA `(.L_x_12496) ;  /* 0x000039c000007947 */ /* 0x000fea0003800000 */
.L_x_12488:
        /* <DEDUP_REMOVED lines=112> */
.L_x_12498:
[----:B------:R-:W-:Y:S05]  /*1e4b0*/  BSYNC B0 ;  /* 0x0000000000007941 */ /* 0x000fea0003800000 */
.L_x_12497:
        /* <DEDUP_REMOVED lines=10> */
.L_x_12500:
[----:B------:R-:W-:Y:S05]  /*1e560*/  BSYNC B3 ;  /* 0x0000000000037941 */ /* 0x000fea0003800000 */
.L_x_12499:
        /* <DEDUP_REMOVED lines=43> */
.L_x_12502:
[----:B------:R-:W-:-:S04]  /*1e820*/  ISETP.GE.AND P0, PT, R45, RZ, PT ;  /* 0x000000ff2d00720c */ /* 0x000fc80003f06270 */
[----:B0-----:R-:W-:Y:S02]  /*1e830*/  FSEL R6, RZ, 3.37028055040000000000e+12, P0 ;  /* 0x54442d18ff067808 */ /* 0x001fe40000000000 */
[----:B------:R-:W-:Y:S02]  /*1e840*/  FSEL R7, RZ, 2.1426990032196044922, P0 ;  /* 0x400921fbff077808 */ /* 0x000fe40000000000 */
.L_x_12503:
[----:B------:R-:W-:Y:S05]  /*1e850*/  BSYNC B0 ;  /* 0x0000000000007941 */ /* 0x000fea0003800000 */
.L_x_12501:
[----:B------:R-:W0:Y:S01]  /*1e860*/  DADD R2, |R32|, |R34| ;  /* 0x0000000020027229 */ /* 0x000e220000000622 */
[----:B------:R-:W-:-:S05]  /*1e870*/  LOP3.LUT R11, R7, 0x80000000, R11, 0xb8, !PT ;  /* 0x80000000070b7812 */ /* 0x000fca00078eb80b */
[----:B0-----:R-:W0:-:S06]  /*1e880*/  DSETP.GTU.AND P0, PT, |R2|, +INF , PT ;  /* 0x7ff000000200742a */ /* 0x001e0c0003f0c200 */
[----:B0-----:R-:W-:Y:S02]  /*1e890*/  FSEL R6, R2, R6, P0 ;  /* 0x0000000602067208 */ /* 0x001fe40000000000 */
[----:B------:R-:W-:Y:S01]  /*1e8a0*/  FSEL R7, R3, R11, P0 ;  /* 0x0000000b03077208 */ /* 0x000fe20000000000 */
[----:B------:R-:W-:Y:S05]  /*1e8b0*/  BRA `(.L_x_12496) ;  /* 0x00002eb000007947 */ /* 0x000fea0003800000 */
.L_x_12487:
[----:B------:R-:W2:Y:S01]  /*1e8c0*/  MUFU.RCP64H R3, -2.718280792236328125 ;  /* 0xc005bf0a00037908 */ /* 0x000ea20000001800 */
[----:B------:R-:W-:Y:S01]  /*1e8d0*/  IMAD.MOV.U32 R4, RZ, RZ, -0x74eba897 ;  /* 0x8b145769ff047424 */ /* 0x000fe200078e00ff */
[----:B------:R-:W-:Y:S01]  /*1e8e0*/  FSETP.GEU.AND P1, PT, |R35|, 6.5827683646048100446e-37, PT ;  /* 0x036000002300780b */ /* 0x000fe20003f2e200 */
[----:B------:R-:W-:Y:S01]  /*1e8f0*/  IMAD.MOV.U32 R5, RZ, RZ, 0x4005bf0a ;  /* 0x4005bf0aff057424 */ /* 0x000fe200078e00ff */
[----:B------:R-:W-:Y:S01]  /*1e900*/  BSSY B3, `(.L_x_12504) ;  /* 0x0000013000037945 */ /* 0x000fe20003800000 */
[----:B------:R-:W-:-:S06]  /*1e910*/  IMAD.MOV.U32 R2, RZ, RZ, 0x1 ;  /* 0x00000001ff027424 */ /* 0x000fcc00078e00ff */
        /* <DEDUP_REMOVED lines=17> */
.L_x_12505:
[----:B------:R-:W-:Y:S05]  /*1ea30*/  BSYNC B3 ;  /* 0x0000000000037941 */ /* 0x000fea0003800000 */
.L_x_12504:
        /* <DEDUP_REMOVED lines=26> */
.L_x_12507:
[----:B------:R-:W-:Y:S05]  /*1ebe0*/  BSYNC B3 ;  /* 0x0000000000037941 */ /* 0x000fea0003800000 */
.L_x_12506:
        /* <DEDUP_REMOVED lines=24> */
[----:B------:R-:W-:-:S04]  /*1ed70*/  MOV R7, R9 ;  /* 0x0000000900077202 */ /* 0x000fc80000000f00 */
[----:B0-----:R-:W-:Y:S01]  /*1ed80*/  FSEL R47, R7, c[0x2][0xc], P0 ;  /* 0x00800300072f7a08 */ /* 0x001fe20000000000 */
[----:B------:R-:W-:-:S05]  /*1ed90*/  IMAD.MOV.U32 R7, RZ, RZ, R8 ;  /* 0x000000ffff077224 */ /* 0x000fca00078e0008 */
        /* <DEDUP_REMOVED lines=86> */
.L_x_12509:
[----:B------:R-:W-:Y:S05]  /*1f300*/  BSYNC B0 ;  /* 0x0000000000007941 */ /* 0x000fea0003800000 */
.L_x_12508:
        /* <DEDUP_REMOVED lines=10> */
.L_x_12511:
[----:B------:R-:W-:Y:S05]  /*1f3b0*/  BSYNC B3 ;  /* 0x0000000000037941 */ /* 0x000fea0003800000 */
.L_x_12510:
        /* <DEDUP_REMOVED lines=43> */
.L_x_12513:
[----:B------:R-:W-:-:S04]  /*1f670*/  ISETP.GE.AND P0, PT, R45, RZ, PT ;  /* 0x000000ff2d00720c */ /* 0x000fc80003f06270 */
[----:B0-----:R-:W-:Y:S02]  /*1f680*/  FSEL R6, RZ, 3.37028055040000000000e+12, P0 ;  /* 0x54442d18ff067808 */ /* 0x001fe40000000000 */
[----:B------:R-:W-:Y:S02]  /*1f690*/  FSEL R7, RZ, 2.1426990032196044922, P0 ;  /* 0x400921fbff077808 */ /* 0x000fe40000000000 */
.L_x_12514:
[----:B------:R-:W-:Y:S05]  /*1f6a0*/  BSYNC B0 ;  /* 0x0000000000007941 */ /* 0x000fea0003800000 */
.L_x_12512:
[----:B------:R-:W0:Y:S01]  /*1f6b0*/  DADD R2, |R32|, |R34| ;  /* 0x0000000020027229 */ /* 0x000e220000000622 */
[----:B------:R-:W-:-:S03]  /*1f6c0*/  LOP3.LUT R11, R7, 0x80000000, R11, 0xb8, !PT ;  /* 0x80000000070b7812 */ /* 0x000fc600078eb80b */
[----:B--2---:R-:W-:-:S04]  /*1f6d0*/  DADD R46, R46, 1 ;  /* 0x3ff000002e2e7429 */ /* 0x004fc80000000000 */
[----:B0-----:R-:W0:-:S06]  /*1f6e0*/  DSETP.GTU.AND P0, PT, |R2|, +INF , PT ;  /* 0x7ff000000200742a */ /* 0x001e0c0003f0c200 */
[----:B0-----:R-:W-:Y:S02]  /*1f6f0*/  FSEL R6, R2, R6, P0 ;  /* 0x0000000602067208 */ /* 0x001fe40000000000 */
[----:B------:R-:W-:Y:S01]  /*1f700*/  FSEL R7, R3, R11, P0 ;  /* 0x0000000b03077208 */ /* 0x000fe20000000000 */
[----:B------:R-:W-:Y:S05]  /*1f710*/  BRA `(.L_x_12496) ;  /* 0x0000205000007947 */ /* 0x000fea0003800000 */
.L_x_12486:
        /* <DEDUP_REMOVED lines=22> */
[----:B------:R-:W-:-:S05]  /*1f880*/  MOV R4, 0xfffffc01 ;  /* 0xfffffc0100047802 */ /* 0x000fca0000000f00 */
        /* <DEDUP_REMOVED lines=63> */
.L_x_12518:
[----:B------:R-:W-:Y:S05]  /*1fc80*/  BSYNC B0 ;  /* 0x0000000000007941 */ /* 0x000fea0003800000 */
.L_x_12517:
        /* <DEDUP_REMOVED lines=8> */
.L_x_12520:
[----:B------:R-:W-:Y:S05]  /*1fd10*/  BSYNC B3 ;  /* 0x0000000000037941 */ /* 0x000fea0003800000 */
.L_x_12519:
        /* <DEDUP_REMOVED lines=35> */
.L_x_12522:
[----:B0--3--:R-:W-:Y:S05]  /*1ff50*/  BSYNC B0 ;  /* 0x0000000000007941 */ /* 0x009fea0003800000 */
.L_x_12521:
[----:B------:R-:W-:Y:S01]  /*1ff60*/  LOP3.LUT R3, R7, 0x80000000, R33, 0xb8, !PT ;  /* 0x8000000007037812 */ /* 0x000fe200078eb821 */
[----:B--2---:R-:W0:Y:S01]  /*1ff70*/  DMUL R46, R46, 0.5 ;  /* 0x3fe000002e2e7828 */ /* 0x004e220000000000 */
[----:B------:R-:W-:Y:S02]  /*1ff80*/  FSEL R6, R4, R6, P0 ;  /* 0x0000000604067208 */ /* 0x000fe40000000000 */
[----:B------:R-:W-:Y:S01]  /*1ff90*/  FSEL R7, R5, R3, P0 ;  /* 0x0000000305077208 */ /* 0x000fe20000000000 */
[----:B------:R-:W-:Y:S05]  /*1ffa0*/  BRA `(.L_x_12496) ;  /* 0x000017c000007947 */ /* 0x000fea0003800000 */
.L_x_12516:
        /* <DEDUP_REMOVED lines=112> */
.L_x_12524:
[----:B------:R-:W-:Y:S05]  /*206b0*/  BSYNC B0 ;  /* 0x0000000000007941 */ /* 0x000fea0003800000 */
.L_x_12523:
        /* <DEDUP_REMOVED lines=10> */
.L_x_12526:
[----:B------:R-:W-:Y:S05]  /*20760*/  BSYNC B3 ;  /* 0x0000000000037941 */ /* 0x000fea0003800000 */
.L_x_12525:
        /* <DEDUP_REMOVED lines=35> */
.L_x_12528:
[----:B0--3--:R-:W-:Y:S05]  /*209a0*/  BSYNC B0 ;  /* 0x0000000000007941 */ /* 0x009fea0003800000 */
.L_x_12527:
[----:B------:R-:W-:Y:S02]  /*209b0*/  LOP3.LUT R5, R7, 0x80000000, R33, 0xb8, !PT ;  /* 0x8000000007057812 */ /* 0x000fe400078eb821 */
[----:B------:R-:W-:Y:S02]  /*209c0*/  FSEL R6, R2, R6, P1 ;  /* 0x0000000602067208 */ /* 0x000fe40000800000 */
[----:B------:R-:W-:Y:S01]  /*209d0*/  FSEL R7, R3, R5, P1 ;  /* 0x0000000503077208 */ /* 0x000fe20000800000 */
[----:B------:R-:W-:Y:S05]  /*209e0*/  BRA `(.L_x_12496) ;  /* 0x00000d8000007947 */ /* 0x000fea0003800000 */
.L_x_12515:
        /* <DEDUP_REMOVED lines=23> */
.L_x_12530:
[----:B------:R-:W-:Y:S05]  /*20b60*/  BSYNC B3 ;  /* 0x0000000000037941 */ /* 0x000fea0003800000 */
.L_x_12529:
[----:B------:R-:W0:Y:S01]  /*20b70*/  MUFU.RCP64H R5, 2.718280792236328125 ;  /* 0x4005bf0a00057908 */ /* 0x000e220000001800 */
[----:B------:R-:W-:Y:S01]  /*20b80*/  MOV R6, 0x8b145769 ;  /* 0x8b14576900067802 */ /* 0x000fe20000000f00 */
[----:B------:R-:W-:Y:S01]  /*20b90*/  IMAD.MOV.U32 R7, RZ, RZ, 0x4005bf0a ;  /* 0x4005bf0aff077424 */ /* 0x000fe200078e00ff */
[----:B------:R-:W-:Y:S01]  /*20ba0*/  FSETP.GEU.AND P1, PT, |R33|, 6.5827683646048100446e-37, PT ;  /* 0x036000002100780b */ /* 0x000fe20003f2e200 */
[----:B------:R-:W-:Y:S01]  /*20bb0*/  IMAD.MOV.U32 R4, RZ, RZ, 0x1 ;  /* 0x00000001ff047424 */ /* 0x000fe200078e00ff */
        /* <DEDUP_REMOVED lines=21> */
.L_x_12532:
[----:B------:R-:W-:Y:S05]  /*20d10*/  BSYNC B3 ;  /* 0x0000000000037941 */ /* 0x000fea0003800000 */
.L_x_12531:
        /* <DEDUP_REMOVED lines=49> */
[----:B0-----:R-:W-:Y:S01]  /*21030*/  IMAD.MOV.U32 R6, RZ, RZ, R2 ;  /* 0x000000ffff067224 */ /* 0x001fe200078e0002 */
[----:B------:R-:W-:Y:S01]  /*21040*/  MOV R7, R3 ;  /* 0x0000000300077202 */ /* 0x000fe20000000f00 */
[----:B------:R-:W-:Y:S02]  /*21050*/  @!P0 IMAD.MOV.U32 R52, RZ, RZ, -0x435 ;  /* 0xfffffbcbff348424 */ /* 0x000fe400078e00ff */
        /* <DEDUP_REMOVED lines=61> */
.L_x_12534:
[----:B------:R-:W-:Y:S05]  /*21430*/  BSYNC B0 ;  /* 0x0000000000007941 */ /* 0x000fea0003800000 */
.L_x_12533:
        /* <DEDUP_REMOVED lines=10> */
.L_x_12536:
[----:B------:R-:W-:Y:S05]  /*214e0*/  BSYNC B3 ;  /* 0x0000000000037941 */ /* 0x000fea0003800000 */
.L_x_12535:
        /* <DEDUP_REMOVED lines=36> */
.L_x_12538:
[----:B0-23--:R-:W-:Y:S05]  /*21730*/  BSYNC B0 ;  /* 0x0000000000007941 */ /* 0x00dfea0003800000 */
.L_x_12537:
[----:B------:R-:W-:Y:S02]  /*21740*/  LOP3.LUT R5, R7, 0x80000000, R33, 0xb8, !PT ;  /* 0x8000000007057812 */ /* 0x000fe400078eb821 */
[----:B------:R-:W-:Y:S02]  /*21750*/  FSEL R6, R2, R6, P1 ;  /* 0x0000000602067208 */ /* 0x000fe40000800000 */
[----:B------:R-:W-:Y:S02]  /*21760*/  FSEL R7, R3, R5, P1 ;  /* 0x0000000503077208 */ /* 0x000fe40000800000 */
.L_x_12496:
[----:B0-----:R-:W-:Y:S05]  /*21770*/  BSYNC B2 ;  /* 0x0000000000027941 */ /* 0x001fea0003800000 */
.L_x_12485:
[----:B--2---:R-:W0:Y:S01]  /*21780*/  DADD R46, R46, c[0x2][0x50] ;  /* 0x008014002e2e7629 */ /* 0x004e220000000000 */
[----:B------:R-:W-:Y:S01]  /*21790*/  LOP3.LUT R33, R7, 0x80000000, R33, 0xb8, !PT ;  /* 0x8000000007217812 */ /* 0x000fe200078eb821 */
[----:B------:R-:W-:-:S08]  /*217a0*/  IMAD.MOV.U32 R32, RZ, RZ, R6 ;  /* 0x000000ffff207224 */ /* 0x000fd000078e0006 */
[----:B0-----:R-:W-:Y:S01]  /*217b0*/  LOP3.LUT R35, R47, 0x80000000, R35, 0xb8, !PT ;  /* 0x800000002f237812 */ /* 0x001fe200078eb823 */
[----:B------:R-:W-:Y:S01]  /*217c0*/  IMAD.MOV.U32 R34, RZ, RZ, R46 ;  /* 0x000000ffff227224 */ /* 0x000fe200078e002e */
[----:B------:R-:W-:Y:S05]  /*217d0*/  BRA `(.L_x_12408) ;  /* 0x0000011000007947 */ /* 0x000fea0003800000 */
.L_x_12406:
[----:B--2-4-:R-:W2:-:S14]  /*217e0*/  DSETP.NEU.AND P0, PT, R68, +INF , PT ;  /* 0x7ff000004400742a */ /* 0x014e9c0003f0d000 */
        /* <DEDUP_REMOVED lines=16> */
.L_x_12408:
[----:B------:R-:W-:Y:S05]  /*218f0*/  BSYNC B1 ;  /* 0x0000000000017941 */ /* 0x000fea0003800000 */
.L_x_12405:
        /* <DEDUP_REMOVED lines=68> */
[----:B------:R-:W-:-:S04]  /*21d40*/  MOV R8, R45 ;  /* 0x0000002d00087202 */ /* 0x000fc80000000f00 */
[----:B--2---:R-:W-:Y:S01]  /*21d50*/  FSEL R55, R8, c[0x2][0xc], P0 ;  /* 0x0080030008377a08 */ /* 0x004fe20000000000 */
[----:B------:R-:W-:Y:S01]  /*21d60*/  IMAD.MOV.U32 R8, RZ, RZ, R44 ;  /* 0x000000ffff087224 */ /* 0x000fe200078e002c */
[----:B0-----:R-:W0:-:S04]  /*21d70*/  DMUL R60, R58, R58 ;  /* 0x0000003a3a3c7228 */ /* 0x001e080000000000 */
        /* <DEDUP_REMOVED lines=56> */
.L_x_12546:
[----:B------:R-:W-:Y:S05]  /*22100*/  BSYNC B3 ;  /* 0x0000000000037941 */ /* 0x000fea0003800000 */
.L_x_12545:
[----:B--2---:R-:W2:-:S10]  /*22110*/  DADD R2, R44, R2 ;  /* 0x000000002c027229 */ /* 0x004e940000000002 */
[----:B--2---:R-:W-:Y:S01]  /*22120*/  ISETP.GT.AND P0, PT, R3, 0xfffff, PT ;  /* 0x000fffff0300780c */ /* 0x004fe20003f04270 */
[--C-:B0-----:R-:W-:Y:S02]  /*22130*/  IMAD.MOV.U32 R4, RZ, RZ, R2.reuse ;  /* 0x000000ffff047224 */ /* 0x101fe400078e0002 */
[----:B------:R-:W-:Y:S02]  /*22140*/  IMAD.MOV.U32 R5, RZ, RZ, R3 ;  /* 0x000000ffff057224 */ /* 0x000fe400078e0003 */
[----:B------:R-:W-:Y:S01]  /*22150*/  IMAD.MOV.U32 R8, RZ, RZ, R2 ;  /* 0x000000ffff087224 */ /* 0x000fe200078e0002 */
[----:B------:R-:W-:-:S07]  /*22160*/  MOV R2, 0xfffffc01 ;  /* 0xfffffc0100027802 */ /* 0x000fce0000000f00 */
        /* <DEDUP_REMOVED lines=56> */
.L_x_12544:
        /* <DEDUP_REMOVED lines=36> */
.L_x_12554:
[----:B------:R-:W-:Y:S05]  /*22730*/  BSYNC B4 ;  /* 0x0000000000047941 */ /* 0x000fea0003800000 */
.L_x_12553:
[----:B------:R-:W-:Y:S05]  /*22740*/  BRA `(.L_x_12552) ;  /* 0x0000001000007947 */ /* 0x000fea0003800000 */
.L_x_12551:
[----:B------:R0:W2:-:S06]  /*22750*/  DADD R52, -R62, R50 ;  /* 0x000000003e347229 */ /* 0x00008c0000000132 */
.L_x_12552:
[----:B------:R-:W-:Y:S05]  /*22760*/  BSYNC B3 ;  /* 0x0000000000037941 */ /* 0x000fea0003800000 */
.L_x_12550:
        /* <DEDUP_REMOVED lines=25> */
[----:B------:R-:W-:Y:S01]  /*22900*/  MOV R6, R54 ;  /* 0x0000003600067202 */ /* 0x000fe20000000f00 */
[----:B------:R-:W-:Y:S01]  /*22910*/  IMAD.MOV.U32 R5, RZ, RZ, R55 ;  /* 0x000000ffff057224 */ /* 0x000fe200078e0037 */
[----:B------:R-:W-:Y:S02]  /*22920*/  MOV R4, 0x22940 ;  /* 0x0002294000047802 */ /* 0x000fe40000000f00 */
[----:B012---:R-:W-:Y:S05]  /*22930*/  CALL.REL.NOINC `($__internal_20_$__cuda_sm20_div_rn_f64_full) ;  /* 0x0006556000007944 */ /* 0x007fea0003c00000 */
[----:B------:R-:W-:Y:S02]  /*22940*/  IMAD.MOV.U32 R4, RZ, RZ, R2 ;  /* 0x000000ffff047224 */ /* 0x000fe400078e0002 */
[----:B------:R-:W-:Y:S02]  /*22950*/  IMAD.MOV.U32 R5, RZ, RZ, R3 ;  /* 0x000000ffff057224 */ /* 0x000fe400078e0003 */
.L_x_12559:
[----:B------:R-:W-:Y:S05]  /*22960*/  BSYNC B4 ;  /* 0x0000000000047941 */ /* 0x000fea0003800000 */
.L_x_12558:
[----:B------:R-:W-:Y:S02]  /*22970*/  IMAD.MOV.U32 R2, RZ, RZ, R4 ;  /* 0x000000ffff027224 */ /* 0x000fe400078e0004 */
[----:B------:R-:W-:Y:S01]  /*22980*/  IMAD.MOV.U32 R3, RZ, RZ, R5 ;  /* 0x000000ffff037224 */ /* 0x000fe200078e0005 */
[----:B------:R-:W-:Y:S05]  /*22990*/  BRA `(.L_x_12557) ;  /* 0x0000001000007947 */ /* 0x000fea0003800000 */
.L_x_12556:
[----:B------:R3:W4:-:S06]  /*229a0*/  DADD R2, R46, -R4 ;  /* 0x000000002e027229 */ /* 0x00070c0000000804 */
.L_x_12557:
[----:B------:R-:W-:Y:S05]  /*229b0*/  BSYNC B3 ;  /* 0x0000000000037941 */ /* 0x000fea0003800000 */
.L_x_12555:
        /* <DEDUP_REMOVED lines=29> */
.L_x_12561:
[----:B------:R-:W-:Y:S05]  /*22b90*/  BSYNC B3 ;  /* 0x0000000000037941 */ /* 0x000fea0003800000 */
.L_x_12560:
        /* <DEDUP_REMOVED lines=11> */
[----:B------:R-:W-:-:S09]  /*22c50*/  @!P0 IMAD.MOV.U32 R2, RZ, RZ, -0x435 ;  /* 0xfffffbcbff028424 */ /* 0x000fd200078e00ff */
[----:B--2---:R-:W-:Y:S02]  /*22c60*/  @!P0 IMAD.MOV.U32 R3, RZ, RZ, R5 ;  /* 0x000000ffff038224 */ /* 0x004fe400078e0005 */
[----:B------:R-:W-:-:S03]  /*22c70*/  @!P0 IMAD.MOV.U32 R8, RZ, RZ, R4 ;  /* 0x000000ffff088224 */ /* 0x000fc600078e0004 */
[----:B------:R-:W-:-:S04]  /*22c80*/  IADD3 R6, R3, -0x1, RZ ;  /* 0xffffffff03067810 */ /* 0x000fc80007ffe0ff */
[----:B------:R-:W-:-:S13]  /*22c90*/  ISETP.GE.U32.AND P1, PT, R6, 0x7fefffff, PT ;  /* 0x7fefffff0600780c */ /* 0x000fda0003f26070 */
[----:B------:R-:W-:Y:S01]  /*22ca0*/  @P1 IMAD.MOV.U32 R6, RZ, RZ, 0x0 ;  /* 0x00000000ff061424 */ /* 0x000fe200078e00ff */
[----:B------:R-:W-:Y:S02]  /*22cb0*/  @P1 MOV R7, 0x7ff00000 ;  /* 0x7ff0000000071802 */ /* 0x000fe40000000f00 */
[----:B------:R-:W-:-:S04]  /*22cc0*/  @P1 FSETP.NEU.FTZ.AND P2, PT, R5, RZ, PT ;  /* 0x000000ff0500120b */ /* 0x000fc80003f5d000 */
        /* <DEDUP_REMOVED lines=47> */
.L_x_12562:
        /* <DEDUP_REMOVED lines=22> */
.L_x_12564:
[----:B------:R-:W-:Y:S05]  /*23120*/  BSYNC B3 ;  /* 0x0000000000037941 */ /* 0x000fea0003800000 */
.L_x_12563:
        /* <DEDUP_REMOVED lines=16> */
.L_x_12549:
        /* <DEDUP_REMOVED lines=23> */
[----:B-1----:R-:W-:Y:S05]  /*233a0*/  CALL.REL.NOINC `($__internal_21_$__cuda_sm20_dsqrt_rn_f64_mediumpath_v1) ;  /* 0x0006515000007944 */ /* 0x002fea0003c00000 */
[----:B------:R-:W-:Y:S02]  /*233b0*/  IMAD.MOV.U32 R2, RZ, RZ, R4 ;  /* 0x000000ffff027224 */ /* 0x000fe400078e0004 */
.L_x_12567:
[----:B------:R-:W-:Y:S05]  /*233c0*/  BSYNC B3 ;  /* 0x0000000000037941 */ /* 0x000fea0003800000 */
.L_x_12566:
        /* <DEDUP_REMOVED lines=27> */
.L_x_12570:
[----:B------:R-:W-:Y:S05]  /*23580*/  BSYNC B3 ;  /* 0x0000000000037941 */ /* 0x000fea0003800000 */
.L_x_12569:
        /* <DEDUP_REMOVED lines=16> */
.L_x_12568:
        /* <DEDUP_REMOVED lines=18> */
[----:B------:R-:W-:Y:S01]  /*237b0*/  IMAD.MOV.U32 R57, RZ, RZ, 0x3eb1380b ;  /* 0x3eb1380bff397424 */ /* 0x000fe200078e00ff */
[----:B------:R-:W-:Y:S01]  /*237c0*/  MOV R4, R64 ;  /* 0x0000004000047202 */ /* 0x000fe20000000f00 */
        /* <DEDUP_REMOVED lines=36> */
.L_x_12571:
[----:B------:R-:W-:Y:S01]  /*23a10*/  IMAD.MOV.U32 R2, RZ, RZ, 0x0 ;  /* 0x00000000ff027424 */ /* 0x000fe200078e00ff */
[----:B------:R-:W-:Y:S01]  /*23a20*/  FSETP.NEU.FTZ.AND P0, PT, R5, RZ, PT ;  /* 0x000000ff0500720b */ /* 0x000fe20003f1d000 */
[----:B------:R-:W-:-:S06]  /*23a30*/  IMAD.MOV.U32 R3, RZ, RZ, 0x7ff00000 ;  /* 0x7ff00000ff037424 */ /* 0x000fcc00078e00ff */
[----:B------:R-:W0:-:S10]  /*23a40*/  DFMA R2, R4, R2, +INF ;  /* 0x7ff000000402742b */ /* 0x000e140000000002 */
[----:B0-----:R-:W-:Y:S02]  /*23a50*/  FSEL R64, R2, RZ, P0 ;  /* 0x000000ff02407208 */ /* 0x001fe40000000000 */
[----:B------:R-:W-:Y:S01]  /*23a60*/  FSEL R65, R3, -QNAN , P0 ;  /* 0xfff0000003417808 */ /* 0x000fe20000000000 */
[----:B------:R-:W-:Y:S05]  /*23a70*/  BRA `(.L_x_12547) ;  /* 0x000004b000007947 */ /* 0x000fea0003800000 */
.L_x_12565:
        /* <DEDUP_REMOVED lines=24> */
.L_x_12573:
[----:B------:R-:W-:Y:S05]  /*23c00*/  BSYNC B3 ;  /* 0x0000000000037941 */ /* 0x000fea0003800000 */
.L_x_12572:
        /* <DEDUP_REMOVED lines=21> */
.L_x_12575:
[----:B------:R-:W-:Y:S05]  /*23d60*/  BSYNC B3 ;  /* 0x0000000000037941 */ /* 0x000fea0003800000 */
.L_x_12574:
[----:B------:R-:W-:Y:S05]  /*23d70*/  BRA `(.L_x_12547) ;  /* 0x000001b000007947 */ /* 0x000fea0003800000 */
.L_x_12548:
        /* <DEDUP_REMOVED lines=15> */
[----:B--2---:R-:W-:Y:S01]  /*23e70*/  IMAD.MOV.U32 R4, RZ, RZ, R6 ;  /* 0x000000ffff047224 */ /* 0x004fe200078e0006 */
[----:B0-----:R-:W-:Y:S01]  /*23e80*/  MOV R2, 0x23ef0 ;  /* 0x00023ef000027802 */ /* 0x001fe20000000f00 */
[----:B------:R-:W-:Y:S02]  /*23e90*/  IMAD.MOV.U32 R6, RZ, RZ, R54 ;  /* 0x000000ffff067224 */ /* 0x000fe400078e0036 */
[----:B------:R-:W-:Y:S02]  /*23ea0*/  IMAD.MOV.U32 R5, RZ, RZ, R3 ;  /* 0x000000ffff057224 */ /* 0x000fe400078e0003 */
[----:B------:R-:W-:Y:S02]  /*23eb0*/  IMAD.MOV.U32 R7, RZ, RZ, R55 ;  /* 0x000000ffff077224 */ /* 0x000fe400078e0037 */
[----:B------:R-:W-:Y:S02]  /*23ec0*/  IMAD.MOV.U32 R54, RZ, RZ, R68 ;  /* 0x000000ffff367224 */ /* 0x000fe400078e0044 */
[----:B------:R-:W-:-:S02]  /*23ed0*/  IMAD.MOV.U32 R3, RZ, RZ, R69 ;  /* 0x000000ffff037224 */ /* 0x000fc400078e0045 */
[----:B-1----:R-:W-:Y:S05]  /*23ee0*/  CALL.REL.NOINC `($__internal_21_$__cuda_sm20_dsqrt_rn_f64_mediumpath_v1) ;  /* 0x0006461000007944 */ /* 0x002fea0003c00000 */
[----:B------:R-:W-:Y:S02]  /*23ef0*/  IMAD.MOV.U32 R5, RZ, RZ, R3 ;  /* 0x000000ffff057224 */ /* 0x000fe400078e0003 */
.L_x_12577:
[----:B------:R-:W-:Y:S05]  /*23f00*/  BSYNC B3 ;  /* 0x0000000000037941 */ /* 0x000fea0003800000 */
.L_x_12576:
[----:B--2---:R-:W-:Y:S02]  /*23f10*/  IMAD.MOV.U32 R64, RZ, RZ, R4 ;  /* 0x000000ffff407224 */ /* 0x004fe400078e0004 */
[----:B------:R-:W-:-:S02]  /*23f20*/  IMAD.MOV.U32 R65, RZ, RZ, R5 ;  /* 0x000000ffff417224 */ /* 0x000fc400078e0005 */
.L_x_12547:
[----:B------:R-:W-:Y:S05]  /*23f30*/  BSYNC B2 ;  /* 0x0000000000027941 */ /* 0x000fea0003800000 */
.L_x_12543:
        /* <DEDUP_REMOVED lines=25> */
.L_x_12582:
[----:B------:R-:W-:Y:S05]  /*240d0*/  BSYNC B4 ;  /* 0x0000000000047941 */ /* 0x000fea0003800000 */
.L_x_12581:
        /* <DEDUP_REMOVED lines=23> */
.L_x_12584:
[----:B------:R-:W-:Y:S01]  /*24250*/  IMAD.MOV.U32 R4, RZ, RZ, 0x0 ;  /* 0x00000000ff047424 */ /* 0x000fe200078e00ff */
[----:B--2---:R-:W-:Y:S01]  /*24260*/  MOV R8, 0xdc1895e9 ;  /* 0xdc1895e900087802 */ /* 0x004fe20000000f00 */
        /* <DEDUP_REMOVED lines=41> */
.L_x_12583:
        /* <DEDUP_REMOVED lines=37> */
.L_x_12593:
[----:B------:R-:W-:Y:S05]  /*24750*/  BSYNC B6 ;  /* 0x0000000000067941 */ /* 0x000fea0003800000 */
.L_x_12592:
[----:B------:R-:W-:Y:S05]  /*24760*/  BRA `(.L_x_12591) ;  /* 0x0000001000007947 */ /* 0x000fea0003800000 */
.L_x_12590:
[----:B------:R0:W4:-:S06]  /*24770*/  DADD R52, -R62, R50 ;  /* 0x000000003e347229 */ /* 0x00010c0000000132 */
.L_x_12591:
[----:B------:R-:W-:Y:S05]  /*24780*/  BSYNC B5 ;  /* 0x0000000000057941 */ /* 0x000fea0003800000 */
.L_x_12589:
        /* <DEDUP_REMOVED lines=28> */
.L_x_12598:
[----:B------:R-:W-:Y:S05]  /*24950*/  BSYNC B6 ;  /* 0x0000000000067941 */ /* 0x000fea0003800000 */
.L_x_12597:
[----:B------:R-:W-:Y:S02]  /*24960*/  IMAD.MOV.U32 R68, RZ, RZ, R2 ;  /* 0x000000ffff447224 */ /* 0x000fe400078e0002 */
[----:B------:R-:W-:Y:S01]  /*24970*/  IMAD.MOV.U32 R69, RZ, RZ, R3 ;  /* 0x000000ffff457224 */ /* 0x000fe200078e0003 */
[----:B------:R-:W-:Y:S05]  /*24980*/  BRA `(.L_x_12596) ;  /* 0x0000001000007947 */ /* 0x000fea0003800000 */
.L_x_12595:
[----:B------:R0:W4:-:S06]  /*24990*/  DADD R68, -R48, R46 ;  /* 0x0000000030447229 */ /* 0x00010c000000012e */
.L_x_12596:
[----:B------:R-:W-:Y:S05]  /*249a0*/  BSYNC B5 ;  /* 0x0000000000057941 */ /* 0x000fea0003800000 */
.L_x_12594:
[----:B----4-:R-:W4:Y:S01]  /*249b0*/  DMUL R2, R68, 0.5 ;  /* 0x3fe0000044027828 */ /* 0x010f220000000000 */
[----:B------:R-:W-:Y:S01]  /*249c0*/  MOV R4, 0x0 ;  /* 0x0000000000047802 */ /* 0x000fe20000000f00 */
[----:B------:R-:W-:Y:S01]  /*249d0*/  IMAD.MOV.U32 R5, RZ, RZ, 0x3fd80000 ;  /* 0x3fd80000ff057424 */ /* 0x000fe200078e00ff */
[----:B------:R-:W-:Y:S01]  /*249e0*/  BSSY B5, `(.L_x_12599) ;  /* 0x0000018000057945 */ /* 0x000fe20003800000 */
        /* <DEDUP_REMOVED lines=23> */
.L_x_12600:
[----:B------:R-:W-:Y:S05]  /*24b60*/  BSYNC B5 ;  /* 0x0000000000057941 */ /* 0x000fea0003800000 */
.L_x_12599:
[----:B0---4-:R-:W-:Y:S02]  /*24b70*/  IMAD.MOV.U32 R46, RZ, RZ, R4 ;  /* 0x000000ffff2e7224 */ /* 0x011fe400078e0004 */
[----:B------:R-:W-:Y:S01]  /*24b80*/  IMAD.MOV.U32 R47, RZ, RZ, R5 ;  /* 0x000000ffff2f7224 */ /* 0x000fe200078e0005 */
[----:B------:R-:W-:Y:S05]  /*24b90*/  BRA `(.L_x_12601) ;  /* 0x000008a000007947 */ /* 0x000fea0003800000 */
.L_x_12588:
        /* <DEDUP_REMOVED lines=27> */
.L_x_12604:
[----:B------:R-:W-:Y:S05]  /*24d50*/  BSYNC B5 ;  /* 0x0000000000057941 */ /* 0x000fea0003800000 */
.L_x_12603:
[----:B--2---:R-:W-:Y:S02]  /*24d60*/  IMAD.MOV.U32 R46, RZ, RZ, R4 ;  /* 0x000000ffff2e7224 */ /* 0x004fe400078e0004 */
[----:B------:R-:W-:Y:S01]  /*24d70*/  IMAD.MOV.U32 R47, RZ, RZ, R5 ;  /* 0x000000ffff2f7224 */ /* 0x000fe200078e0005 */
[----:B------:R-:W-:Y:S05]  /*24d80*/  BRA `(.L_x_12601) ;  /* 0x000006b000007947 */ /* 0x000fea0003800000 */
.L_x_12602:
[----:B------:R-:W0:Y:S01]  /*24d90*/  DMUL R54, R62, R48 ;  /* 0x000000303e367228 */ /* 0x000e220000000000 */
[----:B------:R-:W-:Y:S01]  /*24da0*/  IMAD.MOV.U32 R4, RZ, RZ, 0x0 ;  /* 0x00000000ff047424 */ /* 0x000fe200078e00ff */
[----:B------:R-:W-:Y:S01]  /*24db0*/  MOV R5, 0x3fd80000 ;  /* 0x3fd8000000057802 */ /* 0x000fe20000000f00 */
[----:B------:R-:W-:Y:S01]  /*24dc0*/  BSSY B5, `(.L_x_12605) ;  /* 0x0000018000057945 */ /* 0x000fe20003800000 */
        /* <DEDUP_REMOVED lines=21> */
[----:B-1-3--:R-:W-:Y:S05]  /*24f20*/  CALL.REL.NOINC `($__internal_21_$__cuda_sm20_dsqrt_rn_f64_mediumpath_v1) ;  /* 0x000635d000007944 */ /* 0x00afea0003c00000 */
[----:B------:R-:W-:Y:S02]  /*24f30*/  IMAD.MOV.U32 R2, RZ, RZ, R4 ;  /* 0x000000ffff027224 */ /* 0x000fe400078e0004 */
.L_x_12606:
[----:B------:R-:W-:Y:S05]  /*24f40*/  BSYNC B5 ;  /* 0x0000000000057941 */ /* 0x000fea0003800000 */
.L_x_12605:
        /* <DEDUP_REMOVED lines=21> */
.L_x_12608:
[----:B------:R-:W-:Y:S05]  /*250a0*/  BSYNC B5 ;  /* 0x0000000000057941 */ /* 0x000fea0003800000 */
.L_x_12607:
[----:B------:R-:W0:Y:S01]  /*250b0*/  DMUL R66, R66, 8.11296384146066816958e+31 ;  /* 0x4690000042427828 */ /* 0x000e220000000000 */
[----:B------:R-:W-:Y:S05]  /*250c0*/  BRA `(.L_x_12601) ;  /* 0x0000037000007947 */ /* 0x000fea0003800000 */
.L_x_12587:
        /* <DEDUP_REMOVED lines=22> */
[----:B------:R-:W-:Y:S01]  /*25230*/  IMAD.MOV.U32 R46, RZ, RZ, R4 ;  /* 0x000000ffff2e7224 */ /* 0x000fe200078e0004 */
[----:B------:R-:W-:Y:S02]  /*25240*/  MOV R47, R3 ;  /* 0x00000003002f7202 */ /* 0x000fe40000000f00 */
.L_x_12610:
[----:B------:R-:W-:Y:S05]  /*25250*/  BSYNC B5 ;  /* 0x0000000000057941 */ /* 0x000fea0003800000 */
.L_x_12609:
[----:B0-----:R-:W0:Y:S01]  /*25260*/  DADD R54, R44, 1 ;  /* 0x3ff000002c367429 */ /* 0x001e220000000000 */
[----:B------:R-:W-:Y:S01]  /*25270*/  IMAD.MOV.U32 R4, RZ, RZ, 0x0 ;  /* 0x00000000ff047424 */ /* 0x000fe200078e00ff */
[----:B------:R-:W-:Y:S01]  /*25280*/  BSSY B5, `(.L_x_12611) ;  /* 0x000001a000057945 */ /* 0x000fe20003800000 */
[----:B------:R-:W-:Y:S02]  /*25290*/  IMAD.MOV.U32 R5, RZ, RZ, 0x3fd80000 ;  /* 0x3fd80000ff057424 */ /* 0x000fe400078e00ff */
        /* <DEDUP_REMOVED lines=24> */
.L_x_12612:
[----:B------:R-:W-:Y:S05]  /*25420*/  BSYNC B5 ;  /* 0x0000000000057941 */ /* 0x000fea0003800000 */
.L_x_12611:
[----:B--2-4-:R2:W4:-:S06]  /*25430*/  DMUL R46, R2, R46 ;  /* 0x0000002e022e7228 */ /* 0x01450c0000000000 */
.L_x_12601:
[----:B------:R-:W-:Y:S05]  /*25440*/  BSYNC B4 ;  /* 0x0000000000047941 */ /* 0x000fea0003800000 */
.L_x_12586:
[----:B------:R-:W-:Y:S05]  /*25450*/  BRA `(.L_x_12613) ;  /* 0x0000002000007947 */ /* 0x000fea0003800000 */
.L_x_12580:
[----:B------:R4:W0:-:S04]  /*25460*/  DMUL R46, R44, 9.00719925474099200000e+15 ;  /* 0x434000002c2e7828 */ /* 0x0008080000000000 */
[----:B------:R-:W3:-:S06]  /*25470*/  DMUL R66, R66, 9.00719925474099200000e+15 ;  /* 0x4340000042427828 */ /* 0x000ecc0000000000 */
.L_x_12613:
[----:B0---4-:R-:W-:Y:S05]  /*25480*/  BSYNC B2 ;  /* 0x0000000000027941 */ /* 0x011fea0003800000 */
.L_x_12579:
        /* <DEDUP_REMOVED lines=28> */
.L_x_12615:
[----:B------:R-:W-:Y:S05]  /*25650*/  BSYNC B2 ;  /* 0x0000000000027941 */ /* 0x000fea0003800000 */
.L_x_12614:
        /* <DEDUP_REMOVED lines=43> */
.L_x_12617:
[----:B------:R-:W-:Y:S02]  /*25910*/  FSEL R2, RZ, 3.37028055040000000000e+12, P1 ;  /* 0x54442d18ff027808 */ /* 0x000fe40000800000 */
[----:B------:R-:W-:Y:S02]  /*25920*/  FSEL R3, RZ, 2.1426990032196044922, P1 ;  /* 0x400921fbff037808 */ /* 0x000fe40000800000 */
.L_x_12618:
[----:B------:R-:W-:Y:S05]  /*25930*/  BSYNC B0 ;  /* 0x0000000000007941 */ /* 0x000fea0003800000 */
.L_x_12616:
[----:B------:R0:W2:Y:S02]  /*25940*/  DADD R46, |R46|, |R66| ;  /* 0x000000002e2e7229 */ /* 0x0000a40000000642 */
[----:B0-----:R-:W-:-:S04]  /*25950*/  LOP3.LUT R67, R3, 0x80000000, R67, 0xb8, !PT ;  /* 0x8000000003437812 */ /* 0x001fc800078eb843 */
[----:B--2---:R-:W0:-:S06]  /*25960*/  DSETP.GTU.AND P0, PT, |R46|, +INF , PT ;  /* 0x7ff000002e00742a */ /* 0x004e0c0003f0c200 */
[----:B0-----:R-:W-:Y:S02]  /*25970*/  FSEL R2, R46, R2, P0 ;  /* 0x000000022e027208 */ /* 0x001fe40000000000 */
[----:B------:R-:W-:Y:S02]  /*25980*/  FSEL R3, R47, R67, P0 ;  /* 0x000000432f037208 */ /* 0x000fe40000000000 */
.L_x_12585:
[----:B------:R-:W-:Y:S05]  /*25990*/  BSYNC B3 ;  /* 0x0000000000037941 */ /* 0x000fea0003800000 */
.L_x_12578:
[----:B----4-:R-:W-:Y:S01]  /*259a0*/  LOP3.LUT R29, R3, 0x80000000, R29, 0xb8, !PT ;  /* 0x80000000031d7812 */ /* 0x010fe200078eb81d */
[----:B------:R-:W-:Y:S01]  /*259b0*/  IMAD.MOV.U32 R28, RZ, RZ, R2 ;  /* 0x000000ffff1c7224 */ /* 0x000fe200078e0002 */
[----:B--23--:R-:W-:Y:S01]  /*259c0*/  LOP3.LUT R31, R65, 0x80000000, R31, 0xb8, !PT ;  /* 0x80000000411f7812 */ /* 0x00cfe200078eb81f */
[----:B------:R-:W-:Y:S01]  /*259d0*/  IMAD.MOV.U32 R30, RZ, RZ, R64 ;  /* 0x000000ffff1e7224 */ /* 0x000fe200078e0040 */
[----:B------:R-:W-:Y:S05]  /*259e0*/  BRA `(.L_x_12542) ;  /* 0x000044f000007947 */ /* 0x000fea0003800000 */
.L_x_12541:
        /* <DEDUP_REMOVED lines=91> */
.L_x_12624:
[----:B------:R-:W-:Y:S05]  /*25fa0*/  BSYNC B0 ;  /* 0x0000000000007941 */ /* 0x000fea0003800000 */
.L_x_12623:
[----:B------:R-:W-:Y:S01]  /*25fb0*/  BSSY B3, `(.L_x_12625) ;  /* 0x0000008000037945 */ /* 0x000fe20003800000 */
[----:B------:R-:W-:Y:S05]  /*25fc0*/  @P3 BRA P5, `(.L_x_12626) ;  /* 0x0000006000003947 */ /* 0x000fea0002800000 */
[----:B------:R-:W-:Y:S01]  /*25fd0*/  MOV R6, R48 ;  /* 0x0000003000067202 */ /* 0x000fe20000000f00 */
[----:B0-----:R-:W-:Y:S01]  /*25fe0*/  IMAD.MOV.U32 R5, RZ, RZ, R49 ;  /* 0x000000ffff057224 */ /* 0x001fe200078e0031 */
[----:B------:R-:W-:Y:S01]  /*25ff0*/  MOV R4, 0x26030 ;  /* 0x0002603000047802 */ /* 0x000fe20000000f00 */
[----:B------:R-:W-:Y:S02]  /*26000*/  IMAD.MOV.U32 R2, RZ, RZ, R50 ;  /* 0x000000ffff027224 */ /* 0x000fe400078e0032 */
[----:B------:R-:W-:Y:S02]  /*26010*/  IMAD.MOV.U32 R3, RZ, RZ, R51 ;  /* 0x000000ffff037224 */ /* 0x000fe400078e0033 */
[----:B-12---:R-:W-:Y:S05]  /*26020*/  CALL.REL.NOINC `($__internal_20_$__cuda_sm20_div_rn_f64_full) ;  /* 0x00061e7000007944 */ /* 0x006fea0003c00000 */
.L_x_12626:
[----:B------:R-:W-:Y:S05]  /*26030*/  BSYNC B3 ;  /* 0x0000000000037941 */ /* 0x000fea0003800000 */
.L_x_12625:
        /* <DEDUP_REMOVED lines=43> */
.L_x_12628:
[----:B------:R-:W-:-:S04]  /*262f0*/  ISETP.GE.AND P0, PT, R45, RZ, PT ;  /* 0x000000ff2d00720c */ /* 0x000fc80003f06270 */
[----:B------:R-:W-:Y:S02]  /*26300*/  FSEL R6, RZ, 3.37028055040000000000e+12, P0 ;  /* 0x54442d18ff067808 */ /* 0x000fe40000000000 */
[----:B------:R-:W-:Y:S02]  /*26310*/  FSEL R7, RZ, 2.1426990032196044922, P0 ;  /* 0x400921fbff077808 */ /* 0x000fe40000000000 */
.L_x_12629:
[----:B------:R-:W-:Y:S05]  /*26320*/  BSYNC B0 ;  /* 0x0000000000007941 */ /* 0x000fea0003800000 */
.L_x_12627:
[----:B------:R-:W3:Y:S01]  /*26330*/  DADD R2, |R28|, |R30| ;  /* 0x000000001c027229 */ /* 0x000ee2000000061e */
[----:B------:R-:W-:-:S03]  /*26340*/  LOP3.LUT R11, R7, 0x80000000, R11, 0xb8, !PT ;  /* 0x80000000070b7812 */ /* 0x000fc600078eb80b */
[----:B--2---:R-:W-:-:S04]  /*26350*/  DMUL R46, R46, 0.5 ;  /* 0x3fe000002e2e7828 */ /* 0x004fc80000000000 */
[----:B---3--:R-:W2:-:S06]  /*26360*/  DSETP.GTU.AND P0, PT, |R2|, +INF , PT ;  /* 0x7ff000000200742a */ /* 0x008e8c0003f0c200 */
[----:B--2---:R-:W-:Y:S02]  /*26370*/  FSEL R6, R2, R6, P0 ;  /* 0x0000000602067208 */ /* 0x004fe40000000000 */
[----:B------:R-:W-:Y:S01]  /*26380*/  FSEL R7, R3, R11, P0 ;  /* 0x0000000b03077208 */ /* 0x000fe20000000000 */
[----:B------:R-:W-:Y:S05]  /*26390*/  BRA `(.L_x_12630) ;  /* 0x000039c000007947 */ /* 0x000fea0003800000 */
.L_x_12622:
        /* <DEDUP_REMOVED lines=52> */
[----:B--2---:R-:W-:Y:S01]  /*266e0*/  @!P0 MOV R3, R7 ;  /* 0x0000000700038202 */ /* 0x004fe20000000f00 */
[----:B0-----:R-:W0:Y:S01]  /*266f0*/  DMUL R8, R48, R4 ;  /* 0x0000000430087228 */ /* 0x001e220000000000 */
[----:B------:R-:W-:Y:S02]  /*26700*/  @!P0 IMAD.MOV.U32 R2, RZ, RZ, R6 ;  /* 0x000000ffff028224 */ /* 0x000fe400078e0006 */
[----:B------:R-:W-:-:S03]  /*26710*/  IADD3 R44, R3, -0x1, RZ ;  /* 0xffffffff032c7810 */ /* 0x000fc60007ffe0ff */
[----:B0-----:R-:W0:Y:S01]  /*26720*/  DFMA R46, -R50, R8, R48 ;  /* 0x00000008322e722b */ /* 0x001e220000000130 */
[----:B------:R-:W-:-:S05]  /*26730*/  ISETP.GE.U32.AND P1, PT, R44, 0x7fefffff, PT ;  /* 0x7fefffff2c00780c */ /* 0x000fca0003f26070 */
[----:B0-----:R0:W2:-:S08]  /*26740*/  DFMA R4, R4, R46, R8 ;  /* 0x0000002e0404722b */ /* 0x0010900000000008 */
        /* <DEDUP_REMOVED lines=53> */
.L_x_12632:
[----:B------:R-:W-:Y:S05]  /*26aa0*/  BSYNC B0 ;  /* 0x0000000000007941 */ /* 0x000fea0003800000 */
.L_x_12631:
        /* <DEDUP_REMOVED lines=10> */
.L_x_12634:
[----:B------:R-:W-:Y:S05]  /*26b50*/  BSYNC B3 ;  /* 0x0000000000037941 */ /* 0x000fea0003800000 */
.L_x_12633:
[----:B------:R-:W3:Y:S01]  /*26b60*/  DSETP.NEU.AND P0, PT, R50, RZ, PT ;  /* 0x000000ff3200722a */ /* 0x000ee20003f0d000 */
[----:B------:R-:W-:-:S13]  /*26b70*/  BSSY B0, `(.L_x_12635) ;  /* 0x000002d000007945 */ /* 0x000fda0003800000 */
[----:B---3--:R-:W-:Y:S05]  /*26b80*/  @!P0 BRA `(.L_x_12636) ;  /* 0x0000028000008947 */ /* 0x008fea0003800000 */
[----:B------:R-:W3:Y:S01]  /*26b90*/  DMUL R2, R4, R4 ;  /* 0x0000000404027228 */ /* 0x000ee20000000000 */
[----:B0-----:R-:W-:Y:S01]  /*26ba0*/  IMAD.MOV.U32 R6, RZ, RZ, 0x2a25ff7e ;  /* 0x2a25ff7eff067424 */ /* 0x001fe200078e00ff */
[----:B------:R-:W-:Y:S02]  /*26bb0*/  MOV R7, 0x3ef53e1d ;  /* 0x3ef53e1d00077802 */ /* 0x000fe40000000f00 */
[----:B------:R-:W-:Y:S01]  /*26bc0*/  ISETP.GE.AND P0, PT, R45, RZ, PT ;  /* 0x000000ff2d00720c */ /* 0x000fe20003f06270 */
[----:B------:R-:W-:-:S04]  /*26bd0*/  DSETP.NEU.AND P1, PT, |R30|, |R28|, PT ;  /* 0x4000001c1e00722a */ /* 0x000fc80003f2d200 */
        /* <DEDUP_REMOVED lines=35> */
.L_x_12636:
[----:B------:R-:W-:-:S04]  /*26e10*/  ISETP.GE.AND P0, PT, R45, RZ, PT ;  /* 0x000000ff2d00720c */ /* 0x000fc80003f06270 */
[----:B0-----:R-:W-:Y:S02]  /*26e20*/  FSEL R6, RZ, 3.37028055040000000000e+12, P0 ;  /* 0x54442d18ff067808 */ /* 0x001fe40000000000 */
[----:B------:R-:W-:Y:S02]  /*26e30*/  FSEL R7, RZ, 2.1426990032196044922, P0 ;  /* 0x400921fbff077808 */ /* 0x000fe40000000000 */
.L_x_12637:
[----:B------:R-:W-:Y:S05]  /*26e40*/  BSYNC B0 ;  /* 0x0000000000007941 */ /* 0x000fea0003800000 */
.L_x_12635:
[----:B------:R-:W0:Y:S01]  /*26e50*/  DADD R2, |R28|, |R30| ;  /* 0x000000001c027229 */ /* 0x000e22000000061e */
[----:B------:R-:W-:-:S05]  /*26e60*/  LOP3.LUT R11, R7, 0x80000000, R11, 0xb8, !PT ;  /* 0x80000000070b7812 */ /* 0x000fca00078eb80b */
[----:B0-----:R-:W0:-:S06]  /*26e70*/  DSETP.GTU.AND P0, PT, |R2|, +INF , PT ;  /* 0x7ff000000200742a */ /* 0x001e0c0003f0c200 */
[----:B0-----:R-:W-:Y:S02]  /*26e80*/  FSEL R6, R2, R6, P0 ;  /* 0x0000000602067208 */ /* 0x001fe40000000000 */
[----:B------:R-:W-:Y:S01]  /*26e90*/  FSEL R7, R3, R11, P0 ;  /* 0x0000000b03077208 */ /* 0x000fe20000000000 */
[----:B------:R-:W-:Y:S05]  /*26ea0*/  BRA `(.L_x_12630) ;  /* 0x00002eb000007947 */ /* 0x000fea0003800000 */
.L_x_12621:
        /* <DEDUP_REMOVED lines=23> */
.L_x_12639:
[----:B------:R-:W-:Y:S05]  /*27020*/  BSYNC B3 ;  /* 0x0000000000037941 */ /* 0x000fea0003800000 */
.L_x_12638:
        /* <DEDUP_REMOVED lines=26> */
.L_x_12641:
[----:B------:R-:W-:Y:S05]  /*271d0*/  BSYNC B3 ;  /* 0x0000000000037941 */ /* 0x000fea0003800000 */
.L_x_12640:
        /* <DEDUP_REMOVED lines=17> */
[----:B------:R-:W-:Y:S02]  /*272f0*/  MOV R8, RZ ;  /* 0x000000ff00087202 */ /* 0x000fe40000000f00 */
        /* <DEDUP_REMOVED lines=95> */
.L_x_12643:
[----:B------:R-:W-:Y:S05]  /*278f0*/  BSYNC B0 ;  /* 0x0000000000007941 */ /* 0x000fea0003800000 */
.L_x_12642:
        /* <DEDUP_REMOVED lines=10> */
.L_x_12645:
[----:B------:R-:W-:Y:S05]  /*279a0*/  BSYNC B3 ;  /* 0x0000000000037941 */ /* 0x000fea0003800000 */
.L_x_12644:
        /* <DEDUP_REMOVED lines=43> */
.L_x_12647:
[----:B------:R-:W-:-:S04]  /*27c60*/  ISETP.GE.AND P0, PT, R45, RZ, PT ;  /* 0x000000ff2d00720c */ /* 0x000fc80003f06270 */
[----:B0-----:R-:W-:Y:S02]  /*27c70*/  FSEL R6, RZ, 3.37028055040000000000e+12, P0 ;  /* 0x54442d18ff067808 */ /* 0x001fe40000000000 */
[----:B------:R-:W-:Y:S02]  /*27c80*/  FSEL R7, RZ, 2.1426990032196044922, P0 ;  /* 0x400921fbff077808 */ /* 0x000fe40000000000 */
.L_x_12648:
[----:B------:R-:W-:Y:S05]  /*27c90*/  BSYNC B0 ;  /* 0x0000000000007941 */ /* 0x000fea0003800000 */
.L_x_12646:
[----:B------:R-:W0:Y:S01]  /*27ca0*/  DADD R2, |R28|, |R30| ;  /* 0x000000001c027229 */ /* 0x000e22000000061e */
[----:B------:R-:W-:-:S03]  /*27cb0*/  LOP3.LUT R11, R7, 0x80000000, R11, 0xb8, !PT ;  /* 0x80000000070b7812 */ /* 0x000fc600078eb80b */
[----:B--2---:R-:W-:-:S04]  /*27cc0*/  DADD R46, R46, 1 ;  /* 0x3ff000002e2e7429 */ /* 0x004fc80000000000 */
[----:B0-----:R-:W0:-:S06]  /*27cd0*/  DSETP.GTU.AND P0, PT, |R2|, +INF , PT ;  /* 0x7ff000000200742a */ /* 0x001e0c0003f0c200 */
[----:B0-----:R-:W-:Y:S02]  /*27ce0*/  FSEL R6, R2, R6, P0 ;  /* 0x0000000602067208 */ /* 0x001fe40000000000 */
[----:B------:R-:W-:Y:S01]  /*27cf0*/  FSEL R7, R3, R11, P0 ;  /* 0x0000000b03077208 */ /* 0x000fe20000000000 */
[----:B------:R-:W-:Y:S05]  /*27d00*/  BRA `(.L_x_12630) ;  /* 0x0000205000007947 */ /* 0x000fea0003800000 */
.L_x_12620:
        /* <DEDUP_REMOVED lines=36> */
[----:B0-----:R-:W-:Y:S01]  /*27f50*/  @P1 IMAD.MOV.U32 R8, RZ, RZ, 0x0 ;  /* 0x00000000ff081424 */ /* 0x001fe200078e00ff */
[----:B------:R-:W-:-:S06]  /*27f60*/  @P1 MOV R9, 0x7ff00000 ;  /* 0x7ff0000000091802 */ /* 0x000fcc0000000f00 */
        /* <DEDUP_REMOVED lines=48> */
.L_x_12652:
[----:B------:R-:W-:Y:S05]  /*28270*/  BSYNC B0 ;  /* 0x0000000000007941 */ /* 0x000fea0003800000 */
.L_x_12651:
        /* <DEDUP_REMOVED lines=8> */
.L_x_12654:
[----:B------:R-:W-:Y:S05]  /*28300*/  BSYNC B3 ;  /* 0x0000000000037941 */ /* 0x000fea0003800000 */
.L_x_12653:
        /* <DEDUP_REMOVED lines=35> */
.L_x_12656:
[----:B0--3--:R-:W-:Y:S05]  /*28540*/  BSYNC B0 ;  /* 0x0000000000007941 */ /* 0x009fea0003800000 */
.L_x_12655:
[----:B------:R-:W-:Y:S01]  /*28550*/  LOP3.LUT R3, R7, 0x80000000, R29, 0xb8, !PT ;  /* 0x8000000007037812 */ /* 0x000fe200078eb81d */
[----:B--2---:R-:W0:Y:S01]  /*28560*/  DMUL R46, R46, 0.5 ;  /* 0x3fe000002e2e7828 */ /* 0x004e220000000000 */
[----:B------:R-:W-:Y:S02]  /*28570*/  FSEL R6, R4, R6, P0 ;  /* 0x0000000604067208 */ /* 0x000fe40000000000 */
[----:B------:R-:W-:Y:S01]  /*28580*/  FSEL R7, R5, R3, P0 ;  /* 0x0000000305077208 */ /* 0x000fe20000000000 */
[----:B------:R-:W-:Y:S05]  /*28590*/  BRA `(.L_x_12630) ;  /* 0x000017c000007947 */ /* 0x000fea0003800000 */
.L_x_12650:
        /* <DEDUP_REMOVED lines=13> */
[----:B0-----:R-:W-:Y:S02]  /*28670*/  IADD3 R7, -R8, 0x7fd00000, RZ ;  /* 0x7fd0000008077810 */ /* 0x001fe40007ffe1ff */
[----:B------:R-:W-:Y:S02]  /*28680*/  MOV R6, RZ ;  /* 0x000000ff00067202 */ /* 0x000fe40000000f00 */
[----:B------:R-:W-:Y:S02]  /*28690*/  SEL R4, R66, R68, P1 ;  /* 0x0000004442047207 */ /* 0x000fe40000800000 */
[----:B------:R-:W-:-:S02]  /*286a0*/  ISETP.GE.U32.AND P2, PT, R3, 0x7ff00000, PT ;  /* 0x7ff000000300780c */ /* 0x000fc40003f46070 */
        /* <DEDUP_REMOVED lines=95> */
.L_x_12658:
[----:B------:R-:W-:Y:S05]  /*28ca0*/  BSYNC B0 ;  /* 0x0000000000007941 */ /* 0x000fea0003800000 */
.L_x_12657:
        /* <DEDUP_REMOVED lines=10> */
.L_x_12660:
[----:B------:R-:W-:Y:S05]  /*28d50*/  BSYNC B3 ;  /* 0x0000000000037941 */ /* 0x000fea0003800000 */
.L_x_12659:
        /* <DEDUP_REMOVED lines=35> */
.L_x_12662:
[----:B0--3--:R-:W-:Y:S05]  /*28f90*/  BSYNC B0 ;  /* 0x0000000000007941 */ /* 0x009fea0003800000 */
.L_x_12661:
[----:B------:R-:W-:Y:S02]  /*28fa0*/  LOP3.LUT R5, R7, 0x80000000, R29, 0xb8, !PT ;  /* 0x8000000007057812 */ /* 0x000fe400078eb81d */
[----:B------:R-:W-:Y:S02]  /*28fb0*/  FSEL R6, R2, R6, P1 ;  /* 0x0000000602067208 */ /* 0x000fe40000800000 */
[----:B------:R-:W-:Y:S01]  /*28fc0*/  FSEL R7, R3, R5, P1 ;  /* 0x0000000503077208 */ /* 0x000fe20000800000 */
[----:B------:R-:W-:Y:S05]  /*28fd0*/  BRA `(.L_x_12630) ;  /* 0x00000d8000007947 */ /* 0x000fea0003800000 */
.L_x_12649:
        /* <DEDUP_REMOVED lines=22> */
[----:B-1----:R-:W-:Y:S05]  /*29140*/  CALL.REL.NOINC `($__internal_20_$__cuda_sm20_div_rn_f64_full) ;  /* 0x0005ed5000007944 */ /* 0x002fea0003c00000 */
.L_x_12664:
[----:B------:R-:W-:Y:S05]  /*29150*/  BSYNC B3 ;  /* 0x0000000000037941 */ /* 0x000fea0003800000 */
.L_x_12663:
        /* <DEDUP_REMOVED lines=26> */
.L_x_12666:
[----:B------:R-:W-:Y:S05]  /*29300*/  BSYNC B3 ;  /* 0x0000000000037941 */ /* 0x000fea0003800000 */
.L_x_12665:
        /* <DEDUP_REMOVED lines=40> */
[----:B------:R-:W-:-:S03]  /*29590*/  MOV R8, 0x1 ;  /* 0x0000000100087802 */ /* 0x000fc60000000f00 */
        /* <DEDUP_REMOVED lines=72> */
.L_x_12668:
[----:B------:R-:W-:Y:S05]  /*29a20*/  BSYNC B0 ;  /* 0x0000000000007941 */ /* 0x000fea0003800000 */
.L_x_12667:
        /* <DEDUP_REMOVED lines=8> */
[----:B------:R-:W-:Y:S01]  /*29ab0*/  MOV R4, R2 ;  /* 0x0000000200047202 */ /* 0x000fe20000000f00 */
[----:B------:R-:W-:Y:S02]  /*29ac0*/  IMAD.MOV.U32 R5, RZ, RZ, R3 ;  /* 0x000000ffff057224 */ /* 0x000fe400078e0003 */
.L_x_12670:
[----:B------:R-:W-:Y:S05]  /*29ad0*/  BSYNC B3 ;  /* 0x0000000000037941 */ /* 0x000fea0003800000 */
.L_x_12669:
        /* <DEDUP_REMOVED lines=36> */
.L_x_12672:
[----:B0-23--:R-:W-:Y:S05]  /*29d20*/  BSYNC B0 ;  /* 0x0000000000007941 */ /* 0x00dfea0003800000 */
.L_x_12671:
[----:B------:R-:W-:Y:S02]  /*29d30*/  LOP3.LUT R5, R7, 0x80000000, R29, 0xb8, !PT ;  /* 0x8000000007057812 */ /* 0x000fe400078eb81d */
[----:B------:R-:W-:Y:S02]  /*29d40*/  FSEL R6, R2, R6, P1 ;  /* 0x0000000602067208 */ /* 0x000fe40000800000 */
[----:B------:R-:W-:Y:S02]  /*29d50*/  FSEL R7, R3, R5, P1 ;  /* 0x0000000503077208 */ /* 0x000fe40000800000 */
.L_x_12630:
[----:B0-----:R-:W-:Y:S05]  /*29d60*/  BSYNC B2 ;  /* 0x0000000000027941 */ /* 0x001fea0003800000 */
.L_x_12619:
[----:B--2---:R-:W0:Y:S01]  /*29d70*/  DADD R46, R46, c[0x2][0x50] ;  /* 0x008014002e2e7629 */ /* 0x004e220000000000 */
[----:B------:R-:W-:Y:S01]  /*29d80*/  LOP3.LUT R29, R7, 0x80000000, R29, 0xb8, !PT ;  /* 0x80000000071d7812 */ /* 0x000fe200078eb81d */
[----:B------:R-:W-:-:S08]  /*29d90*/  IMAD.MOV.U32 R28, RZ, RZ, R6 ;  /* 0x000000ffff1c7224 */ /* 0x000fd000078e0006 */
[----:B0-----:R-:W-:Y:S01]  /*29da0*/  LOP3.LUT R31, R47, 0x80000000, R31, 0xb8, !PT ;  /* 0x800000002f1f7812 */ /* 0x001fe200078eb81f */
[----:B------:R-:W-:Y:S01]  /*29db0*/  IMAD.MOV.U32 R30, RZ, RZ, R46 ;  /* 0x000000ffff1e7224 */ /* 0x000fe200078e002e */
[----:B------:R-:W-:Y:S05]  /*29dc0*/  BRA `(.L_x_12542) ;  /* 0x0000011000007947 */ /* 0x000fea0003800000 */
.L_x_12540:
        /* <DEDUP_REMOVED lines=17> */
.L_x_12542:
[----:B------:R-:W-:Y:S05]  /*29ee0*/  BSYNC B1 ;  /* 0x0000000000017941 */ /* 0x000fea0003800000 */
.L_x_12539:
        /* <DEDUP_REMOVED lines=61> */
[----:B------:R-:W-:Y:S02]  /*2a2c0*/  DSETP.NEU.AND P2, PT, R46, RZ, PT ;  /* 0x000000ff2e00722a */ /* 0x000fe40003f4d000 */
[----:B------:R-:W-:-:S02]  /*2a2d0*/  MOV R3, R55 ;  /* 0x0000003700037202 */ /* 0x000fc40000000f00 */
[----:B--2---:R0:W2:Y:S01]  /*2a2e0*/  DFMA R44, R44, R44, R8 ;  /* 0x0000002c2c2c722b */ /* 0x0040a20000000008 */
[----:B------:R-:W-:Y:S01]  /*2a2f0*/  SEL R2, R2, c[0x2][0x8], P0 ;  /* 0x0080020002027a07 */ /* 0x000fe20000000000 */
[----:B------:R-:W3:Y:S01]  /*2a300*/  MUFU.RSQ64H R59, R3 ;  /* 0x00000003003b7308 */ /* 0x000ee20000001c00 */
[----:B0-----:R-:W-:-:S03]  /*2a310*/  IMAD.MOV.U32 R9, RZ, RZ, c[0x2][0xc] ;  /* 0x00800300ff097624 */ /* 0x001fc600078e00ff */
[----:B--2---:R-:W0:-:S04]  /*2a320*/  DSETP.MIN.AND P0, P1, R44, c[0x2][0x8], PT ;  /* 0x008002002c00762a */ /* 0x004e080003900000 */
[----:B------:R-:W-:-:S05]  /*2a330*/  IMAD.MOV.U32 R8, RZ, RZ, R45 ;  /* 0x000000ffff087224 */ /* 0x000fca00078e002d */
[----:B0-----:R-:W-:Y:S01]  /*2a340*/  FSEL R55, R8, c[0x2][0xc], P0 ;  /* 0x0080030008377a08 */ /* 0x001fe20000000000 */
[----:B------:R-:W-:Y:S01]  /*2a350*/  IMAD.MOV.U32 R8, RZ, RZ, R44 ;  /* 0x000000ffff087224 */ /* 0x000fe200078e002c */
[----:B---3--:R-:W0:-:S03]  /*2a360*/  DMUL R60, R58, R58 ;  /* 0x0000003a3a3c7228 */ /* 0x008e060000000000 */
        /* <DEDUP_REMOVED lines=56> */
.L_x_12680:
[----:B------:R-:W-:Y:S05]  /*2a6f0*/  BSYNC B3 ;  /* 0x0000000000037941 */ /* 0x000fea0003800000 */
.L_x_12679:
        /* <DEDUP_REMOVED lines=13> */
[----:B------:R-:W-:Y:S02]  /*2a7d0*/  @P1 MOV R7, 0x7ff00000 ;  /* 0x7ff0000000071802 */ /* 0x000fe40000000f00 */
[----:B------:R-:W-:-:S04]  /*2a7e0*/  @P1 FSETP.NEU.FTZ.AND P2, PT, R5, RZ, PT ;  /* 0x000000ff0500120b */ /* 0x000fc80003f5d000 */
        /* <DEDUP_REMOVED lines=47> */
.L_x_12678:
        /* <DEDUP_REMOVED lines=36> */
.L_x_12688:
[----:B------:R-:W-:Y:S05]  /*2ad20*/  BSYNC B4 ;  /* 0x0000000000047941 */ /* 0x000fea0003800000 */
.L_x_12687:
[----:B------:R-:W-:Y:S05]  /*2ad30*/  BRA `(.L_x_12686) ;  /* 0x0000001000007947 */ /* 0x000fea0003800000 */
.L_x_12685:
[----:B------:R0:W2:-:S06]  /*2ad40*/  DADD R52, -R62, R50 ;  /* 0x000000003e347229 */ /* 0x00008c0000000132 */
.L_x_12686:
[----:B------:R-:W-:Y:S05]  /*2ad50*/  BSYNC B3 ;  /* 0x0000000000037941 */ /* 0x000fea0003800000 */
.L_x_12684:
[----:B------:R-:W3:Y:S01]  /*2ad60*/  DADD R4, -R66, 1 ;  /* 0x3ff0000042047429 */ /* 0x000ee20000000100 */
[----:B------:R-:W-:Y:S05]  /*2ad70*/  BSSY B3, `(.L_x_12689) ;  /* 0x0000023000037945 */ /* 0x000fea0003800000 */
[----:B---3--:R-:W3:-:S14]  /*2ad80*/  DSETP.GEU.AND P0, PT, R4, RZ, PT ;  /* 0x000000ff0400722a */ /* 0x008edc0003f0e000 */
[----:B---3--:R-:W-:Y:S05]  /*2ad90*/  @!P0 BRA `(.L_x_12690) ;  /* 0x000001f000008947 */ /* 0x008fea0003800000 */
[----:B------:R-:W3:Y:S01]  /*2ada0*/  DSETP.NEU.AND P0, PT, R4, RZ, PT ;  /* 0x000000ff0400722a */ /* 0x000ee20003f0d000 */
[----:B------:R-:W-:Y:S01]  /*2adb0*/  IMAD.MOV.U32 R2, RZ, RZ, R68 ;  /* 0x000000ffff027224 */ /* 0x000fe200078e0044 */
[----:B------:R-:W-:-:S12]  /*2adc0*/  MOV R3, R69 ;  /* 0x0000004500037202 */ /* 0x000fd80000000f00 */
        /* <DEDUP_REMOVED lines=24> */
.L_x_12693:
[----:B------:R-:W-:Y:S05]  /*2af50*/  BSYNC B4 ;  /* 0x0000000000047941 */ /* 0x000fea0003800000 */
.L_x_12692:
[----:B------:R-:W-:Y:S02]  /*2af60*/  IMAD.MOV.U32 R2, RZ, RZ, R4 ;  /* 0x000000ffff027224 */ /* 0x000fe400078e0004 */
[----:B------:R-:W-:Y:S01]  /*2af70*/  IMAD.MOV.U32 R3, RZ, RZ, R5 ;  /* 0x000000ffff037224 */ /* 0x000fe200078e0005 */
[----:B------:R-:W-:Y:S05]  /*2af80*/  BRA `(.L_x_12691) ;  /* 0x0000001000007947 */ /* 0x000fea0003800000 */
.L_x_12690:
[----:B------:R3:W4:-:S06]  /*2af90*/  DADD R2, R46, -R4 ;  /* 0x000000002e027229 */ /* 0x00070c0000000804 */
.L_x_12691:
[----:B------:R-:W-:Y:S05]  /*2afa0*/  BSYNC B3 ;  /* 0x0000000000037941 */ /* 0x000fea0003800000 */
.L_x_12689:
        /* <DEDUP_REMOVED lines=29> */
.L_x_12695:
[----:B------:R-:W-:Y:S05]  /*2b180*/  BSYNC B3 ;  /* 0x0000000000037941 */ /* 0x000fea0003800000 */
.L_x_12694:
        /* <DEDUP_REMOVED lines=12> */
[----:B--2---:R-:W-:Y:S01]  /*2b250*/  @!P0 MOV R3, R5 ;  /* 0x0000000500038202 */ /* 0x004fe20000000f00 */
        /* <DEDUP_REMOVED lines=53> */
.L_x_12696:
        /* <DEDUP_REMOVED lines=22> */
.L_x_12698:
[----:B------:R-:W-:Y:S05]  /*2b710*/  BSYNC B3 ;  /* 0x0000000000037941 */ /* 0x000fea0003800000 */
.L_x_12697:
[----:B------:R-:W2:Y:S01]  /*2b720*/  DMUL R2, R64, R2 ;  /* 0x0000000240027228 */ /* 0x000ea20000000000 */
[----:B------:R-:W-:Y:S01]  /*2b730*/  IMAD.MOV.U32 R8, RZ, RZ, 0x2fbe14b5 ;  /* 0x2fbe14b5ff087424 */ /* 0x000fe200078e00ff */
[----:B------:R-:W-:-:S04]  /*2b740*/  MOV R9, 0x3eb372fb ;  /* 0x3eb372fb00097802 */ /* 0x000fc80000000f00 */
        /* <DEDUP_REMOVED lines=13> */
.L_x_12683:
        /* <DEDUP_REMOVED lines=25> */
.L_x_12701:
[----:B------:R-:W-:Y:S05]  /*2b9b0*/  BSYNC B3 ;  /* 0x0000000000037941 */ /* 0x000fea0003800000 */
.L_x_12700:
        /* <DEDUP_REMOVED lines=27> */
.L_x_12704:
[----:B------:R-:W-:Y:S05]  /*2bb70*/  BSYNC B3 ;  /* 0x0000000000037941 */ /* 0x000fea0003800000 */
.L_x_12703:
        /* <DEDUP_REMOVED lines=16> */
.L_x_12702:
        /* <DEDUP_REMOVED lines=56> */
.L_x_12705:
[----:B------:R-:W-:Y:S01]  /*2c000*/  IMAD.MOV.U32 R2, RZ, RZ, 0x0 ;  /* 0x00000000ff027424 */ /* 0x000fe200078e00ff */
[----:B------:R-:W-:Y:S01]  /*2c010*/  FSETP.NEU.FTZ.AND P0, PT, R5, RZ, PT ;  /* 0x000000ff0500720b */ /* 0x000fe20003f1d000 */
[----:B------:R-:W-:-:S06]  /*2c020*/  IMAD.MOV.U32 R3, RZ, RZ, 0x7ff00000 ;  /* 0x7ff00000ff037424 */ /* 0x000fcc00078e00ff */
[----:B------:R-:W0:-:S10]  /*2c030*/  DFMA R2, R4, R2, +INF ;  /* 0x7ff000000402742b */ /* 0x000e140000000002 */
[----:B0-----:R-:W-:Y:S02]  /*2c040*/  FSEL R64, R2, RZ, P0 ;  /* 0x000000ff02407208 */ /* 0x001fe40000000000 */
[----:B------:R-:W-:Y:S01]  /*2c050*/  FSEL R65, R3, -QNAN , P0 ;  /* 0xfff0000003417808 */ /* 0x000fe20000000000 */
[----:B------:R-:W-:Y:S05]  /*2c060*/  BRA `(.L_x_12681) ;  /* 0x000004b000007947 */ /* 0x000fea0003800000 */
.L_x_12699:
        /* <DEDUP_REMOVED lines=24> */
.L_x_12707:
[----:B------:R-:W-:Y:S05]  /*2c1f0*/  BSYNC B3 ;  /* 0x0000000000037941 */ /* 0x000fea0003800000 */
.L_x_12706:
        /* <DEDUP_REMOVED lines=19> */
[----:B------:R-:W-:Y:S01]  /*2c330*/  MOV R64, R2 ;  /* 0x0000000200407202 */ /* 0x000fe20000000f00 */
[----:B------:R-:W-:Y:S02]  /*2c340*/  IMAD.MOV.U32 R65, RZ, RZ, R3 ;  /* 0x000000ffff417224 */ /* 0x000fe400078e0003 */
.L_x_12709:
[----:B------:R-:W-:Y:S05]  /*2c350*/  BSYNC B3 ;  /* 0x0000000000037941 */ /* 0x000fea0003800000 */
.L_x_12708:
[----:B------:R-:W-:Y:S05]  /*2c360*/  BRA `(.L_x_12681) ;  /* 0x000001b000007947 */ /* 0x000fea0003800000 */
.L_x_12682:
        /* <DEDUP_REMOVED lines=24> */
.L_x_12711:
[----:B------:R-:W-:Y:S05]  /*2c4f0*/  BSYNC B3 ;  /* 0x0000000000037941 */ /* 0x000fea0003800000 */
.L_x_12710:
[----:B--2---:R-:W-:Y:S02]  /*2c500*/  IMAD.MOV.U32 R64, RZ, RZ, R4 ;  /* 0x000000ffff407224 */ /* 0x004fe400078e0004 */
[----:B------:R-:W-:-:S02]  /*2c510*/  IMAD.MOV.U32 R65, RZ, RZ, R5 ;  /* 0x000000ffff417224 */ /* 0x000fc400078e0005 */
.L_x_12681:
[----:B------:R-:W-:Y:S05]  /*2c520*/  BSYNC B2 ;  /* 0x0000000000027941 */ /* 0x000fea0003800000 */
.L_x_12677:
        /* <DEDUP_REMOVED lines=25> */
.L_x_12716:
[----:B------:R-:W-:Y:S05]  /*2c6c0*/  BSYNC B4 ;  /* 0x0000000000047941 */ /* 0x000fea0003800000 */
.L_x_12715:
        /* <DEDUP_REMOVED lines=23> */
.L_x_12718:
[----:B------:R-:W-:Y:S01]  /*2c840*/  MOV R4, 0x0 ;  /* 0x0000000000047802 */ /* 0x000fe20000000f00 */
        /* <DEDUP_REMOVED lines=42> */
.L_x_12717:
        /* <DEDUP_REMOVED lines=37> */
.L_x_12727:
[----:B------:R-:W-:Y:S05]  /*2cd40*/  BSYNC B6 ;  /* 0x0000000000067941 */ /* 0x000fea0003800000 */
.L_x_12726:
[----:B------:R-:W-:Y:S05]  /*2cd50*/  BRA `(.L_x_12725) ;  /* 0x0000001000007947 */ /* 0x000fea0003800000 */
.L_x_12724:
[----:B------:R0:W4:-:S06]  /*2cd60*/  DADD R52, -R62, R50 ;  /* 0x000000003e347229 */ /* 0x00010c0000000132 */
.L_x_12725:
[----:B------:R-:W-:Y:S05]  /*2cd70*/  BSYNC B5 ;  /* 0x0000000000057941 */ /* 0x000fea0003800000 */
.L_x_12723:
        /* <DEDUP_REMOVED lines=28> */
.L_x_12732:
[----:B------:R-:W-:Y:S05]  /*2cf40*/  BSYNC B6 ;  /* 0x0000000000067941 */ /* 0x000fea0003800000 */
.L_x_12731:
[----:B------:R-:W-:Y:S01]  /*2cf50*/  MOV R68, R2 ;  /* 0x0000000200447202 */ /* 0x000fe20000000f00 */
[----:B------:R-:W-:Y:S01]  /*2cf60*/  IMAD.MOV.U32 R69, RZ, RZ, R3 ;  /* 0x000000ffff457224 */ /* 0x000fe200078e0003 */
[----:B------:R-:W-:Y:S05]  /*2cf70*/  BRA `(.L_x_12730) ;  /* 0x0000001000007947 */ /* 0x000fea0003800000 */
.L_x_12729:
[----:B------:R0:W4:-:S06]  /*2cf80*/  DADD R68, -R48, R46 ;  /* 0x0000000030447229 */ /* 0x00010c000000012e */
.L_x_12730:
[----:B------:R-:W-:Y:S05]  /*2cf90*/  BSYNC B5 ;  /* 0x0000000000057941 */ /* 0x000fea0003800000 */
.L_x_12728:
        /* <DEDUP_REMOVED lines=27> */
.L_x_12734:
[----:B------:R-:W-:Y:S05]  /*2d150*/  BSYNC B5 ;  /* 0x0000000000057941 */ /* 0x000fea0003800000 */
.L_x_12733:
[----:B0---4-:R-:W-:Y:S02]  /*2d160*/  IMAD.MOV.U32 R46, RZ, RZ, R4 ;  /* 0x000000ffff2e7224 */ /* 0x011fe400078e0004 */
[----:B------:R-:W-:Y:S01]  /*2d170*/  IMAD.MOV.U32 R47, RZ, RZ, R5 ;  /* 0x000000ffff2f7224 */ /* 0x000fe200078e0005 */
[----:B------:R-:W-:Y:S05]  /*2d180*/  BRA `(.L_x_12735) ;  /* 0x000008a000007947 */ /* 0x000fea0003800000 */
.L_x_12722:
        /* <DEDUP_REMOVED lines=27> */
.L_x_12738:
[----:B------:R-:W-:Y:S05]  /*2d340*/  BSYNC B5 ;  /* 0x0000000000057941 */ /* 0x000fea0003800000 */
.L_x_12737:
[----:B--2---:R-:W-:Y:S01]  /*2d350*/  IMAD.MOV.U32 R46, RZ, RZ, R4 ;  /* 0x000000ffff2e7224 */ /* 0x004fe200078e0004 */
[----:B------:R-:W-:Y:S01]  /*2d360*/  MOV R47, R5 ;  /* 0x00000005002f7202 */ /* 0x000fe20000000f00 */
[----:B------:R-:W-:Y:S05]  /*2d370*/  BRA `(.L_x_12735) ;  /* 0x000006b000007947 */ /* 0x000fea0003800000 */
.L_x_12736:
        /* <DEDUP_REMOVED lines=27> */
.L_x_12740:
[----:B------:R-:W-:Y:S05]  /*2d530*/  BSYNC B5 ;  /* 0x0000000000057941 */ /* 0x000fea0003800000 */
.L_x_12739:
        /* <DEDUP_REMOVED lines=21> */
.L_x_12742:
[----:B------:R-:W-:Y:S05]  /*2d690*/  BSYNC B5 ;  /* 0x0000000000057941 */ /* 0x000fea0003800000 */
.L_x_12741:
[----:B------:R-:W0:Y:S01]  /*2d6a0*/  DMUL R66, R66, 8.11296384146066816958e+31 ;  /* 0x4690000042427828 */ /* 0x000e220000000000 */
[----:B------:R-:W-:Y:S05]  /*2d6b0*/  BRA `(.L_x_12735) ;  /* 0x0000037000007947 */ /* 0x000fea0003800000 */
.L_x_12721:
        /* <DEDUP_REMOVED lines=20> */
[----:B------:R-:W-:Y:S02]  /*2d800*/  MOV R2, 0x2d820 ;  /* 0x0002d82000027802 */ /* 0x000fe40000000f00 */
[----:B-123--:R-:W-:Y:S05]  /*2d810*/  CALL.REL.NOINC `($__internal_21_$__cuda_sm20_dsqrt_rn_f64_mediumpath_v1) ;  /* 0x0005ace000007944 */ /* 0x00efea0003c00000 */
[----:B------:R-:W-:Y:S02]  /*2d820*/  IMAD.MOV.U32 R46, RZ, RZ, R4 ;  /* 0x000000ffff2e7224 */ /* 0x000fe400078e0004 */
[----:B------:R-:W-:Y:S02]  /*2d830*/  IMAD.MOV.U32 R47, RZ, RZ, R3 ;  /* 0x000000ffff2f7224 */ /* 0x000fe400078e0003 */
.L_x_12744:
[----:B------:R-:W-:Y:S05]  /*2d840*/  BSYNC B5 ;  /* 0x0000000000057941 */ /* 0x000fea0003800000 */
.L_x_12743:
        /* <DEDUP_REMOVED lines=28> */
.L_x_12746:
[----:B------:R-:W-:Y:S05]  /*2da10*/  BSYNC B5 ;  /* 0x0000000000057941 */ /* 0x000fea0003800000 */
.L_x_12745:
[----:B--2-4-:R2:W4:-:S06]  /*2da20*/  DMUL R46, R2, R46 ;  /* 0x0000002e022e7228 */ /* 0x01450c0000000000 */
.L_x_12735:
[----:B------:R-:W-:Y:S05]  /*2da30*/  BSYNC B4 ;  /* 0x0000000000047941 */ /* 0x000fea0003800000 */
.L_x_12720:
[----:B------:R-:W-:Y:S05]  /*2da40*/  BRA `(.L_x_12747) ;  /* 0x0000002000007947 */ /* 0x000fea0003800000 */
.L_x_12714:
[----:B------:R4:W0:-:S04]  /*2da50*/  DMUL R46, R44, 9.00719925474099200000e+15 ;  /* 0x434000002c2e7828 */ /* 0x0008080000000000 */
[----:B------:R-:W3:-:S06]  /*2da60*/  DMUL R66, R66, 9.00719925474099200000e+15 ;  /* 0x4340000042427828 */ /* 0x000ecc0000000000 */
.L_x_12747:
[----:B0---4-:R-:W-:Y:S05]  /*2da70*/  BSYNC B2 ;  /* 0x0000000000027941 */ /* 0x011fea0003800000 */
.L_x_12713:
        /* <DEDUP_REMOVED lines=28> */
.L_x_12749:
[----:B------:R-:W-:Y:S05]  /*2dc40*/  BSYNC B2 ;  /* 0x0000000000027941 */ /* 0x000fea0003800000 */
.L_x_12748:
[----:B------:R-:W0:Y:S01]  /*2dc50*/  DMUL R4, R2, R2 ;  /* 0x0000000202047228 */ /* 0x000e220000000000 */
[----:B------:R-:W-:Y:S01]  /*2dc60*/  IMAD.MOV.U32 R6, RZ, RZ, 0x2a25ff7e ;  /* 0x2a25ff7eff067424 */ /* 0x000fe200078e00ff */
[----:B------:R-:W-:Y:S01]  /*2dc70*/  MOV R7, 0x3ef53e1d ;  /* 0x3ef53e1d00077802 */ /* 0x000fe20000000f00 */
[----:B------:R-:W-:Y:S01]  /*2dc80*/  BSSY B0, `(.L_x_12750) ;  /* 0x000002a000007945 */ /* 0x000fe20003800000 */
[----:B------:R-:W-:Y:S01]  /*2dc90*/  ISETP.GE.AND P1, PT, R47, RZ, PT ;  /* 0x000000ff2f00720c */ /* 0x000fe20003f26270 */
[----:B------:R-:W-:-:S04]  /*2dca0*/  DSETP.NEU.AND P0, PT, R44, RZ, PT ;  /* 0x000000ff2c00722a */ /* 0x000fc80003f0d000 */
        /* <DEDUP_REMOVED lines=37> */
.L_x_12751:
[----:B------:R-:W-:Y:S02]  /*2df00*/  FSEL R2, RZ, 3.37028055040000000000e+12, P1 ;  /* 0x54442d18ff027808 */ /* 0x000fe40000800000 */
[----:B------:R-:W-:Y:S02]  /*2df10*/  FSEL R3, RZ, 2.1426990032196044922, P1 ;  /* 0x400921fbff037808 */ /* 0x000fe40000800000 */
.L_x_12752:
[----:B------:R-:W-:Y:S05]  /*2df20*/  BSYNC B0 ;  /* 0x0000000000007941 */ /* 0x000fea0003800000 */
.L_x_12750:
[----:B------:R0:W2:Y:S02]  /*2df30*/  DADD R46, |R46|, |R66| ;  /* 0x000000002e2e7229 */ /* 0x0000a40000000642 */
[----:B0-----:R-:W-:-:S04]  /*2df40*/  LOP3.LUT R67, R3, 0x80000000, R67, 0xb8, !PT ;  /* 0x8000000003437812 */ /* 0x001fc800078eb843 */
[----:B--2---:R-:W0:-:S06]  /*2df50*/  DSETP.GTU.AND P0, PT, |R46|, +INF , PT ;  /* 0x7ff000002e00742a */ /* 0x004e0c0003f0c200 */
[----:B0-----:R-:W-:Y:S02]  /*2df60*/  FSEL R2, R46, R2, P0 ;  /* 0x000000022e027208 */ /* 0x001fe40000000000 */
[----:B------:R-:W-:Y:S02]  /*2df70*/  FSEL R3, R47, R67, P0 ;  /* 0x000000432f037208 */ /* 0x000fe40000000000 */
.L_x_12719:
[----:B------:R-:W-:Y:S05]  /*2df80*/  BSYNC B3 ;  /* 0x0000000000037941 */ /* 0x000fea0003800000 */
.L_x_12712:
[----:B----4-:R-:W-:Y:S01]  /*2df90*/  LOP3.LUT R25, R3, 0x80000000, R25, 0xb8, !PT ;  /* 0x8000000003197812 */ /* 0x010fe200078eb819 */
[----:B------:R-:W-:Y:S01]  /*2dfa0*/  IMAD.MOV.U32 R24, RZ, RZ, R2 ;  /* 0x000000ffff187224 */ /* 0x000fe200078e0002 */
[----:B--23--:R-:W-:Y:S01]  /*2dfb0*/  LOP3.LUT R27, R65, 0x80000000, R27, 0xb8, !PT ;  /* 0x80000000411b7812 */ /* 0x00cfe200078eb81b */
[----:B------:R-:W-:Y:S01]  /*2dfc0*/  IMAD.MOV.U32 R26, RZ, RZ, R64 ;  /* 0x000000ffff1a7224 */ /* 0x000fe200078e0040 */
[----:B------:R-:W-:Y:S05]  /*2dfd0*/  BRA `(.L_x_12676) ;  /* 0x000044f000007947 */ /* 0x000fea0003800000 */
.L_x_12675:
        /* <DEDUP_REMOVED lines=91> */
.L_x_12758:
[----:B------:R-:W-:Y:S05]  /*2e590*/  BSYNC B0 ;  /* 0x0000000000007941 */ /* 0x000fea0003800000 */
.L_x_12757:
        /* <DEDUP_REMOVED lines=8> */
.L_x_12760:
[----:B------:R-:W-:Y:S05]  /*2e620*/  BSYNC B3 ;  /* 0x0000000000037941 */ /* 0x000fea0003800000 */
.L_x_12759:
        /* <DEDUP_REMOVED lines=43> */
.L_x_12762:
[----:B------:R-:W-:-:S04]  /*2e8e0*/  ISETP.GE.AND P0, PT, R45, RZ, PT ;  /* 0x000000ff2d00720c */ /* 0x000fc80003f06270 */
[----:B------:R-:W-:Y:S02]  /*2e8f0*/  FSEL R6, RZ, 3.37028055040000000000e+12, P0 ;  /* 0x54442d18ff067808 */ /* 0x000fe40000000000 */
[----:B------:R-:W-:Y:S02]  /*2e900*/  FSEL R7, RZ, 2.1426990032196044922, P0 ;  /* 0x400921fbff077808 */ /* 0x000fe40000000000 */
.L_x_12763:
[----:B------:R-:W-:Y:S05]  /*2e910*/  BSYNC B0 ;  /* 0x0000000000007941 */ /* 0x000fea0003800000 */
.L_x_12761:
[----:B------:R-:W3:Y:S01]  /*2e920*/  DADD R2, |R24|, |R26| ;  /* 0x0000000018027229 */ /* 0x000ee2000000061a */
[----:B------:R-:W-:-:S03]  /*2e930*/  LOP3.LUT R11, R7, 0x80000000, R11, 0xb8, !PT ;  /* 0x80000000070b7812 */ /* 0x000fc600078eb80b */
[----:B--2---:R-:W-:-:S04]  /*2e940*/  DMUL R46, R46, 0.5 ;  /* 0x3fe000002e2e7828 */ /* 0x004fc80000000000 */
[----:B---3--:R-:W2:-:S06]  /*2e950*/  DSETP.GTU.AND P0, PT, |R2|, +INF , PT ;  /* 0x7ff000000200742a */ /* 0x008e8c0003f0c200 */
[----:B--2---:R-:W-:Y:S02]  /*2e960*/  FSEL R6, R2, R6, P0 ;  /* 0x0000000602067208 */ /* 0x004fe40000000000 */
[----:B------:R-:W-:Y:S01]  /*2e970*/  FSEL R7, R3, R11, P0 ;  /* 0x0000000b03077208 */ /* 0x000fe20000000000 */
[----:B------:R-:W-:Y:S05]  /*2e980*/  BRA `(.L_x_12764) ;  /* 0x000039c000007947 */ /* 0x000fea0003800000 */
.L_x_12756:
        /* <DEDUP_REMOVED lines=47> */
[----:B0-----:R-:W-:Y:S01]  /*2ec80*/  MOV R6, R2 ;  /* 0x0000000200067202 */ /* 0x001fe20000000f00 */
[----:B------:R-:W-:-:S03]  /*2ec90*/  IMAD.MOV.U32 R7, RZ, RZ, R3 ;  /* 0x000000ffff077224 */ /* 0x000fc600078e0003 */
        /* <DEDUP_REMOVED lines=63> */
.L_x_12766:
[----:B------:R-:W-:Y:S05]  /*2f090*/  BSYNC B0 ;  /* 0x0000000000007941 */ /* 0x000fea0003800000 */
.L_x_12765:
        /* <DEDUP_REMOVED lines=8> */
[----:B------:R-:W-:Y:S01]  /*2f120*/  IMAD.MOV.U32 R4, RZ, RZ, R2 ;  /* 0x000000ffff047224 */ /* 0x000fe200078e0002 */
[----:B------:R-:W-:Y:S02]  /*2f130*/  MOV R5, R3 ;  /* 0x0000000300057202 */ /* 0x000fe40000000f00 */
.L_x_12768:
[----:B------:R-:W-:Y:S05]  /*2f140*/  BSYNC B3 ;  /* 0x0000000000037941 */ /* 0x000fea0003800000 */
.L_x_12767:
        /* <DEDUP_REMOVED lines=43> */
.L_x_12770:
[----:B------:R-:W-:-:S04]  /*2f400*/  ISETP.GE.AND P0, PT, R45, RZ, PT ;  /* 0x000000ff2d00720c */ /* 0x000fc80003f06270 */
[----:B0-----:R-:W-:Y:S02]  /*2f410*/  FSEL R6, RZ, 3.37028055040000000000e+12, P0 ;  /* 0x54442d18ff067808 */ /* 0x001fe40000000000 */
[----:B------:R-:W-:Y:S02]  /*2f420*/  FSEL R7, RZ, 2.1426990032196044922, P0 ;  /* 0x400921fbff077808 */ /* 0x000fe40000000000 */
.L_x_12771:
[----:B------:R-:W-:Y:S05]  /*2f430*/  BSYNC B0 ;  /* 0x0000000000007941 */ /* 0x000fea0003800000 */
.L_x_12769:
[----:B------:R-:W0:Y:S01]  /*2f440*/  DADD R2, |R24|, |R26| ;  /* 0x0000000018027229 */ /* 0x000e22000000061a */
[----:B------:R-:W-:-:S05]  /*2f450*/  LOP3.LUT R11, R7, 0x80000000, R11, 0xb8, !PT ;  /* 0x80000000070b7812 */ /* 0x000fca00078eb80b */
[----:B0-----:R-:W0:-:S06]  /*2f460*/  DSETP.GTU.AND P0, PT, |R2|, +INF , PT ;  /* 0x7ff000000200742a */ /* 0x001e0c0003f0c200 */
[----:B0-----:R-:W-:Y:S02]  /*2f470*/  FSEL R6, R2, R6, P0 ;  /* 0x0000000602067208 */ /* 0x001fe40000000000 */
[----:B------:R-:W-:Y:S01]  /*2f480*/  FSEL R7, R3, R11, P0 ;  /* 0x0000000b03077208 */ /* 0x000fe20000000000 */
[----:B------:R-:W-:Y:S05]  /*2f490*/  BRA `(.L_x_12764) ;  /* 0x00002eb000007947 */ /* 0x000fea0003800000 */
.L_x_12755:
        /* <DEDUP_REMOVED lines=23> */
.L_x_12773:
[----:B------:R-:W-:Y:S05]  /*2f610*/  BSYNC B3 ;  /* 0x0000000000037941 */ /* 0x000fea0003800000 */
.L_x_12772:
        /* <DEDUP_REMOVED lines=24> */
[----:B------:R-:W-:Y:S01]  /*2f7a0*/  MOV R4, R2 ;  /* 0x0000000200047202 */ /* 0x000fe20000000f00 */
[----:B------:R-:W-:Y:S02]  /*2f7b0*/  IMAD.MOV.U32 R5, RZ, RZ, R3 ;  /* 0x000000ffff057224 */ /* 0x000fe400078e0003 */
.L_x_12775:
[----:B------:R-:W-:Y:S05]  /*2f7c0*/  BSYNC B3 ;  /* 0x0000000000037941 */ /* 0x000fea0003800000 */
.L_x_12774:
        /* <DEDUP_REMOVED lines=113> */
.L_x_12777:
[----:B------:R-:W-:Y:S05]  /*2fee0*/  BSYNC B0 ;  /* 0x0000000000007941 */ /* 0x000fea0003800000 */
.L_x_12776:
        /* <DEDUP_REMOVED lines=10> */
.L_x_12779:
[----:B------:R-:W-:Y:S05]  /*2ff90*/  BSYNC B3 ;  /* 0x0000000000037941 */ /* 0x000fea0003800000 */
.L_x_12778:
        /* <DEDUP_REMOVED lines=43> */
.L_x_12781:
[----:B------:R-:W-:-:S04]  /*30250*/  ISETP.GE.AND P0, PT, R45, RZ, PT ;  /* 0x000000ff2d00720c */ /* 0x000fc80003f06270 */
[----:B0-----:R-:W-:Y:S02]  /*30260*/  FSEL R6, RZ, 3.37028055040000000000e+12, P0 ;  /* 0x54442d18ff067808 */ /* 0x001fe40000000000 */
[----:B------:R-:W-:Y:S02]  /*30270*/  FSEL R7, RZ, 2.1426990032196044922, P0 ;  /* 0x400921fbff077808 */ /* 0x000fe40000000000 */
.L_x_12782:
[----:B------:R-:W-:Y:S05]  /*30280*/  BSYNC B0 ;  /* 0x0000000000007941 */ /* 0x000fea0003800000 */
.L_x_12780:
[----:B------:R-:W0:Y:S01]  /*30290*/  DADD R2, |R24|, |R26| ;  /* 0x0000000018027229 */ /* 0x000e22000000061a */
[----:B------:R-:W-:-:S03]  /*302a0*/  LOP3.LUT R11, R7, 0x80000000, R11, 0xb8, !PT ;  /* 0x80000000070b7812 */ /* 0x000fc600078eb80b */
[----:B--2---:R-:W-:-:S04]  /*302b0*/  DADD R46, R46, 1 ;  /* 0x3ff000002e2e7429 */ /* 0x004fc80000000000 */
[----:B0-----:R-:W0:-:S06]  /*302c0*/  DSETP.GTU.AND P0, PT, |R2|, +INF , PT ;  /* 0x7ff000000200742a */ /* 0x001e0c0003f0c200 */
[----:B0-----:R-:W-:Y:S02]  /*302d0*/  FSEL R6, R2, R6, P0 ;  /* 0x0000000602067208 */ /* 0x001fe40000000000 */
[----:B------:R-:W-:Y:S01]  /*302e0*/  FSEL R7, R3, R11, P0 ;  /* 0x0000000b03077208 */ /* 0x000fe20000000000 */
[----:B------:R-:W-:Y:S05]  /*302f0*/  BRA `(.L_x_12764) ;  /* 0x0000205000007947 */ /* 0x000fea0003800000 */
.L_x_12754:
        /* <DEDUP_REMOVED lines=27> */
[----:B------:R-:W-:Y:S01]  /*304b0*/  @!P0 MOV R5, R7 ;  /* 0x0000000700058202 */ /* 0x000fe20000000f00 */
[----:B------:R-:W-:-:S04]  /*304c0*/  @!P0 IMAD.MOV.U32 R11, RZ, RZ, R6 ;  /* 0x000000ffff0b8224 */ /* 0x000fc800078e0006 */
        /* <DEDUP_REMOVED lines=57> */
.L_x_12786:
[----:B------:R-:W-:Y:S05]  /*30860*/  BSYNC B0 ;  /* 0x0000000000007941 */ /* 0x000fea0003800000 */
.L_x_12785:
        /* <DEDUP_REMOVED lines=8> */
.L_x_12788:
[----:B------:R-:W-:Y:S05]  /*308f0*/  BSYNC B3 ;  /* 0x0000000000037941 */ /* 0x000fea0003800000 */
.L_x_12787:
        /* <DEDUP_REMOVED lines=35> */
.L_x_12790:
[----:B0--3--:R-:W-:Y:S05]  /*30b30*/  BSYNC B0 ;  /* 0x0000000000007941 */ /* 0x009fea0003800000 */
.L_x_12789:
[----:B------:R-:W-:Y:S01]  /*30b40*/  LOP3.LUT R3, R7, 0x80000000, R25, 0xb8, !PT ;  /* 0x8000000007037812 */ /* 0x000fe200078eb819 */
[----:B--2---:R-:W0:Y:S01]  /*30b50*/  DMUL R46, R46, 0.5 ;  /* 0x3fe000002e2e7828 */ /* 0x004e220000000000 */
[----:B------:R-:W-:Y:S02]  /*30b60*/  FSEL R6, R4, R6, P0 ;  /* 0x0000000604067208 */ /* 0x000fe40000000000 */
[----:B------:R-:W-:Y:S01]  /*30b70*/  FSEL R7, R5, R3, P0 ;  /* 0x0000000305077208 */ /* 0x000fe20000000000 */
[----:B------:R-:W-:Y:S05]  /*30b80*/  BRA `(.L_x_12764) ;  /* 0x000017c000007947 */ /* 0x000fea0003800000 */
.L_x_12784:
        /* <DEDUP_REMOVED lines=112> */
.L_x_12792:
[----:B------:R-:W-:Y:S05]  /*31290*/  BSYNC B0 ;  /* 0x0000000000007941 */ /* 0x000fea0003800000 */
.L_x_12791:
        /* <DEDUP_REMOVED lines=10> */
.L_x_12794:
[----:B------:R-:W-:Y:S05]  /*31340*/  BSYNC B3 ;  /* 0x0000000000037941 */ /* 0x000fea0003800000 */
.L_x_12793:
        /* <DEDUP_REMOVED lines=35> */
.L_x_12796:
[----:B0--3--:R-:W-:Y:S05]  /*31580*/  BSYNC B0 ;  /* 0x0000000000007941 */ /* 0x009fea0003800000 */
.L_x_12795:
[----:B------:R-:W-:Y:S02]  /*31590*/  LOP3.LUT R5, R7, 0x80000000, R25, 0xb8, !PT ;  /* 0x8000000007057812 */ /* 0x000fe400078eb819 */
[----:B------:R-:W-:Y:S02]  /*315a0*/  FSEL R6, R2, R6, P1 ;  /* 0x0000000602067208 */ /* 0x000fe40000800000 */
[----:B------:R-:W-:Y:S01]  /*315b0*/  FSEL R7, R3, R5, P1 ;  /* 0x0000000503077208 */ /* 0x000fe20000800000 */
[----:B------:R-:W-:Y:S05]  /*315c0*/  BRA `(.L_x_12764) ;  /* 0x00000d8000007947 */ /* 0x000fea0003800000 */
.L_x_12783:
        /* <DEDUP_REMOVED lines=17> */
[----:B------:R-:W-:Y:S01]  /*316e0*/  MOV R6, R26 ;  /* 0x0000001a00067202 */ /* 0x000fe20000000f00 */
[----:B------:R-:W-:Y:S01]  /*316f0*/  IMAD.MOV.U32 R5, RZ, RZ, R27 ;  /* 0x000000ffff057224 */ /* 0x000fe200078e001b */
[----:B------:R-:W-:Y:S01]  /*31700*/  MOV R4, 0x31740 ;  /* 0x0003174000047802 */ /* 0x000fe20000000f00 */
[----:B------:R-:W-:Y:S02]  /*31710*/  IMAD.MOV.U32 R2, RZ, RZ, -0x74eba897 ;  /* 0x8b145769ff027424 */ /* 0x000fe400078e00ff */
[----:B------:R-:W-:Y:S02]  /*31720*/  IMAD.MOV.U32 R3, RZ, RZ, 0x4005bf0a ;  /* 0x4005bf0aff037424 */ /* 0x000fe400078e00ff */
[----:B-1----:R-:W-:Y:S05]  /*31730*/  CALL.REL.NOINC `($__internal_20_$__cuda_sm20_div_rn_f64_full) ;  /* 0x0005676000007944 */ /* 0x002fea0003c00000 */
.L_x_12798:
[----:B------:R-:W-:Y:S05]  /*31740*/  BSYNC B3 ;  /* 0x0000000000037941 */ /* 0x000fea0003800000 */
.L_x_12797:
        /* <DEDUP_REMOVED lines=26> */
.L_x_12800:
[----:B------:R-:W-:Y:S05]  /*318f0*/  BSYNC B3 ;  /* 0x0000000000037941 */ /* 0x000fea0003800000 */
.L_x_12799:
        /* <DEDUP_REMOVED lines=113> */
.L_x_12802:
[----:B------:R-:W-:Y:S05]  /*32010*/  BSYNC B0 ;  /* 0x0000000000007941 */ /* 0x000fea0003800000 */
.L_x_12801:
[----:B------:R-:W-:Y:S01]  /*32020*/  BSSY B3, `(.L_x_12803) ;  /* 0x000000a000037945 */ /* 0x000fe20003800000 */
[----:B------:R-:W-:Y:S05]  /*32030*/  @P3 BRA P5, `(.L_x_12804) ;  /* 0x0000008000003947 */ /* 0x000fea0002800000 */
[----:B0-----:R-:W-:Y:S01]  /*32040*/  IMAD.MOV.U32 R6, RZ, RZ, R44 ;  /* 0x000000ffff067224 */ /* 0x001fe200078e002c */
[----:B------:R-:W-:Y:S01]  /*32050*/  MOV R2, R48 ;  /* 0x0000003000027202 */ /* 0x000fe20000000f00 */
[----:B------:R-:W-:Y:S01]  /*32060*/  IMAD.MOV.U32 R5, RZ, RZ, R45 ;  /* 0x000000ffff057224 */ /* 0x000fe200078e002d */
[----:B------:R-:W-:Y:S01]  /*32070*/  MOV R4, 0x320a0 ;  /* 0x000320a000047802 */ /* 0x000fe20000000f00 */
[----:B------:R-:W-:Y:S02]  /*32080*/  IMAD.MOV.U32 R3, RZ, RZ, R49 ;  /* 0x000000ffff037224 */ /* 0x000fe400078e0031 */
[----:B-12---:R-:W-:Y:S05]  /*32090*/  CALL.REL.NOINC `($__internal_20_$__cuda_sm20_div_rn_f64_full) ;  /* 0x00055e0000007944 */ /* 0x006fea0003c00000 */
[----:B------:R-:W-:Y:S02]  /*320a0*/  IMAD.MOV.U32 R4, RZ, RZ, R2 ;  /* 0x000000ffff047224 */ /* 0x000fe400078e0002 */
[----:B------:R-:W-:Y:S02]  /*320b0*/  IMAD.MOV.U32 R5, RZ, RZ, R3 ;  /* 0x000000ffff057224 */ /* 0x000fe400078e0003 */
.L_x_12804:
[----:B------:R-:W-:Y:S05]  /*320c0*/  BSYNC B3 ;  /* 0x0000000000037941 */ /* 0x000fea0003800000 */
.L_x_12803:
        /* <DEDUP_REMOVED lines=36> */
.L_x_12806:
[----:B0-23--:R-:W-:Y:S05]  /*32310*/  BSYNC B0 ;  /* 0x0000000000007941 */ /* 0x00dfea0003800000 */
.L_x_12805:
[----:B------:R-:W-:Y:S02]  /*32320*/  LOP3.LUT R5, R7, 0x80000000, R25, 0xb8, !PT ;  /* 0x8000000007057812 */ /* 0x000fe400078eb819 */
[----:B------:R-:W-:Y:S02]  /*32330*/  FSEL R6, R2, R6, P1 ;  /* 0x0000000602067208 */ /* 0x000fe40000800000 */
[----:B------:R-:W-:Y:S02]  /*32340*/  FSEL R7, R3, R5, P1 ;  /* 0x0000000503077208 */ /* 0x000fe40000800000 */
.L_x_12764:
[----:B0-----:R-:W-:Y:S05]  /*32350*/  BSYNC B2 ;  /* 0x0000000000027941 */ /* 0x001fea0003800000 */
.L_x_12753:
[----:B--2---:R-:W0:Y:S01]  /*32360*/  DADD R46, R46, c[0x2][0x50] ;  /* 0x008014002e2e7629 */ /* 0x004e220000000000 */
[----:B------:R-:W-:Y:S01]  /*32370*/  LOP3.LUT R25, R7, 0x80000000, R25, 0xb8, !PT ;  /* 0x8000000007197812 */ /* 0x000fe200078eb819 */
[----:B------:R-:W-:-:S08]  /*32380*/  IMAD.MOV.U32 R24, RZ, RZ, R6 ;  /* 0x000000ffff187224 */ /* 0x000fd000078e0006 */
[----:B0-----:R-:W-:Y:S01]  /*32390*/  LOP3.LUT R27, R47, 0x80000000, R27, 0xb8, !PT ;  /* 0x800000002f1b7812 */ /* 0x001fe200078eb81b */
[----:B------:R-:W-:Y:S01]  /*323a0*/  IMAD.MOV.U32 R26, RZ, RZ, R46 ;  /* 0x000000ffff1a7224 */ /* 0x000fe200078e002e */
[----:B------:R-:W-:Y:S05]  /*323b0*/  BRA `(.L_x_12676) ;  /* 0x0000011000007947 */ /* 0x000fea0003800000 */
.L_x_12674:
        /* <DEDUP_REMOVED lines=17> */
.L_x_12676:
[----:B------:R-:W-:Y:S05]  /*324d0*/  BSYNC B1 ;  /* 0x0000000000017941 */ /* 0x000fea0003800000 */
.L_x_12673:
        /* <DEDUP_REMOVED lines=55> */
[----:B------:R-:W-:-:S03]  /*32850*/  MOV R8, R53 ;  /* 0x0000003500087202 */ /* 0x000fc60000000f00 */
[----:B------:R-:W-:Y:S01]  /*32860*/  DMUL R44, R44, R4 ;  /* 0x000000042c2c7228 */ /* 0x000fe20000000000 */
[----:B0-----:R-:W-:-:S03]  /*32870*/  FSEL R55, R8, c[0x2][0xc], P0 ;  /* 0x0080030008377a08 */ /* 0x001fc60000000000 */
        /* <DEDUP_REMOVED lines=70> */
.L_x_12814:
[----:B------:R-:W-:Y:S05]  /*32ce0*/  BSYNC B3 ;  /* 0x0000000000037941 */ /* 0x000fea0003800000 */
.L_x_12813:
        /* <DEDUP_REMOVED lines=8> */
[----:B0-----:R-:W-:Y:S01]  /*32d70*/  @!P0 MOV R3, R5 ;  /* 0x0000000500038202 */ /* 0x001fe20000000f00 */
        /* <DEDUP_REMOVED lines=53> */
.L_x_12812:
        /* <DEDUP_REMOVED lines=34> */
[----:B------:R-:W-:Y:S01]  /*332f0*/  IMAD.MOV.U32 R52, RZ, RZ, R2 ;  /* 0x000000ffff347224 */ /* 0x000fe200078e0002 */
[----:B------:R-:W-:Y:S02]  /*33300*/  MOV R53, R3 ;  /* 0x0000000300357202 */ /* 0x000fe40000000f00 */
.L_x_12822:
[----:B------:R-:W-:Y:S05]  /*33310*/  BSYNC B4 ;  /* 0x0000000000047941 */ /* 0x000fea0003800000 */
.L_x_12821:
[----:B------:R-:W-:Y:S05]  /*33320*/  BRA `(.L_x_12820) ;  /* 0x0000001000007947 */ /* 0x000fea0003800000 */
.L_x_12819:
[----:B------:R0:W2:-:S06]  /*33330*/  DADD R52, -R62, R50 ;  /* 0x000000003e347229 */ /* 0x00008c0000000132 */
.L_x_12820:
[----:B------:R-:W-:Y:S05]  /*33340*/  BSYNC B3 ;  /* 0x0000000000037941 */ /* 0x000fea0003800000 */
.L_x_12818:
        /* <DEDUP_REMOVED lines=31> */
.L_x_12827:
[----:B------:R-:W-:Y:S05]  /*33540*/  BSYNC B4 ;  /* 0x0000000000047941 */ /* 0x000fea0003800000 */
.L_x_12826:
[----:B------:R-:W-:Y:S02]  /*33550*/  IMAD.MOV.U32 R2, RZ, RZ, R4 ;  /* 0x000000ffff027224 */ /* 0x000fe400078e0004 */
[----:B------:R-:W-:Y:S01]  /*33560*/  IMAD.MOV.U32 R3, RZ, RZ, R5 ;  /* 0x000000ffff037224 */ /* 0x000fe200078e0005 */
[----:B------:R-:W-:Y:S05]  /*33570*/  BRA `(.L_x_12825) ;  /* 0x0000001000007947 */ /* 0x000fea0003800000 */
.L_x_12824:
[----:B------:R3:W4:-:S06]  /*33580*/  DADD R2, R46, -R4 ;  /* 0x000000002e027229 */ /* 0x00070c0000000804 */
.L_x_12825:
[----:B------:R-:W-:Y:S05]  /*33590*/  BSYNC B3 ;  /* 0x0000000000037941 */ /* 0x000fea0003800000 */
.L_x_12823:
        /* <DEDUP_REMOVED lines=29> */
.L_x_12829:
[----:B------:R-:W-:Y:S05]  /*33770*/  BSYNC B3 ;  /* 0x0000000000037941 */ /* 0x000fea0003800000 */
.L_x_12828:
[----:B---3--:R-:W3:-:S10]  /*33780*/  DADD R64, R64, R6 ;  /* 0x0000000040407229 */ /* 0x008ed40000000006 */
[C---:B---3--:R-:W-:Y:S02]  /*33790*/  FSETP.GEU.FTZ.AND P1, PT, R65.reuse, 1.7916666269302368164, PT ;  /* 0x3fe555554100780b */ /* 0x048fe40003f3e000 */
[----:B------:R-:W-:-:S13]  /*337a0*/  FSETP.GT.FTZ.AND P0, PT, R65, -1.6999999284744262695, PT ;  /* 0xbfd999994100780b */ /* 0x000fda0003f14000 */
[----:B------:R-:W-:Y:S05]  /*337b0*/  @P0 BRA !P1, `(.L_x_12830) ;  /* 0x000003e000000947 */ /* 0x000fea0004800000 */
[----:B------:R-:W3:-:S10]  /*337c0*/  DADD R2, R64, 1 ;  /* 0x3ff0000040027429 */ /* 0x000ed40000000000 */
[----:B---3--:R-:W-:Y:S01]  /*337d0*/  ISETP.GT.AND P0, PT, R3, 0xfffff, PT ;  /* 0x000fffff0300780c */ /* 0x008fe20003f04270 */
[----:B--2---:R-:W-:Y:S01]  /*337e0*/  IMAD.MOV.U32 R5, RZ, RZ, R3 ;  /* 0x000000ffff057224 */ /* 0x004fe200078e0003 */
[----:B------:R-:W-:Y:S01]  /*337f0*/  MOV R4, R2 ;  /* 0x0000000200047202 */ /* 0x000fe20000000f00 */
[----:B------:R-:W-:Y:S02]  /*33800*/  IMAD.MOV.U32 R8, RZ, RZ, R2 ;  /* 0x000000ffff087224 */ /* 0x000fe400078e0002 */
[----:B------:R-:W-:-:S08]  /*33810*/  IMAD.MOV.U32 R2, RZ, RZ, -0x3ff ;  /* 0xfffffc01ff027424 */ /* 0x000fd000078e00ff */
        /* <DEDUP_REMOVED lines=56> */
.L_x_12830:
        /* <DEDUP_REMOVED lines=17> */
[----:B------:R-:W-:Y:S01]  /*33cb0*/  MOV R5, R65 ;  /* 0x0000004100057202 */ /* 0x000fe20000000f00 */
[----:B------:R-:W-:Y:S01]  /*33cc0*/  IMAD.MOV.U32 R3, RZ, RZ, R9 ;  /* 0x000000ffff037224 */ /* 0x000fe200078e0009 */
[----:B------:R-:W-:Y:S01]  /*33cd0*/  MOV R4, 0x33d00 ;  /* 0x00033d0000047802 */ /* 0x000fe20000000f00 */
[----:B------:R-:W-:Y:S02]  /*33ce0*/  IMAD.MOV.U32 R6, RZ, RZ, R64 ;  /* 0x000000ffff067224 */ /* 0x000fe400078e0040 */
[----:B01----:R-:W-:Y:S05]  /*33cf0*/  CALL.REL.NOINC `($__internal_20_$__cuda_sm20_div_rn_f64_full) ;  /* 0x000541a000007944 */ /* 0x003fea0003c00000 */
.L_x_12832:
[----:B------:R-:W-:Y:S05]  /*33d00*/  BSYNC B3 ;  /* 0x0000000000037941 */ /* 0x000fea0003800000 */
.L_x_12831:
        /* <DEDUP_REMOVED lines=16> */
.L_x_12817:
        /* <DEDUP_REMOVED lines=25> */
.L_x_12835:
[----:B------:R-:W-:Y:S05]  /*33fa0*/  BSYNC B3 ;  /* 0x0000000000037941 */ /* 0x000fea0003800000 */
.L_x_12834:
        /* <DEDUP_REMOVED lines=27> */
.L_x_12838:
[----:B------:R-:W-:Y:S05]  /*34160*/  BSYNC B3 ;  /* 0x0000000000037941 */ /* 0x000fea0003800000 */
.L_x_12837:
        /* <DEDUP_REMOVED lines=16> */
.L_x_12836:
[----:B------:R-:W2:-:S10]  /*34270*/  DADD R64, R64, 1 ;  /* 0x3ff0000040407429 */ /* 0x000e940000000000 */
[----:B--2---:R-:W-:Y:S01]  /*34280*/  ISETP.GT.AND P0, PT, R65, 0xfffff, PT ;  /* 0x000fffff4100780c */ /* 0x004fe20003f04270 */
[----:B0-----:R-:W-:Y:S02]  /*34290*/  IMAD.MOV.U32 R4, RZ, RZ, R64 ;  /* 0x000000ffff047224 */ /* 0x001fe400078e0040 */
[--C-:B------:R-:W-:Y:S02]  /*342a0*/  IMAD.MOV.U32 R5, RZ, RZ, R65.reuse ;  /* 0x000000ffff057224 */ /* 0x100fe400078e0041 */
[----:B------:R-:W-:-:S08]  /*342b0*/  IMAD.MOV.U32 R3, RZ, RZ, R65 ;  /* 0x000000ffff037224 */ /* 0x000fd000078e0041 */
        /* <DEDUP_REMOVED lines=51> */
.L_x_12839:
[----:B------:R-:W-:Y:S01]  /*345f0*/  IMAD.MOV.U32 R2, RZ, RZ, 0x0 ;  /* 0x00000000ff027424 */ /* 0x000fe200078e00ff */
[----:B------:R-:W-:Y:S01]  /*34600*/  FSETP.NEU.FTZ.AND P0, PT, R5, RZ, PT ;  /* 0x000000ff0500720b */ /* 0x000fe20003f1d000 */
[----:B------:R-:W-:-:S06]  /*34610*/  IMAD.MOV.U32 R3, RZ, RZ, 0x7ff00000 ;  /* 0x7ff00000ff037424 */ /* 0x000fcc00078e00ff */
[----:B------:R-:W0:-:S10]  /*34620*/  DFMA R2, R4, R2, +INF ;  /* 0x7ff000000402742b */ /* 0x000e140000000002 */
[----:B0-----:R-:W-:Y:S02]  /*34630*/  FSEL R64, R2, RZ, P0 ;  /* 0x000000ff02407208 */ /* 0x001fe40000000000 */
[----:B------:R-:W-:Y:S01]  /*34640*/  FSEL R65, R3, -QNAN , P0 ;  /* 0xfff0000003417808 */ /* 0x000fe20000000000 */
[----:B------:R-:W-:Y:S05]  /*34650*/  BRA `(.L_x_12815) ;  /* 0x000004b000007947 */ /* 0x000fea0003800000 */
.L_x_12833:
        /* <DEDUP_REMOVED lines=24> */
.L_x_12841:
[----:B------:R-:W-:Y:S05]  /*347e0*/  BSYNC B3 ;  /* 0x0000000000037941 */ /* 0x000fea0003800000 */
.L_x_12840:
        /* <DEDUP_REMOVED lines=18> */
[----:B-1----:R-:W-:Y:S05]  /*34910*/  CALL.REL.NOINC `($__internal_20_$__cuda_sm20_div_rn_f64_full) ;  /* 0x0005358000007944 */ /* 0x002fea0003c00000 */
[----:B------:R-:W-:Y:S02]  /*34920*/  IMAD.MOV.U32 R64, RZ, RZ, R2 ;  /* 0x000000ffff407224 */ /* 0x000fe400078e0002 */
[----:B------:R-:W-:Y:S02]  /*34930*/  IMAD.MOV.U32 R65, RZ, RZ, R3 ;  /* 0x000000ffff417224 */ /* 0x000fe400078e0003 */
.L_x_12843:
[----:B------:R-:W-:Y:S05]  /*34940*/  BSYNC B3 ;  /* 0x0000000000037941 */ /* 0x000fea0003800000 */
.L_x_12842:
[----:B------:R-:W-:Y:S05]  /*34950*/  BRA `(.L_x_12815) ;  /* 0x000001b000007947 */ /* 0x000fea0003800000 */
.L_x_12816:
        /* <DEDUP_REMOVED lines=24> */
.L_x_12845:
[----:B------:R-:W-:Y:S05]  /*34ae0*/  BSYNC B3 ;  /* 0x0000000000037941 */ /* 0x000fea0003800000 */
.L_x_12844:
[----:B--2---:R-:W-:Y:S02]  /*34af0*/  IMAD.MOV.U32 R64, RZ, RZ, R4 ;  /* 0x000000ffff407224 */ /* 0x004fe400078e0004 */
[----:B------:R-:W-:-:S02]  /*34b00*/  IMAD.MOV.U32 R65, RZ, RZ, R5 ;  /* 0x000000ffff417224 */ /* 0x000fc400078e0005 */
.L_x_12815:
[----:B------:R-:W-:Y:S05]  /*34b10*/  BSYNC B2 ;  /* 0x0000000000027941 */ /* 0x000fea0003800000 */
.L_x_12811:
        /* <DEDUP_REMOVED lines=25> */
.L_x_12850:
[----:B------:R-:W-:Y:S05]  /*34cb0*/  BSYNC B4 ;  /* 0x0000000000047941 */ /* 0x000fea0003800000 */
.L_x_12849:
[----:B------:R-:W0:-:S14]  /*34cc0*/  DSETP.GT.AND P0, PT, R2, c[0x2][0x98], PT ;  /* 0x008026000200762a */ /* 0x000e1c0003f04000 */
[----:B0-----:R-:W-:Y:S01]  /*34cd0*/  @!P0 BREAK B2 ;  /* 0x0000000000028942 */ /* 0x001fe20003800000 */
[----:B------:R-:W-:Y:S05]  /*34ce0*/  @P0 BRA `(.L_x_12851) ;  /* 0x000003f000000947 */ /* 0x000fea0003800000 */
[----:B------:R-:W-:-:S13]  /*34cf0*/  FSETP.GEU.FTZ.AND P0, PT, |R3|, 1.7687499523162841797, PT ;  /* 0x3fe266660300780b */ /* 0x000fda0003f1e200 */
[----:B------:R-:W-:Y:S05]  /*34d00*/  @P0 BRA `(.L_x_12852) ;  /* 0x0000012000000947 */ /* 0x000fea0003800000 */
[----:B------:R-:W0:Y:S01]  /*34d10*/  DMUL R4, R2, R2 ;  /* 0x0000000202047228 */ /* 0x000e220000000000 */
        /* <DEDUP_REMOVED lines=17> */
.L_x_12852:
        /* <DEDUP_REMOVED lines=43> */
.L_x_12851:
        /* <DEDUP_REMOVED lines=37> */
.L_x_12861:
[----:B------:R-:W-:Y:S05]  /*35330*/  BSYNC B6 ;  /* 0x0000000000067941 */ /* 0x000fea0003800000 */
.L_x_12860:
[----:B------:R-:W-:Y:S05]  /*35340*/  BRA `(.L_x_12859) ;  /* 0x0000001000007947 */ /* 0x000fea0003800000 */
.L_x_12858:
[----:B------:R0:W4:-:S06]  /*35350*/  DADD R52, -R62, R50 ;  /* 0x000000003e347229 */ /* 0x00010c0000000132 */
.L_x_12859:
[----:B------:R-:W-:Y:S05]  /*35360*/  BSYNC B5 ;  /* 0x0000000000057941 */ /* 0x000fea0003800000 */
.L_x_12857:
        /* <DEDUP_REMOVED lines=27> */
[----:B01-34-:R-:W-:Y:S05]  /*35520*/  CALL.REL.NOINC `($__internal_20_$__cuda_sm20_div_rn_f64_full) ;  /* 0x0005297000007944 */ /* 0x01bfea0003c00000 */
.L_x_12866:
[----:B------:R-:W-:Y:S05]  /*35530*/  BSYNC B6 ;  /* 0x0000000000067941 */ /* 0x000fea0003800000 */
.L_x_12865:
[----:B------:R-:W-:Y:S02]  /*35540*/  IMAD.MOV.U32 R68, RZ, RZ, R2 ;  /* 0x000000ffff447224 */ /* 0x000fe400078e0002 */
[----:B------:R-:W-:Y:S01]  /*35550*/  IMAD.MOV.U32 R69, RZ, RZ, R3 ;  /* 0x000000ffff457224 */ /* 0x000fe200078e0003 */
[----:B------:R-:W-:Y:S05]  /*35560*/  BRA `(.L_x_12864) ;  /* 0x0000001000007947 */ /* 0x000fea0003800000 */
.L_x_12863:
[----:B------:R0:W4:-:S06]  /*35570*/  DADD R68, -R48, R46 ;  /* 0x0000000030447229 */ /* 0x00010c000000012e */
.L_x_12864:
[----:B------:R-:W-:Y:S05]  /*35580*/  BSYNC B5 ;  /* 0x0000000000057941 */ /* 0x000fea0003800000 */
.L_x_12862:
        /* <DEDUP_REMOVED lines=27> */
.L_x_12868:
[----:B------:R-:W-:Y:S05]  /*35740*/  BSYNC B5 ;  /* 0x0000000000057941 */ /* 0x000fea0003800000 */
.L_x_12867:
[----:B0---4-:R-:W-:Y:S02]  /*35750*/  IMAD.MOV.U32 R46, RZ, RZ, R4 ;  /* 0x000000ffff2e7224 */ /* 0x011fe400078e0004 */
[----:B------:R-:W-:Y:S01]  /*35760*/  IMAD.MOV.U32 R47, RZ, RZ, R5 ;  /* 0x000000ffff2f7224 */ /* 0x000fe200078e0005 */
[----:B------:R-:W-:Y:S05]  /*35770*/  BRA `(.L_x_12869) ;  /* 0x000008a000007947 */ /* 0x000fea0003800000 */
.L_x_12856:
        /* <DEDUP_REMOVED lines=26> */
[----:B------:R-:W-:Y:S02]  /*35920*/  MOV R5, R3 ;  /* 0x0000000300057202 */ /* 0x000fe40000000f00 */
.L_x_12872:
[----:B------:R-:W-:Y:S05]  /*35930*/  BSYNC B5 ;  /* 0x0000000000057941 */ /* 0x000fea0003800000 */
.L_x_12871:
[----:B--2---:R-:W-:Y:S02]  /*35940*/  IMAD.MOV.U32 R46, RZ, RZ, R4 ;  /* 0x000000ffff2e7224 */ /* 0x004fe400078e0004 */
[----:B------:R-:W-:Y:S01]  /*35950*/  IMAD.MOV.U32 R47, RZ, RZ, R5 ;  /* 0x000000ffff2f7224 */ /* 0x000fe200078e0005 */
[----:B------:R-:W-:Y:S05]  /*35960*/  BRA `(.L_x_12869) ;  /* 0x000006b000007947 */ /* 0x000fea0003800000 */
.L_x_12870:
        /* <DEDUP_REMOVED lines=27> */
.L_x_12874:
[----:B------:R-:W-:Y:S05]  /*35b20*/  BSYNC B5 ;  /* 0x0000000000057941 */ /* 0x000fea0003800000 */
.L_x_12873:
        /* <DEDUP_REMOVED lines=21> */
.L_x_12876:
[----:B------:R-:W-:Y:S05]  /*35c80*/  BSYNC B5 ;  /* 0x0000000000057941 */ /* 0x000fea0003800000 */
.L_x_12875:
[----:B------:R-:W0:Y:S01]  /*35c90*/  DMUL R66, R66, 8.11296384146066816958e+31 ;  /* 0x4690000042427828 */ /* 0x000e220000000000 */
[----:B------:R-:W-:Y:S05]  /*35ca0*/  BRA `(.L_x_12869) ;  /* 0x0000037000007947 */ /* 0x000fea0003800000 */
.L_x_12855:
        /* <DEDUP_REMOVED lines=18> */
[----:B------:R-:W-:Y:S01]  /*35dd0*/  IMAD.MOV.U32 R54, RZ, RZ, R68 ;  /* 0x000000ffff367224 */ /* 0x000fe200078e0044 */
[----:B------:R-:W-:Y:S01]  /*35de0*/  MOV R2, 0x35e10 ;  /* 0x00035e1000027802 */ /* 0x000fe20000000f00 */
[----:B------:R-:W-:Y:S02]  /*35df0*/  IMAD.MOV.U32 R3, RZ, RZ, R69 ;  /* 0x000000ffff037224 */ /* 0x000fe400078e0045 */
[----:B-123--:R-:W-:Y:S05]  /*35e00*/  CALL.REL.NOINC `($__internal_21_$__cuda_sm20_dsqrt_rn_f64_mediumpath_v1) ;  /* 0x000526f000007944 */ /* 0x00efea0003c00000 */
[----:B------:R-:W-:Y:S02]  /*35e10*/  IMAD.MOV.U32 R46, RZ, RZ, R4 ;  /* 0x000000ffff2e7224 */ /* 0x000fe400078e0004 */
[----:B------:R-:W-:Y:S02]  /*35e20*/  IMAD.MOV.U32 R47, RZ, RZ, R3 ;  /* 0x000000ffff2f7224 */ /* 0x000fe400078e0003 */
.L_x_12878:
[----:B------:R-:W-:Y:S05]  /*35e30*/  BSYNC B5 ;  /* 0x0000000000057941 */ /* 0x000fea0003800000 */
.L_x_12877:
        /* <DEDUP_REMOVED lines=28> */
.L_x_12880:
[----:B------:R-:W-:Y:S05]  /*36000*/  BSYNC B5 ;  /* 0x0000000000057941 */ /* 0x000fea0003800000 */
.L_x_12879:
[----:B--2-4-:R2:W4:-:S06]  /*36010*/  DMUL R46, R2, R46 ;  /* 0x0000002e022e7228 */ /* 0x01450c0000000000 */
.L_x_12869:
[----:B------:R-:W-:Y:S05]  /*36020*/  BSYNC B4 ;  /* 0x0000000000047941 */ /* 0x000fea0003800000 */
.L_x_12854:
[----:B------:R-:W-:Y:S05]  /*36030*/  BRA `(.L_x_12881) ;  /* 0x0000002000007947 */ /* 0x000fea0003800000 */
.L_x_12848:
[----:B------:R4:W0:-:S04]  /*36040*/  DMUL R46, R44, 9.00719925474099200000e+15 ;  /* 0x434000002c2e7828 */ /* 0x0008080000000000 */
[----:B------:R-:W3:-:S06]  /*36050*/  DMUL R66, R66, 9.00719925474099200000e+15 ;  /* 0x4340000042427828 */ /* 0x000ecc0000000000 */
.L_x_12881:
[----:B0---4-:R-:W-:Y:S05]  /*36060*/  BSYNC B2 ;  /* 0x0000000000027941 */ /* 0x011fea0003800000 */
.L_x_12847:
        /* <DEDUP_REMOVED lines=27> */
[----:B-1----:R-:W-:Y:S05]  /*36220*/  CALL.REL.NOINC `($__internal_20_$__cuda_sm20_div_rn_f64_full) ;  /* 0x00051c7000007944 */ /* 0x002fea0003c00000 */
.L_x_12883:
[----:B------:R-:W-:Y:S05]  /*36230*/  BSYNC B2 ;  /* 0x0000000000027941 */ /* 0x000fea0003800000 */
.L_x_12882:
        /* <DEDUP_REMOVED lines=43> */
.L_x_12885:
[----:B------:R-:W-:Y:S02]  /*364f0*/  FSEL R2, RZ, 3.37028055040000000000e+12, P1 ;  /* 0x54442d18ff027808 */ /* 0x000fe40000800000 */
[----:B------:R-:W-:Y:S02]  /*36500*/  FSEL R3, RZ, 2.1426990032196044922, P1 ;  /* 0x400921fbff037808 */ /* 0x000fe40000800000 */
.L_x_12886:
[----:B------:R-:W-:Y:S05]  /*36510*/  BSYNC B0 ;  /* 0x0000000000007941 */ /* 0x000fea0003800000 */
.L_x_12884:
[----:B------:R0:W2:Y:S02]  /*36520*/  DADD R46, |R46|, |R66| ;  /* 0x000000002e2e7229 */ /* 0x0000a40000000642 */
[----:B0-----:R-:W-:-:S04]  /*36530*/  LOP3.LUT R67, R3, 0x80000000, R67, 0xb8, !PT ;  /* 0x8000000003437812 */ /* 0x001fc800078eb843 */
[----:B--2---:R-:W0:-:S06]  /*36540*/  DSETP.GTU.AND P0, PT, |R46|, +INF , PT ;  /* 0x7ff000002e00742a */ /* 0x004e0c0003f0c200 */
[----:B0-----:R-:W-:Y:S02]  /*36550*/  FSEL R2, R46, R2, P0 ;  /* 0x000000022e027208 */ /* 0x001fe40000000000 */
[----:B------:R-:W-:Y:S02]  /*36560*/  FSEL R3, R47, R67, P0 ;  /* 0x000000432f037208 */ /* 0x000fe40000000000 */
.L_x_12853:
[----:B------:R-:W-:Y:S05]  /*36570*/  BSYNC B3 ;  /* 0x0000000000037941 */ /* 0x000fea0003800000 */
.L_x_12846:
[----:B----4-:R-:W-:Y:S01]  /*36580*/  LOP3.LUT R21, R3, 0x80000000, R21, 0xb8, !PT ;  /* 0x8000000003157812 */ /* 0x010fe200078eb815 */
[----:B------:R-:W-:Y:S01]  /*36590*/  IMAD.MOV.U32 R20, RZ, RZ, R2 ;  /* 0x000000ffff147224 */ /* 0x000fe200078e0002 */
[----:B--23--:R-:W-:Y:S01]  /*365a0*/  LOP3.LUT R23, R65, 0x80000000, R23, 0xb8, !PT ;  /* 0x8000000041177812 */ /* 0x00cfe200078eb817 */
[----:B------:R-:W-:Y:S01]  /*365b0*/  IMAD.MOV.U32 R22, RZ, RZ, R64 ;  /* 0x000000ffff167224 */ /* 0x000fe200078e0040 */
[----:B------:R-:W-:Y:S05]  /*365c0*/  BRA `(.L_x_12810) ;  /* 0x000044f000007947 */ /* 0x000fea0003800000 */
.L_x_12809:
        /* <DEDUP_REMOVED lines=91> */
.L_x_12892:
[----:B------:R-:W-:Y:S05]  /*36b80*/  BSYNC B0 ;  /* 0x0000000000007941 */ /* 0x000fea0003800000 */
.L_x_12891:
        /* <DEDUP_REMOVED lines=8> */
.L_x_12894:
[----:B------:R-:W-:Y:S05]  /*36c10*/  BSYNC B3 ;  /* 0x0000000000037941 */ /* 0x000fea0003800000 */
.L_x_12893:
        /* <DEDUP_REMOVED lines=43> */
.L_x_12896:
[----:B------:R-:W-:-:S04]  /*36ed0*/  ISETP.GE.AND P0, PT, R45, RZ, PT ;  /* 0x000000ff2d00720c */ /* 0x000fc80003f06270 */
[----:B------:R-:W-:Y:S02]  /*36ee0*/  FSEL R6, RZ, 3.37028055040000000000e+12, P0 ;  /* 0x54442d18ff067808 */ /* 0x000fe40000000000 */
[----:B------:R-:W-:Y:S02]  /*36ef0*/  FSEL R7, RZ, 2.1426990032196044922, P0 ;  /* 0x400921fbff077808 */ /* 0x000fe40000000000 */
.L_x_12897:
[----:B------:R-:W-:Y:S05]  /*36f00*/  BSYNC B0 ;  /* 0x0000000000007941 */ /* 0x000fea0003800000 */
.L_x_12895:
[----:B------:R-:W3:Y:S01]  /*36f10*/  DADD R2, |R20|, |R22| ;  /* 0x0000000014027229 */ /* 0x000ee20000000616 */
[----:B------:R-:W-:-:S03]  /*36f20*/  LOP3.LUT R11, R7, 0x80000000, R11, 0xb8, !PT ;  /* 0x80000000070b7812 */ /* 0x000fc600078eb80b */
[----:B--2---:R-:W-:-:S04]  /*36f30*/  DMUL R46, R46, 0.5 ;  /* 0x3fe000002e2e7828 */ /* 0x004fc80000000000 */
[----:B---3--:R-:W2:-:S06]  /*36f40*/  DSETP.GTU.AND P0, PT, |R2|, +INF , PT ;  /* 0x7ff000000200742a */ /* 0x008e8c0003f0c200 */
[----:B--2---:R-:W-:Y:S02]  /*36f50*/  FSEL R6, R2, R6, P0 ;  /* 0x0000000602067208 */ /* 0x004fe40000000000 */
[----:B------:R-:W-:Y:S01]  /*36f60*/  FSEL R7, R3, R11, P0 ;  /* 0x0000000b03077208 */ /* 0x000fe20000000000 */
[----:B------:R-:W-:Y:S05]  /*36f70*/  BRA `(.L_x_12898) ;  /* 0x000039c000007947 */ /* 0x000fea0003800000 */
.L_x_12890:
        /* <DEDUP_REMOVED lines=30> */
[----:B------:R-:W-:Y:S02]  /*37160*/  LOP3.LUT R7, R6, 0x100000, RZ, 0xfc, !PT ;  /* 0x0010000006077812 */ /* 0x000fe400078efcff */
[----:B------:R-:W-:Y:S01]  /*37170*/  MOV R6, RZ ;  /* 0x000000ff00067202 */ /* 0x000fe20000000f00 */
        /* <DEDUP_REMOVED lines=80> */
.L_x_12900:
[----:B------:R-:W-:Y:S05]  /*37680*/  BSYNC B0 ;  /* 0x0000000000007941 */ /* 0x000fea0003800000 */
.L_x_12899:
        /* <DEDUP_REMOVED lines=10> */
.L_x_12902:
[----:B------:R-:W-:Y:S05]  /*37730*/  BSYNC B3 ;  /* 0x0000000000037941 */ /* 0x000fea0003800000 */
.L_x_12901:
        /* <DEDUP_REMOVED lines=43> */
.L_x_12904:
[----:B------:R-:W-:-:S04]  /*379f0*/  ISETP.GE.AND P0, PT, R45, RZ, PT ;  /* 0x000000ff2d00720c */ /* 0x000fc80003f06270 */
[----:B0-----:R-:W-:Y:S02]  /*37a00*/  FSEL R6, RZ, 3.37028055040000000000e+12, P0 ;  /* 0x54442d18ff067808 */ /* 0x001fe40000000000 */
[----:B------:R-:W-:Y:S02]  /*37a10*/  FSEL R7, RZ, 2.1426990032196044922, P0 ;  /* 0x400921fbff077808 */ /* 0x000fe40000000000 */
.L_x_12905:
[----:B------:R-:W-:Y:S05]  /*37a20*/  BSYNC B0 ;  /* 0x0000000000007941 */ /* 0x000fea0003800000 */
.L_x_12903:
[----:B------:R-:W0:Y:S01]  /*37a30*/  DADD R2, |R20|, |R22| ;  /* 0x0000000014027229 */ /* 0x000e220000000616 */
[----:B------:R-:W-:-:S05]  /*37a40*/  LOP3.LUT R11, R7, 0x80000000, R11, 0xb8, !PT ;  /* 0x80000000070b7812 */ /* 0x000fca00078eb80b */
[----:B0-----:R-:W0:-:S06]  /*37a50*/  DSETP.GTU.AND P0, PT, |R2|, +INF , PT ;  /* 0x7ff000000200742a */ /* 0x001e0c0003f0c200 */
[----:B0-----:R-:W-:Y:S02]  /*37a60*/  FSEL R6, R2, R6, P0 ;  /* 0x0000000602067208 */ /* 0x001fe40000000000 */
[----:B------:R-:W-:Y:S01]  /*37a70*/  FSEL R7, R3, R11, P0 ;  /* 0x0000000b03077208 */ /* 0x000fe20000000000 */
[----:B------:R-:W-:Y:S05]  /*37a80*/  BRA `(.L_x_12898) ;  /* 0x00002eb000007947 */ /* 0x000fea0003800000 */
.L_x_12889:
        /* <DEDUP_REMOVED lines=23> */
.L_x_12907:
[----:B------:R-:W-:Y:S05]  /*37c00*/  BSYNC B3 ;  /* 0x0000000000037941 */ /* 0x000fea0003800000 */
.L_x_12906:
        /* <DEDUP_REMOVED lines=23> */
[----:B-1----:R-:W-:Y:S05]  /*37d80*/  CALL.REL.NOINC `($__internal_20_$__cuda_sm20_div_rn_f64_full) ;  /* 0x0005011000007944 */ /* 0x002fea0003c00000 */
[----:B------:R-:W-:Y:S02]  /*37d90*/  IMAD.MOV.U32 R4, RZ, RZ, R2 ;  /* 0x000000ffff047224 */ /* 0x000fe400078e0002 */
[----:B------:R-:W-:Y:S02]  /*37da0*/  IMAD.MOV.U32 R5, RZ, RZ, R3 ;  /* 0x000000ffff057224 */ /* 0x000fe400078e0003 */
.L_x_12909:
[----:B------:R-:W-:Y:S05]  /*37db0*/  BSYNC B3 ;  /* 0x0000000000037941 */ /* 0x000fea0003800000 */
.L_x_12908:
        /* <DEDUP_REMOVED lines=113> */
.L_x_12911:
[----:B------:R-:W-:Y:S05]  /*384d0*/  BSYNC B0 ;  /* 0x0000000000007941 */ /* 0x000fea0003800000 */
.L_x_12910:
        /* <DEDUP_REMOVED lines=10> */
.L_x_12913:
[----:B------:R-:W-:Y:S05]  /*38580*/  BSYNC B3 ;  /* 0x0000000000037941 */ /* 0x000fea0003800000 */
.L_x_12912:
        /* <DEDUP_REMOVED lines=43> */
.L_x_12915:
[----:B------:R-:W-:-:S04]  /*38840*/  ISETP.GE.AND P0, PT, R45, RZ, PT ;  /* 0x000000ff2d00720c */ /* 0x000fc80003f06270 */
[----:B0-----:R-:W-:Y:S02]  /*38850*/  FSEL R6, RZ, 3.37028055040000000000e+12, P0 ;  /* 0x54442d18ff067808 */ /* 0x001fe40000000000 */
[----:B------:R-:W-:Y:S02]  /*38860*/  FSEL R7, RZ, 2.1426990032196044922, P0 ;  /* 0x400921fbff077808 */ /* 0x000fe40000000000 */
.L_x_12916:
[----:B------:R-:W-:Y:S05]  /*38870*/  BSYNC B0 ;  /* 0x0000000000007941 */ /* 0x000fea0003800000 */
.L_x_12914:
[----:B------:R-:W0:Y:S01]  /*38880*/  DADD R2, |R20|, |R22| ;  /* 0x0000000014027229 */ /* 0x000e220000000616 */
[----:B------:R-:W-:-:S03]  /*38890*/  LOP3.LUT R11, R7, 0x80000000, R11, 0xb8, !PT ;  /* 0x80000000070b7812 */ /* 0x000fc600078eb80b */
[----:B--2---:R-:W-:-:S04]  /*388a0*/  DADD R46, R46, 1 ;  /* 0x3ff000002e2e7429 */ /* 0x004fc80000000000 */
[----:B0-----:R-:W0:-:S06]  /*388b0*/  DSETP.GTU.AND P0, PT, |R2|, +INF , PT ;  /* 0x7ff000000200742a */ /* 0x001e0c0003f0c200 */
[----:B0-----:R-:W-:Y:S02]  /*388c0*/  FSEL R6, R2, R6, P0 ;  /* 0x0000000602067208 */ /* 0x001fe40000000000 */
[----:B------:R-:W-:Y:S01]  /*388d0*/  FSEL R7, R3, R11, P0 ;  /* 0x0000000b03077208 */ /* 0x000fe20000000000 */
[----:B------:R-:W-:Y:S05]  /*388e0*/  BRA `(.L_x_12898) ;  /* 0x0000205000007947 */ /* 0x000fea0003800000 */
.L_x_12888:
        /* <DEDUP_REMOVED lines=18> */
[----:B0-----:R-:W-:Y:S01]  /*38a10*/  MOV R6, R4 ;  /* 0x0000000400067202 */ /* 0x001fe20000000f00 */
[----:B------:R-:W-:Y:S02]  /*38a20*/  IMAD.MOV.U32 R7, RZ, RZ, R5 ;  /* 0x000000ffff077224 */ /* 0x000fe400078e0005 */
[----:B------:R-:W-:Y:S02]  /*38a30*/  IMAD.MOV.U32 R11, RZ, RZ, R4 ;  /* 0x000000ffff0b7224 */ /* 0x000fe400078e0004 */
        /* <DEDUP_REMOVED lines=65> */
.L_x_12920:
[----:B------:R-:W-:Y:S05]  /*38e50*/  BSYNC B0 ;  /* 0x0000000000007941 */ /* 0x000fea0003800000 */
.L_x_12919:
        /* <DEDUP_REMOVED lines=8> */
.L_x_12922:
[----:B------:R-:W-:Y:S05]  /*38ee0*/  BSYNC B3 ;  /* 0x0000000000037941 */ /* 0x000fea0003800000 */
.L_x_12921:
[----:B------:R-:W-:Y:S01]  /*38ef0*/  DSETP.NEU.AND P1, PT, R48, RZ, PT ;  /* 0x000000ff3000722a */ /* 0x000fe20003f2d000 */
[----:B------:R-:W-:Y:S01]  /*38f00*/  BSSY B0, `(.L_x_12923) ;  /* 0x0000022000007945 */ /* 0x000fe20003800000 */
[----:B0-----:R-:W-:Y:S02]  /*38f10*/  CS2R R6, SRZ ;  /* 0x0000000000067805 */ /* 0x001fe4000001ff00 */
[----:B------:R-:W0:-:S06]  /*38f20*/  DADD R4, R68, R66 ;  /* 0x0000000044047229 */ /* 0x000e0c0000000042 */
[----:B0-----:R0:W3:-:S04]  /*38f30*/  DSETP.GTU.AND P0, PT, |R4|, +INF , PT ;  /* 0x7ff000000400742a */ /* 0x0010c80003f0c200 */
[----:B------:R-:W-:Y:S05]  /*38f40*/  @!P1 BRA `(.L_x_12924) ;  /* 0x000001d000009947 */ /* 0x000fea0003800000 */
[----:B0--3--:R-:W0:Y:S01]  /*38f50*/  DMUL R6, R2, R2 ;  /* 0x0000000202067228 */ /* 0x009e220000000000 */
        /* <DEDUP_REMOVED lines=28> */
.L_x_12924:
[----:B0--3--:R-:W-:Y:S05]  /*39120*/  BSYNC B0 ;  /* 0x0000000000007941 */ /* 0x009fea0003800000 */
.L_x_12923:
[----:B------:R-:W-:Y:S01]  /*39130*/  LOP3.LUT R3, R7, 0x80000000, R21, 0xb8, !PT ;  /* 0x8000000007037812 */ /* 0x000fe200078eb815 */
[----:B--2---:R-:W0:Y:S01]  /*39140*/  DMUL R46, R46, 0.5 ;  /* 0x3fe000002e2e7828 */ /* 0x004e220000000000 */
[----:B------:R-:W-:Y:S02]  /*39150*/  FSEL R6, R4, R6, P0 ;  /* 0x0000000604067208 */ /* 0x000fe40000000000 */
[----:B------:R-:W-:Y:S01]  /*39160*/  FSEL R7, R5, R3, P0 ;  /* 0x0000000305077208 */ /* 0x000fe20000000000 */
[----:B------:R-:W-:Y:S05]  /*39170*/  BRA `(.L_x_12898) ;  /* 0x000017c000007947 */ /* 0x000fea0003800000 */
.L_x_12918:
        /* <DEDUP_REMOVED lines=112> */
.L_x_12926:
[----:B------:R-:W-:Y:S05]  /*39880*/  BSYNC B0 ;  /* 0x0000000000007941 */ /* 0x000fea0003800000 */
.L_x_12925:
        /* <DEDUP_REMOVED lines=10> */
.L_x_12928:
[----:B------:R-:W-:Y:S05]  /*39930*/  BSYNC B3 ;  /* 0x0000000000037941 */ /* 0x000fea0003800000 */
.L_x_12927:
        /* <DEDUP_REMOVED lines=35> */
.L_x_12930:
[----:B0--3--:R-:W-:Y:S05]  /*39b70*/  BSYNC B0 ;  /* 0x0000000000007941 */ /* 0x009fea0003800000 */
.L_x_12929:
[----:B------:R-:W-:Y:S02]  /*39b80*/  LOP3.LUT R5, R7, 0x80000000, R21, 0xb8, !PT ;  /* 0x8000000007057812 */ /* 0x000fe400078eb815 */
[----:B------:R-:W-:Y:S02]  /*39b90*/  FSEL R6, R2, R6, P1 ;  /* 0x0000000602067208 */ /* 0x000fe40000800000 */
[----:B------:R-:W-:Y:S01]  /*39ba0*/  FSEL R7, R3, R5, P1 ;  /* 0x0000000503077208 */ /* 0x000fe20000800000 */
[----:B------:R-:W-:Y:S05]  /*39bb0*/  BRA `(.L_x_12898) ;  /* 0x00000d8000007947 */ /* 0x000fea0003800000 */
.L_x_12917:
[----:B------:R-:W2:Y:S01]  /*39bc0*/  MUFU.RCP64H R3, 2.718280792236328125 ;  /* 0x4005bf0a00037908 */ /* 0x000ea20000001800 */
[----:B------:R-:W-:Y:S01]  /*39bd0*/  IMAD.MOV.U32 R4, RZ, RZ, -0x74eba897 ;  /* 0x8b145769ff047424 */ /* 0x000fe200078e00ff */
[----:B------:R-:W-:Y:S01]  /*39be0*/  MOV R5, 0x4005bf0a ;  /* 0x4005bf0a00057802 */ /* 0x000fe20000000f00 */
        /* <DEDUP_REMOVED lines=20> */
.L_x_12932:
[----:B------:R-:W-:Y:S05]  /*39d30*/  BSYNC B3 ;  /* 0x0000000000037941 */ /* 0x000fea0003800000 */
.L_x_12931:
        /* <DEDUP_REMOVED lines=26> */
.L_x_12934:
[----:B------:R-:W-:Y:S05]  /*39ee0*/  BSYNC B3 ;  /* 0x0000000000037941 */ /* 0x000fea0003800000 */
.L_x_12933:
        /* <DEDUP_REMOVED lines=113> */
.L_x_12936:
[----:B------:R-:W-:Y:S05]  /*3a600*/  BSYNC B0 ;  /* 0x0000000000007941 */ /* 0x000fea0003800000 */
.L_x_12935:
        /* <DEDUP_REMOVED lines=10> */
.L_x_12938:
[----:B------:R-:W-:Y:S05]  /*3a6b0*/  BSYNC B3 ;  /* 0x0000000000037941 */ /* 0x000fea0003800000 */
.L_x_12937:
        /* <DEDUP_REMOVED lines=36> */
.L_x_12940:
[----:B0-23--:R-:W-:Y:S05]  /*3a900*/  BSYNC B0 ;  /* 0x0000000000007941 */ /* 0x00dfea0003800000 */
.L_x_12939:
[----:B------:R-:W-:Y:S02]  /*3a910*/  LOP3.LUT R5, R7, 0x80000000, R21, 0xb8, !PT ;  /* 0x8000000007057812 */ /* 0x000fe400078eb815 */
[----:B------:R-:W-:Y:S02]  /*3a920*/  FSEL R6, R2, R6, P1 ;  /* 0x0000000602067208 */ /* 0x000fe40000800000 */
[----:B------:R-:W-:Y:S02]  /*3a930*/  FSEL R7, R3, R5, P1 ;  /* 0x0000000503077208 */ /* 0x000fe40000800000 */
.L_x_12898:
[----:B0-----:R-:W-:Y:S05]  /*3a940*/  BSYNC B2 ;  /* 0x0000000000027941 */ /* 0x001fea0003800000 */
.L_x_12887:
[----:B--2---:R-:W0:Y:S01]  /*3a950*/  DADD R46, R46, c[0x2][0x50] ;  /* 0x008014002e2e7629 */ /* 0x004e220000000000 */
[----:B------:R-:W-:Y:S01]  /*3a960*/  LOP3.LUT R21, R7, 0x80000000, R21, 0xb8, !PT ;  /* 0x8000000007157812 */ /* 0x000fe200078eb815 */
[----:B------:R-:W-:-:S08]  /*3a970*/  IMAD.MOV.U32 R20, RZ, RZ, R6 ;  /* 0x000000ffff147224 */ /* 0x000fd000078e0006 */
[----:B0-----:R-:W-:Y:S01]  /*3a980*/  LOP3.LUT R23, R47, 0x80000000, R23, 0xb8, !PT ;  /* 0x800000002f177812 */ /* 0x001fe200078eb817 */
[----:B------:R-:W-:Y:S01]  /*3a990*/  IMAD.MOV.U32 R22, RZ, RZ, R46 ;  /* 0x000000ffff167224 */ /* 0x000fe200078e002e */
[----:B------:R-:W-:Y:S05]  /*3a9a0*/  BRA `(.L_x_12810) ;  /* 0x0000011000007947 */ /* 0x000fea0003800000 */
.L_x_12808:
        /* <DEDUP_REMOVED lines=17> */
.L_x_12810:
[----:B------:R-:W-:Y:S05]  /*3aac0*/  BSYNC B1 ;  /* 0x0000000000017941 */ /* 0x000fea0003800000 */
.L_x_12807:
        /* <DEDUP_REMOVED lines=49> */
[----:B------:R-:W-:Y:S02]  /*3ade0*/  SEL R4, R8, R2, P1 ;  /* 0x0000000208047207 */ /* 0x000fe40000800000 */
[----:B0-----:R-:W-:Y:S02]  /*3adf0*/  IADD3 R45, -R11, 0x7fd00000, RZ ;  /* 0x7fd000000b2d7810 */ /* 0x001fe40007ffe1ff */
[----:B------:R-:W-:Y:S01]  /*3ae00*/  MOV R44, RZ ;  /* 0x000000ff002c7202 */ /* 0x000fe20000000f00 */
[----:B--2---:R-:W0:Y:S01]  /*3ae10*/  DSETP.MIN.AND P0, P2, R52, c[0x2][0x8], PT ;  /* 0x008002003400762a */ /* 0x004e220003a00000 */
[----:B------:R-:W-:-:S03]  /*3ae20*/  ISETP.GE.U32.AND P3, PT, R47, 0x7ff00000, PT ;  /* 0x7ff000002f00780c */ /* 0x000fc60003f66070 */
[----:B------:R-:W-:Y:S01]  /*3ae30*/  IMAD.MOV.U32 R8, RZ, RZ, R53 ;  /* 0x000000ffff087224 */ /* 0x000fe200078e0035 */
[----:B------:R-:W2:-:S04]  /*3ae40*/  DMUL R2, R44, R46 ;  /* 0x0000002e2c027228 */ /* 0x000e880000000000 */
[----:B0-----:R-:W-:Y:S01]  /*3ae50*/  FSEL R55, R8, c[0x2][0xc], P0 ;  /* 0x0080030008377a08 */ /* 0x001fe20000000000 */
[----:B------:R-:W-:-:S04]  /*3ae60*/  DMUL R44, R44, R4 ;  /* 0x000000042c2c7228 */ /* 0x000fc80000000000 */
[----:B--2---:R0:W2:Y:S01]  /*3ae70*/  DMUL R8, R2, R2 ;  /* 0x0000000202087228 */ /* 0x0040a20000000000 */
[----:B------:R-:W-:Y:S01]  /*3ae80*/  @P2 LOP3.LUT R55, R54, 0x80000, RZ, 0xfc, !PT ;  /* 0x0008000036372812 */ /* 0x000fe200078efcff */
[----:B0-----:R-:W-:Y:S02]  /*3ae90*/  IMAD.MOV.U32 R2, RZ, RZ, R52 ;  /* 0x000000ffff027224 */ /* 0x001fe400078e0034 */
[----:B------:R-:W-:Y:S02]  /*3aea0*/  DSETP.NEU.AND P2, PT, R46, RZ, PT ;  /* 0x000000ff2e00722a */ /* 0x000fe40003f4d000 */
[----:B------:R-:W-:Y:S01]  /*3aeb0*/  IMAD.MOV.U32 R3, RZ, RZ, R55 ;  /* 0x000000ffff037224 */ /* 0x000fe200078e0037 */
[----:B------:R-:W-:Y:S01]  /*3aec0*/  SEL R2, R2, c[0x2][0x8], P0 ;  /* 0x0080020002027a07 */ /* 0x000fe20000000000 */
[----:B--2---:R0:W2:Y:S02]  /*3aed0*/  DFMA R44, R44, R44, R8 ;  /* 0x0000002c2c2c722b */ /* 0x0040a40000000008 */
        /* <DEDUP_REMOVED lines=63> */
.L_x_12948:
[----:B------:R-:W-:Y:S05]  /*3b2d0*/  BSYNC B3 ;  /* 0x0000000000037941 */ /* 0x000fea0003800000 */
.L_x_12947:
[----:B--2---:R-:W2:-:S10]  /*3b2e0*/  DADD R2, R44, R2 ;  /* 0x000000002c027229 */ /* 0x004e940000000002 */
[----:B--2---:R-:W-:Y:S01]  /*3b2f0*/  ISETP.GT.AND P0, PT, R3, 0xfffff, PT ;  /* 0x000fffff0300780c */ /* 0x004fe20003f04270 */
[----:B0-----:R-:W-:Y:S01]  /*3b300*/  IMAD.MOV.U32 R5, RZ, RZ, R3 ;  /* 0x000000ffff057224 */ /* 0x001fe200078e0003 */
[----:B------:R-:W-:Y:S01]  /*3b310*/  MOV R4, R2 ;  /* 0x0000000200047202 */ /* 0x000fe20000000f00 */
[----:B------:R-:W-:Y:S02]  /*3b320*/  IMAD.MOV.U32 R8, RZ, RZ, R2 ;  /* 0x000000ffff087224 */ /* 0x000fe400078e0002 */
[----:B------:R-:W-:-:S08]  /*3b330*/  IMAD.MOV.U32 R2, RZ, RZ, -0x3ff ;  /* 0xfffffc01ff027424 */ /* 0x000fd000078e00ff */
        /* <DEDUP_REMOVED lines=56> */
.L_x_12946:
        /* <DEDUP_REMOVED lines=31> */
[----:B------:R-:W-:Y:S02]  /*3b8b0*/  MOV R5, R55 ;  /* 0x0000003700057202 */ /* 0x000fe40000000f00 */
[----:B------:R-:W-:Y:S02]  /*3b8c0*/  MOV R4, 0x3b8e0 ;  /* 0x0003b8e000047802 */ /* 0x000fe40000000f00 */
[----:B-1----:R-:W-:Y:S05]  /*3b8d0*/  CALL.REL.NOINC `($__internal_20_$__cuda_sm20_div_rn_f64_full) ;  /* 0x0004c5c000007944 */ /* 0x002fea0003c00000 */
[----:B------:R-:W-:Y:S02]  /*3b8e0*/  IMAD.MOV.U32 R52, RZ, RZ, R2 ;  /* 0x000000ffff347224 */ /* 0x000fe400078e0002 */
[----:B------:R-:W-:Y:S02]  /*3b8f0*/  IMAD.MOV.U32 R53, RZ, RZ, R3 ;  /* 0x000000ffff357224 */ /* 0x000fe400078e0003 */
.L_x_12956:
[----:B------:R-:W-:Y:S05]  /*3b900*/  BSYNC B4 ;  /* 0x0000000000047941 */ /* 0x000fea0003800000 */
.L_x_12955:
[----:B------:R-:W-:Y:S05]  /*3b910*/  BRA `(.L_x_12954) ;  /* 0x0000001000007947 */ /* 0x000fea0003800000 */
.L_x_12953:
[----:B------:R0:W2:-:S06]  /*3b920*/  DADD R52, -R62, R50 ;  /* 0x000000003e347229 */ /* 0x00008c0000000132 */
.L_x_12954:
[----:B------:R-:W-:Y:S05]  /*3b930*/  BSYNC B3 ;  /* 0x0000000000037941 */ /* 0x000fea0003800000 */
.L_x_12952:
        /* <DEDUP_REMOVED lines=31> */
.L_x_12961:
[----:B------:R-:W-:Y:S05]  /*3bb30*/  BSYNC B4 ;  /* 0x0000000000047941 */ /* 0x000fea0003800000 */
.L_x_12960:
[----:B------:R-:W-:Y:S02]  /*3bb40*/  IMAD.MOV.U32 R2, RZ, RZ, R4 ;  /* 0x000000ffff027224 */ /* 0x000fe400078e0004 */
[----:B------:R-:W-:Y:S01]  /*3bb50*/  IMAD.MOV.U32 R3, RZ, RZ, R5 ;  /* 0x000000ffff037224 */ /* 0x000fe200078e0005 */
[----:B------:R-:W-:Y:S05]  /*3bb60*/  BRA `(.L_x_12959) ;  /* 0x0000001000007947 */ /* 0x000fea0003800000 */
.L_x_12958:
[----:B------:R3:W4:-:S06]  /*3bb70*/  DADD R2, R46, -R4 ;  /* 0x000000002e027229 */ /* 0x00070c0000000804 */
.L_x_12959:
[----:B------:R-:W-:Y:S05]  /*3bb80*/  BSYNC B3 ;  /* 0x0000000000037941 */ /* 0x000fea0003800000 */
.L_x_12957:
        /* <DEDUP_REMOVED lines=27> */
[----:B------:R-:W-:Y:S01]  /*3bd40*/  MOV R6, R4 ;  /* 0x0000000400067202 */ /* 0x000fe20000000f00 */
[----:B------:R-:W-:Y:S02]  /*3bd50*/  IMAD.MOV.U32 R7, RZ, RZ, R3 ;  /* 0x000000ffff077224 */ /* 0x000fe400078e0003 */
.L_x_12963:
[----:B------:R-:W-:Y:S05]  /*3bd60*/  BSYNC B3 ;  /* 0x0000000000037941 */ /* 0x000fea0003800000 */
.L_x_12962:
        /* <DEDUP_REMOVED lines=66> */
.L_x_12964:
        /* <DEDUP_REMOVED lines=22> */
.L_x_12966:
[----:B------:R-:W-:Y:S05]  /*3c2f0*/  BSYNC B3 ;  /* 0x0000000000037941 */ /* 0x000fea0003800000 */
.L_x_12965:
        /* <DEDUP_REMOVED lines=16> */
.L_x_12951:
        /* <DEDUP_REMOVED lines=25> */
.L_x_12969:
[----:B------:R-:W-:Y:S05]  /*3c590*/  BSYNC B3 ;  /* 0x0000000000037941 */ /* 0x000fea0003800000 */
.L_x_12968:
        /* <DEDUP_REMOVED lines=27> */
.L_x_12972:
[----:B------:R-:W-:Y:S05]  /*3c750*/  BSYNC B3 ;  /* 0x0000000000037941 */ /* 0x000fea0003800000 */
.L_x_12971:
        /* <DEDUP_REMOVED lines=16> */
.L_x_12970:
[----:B------:R-:W2:-:S10]  /*3c860*/  DADD R64, R64, 1 ;  /* 0x3ff0000040407429 */ /* 0x000e940000000000 */
[----:B--2---:R-:W-:Y:S01]  /*3c870*/  ISETP.GT.AND P0, PT, R65, 0xfffff, PT ;  /* 0x000fffff4100780c */ /* 0x004fe20003f04270 */
[----:B0-----:R-:W-:Y:S01]  /*3c880*/  IMAD.MOV.U32 R4, RZ, RZ, R64 ;  /* 0x000000ffff047224 */ /* 0x001fe200078e0040 */
[----:B------:R-:W-:Y:S01]  /*3c890*/  MOV R5, R65 ;  /* 0x0000004100057202 */ /* 0x000fe20000000f00 */
        /* <DEDUP_REMOVED lines=52> */
.L_x_12973:
[----:B------:R-:W-:Y:S01]  /*3cbe0*/  IMAD.MOV.U32 R2, RZ, RZ, 0x0 ;  /* 0x00000000ff027424 */ /* 0x000fe200078e00ff */
[----:B------:R-:W-:Y:S01]  /*3cbf0*/  FSETP.NEU.FTZ.AND P0, PT, R5, RZ, PT ;  /* 0x000000ff0500720b */ /* 0x000fe20003f1d000 */
[----:B------:R-:W-:-:S06]  /*3cc00*/  IMAD.MOV.U32 R3, RZ, RZ, 0x7ff00000 ;  /* 0x7ff00000ff037424 */ /* 0x000fcc00078e00ff */
[----:B------:R-:W0:-:S10]  /*3cc10*/  DFMA R2, R4, R2, +INF ;  /* 0x7ff000000402742b */ /* 0x000e140000000002 */
[----:B0-----:R-:W-:Y:S02]  /*3cc20*/  FSEL R64, R2, RZ, P0 ;  /* 0x000000ff02407208 */ /* 0x001fe40000000000 */
[----:B------:R-:W-:Y:S01]  /*3cc30*/  FSEL R65, R3, -QNAN , P0 ;  /* 0xfff0000003417808 */ /* 0x000fe20000000000 */
[----:B------:R-:W-:Y:S05]  /*3cc40*/  BRA `(.L_x_12949) ;  /* 0x000004b000007947 */ /* 0x000fea0003800000 */
.L_x_12967:
        /* <DEDUP_REMOVED lines=24> */
.L_x_12975:
[----:B------:R-:W-:Y:S05]  /*3cdd0*/  BSYNC B3 ;  /* 0x0000000000037941 */ /* 0x000fea0003800000 */
.L_x_12974:
        /* <DEDUP_REMOVED lines=21> */
.L_x_12977:
[----:B------:R-:W-:Y:S05]  /*3cf30*/  BSYNC B3 ;  /* 0x0000000000037941 */ /* 0x000fea0003800000 */
.L_x_12976:
[----:B------:R-:W-:Y:S05]  /*3cf40*/  BRA `(.L_x_12949) ;  /* 0x000001b000007947 */ /* 0x000fea0003800000 */
.L_x_12950:
        /* <DEDUP_REMOVED lines=24> */
.L_x_12979:
[----:B------:R-:W-:Y:S05]  /*3d0d0*/  BSYNC B3 ;  /* 0x0000000000037941 */ /* 0x000fea0003800000 */
.L_x_12978:
[----:B--2---:R-:W-:Y:S02]  /*3d0e0*/  IMAD.MOV.U32 R64, RZ, RZ, R4 ;  /* 0x000000ffff407224 */ /* 0x004fe400078e0004 */
[----:B------:R-:W-:-:S02]  /*3d0f0*/  IMAD.MOV.U32 R65, RZ, RZ, R5 ;  /* 0x000000ffff417224 */ /* 0x000fc400078e0005 */
.L_x_12949:
[----:B------:R-:W-:Y:S05]  /*3d100*/  BSYNC B2 ;  /* 0x0000000000027941 */ /* 0x000fea0003800000 */
.L_x_12945:
        /* <DEDUP_REMOVED lines=24> */
[----:B-123--:R-:W-:Y:S05]  /*3d290*/  CALL.REL.NOINC `($__internal_20_$__cuda_sm20_div_rn_f64_full) ;  /* 0x0004ac0000007944 */ /* 0x00efea0003c00000 */
.L_x_12984:
[----:B------:R-:W-:Y:S05]  /*3d2a0*/  BSYNC B4 ;  /* 0x0000000000047941 */ /* 0x000fea0003800000 */
.L_x_12983:
        /* <DEDUP_REMOVED lines=23> */
.L_x_12986:
        /* <DEDUP_REMOVED lines=43> */
.L_x_12985:
        /* <DEDUP_REMOVED lines=37> */
.L_x_12995:
[----:B------:R-:W-:Y:S05]  /*3d920*/  BSYNC B6 ;  /* 0x0000000000067941 */ /* 0x000fea0003800000 */
.L_x_12994:
[----:B------:R-:W-:Y:S05]  /*3d930*/  BRA `(.L_x_12993) ;  /* 0x0000001000007947 */ /* 0x000fea0003800000 */
.L_x_12992:
[----:B------:R0:W4:-:S06]  /*3d940*/  DADD R52, -R62, R50 ;  /* 0x000000003e347229 */ /* 0x00010c0000000132 */
.L_x_12993:
[----:B------:R-:W-:Y:S05]  /*3d950*/  BSYNC B5 ;  /* 0x0000000000057941 */ /* 0x000fea0003800000 */
.L_x_12991:
        /* <DEDUP_REMOVED lines=22> */
[----:B------:R-:W-:Y:S01]  /*3dac0*/  MOV R6, R8 ;  /* 0x0000000800067202 */ /* 0x000fe20000000f00 */
[----:B------:R-:W-:Y:S01]  /*3dad0*/  IMAD.MOV.U32 R5, RZ, RZ, R9 ;  /* 0x000000ffff057224 */ /* 0x000fe200078e0009 */
[----:B------:R-:W-:Y:S01]  /*3dae0*/  MOV R4, 0x3db20 ;  /* 0x0003db2000047802 */ /* 0x000fe20000000f00 */
[----:B------:R-:W-:Y:S02]  /*3daf0*/  IMAD.MOV.U32 R2, RZ, RZ, R46 ;  /* 0x000000ffff027224 */ /* 0x000fe400078e002e */
[----:B------:R-:W-:Y:S02]  /*3db00*/  IMAD.MOV.U32 R3, RZ, RZ, R47 ;  /* 0x000000ffff037224 */ /* 0x000fe400078e002f */
[----:B01-34-:R-:W-:Y:S05]  /*3db10*/  CALL.REL.NOINC `($__internal_20_$__cuda_sm20_div_rn_f64_full) ;  /* 0x0004a38000007944 */ /* 0x01bfea0003c00000 */
.L_x_13000:
[----:B------:R-:W-:Y:S05]  /*3db20*/  BSYNC B6 ;  /* 0x0000000000067941 */ /* 0x000fea0003800000 */
.L_x_12999:
[----:B------:R-:W-:Y:S02]  /*3db30*/  IMAD.MOV.U32 R68, RZ, RZ, R2 ;  /* 0x000000ffff447224 */ /* 0x000fe400078e0002 */
[----:B------:R-:W-:Y:S01]  /*3db40*/  IMAD.MOV.U32 R69, RZ, RZ, R3 ;  /* 0x000000ffff457224 */ /* 0x000fe200078e0003 */
[----:B------:R-:W-:Y:S05]  /*3db50*/  BRA `(.L_x_12998) ;  /* 0x0000001000007947 */ /* 0x000fea0003800000 */
.L_x_12997:
[----:B------:R0:W4:-:S06]  /*3db60*/  DADD R68, -R48, R46 ;  /* 0x0000000030447229 */ /* 0x00010c000000012e */
.L_x_12998:
[----:B------:R-:W-:Y:S05]  /*3db70*/  BSYNC B5 ;  /* 0x0000000000057941 */ /* 0x000fea0003800000 */
.L_x_12996:
        /* <DEDUP_REMOVED lines=27> */
.L_x_13002:
[----:B------:R-:W-:Y:S05]  /*3dd30*/  BSYNC B5 ;  /* 0x0000000000057941 */ /* 0x000fea0003800000 */
.L_x_13001:
[----:B0---4-:R-:W-:Y:S02]  /*3dd40*/  IMAD.MOV.U32 R46, RZ, RZ, R4 ;  /* 0x000000ffff2e7224 */ /* 0x011fe400078e0004 */
[----:B------:R-:W-:Y:S01]  /*3dd50*/  IMAD.MOV.U32 R47, RZ, RZ, R5 ;  /* 0x000000ffff2f7224 */ /* 0x000fe200078e0005 */
[----:B------:R-:W-:Y:S05]  /*3dd60*/  BRA `(.L_x_13003) ;  /* 0x000008a000007947 */ /* 0x000fea0003800000 */
.L_x_12990:
        /* <DEDUP_REMOVED lines=24> */
[----:B------:R-:W-:Y:S02]  /*3def0*/  MOV R2, 0x3df10 ;  /* 0x0003df1000027802 */ /* 0x000fe40000000f00 */
[----:B01-3--:R-:W-:Y:S05]  /*3df00*/  CALL.REL.NOINC `($__internal_21_$__cuda_sm20_dsqrt_rn_f64_mediumpath_v1) ;  /* 0x0004a5f000007944 */ /* 0x00bfea0003c00000 */
[----:B------:R-:W-:Y:S02]  /*3df10*/  IMAD.MOV.U32 R5, RZ, RZ, R3 ;  /* 0x000000ffff057224 */ /* 0x000fe400078e0003 */
.L_x_13006:
[----:B------:R-:W-:Y:S05]  /*3df20*/  BSYNC B5 ;  /* 0x0000000000057941 */ /* 0x000fea0003800000 */
.L_x_13005:
[----:B--2---:R-:W-:Y:S02]  /*3df30*/  IMAD.MOV.U32 R46, RZ, RZ, R4 ;  /* 0x000000ffff2e7224 */ /* 0x004fe400078e0004 */
[----:B------:R-:W-:Y:S01]  /*3df40*/  IMAD.MOV.U32 R47, RZ, RZ, R5 ;  /* 0x000000ffff2f7224 */ /* 0x000fe200078e0005 */
[----:B------:R-:W-:Y:S05]  /*3df50*/  BRA `(.L_x_13003) ;  /* 0x000006b000007947 */ /* 0x000fea0003800000 */
.L_x_13004:
        /* <DEDUP_REMOVED lines=27> */
.L_x_13008:
[----:B------:R-:W-:Y:S05]  /*3e110*/  BSYNC B5 ;  /* 0x0000000000057941 */ /* 0x000fea0003800000 */
.L_x_13007:
        /* <DEDUP_REMOVED lines=21> */
.L_x_13010:
[----:B------:R-:W-:Y:S05]  /*3e270*/  BSYNC B5 ;  /* 0x0000000000057941 */ /* 0x000fea0003800000 */
.L_x_13009:
[----:B------:R-:W0:Y:S01]  /*3e280*/  DMUL R66, R66, 8.11296384146066816958e+31 ;  /* 0x4690000042427828 */ /* 0x000e220000000000 */
[----:B------:R-:W-:Y:S05]  /*3e290*/  BRA `(.L_x_13003) ;  /* 0x0000037000007947 */ /* 0x000fea0003800000 */
.L_x_12989:
[----:B------:R-:W0:Y:S01]  /*3e2a0*/  MUFU.RSQ64H R53, R69 ;  /* 0x0000004500357308 */ /* 0x000e220000001c00 */
[----:B------:R-:W-:Y:S01]  /*3e2b0*/  IADD3 R52, R69, -0x3500000, RZ ;  /* 0xfcb0000045347810 */ /* 0x000fe20007ffe0ff */
[----:B------:R-:W-:Y:S01]  /*3e2c0*/  IMAD.MOV.U32 R4, RZ, RZ, 0x0 ;  /* 0x00000000ff047424 */ /* 0x000fe200078e00ff */
[----:B------:R-:W-:Y:S01]  /*3e2d0*/  MOV R5, 0x3fd80000 ;  /* 0x3fd8000000057802 */ /* 0x000fe20000000f00 */
[----:B------:R-:W-:Y:S01]  /*3e2e0*/  BSSY B5, `(.L_x_13011) ;  /* 0x0000014000057945 */ /* 0x000fe20003800000 */
        /* <DEDUP_REMOVED lines=19> */
.L_x_13012:
[----:B------:R-:W-:Y:S05]  /*3e420*/  BSYNC B5 ;  /* 0x0000000000057941 */ /* 0x000fea0003800000 */
.L_x_13011:
        /* <DEDUP_REMOVED lines=28> */
.L_x_13014:
[----:B------:R-:W-:Y:S05]  /*3e5f0*/  BSYNC B5 ;  /* 0x0000000000057941 */ /* 0x000fea0003800000 */
.L_x_13013:
[----:B--2-4-:R2:W4:-:S06]  /*3e600*/  DMUL R46, R2, R46 ;  /* 0x0000002e022e7228 */ /* 0x01450c0000000000 */
.L_x_13003:
[----:B------:R-:W-:Y:S05]  /*3e610*/  BSYNC B4 ;  /* 0x0000000000047941 */ /* 0x000fea0003800000 */
.L_x_12988:
[----:B------:R-:W-:Y:S05]  /*3e620*/  BRA `(.L_x_13015) ;  /* 0x0000002000007947 */ /* 0x000fea0003800000 */
.L_x_12982:
[----:B------:R4:W0:-:S04]  /*3e630*/  DMUL R46, R44, 9.00719925474099200000e+15 ;  /* 0x434000002c2e7828 */ /* 0x0008080000000000 */
[----:B------:R-:W3:-:S06]  /*3e640*/  DMUL R66, R66, 9.00719925474099200000e+15 ;  /* 0x4340000042427828 */ /* 0x000ecc0000000000 */
.L_x_13015:
[----:B0---4-:R-:W-:Y:S05]  /*3e650*/  BSYNC B2 ;  /* 0x0000000000027941 */ /* 0x011fea0003800000 */
.L_x_12981:
        /* <DEDUP_REMOVED lines=28> */
.L_x_13017:
[----:B------:R-:W-:Y:S05]  /*3e820*/  BSYNC B2 ;  /* 0x0000000000027941 */ /* 0x000fea0003800000 */
.L_x_13016:
        /* <DEDUP_REMOVED lines=43> */
.L_x_13019:
[----:B------:R-:W-:Y:S02]  /*3eae0*/  FSEL R2, RZ, 3.37028055040000000000e+12, P1 ;  /* 0x54442d18ff027808 */ /* 0x000fe40000800000 */
[----:B------:R-:W-:Y:S02]  /*3eaf0*/  FSEL R3, RZ, 2.1426990032196044922, P1 ;  /* 0x400921fbff037808 */ /* 0x000fe40000800000 */
.L_x_13020:
[----:B------:R-:W-:Y:S05]  /*3eb00*/  BSYNC B0 ;  /* 0x0000000000007941 */ /* 0x000fea0003800000 */
.L_x_13018:
[----:B------:R0:W2:Y:S02]  /*3eb10*/  DADD R46, |R46|, |R66| ;  /* 0x000000002e2e7229 */ /* 0x0000a40000000642 */
[----:B0-----:R-:W-:-:S04]  /*3eb20*/  LOP3.LUT R67, R3, 0x80000000, R67, 0xb8, !PT ;  /* 0x8000000003437812 */ /* 0x001fc800078eb843 */
[----:B--2---:R-:W0:-:S06]  /*3eb30*/  DSETP.GTU.AND P0, PT, |R46|, +INF , PT ;  /* 0x7ff000002e00742a */ /* 0x004e0c0003f0c200 */
[----:B0-----:R-:W-:Y:S02]  /*3eb40*/  FSEL R2, R46, R2, P0 ;  /* 0x000000022e027208 */ /* 0x001fe40000000000 */
[----:B------:R-:W-:Y:S02]  /*3eb50*/  FSEL R3, R47, R67, P0 ;  /* 0x000000432f037208 */ /* 0x000fe40000000000 */
.L_x_12987:
[----:B------:R-:W-:Y:S05]  /*3eb60*/  BSYNC B3 ;  /* 0x0000000000037941 */ /* 0x000fea0003800000 */
.L_x_12980:
[----:B----4-:R-:W-:Y:S01]  /*3eb70*/  LOP3.LUT R17, R3, 0x80000000, R17, 0xb8, !PT ;  /* 0x8000000003117812 */ /* 0x010fe200078eb811 */
[----:B------:R-:W-:Y:S01]  /*3eb80*/  IMAD.MOV.U32 R16, RZ, RZ, R2 ;  /* 0x000000ffff107224 */ /* 0x000fe200078e0002 */
[----:B--23--:R-:W-:Y:S01]  /*3eb90*/  LOP3.LUT R19, R65, 0x80000000, R19, 0xb8, !PT ;  /* 0x8000000041137812 */ /* 0x00cfe200078eb813 */
[----:B------:R-:W-:Y:S01]  /*3eba0*/  IMAD.MOV.U32 R18, RZ, RZ, R64 ;  /* 0x000000ffff127224 */ /* 0x000fe200078e0040 */
[----:B------:R-:W-:Y:S05]  /*3ebb0*/  BRA `(.L_x_12944) ;  /* 0x000044f000007947 */ /* 0x000fea0003800000 */
.L_x_12943:
        /* <DEDUP_REMOVED lines=91> */
.L_x_13026:
[----:B------:R-:W-:Y:S05]  /*3f170*/  BSYNC B0 ;  /* 0x0000000000007941 */ /* 0x000fea0003800000 */
.L_x_13025:
        /* <DEDUP_REMOVED lines=8> */
.L_x_13028:
[----:B------:R-:W-:Y:S05]  /*3f200*/  BSYNC B3 ;  /* 0x0000000000037941 */ /* 0x000fea0003800000 */
.L_x_13027:
        /* <DEDUP_REMOVED lines=43> */
.L_x_13030:
[----:B------:R-:W-:-:S04]  /*3f4c0*/  ISETP.GE.AND P0, PT, R45, RZ, PT ;  /* 0x000000ff2d00720c */ /* 0x000fc80003f06270 */
[----:B------:R-:W-:Y:S02]  /*3f4d0*/  FSEL R6, RZ, 3.37028055040000000000e+12, P0 ;  /* 0x54442d18ff067808 */ /* 0x000fe40000000000 */
[----:B------:R-:W-:Y:S02]  /*3f4e0*/  FSEL R7, RZ, 2.1426990032196044922, P0 ;  /* 0x400921fbff077808 */ /* 0x000fe40000000000 */
.L_x_13031:
[----:B------:R-:W-:Y:S05]  /*3f4f0*/  BSYNC B0 ;  /* 0x0000000000007941 */ /* 0x000fea0003800000 */
.L_x_13029:
[----:B------:R-:W3:Y:S01]  /*3f500*/  DADD R2, |R16|, |R18| ;  /* 0x0000000010027229 */ /* 0x000ee20000000612 */
[----:B------:R-:W-:-:S03]  /*3f510*/  LOP3.LUT R11, R7, 0x80000000, R11, 0xb8, !PT ;  /* 0x80000000070b7812 */ /* 0x000fc600078eb80b */
[----:B--2---:R-:W-:-:S04]  /*3f520*/  DMUL R46, R46, 0.5 ;  /* 0x3fe000002e2e7828 */ /* 0x004fc80000000000 */
[----:B---3--:R-:W2:-:S06]  /*3f530*/  DSETP.GTU.AND P0, PT, |R2|, +INF , PT ;  /* 0x7ff000000200742a */ /* 0x008e8c0003f0c200 */
[----:B--2---:R-:W-:Y:S02]  /*3f540*/  FSEL R6, R2, R6, P0 ;  /* 0x0000000602067208 */ /* 0x004fe40000000000 */
[----:B------:R-:W-:Y:S01]  /*3f550*/  FSEL R7, R3, R11, P0 ;  /* 0x0000000b03077208 */ /* 0x000fe20000000000 */
[----:B------:R-:W-:Y:S05]  /*3f560*/  BRA `(.L_x_13032) ;  /* 0x000039c000007947 */ /* 0x000fea0003800000 */
.L_x_13024:
        /* <DEDUP_REMOVED lines=11> */
[----:B0-----:R-:W-:Y:S02]  /*3f620*/  LOP3.LUT R6, R5, 0xffc00000, RZ, 0xc0, !PT ;  /* 0xffc0000005067812 */ /* 0x001fe400078ec0ff */
        /* <DEDUP_REMOVED lines=100> */
.L_x_13034:
[----:B------:R-:W-:Y:S05]  /*3fc70*/  BSYNC B0 ;  /* 0x0000000000007941 */ /* 0x000fea0003800000 */
.L_x_13033:
        /* <DEDUP_REMOVED lines=10> */
.L_x_13036:
[----:B------:R-:W-:Y:S05]  /*3fd20*/  BSYNC B3 ;  /* 0x0000000000037941 */ /* 0x000fea0003800000 */
.L_x_13035:
        /* <DEDUP_REMOVED lines=43> */
.L_x_13038:
[----:B------:R-:W-:-:S04]  /*3ffe0*/  ISETP.GE.AND P0, PT, R45, RZ, PT ;  /* 0x000000ff2d00720c */ /* 0x000fc80003f06270 */
[----:B0-----:R-:W-:Y:S02]  /*3fff0*/  FSEL R6, RZ, 3.37028055040000000000e+12, P0 ;  /* 0x54442d18ff067808 */ /* 0x001fe40000000000 */
[----:B------:R-:W-:Y:S02]  /*40000*/  FSEL R7, RZ, 2.1426990032196044922, P0 ;  /* 0x400921fbff077808 */ /* 0x000fe40000000000 */
.L_x_13039:
[----:B------:R-:W-:Y:S05]  /*40010*/  BSYNC B0 ;  /* 0x0000000000007941 */ /* 0x000fea0003800000 */
.L_x_13037:
[----:B------:R-:W0:Y:S01]  /*40020*/  DADD R2, |R16|, |R18| ;  /* 0x0000000010027229 */ /* 0x000e220000000612 */
[----:B------:R-:W-:-:S05]  /*40030*/  LOP3.LUT R11, R7, 0x80000000, R11, 0xb8, !PT ;  /* 0x80000000070b7812 */ /* 0x000fca00078eb80b */
[----:B0-----:R-:W0:-:S06]  /*40040*/  DSETP.GTU.AND P0, PT, |R2|, +INF , PT ;  /* 0x7ff000000200742a */ /* 0x001e0c0003f0c200 */
[----:B0-----:R-:W-:Y:S02]  /*40050*/  FSEL R6, R2, R6, P0 ;  /* 0x0000000602067208 */ /* 0x001fe40000000000 */
[----:B------:R-:W-:Y:S01]  /*40060*/  FSEL R7, R3, R11, P0 ;  /* 0x0000000b03077208 */ /* 0x000fe20000000000 */
[----:B------:R-:W-:Y:S05]  /*40070*/  BRA `(.L_x_13032) ;  /* 0x00002eb000007947 */ /* 0x000fea0003800000 */
.L_x_13023:
        /* <DEDUP_REMOVED lines=23> */
.L_x_13041:
[----:B------:R-:W-:Y:S05]  /*401f0*/  BSYNC B3 ;  /* 0x0000000000037941 */ /* 0x000fea0003800000 */
.L_x_13040:
        /* <DEDUP_REMOVED lines=23> */
[----:B-1----:R-:W-:Y:S05]  /*40370*/  CALL.REL.NOINC `($__internal_20_$__cuda_sm20_div_rn_f64_full) ;  /* 0x00047b2000007944 */ /* 0x002fea0003c00000 */
[----:B------:R-:W-:Y:S02]  /*40380*/  IMAD.MOV.U32 R4, RZ, RZ, R2 ;  /* 0x000000ffff047224 */ /* 0x000fe400078e0002 */
[----:B------:R-:W-:Y:S02]  /*40390*/  IMAD.MOV.U32 R5, RZ, RZ, R3 ;  /* 0x000000ffff057224 */ /* 0x000fe400078e0003 */
.L_x_13043:
[----:B------:R-:W-:Y:S05]  /*403a0*/  BSYNC B3 ;  /* 0x0000000000037941 */ /* 0x000fea0003800000 */
.L_x_13042:
        /* <DEDUP_REMOVED lines=113> */
.L_x_13045:
[----:B------:R-:W-:Y:S05]  /*40ac0*/  BSYNC B0 ;  /* 0x0000000000007941 */ /* 0x000fea0003800000 */
.L_x_13044:
        /* <DEDUP_REMOVED lines=10> */
.L_x_13047:
[----:B------:R-:W-:Y:S05]  /*40b70*/  BSYNC B3 ;  /* 0x0000000000037941 */ /* 0x000fea0003800000 */
.L_x_13046:
        /* <DEDUP_REMOVED lines=43> */
.L_x_13049:
[----:B------:R-:W-:-:S04]  /*40e30*/  ISETP.GE.AND P0, PT, R45, RZ, PT ;  /* 0x000000ff2d00720c */ /* 0x000fc80003f06270 */
[----:B0-----:R-:W-:Y:S02]  /*40e40*/  FSEL R6, RZ, 3.37028055040000000000e+12, P0 ;  /* 0x54442d18ff067808 */ /* 0x001fe40000000000 */
[----:B------:R-:W-:Y:S02]  /*40e50*/  FSEL R7, RZ, 2.1426990032196044922, P0 ;  /* 0x400921fbff077808 */ /* 0x000fe40000000000 */
.L_x_13050:
[----:B------:R-:W-:Y:S05]  /*40e60*/  BSYNC B0 ;  /* 0x0000000000007941 */ /* 0x000fea0003800000 */
.L_x_13048:
[----:B------:R-:W0:Y:S01]  /*40e70*/  DADD R2, |R16|, |R18| ;  /* 0x0000000010027229 */ /* 0x000e220000000612 */
[----:B------:R-:W-:-:S03]  /*40e80*/  LOP3.LUT R11, R7, 0x80000000, R11, 0xb8, !PT ;  /* 0x80000000070b7812 */ /* 0x000fc600078eb80b */
[----:B--2---:R-:W-:-:S04]  /*40e90*/  DADD R46, R46, 1 ;  /* 0x3ff000002e2e7429 */ /* 0x004fc80000000000 */
[----:B0-----:R-:W0:-:S06]  /*40ea0*/  DSETP.GTU.AND P0, PT, |R2|, +INF , PT ;  /* 0x7ff000000200742a */ /* 0x001e0c0003f0c200 */
[----:B0-----:R-:W-:Y:S02]  /*40eb0*/  FSEL R6, R2, R6, P0 ;  /* 0x0000000602067208 */ /* 0x001fe40000000000 */
[----:B------:R-:W-:Y:S01]  /*40ec0*/  FSEL R7, R3, R11, P0 ;  /* 0x0000000b03077208 */ /* 0x000fe20000000000 */
[----:B------:R-:W-:Y:S05]  /*40ed0*/  BRA `(.L_x_13032) ;  /* 0x0000205000007947 */ /* 0x000fea0003800000 */
.L_x_13022:
        /* <DEDUP_REMOVED lines=86> */
.L_x_13054:
[----:B------:R-:W-:Y:S05]  /*41440*/  BSYNC B0 ;  /* 0x0000000000007941 */ /* 0x000fea0003800000 */
.L_x_13053:
        /* <DEDUP_REMOVED lines=8> */
.L_x_13056:
[----:B------:R-:W-:Y:S05]  /*414d0*/  BSYNC B3 ;  /* 0x0000000000037941 */ /* 0x000fea0003800000 */
.L_x_13055:
        /* <DEDUP_REMOVED lines=35> */
.L_x_13058:
[----:B0--3--:R-:W-:Y:S05]  /*41710*/  BSYNC B0 ;  /* 0x0000000000007941 */ /* 0x009fea0003800000 */
.L_x_13057:
[----:B------:R-:W-:Y:S01]  /*41720*/  LOP3.LUT R3, R7, 0x80000000, R17, 0xb8, !PT ;  /* 0x8000000007037812 */ /* 0x000fe200078eb811 */
[----:B--2---:R-:W0:Y:S01]  /*41730*/  DMUL R46, R46, 0.5 ;  /* 0x3fe000002e2e7828 */ /* 0x004e220000000000 */
[----:B------:R-:W-:Y:S02]  /*41740*/  FSEL R6, R4, R6, P0 ;  /* 0x0000000604067208 */ /* 0x000fe40000000000 */
[----:B------:R-:W-:Y:S01]  /*41750*/  FSEL R7, R5, R3, P0 ;  /* 0x0000000305077208 */ /* 0x000fe20000000000 */
[----:B------:R-:W-:Y:S05]  /*41760*/  BRA `(.L_x_13032) ;  /* 0x000017c000007947 */ /* 0x000fea0003800000 */
.L_x_13052:
        /* <DEDUP_REMOVED lines=112> */
.L_x_13060:
[----:B------:R-:W-:Y:S05]  /*41e70*/  BSYNC B0 ;  /* 0x0000000000007941 */ /* 0x000fea0003800000 */
.L_x_13059:
        /* <DEDUP_REMOVED lines=10> */
.L_x_13062:
[----:B------:R-:W-:Y:S05]  /*41f20*/  BSYNC B3 ;  /* 0x0000000000037941 */ /* 0x000fea0003800000 */
.L_x_13061:
        /* <DEDUP_REMOVED lines=33> */
[----:B------:R-:W-:Y:S02]  /*42140*/  FSEL R7, R5, R9, !P4 ;  /* 0x0000000905077208 */ /* 0x000fe40006000000 */
[----:B------:R-:W-:Y:S02]  /*42150*/  @!P0 MOV R7, 0x3fe921fb ;  /* 0x3fe921fb00078802 */ /* 0x000fe40000000f00 */
.L_x_13064:
[----:B0--3--:R-:W-:Y:S05]  /*42160*/  BSYNC B0 ;  /* 0x0000000000007941 */ /* 0x009fea0003800000 */
.L_x_13063:
[----:B------:R-:W-:Y:S02]  /*42170*/  LOP3.LUT R5, R7, 0x80000000, R17, 0xb8, !PT ;  /* 0x8000000007057812 */ /* 0x000fe400078eb811 */
[----:B------:R-:W-:Y:S02]  /*42180*/  FSEL R6, R2, R6, P1 ;  /* 0x0000000602067208 */ /* 0x000fe40000800000 */
[----:B------:R-:W-:Y:S01]  /*42190*/  FSEL R7, R3, R5, P1 ;  /* 0x0000000503077208 */ /* 0x000fe20000800000 */
[----:B------:R-:W-:Y:S05]  /*421a0*/  BRA `(.L_x_13032) ;  /* 0x00000d8000007947 */ /* 0x000fea0003800000 */
.L_x_13051:
        /* <DEDUP_REMOVED lines=23> */
.L_x_13066:
[----:B------:R-:W-:Y:S05]  /*42320*/  BSYNC B3 ;  /* 0x0000000000037941 */ /* 0x000fea0003800000 */
.L_x_13065:
        /* <DEDUP_REMOVED lines=26> */
.L_x_13068:
[----:B------:R-:W-:Y:S05]  /*424d0*/  BSYNC B3 ;  /* 0x0000000000037941 */ /* 0x000fea0003800000 */
.L_x_13067:
        /* <DEDUP_REMOVED lines=113> */
.L_x_13070:
[----:B------:R-:W-:Y:S05]  /*42bf0*/  BSYNC B0 ;  /* 0x0000000000007941 */ /* 0x000fea0003800000 */
.L_x_13069:
        /* <DEDUP_REMOVED lines=10> */
.L_x_13072:
[----:B------:R-:W-:Y:S05]  /*42ca0*/  BSYNC B3 ;  /* 0x0000000000037941 */ /* 0x000fea0003800000 */
.L_x_13071:
        /* <DEDUP_REMOVED lines=36> */
.L_x_13074:
[----:B0-23--:R-:W-:Y:S05]  /*42ef0*/  BSYNC B0 ;  /* 0x0000000000007941 */ /* 0x00dfea0003800000 */
.L_x_13073:
[----:B------:R-:W-:Y:S02]  /*42f00*/  LOP3.LUT R5, R7, 0x80000000, R17, 0xb8, !PT ;  /* 0x8000000007057812 */ /* 0x000fe400078eb811 */
[----:B------:R-:W-:Y:S02]  /*42f10*/  FSEL R6, R2, R6, P1 ;  /* 0x0000000602067208 */ /* 0x000fe40000800000 */
[----:B------:R-:W-:Y:S02]  /*42f20*/  FSEL R7, R3, R5, P1 ;  /* 0x0000000503077208 */ /* 0x000fe40000800000 */
.L_x_13032:
[----:B0-----:R-:W-:Y:S05]  /*42f30*/  BSYNC B2 ;  /* 0x0000000000027941 */ /* 0x001fea0003800000 */
.L_x_13021:
[----:B--2---:R-:W0:Y:S01]  /*42f40*/  DADD R46, R46, c[0x2][0x50] ;  /* 0x008014002e2e7629 */ /* 0x004e220000000000 */
[----:B------:R-:W-:Y:S01]  /*42f50*/  LOP3.LUT R17, R7, 0x80000000, R17, 0xb8, !PT ;  /* 0x8000000007117812 */ /* 0x000fe200078eb811 */
[----:B------:R-:W-:-:S08]  /*42f60*/  IMAD.MOV.U32 R16, RZ, RZ, R6 ;  /* 0x000000ffff107224 */ /* 0x000fd000078e0006 */
[----:B0-----:R-:W-:Y:S01]  /*42f70*/  LOP3.LUT R19, R47, 0x80000000, R19, 0xb8, !PT ;  /* 0x800000002f137812 */ /* 0x001fe200078eb813 */
[----:B------:R-:W-:Y:S01]  /*42f80*/  IMAD.MOV.U32 R18, RZ, RZ, R46 ;  /* 0x000000ffff127224 */ /* 0x000fe200078e002e */
[----:B------:R-:W-:Y:S05]  /*42f90*/  BRA `(.L_x_12944) ;  /* 0x0000011000007947 */ /* 0x000fea0003800000 */
.L_x_12942:
        /* <DEDUP_REMOVED lines=14> */
[----:B--2---:R-:W-:Y:S01]  /*43080*/  @P0 IMAD.MOV.U32 R18, RZ, RZ, R16 ;  /* 0x000000ffff120224 */ /* 0x004fe200078e0010 */
[----:B------:R-:W-:-:S06]  /*43090*/  @P0 MOV R19, R17 ;  /* 0x0000001100130202 */ /* 0x000fcc0000000f00 */
[----:B------:R-:W2:-:S06]  /*430a0*/  @!P0 DADD R18, R18, R18 ;  /* 0x0000000012128229 */ /* 0x000e8c0000000012 */
.L_x_12944:
[----:B------:R-:W-:Y:S05]  /*430b0*/  BSYNC B1 ;  /* 0x0000000000017941 */ /* 0x000fea0003800000 */
.L_x_12941:
[----:B------:R-:W-:Y:S01]  /*430c0*/  WARPSYNC 0xffffffff ;  /* 0xffffffff00007948 */ /* 0x000fe20003800000 */
[----:B------:R-:W-:-:S04]  /*430d0*/  IMAD.MOV.U32 R3, RZ, RZ, 0x10 ;  /* 0x00000010ff037424 */ /* 0x000fc800078e00ff */
[----:B------:R-:W-:-:S06]  /*430e0*/  IMAD.WIDE.U32 R2, R0, R3, c[0x0][0x168] ;  /* 0x00005a0000027625 */ /* 0x000fcc00078e0003 */
[----:B------:R-:W-:-:S05]  /*430f0*/  IMAD.WIDE R2, R10, 0x20, R2 ;  /* 0x000000200a027825 */ /* 0x000fca00078e0202 */
[----:B0-----:R-:W-:Y:S04]  /*43100*/  STG.E.128 [R2.64], R12 ;  /* 0x0000000c02007986 */ /* 0x001fe8000c101d04 */
[----:B-1----:R-:W-:Y:S04]  /*43110*/  STG.E.128 [R2.64+0x10], R40 ;  /* 0x0000102802007986 */ /* 0x002fe8000c101d04 */
[----:B------:R-:W-:Y:S04]  /*43120*/  STG.E.128 [R2.64+0x1000], R36 ;  /* 0x0010002402007986 */ /* 0x000fe8000c101d04 */
[----:B------:R-:W-:Y:S04]  /*43130*/  STG.E.128 [R2.64+0x1010], R32 ;  /* 0x0010102002007986 */ /* 0x000fe8000c101d04 */
[----:B------:R-:W-:Y:S04]  /*43140*/  STG.E.128 [R2.64+0x2000], R28 ;  /* 0x0020001c02007986 */ /* 0x000fe8000c101d04 */
[----:B------:R-:W-:Y:S04]  /*43150*/  STG.E.128 [R2.64+0x2010], R24 ;  /* 0x0020101802007986 */ /* 0x000fe8000c101d04 */
[----:B------:R-:W-:Y:S04]  /*43160*/  STG.E.128 [R2.64+0x3000], R20 ;  /* 0x0030001402007986 */ /* 0x000fe8000c101d04 */
[----:B--2---:R-:W-:Y:S01]  /*43170*/  STG.E.128 [R2.64+0x3010], R16 ;  /* 0x0030101002007986 */ /* 0x004fe2000c101d04 */
[----:B------:R-:W-:Y:S05]  /*43180*/  EXIT ;  /* 0x000000000000794d */ /* 0x000fea0003800000 */
.L_x_12002:
[----:B------:R-:W0:Y:S01]  /*43190*/  S2R R8, SR_TID.X ;  /* 0x0000000000087919 */ /* 0x000e220000002100 */
[----:B------:R-:W-:Y:S01]  /*431a0*/  CS2R R26, SRZ ;  /* 0x00000000001a7805 */ /* 0x000fe2000001ff00 */
[----:B------:R-:W-:Y:S01]  /*431b0*/  CS2R R24, SRZ ;  /* 0x0000000000187805 */ /* 0x000fe2000001ff00 */
[----:B------:R-:W-:Y:S01]  /*431c0*/  CS2R R22, SRZ ;  /* 0x0000000000167805 */ /* 0x000fe2000001ff00 */
[----:B------:R-:W-:Y:S01]  /*431d0*/  CS2R R20, SRZ ;  /* 0x0000000000147805 */ /* 0x000fe2000001ff00 */
[----:B------:R-:W-:Y:S01]  /*431e0*/  CS2R R30, SRZ ;  /* 0x00000000001e7805 */ /* 0x000fe2000001ff00 */
[----:B------:R-:W-:Y:S01]  /*431f0*/  CS2R R28, SRZ ;  /* 0x00000000001c7805 */ /* 0x000fe2000001ff00 */
[----:B0-----:R-:W-:-:S13]  /*43200*/  ISETP.GE.AND P0, PT, R8, R53, PT ;  /* 0x000000350800720c */ /* 0x001fda0003f06270 */
[----:B------:R-:W-:Y:S01]  /*43210*/  @!P0 IMAD.IADD R2, R0, 0x1, R8 ;  /* 0x0000000100028824 */ /* 0x000fe200078e0208 */
[----:B------:R-:W-:Y:S01]  /*43220*/  @!P0 IADD3 R8, R8, 0x80, RZ ;  /* 0x0000008008088810 */ /* 0x000fe20007ffe0ff */
[----:B------:R-:W-:-:S03]  /*43230*/  @!P0 IMAD.MOV.U32 R3, RZ, RZ, 0x10 ;  /* 0x00000010ff038424 */ /* 0x000fc600078e00ff */
[----:B------:R-:W-:Y:S01]  /*43240*/  ISETP.GE.AND P5, PT, R8, R53, PT ;  /* 0x000000350800720c */ /* 0x000fe20003fa6270 */
[----:B------:R-:W-:Y:S01]  /*43250*/  @!P0 IMAD.WIDE.U32 R2, R2, R3, c[0x0][0x170] ;  /* 0x00005c0002028625 */ /* 0x000fe200078e0003 */
[----:B------:R-:W-:-:S04]  /*43260*/  CS2R R18, SRZ ;  /* 0x0000000000127805 */ /* 0x000fc8000001ff00 */
[----:B------:R0:W5:Y:S07]  /*43270*/  @!P0 LDG.E.128 R28, [R2.64] ;  /* 0x00000004021c8981 */ /* 0x00016e000c1e1d00 */
[----:B------:R-:W-:Y:S01]  /*43280*/  @!P5 IMAD.IADD R4, R0, 0x1, R8 ;  /* 0x000000010004d824 */ /* 0x000fe200078e0208 */
[----:B------:R-:W-:Y:S01]  /*43290*/  @!P5 IADD3 R8, R8, 0x80, RZ ;  /* 0x000000800808d810 */ /* 0x000fe20007ffe0ff */
[----:B------:R-:W-:-:S03]  /*432a0*/  @!P5 IMAD.MOV.U32 R5, RZ, RZ, 0x10 ;  /* 0x00000010ff05d424 */ /* 0x000fc600078e00ff */
[----:B------:R-:W-:Y:S01]  /*432b0*/  ISETP.GE.AND P6, PT, R8, R53, PT ;  /* 0x000000350800720c */ /* 0x000fe20003fc6270 */
[----:B------:R-:W-:-:S05]  /*432c0*/  @!P5 IMAD.WIDE.U32 R4, R4, R5, c[0x0][0x170] ;  /* 0x00005c000404d625 */ /* 0x000fca00078e0005 */
        /* <DEDUP_REMOVED lines=20> */
[----:B--2---:R-:W-:Y:S02]  /*43410*/  @!P2 IMAD.MOV.U32 R7, RZ, RZ, 0x10 ;  /* 0x00000010ff07a424 */ /* 0x004fe400078e00ff */
[----:B------:R-:W-:Y:S02]  /*43420*/  @!P3 IMAD.MOV.U32 R32, RZ, RZ, 0x10 ;  /* 0x00000010ff20b424 */ /* 0x000fe400078e00ff */
[----:B------:R-:W-:Y:S01]  /*43430*/  @!P4 IMAD.MOV.U32 R34, RZ, RZ, 0x10 ;  /* 0x00000010ff22c424 */ /* 0x000fe200078e00ff */
[----:B------:R-:W-:Y:S01]  /*43440*/  CS2R R16, SRZ ;  /* 0x0000000000107805 */ /* 0x000fe2000001ff00 */
[----:B------:R-:W-:Y:S01]  /*43450*/  @!P1 IMAD.WIDE.U32 R4, R9, R4, c[0x0][0x170] ;  /* 0x00005c0009049625 */ /* 0x000fe200078e0004 */
[----:B------:R-:W-:-:S03]  /*43460*/  CS2R R46, SRZ ;  /* 0x00000000002e7805 */ /* 0x000fc6000001ff00 */
[----:B0-----:R-:W-:Y:S01]  /*43470*/  @!P5 IMAD.IADD R2, R0, 0x1, R8 ;  /* 0x000000010002d824 */ /* 0x001fe200078e0208 */
[----:B------:R-:W-:Y:S01]  /*43480*/  CS2R R44, SRZ ;  /* 0x00000000002c7805 */ /* 0x000fe2000001ff00 */
[----:B------:R-:W-:Y:S01]  /*43490*/  @!P5 IMAD.MOV.U32 R3, RZ, RZ, 0x10 ;  /* 0x00000010ff03d424 */ /* 0x000fe200078e00ff */
[----:B------:R-:W-:Y:S01]  /*434a0*/  CS2R R50, SRZ ;  /* 0x0000000000327805 */ /* 0x000fe2000001ff00 */
[----:B------:R-:W-:Y:S01]  /*434b0*/  CS2R R48, SRZ ;  /* 0x0000000000307805 */ /* 0x000fe2000001ff00 */
[----:B------:R-:W-:Y:S01]  /*434c0*/  CS2R R14, SRZ ;  /* 0x00000000000e7805 */ /* 0x000fe2000001ff00 */
[----:B------:R-:W-:Y:S01]  /*434d0*/  CS2R R12, SRZ ;  /* 0x00000000000c7805 */ /* 0x000fe2000001ff00 */
[----:B------:R-:W-:Y:S01]  /*434e0*/  CS2R R42, SRZ ;  /* 0x00000000002a7805 */ /* 0x000fe2000001ff00 */
[----:B------:R-:W-:Y:S01]  /*434f0*/  CS2R R40, SRZ ;  /* 0x0000000000287805 */ /* 0x000fe2000001ff00 */
[----:B------:R-:W-:Y:S01]  /*43500*/  @!P2 IMAD.WIDE.U32 R6, R10, R7, c[0x0][0x170] ;  /* 0x00005c000a06a625 */ /* 0x000fe200078e0007 */
[----:B------:R0:W5:Y:S03]  /*43510*/  @!P1 LDG.E.128 R16, [R4.64] ;  /* 0x0000000404109981 */ /* 0x000166000c1e1d00 */
[----:B------:R-:W-:Y:S01]  /*43520*/  @!P3 IMAD.WIDE.U32 R8, R11, R32, c[0x0][0x170] ;  /* 0x00005c000b08b625 */ /* 0x000fe200078e0020 */
[----:B------:R0:W5:Y:S03]  /*43530*/  @!P2 LDG.E.128 R44, [R6.64] ;  /* 0x00000004062ca981 */ /* 0x000166000c1e1d00 */
[----:B------:R-:W-:Y:S01]  /*43540*/  @!P4 IMAD.WIDE.U32 R10, R33, R34, c[0x0][0x170] ;  /* 0x00005c00210ac625 */ /* 0x000fe200078e0022 */
[----:B------:R0:W5:Y:S03]  /*43550*/  @!P3 LDG.E.128 R48, [R8.64] ;  /* 0x000000040830b981 */ /* 0x000166000c1e1d00 */
        /* <DEDUP_REMOVED lines=8> */
[----:B0-----:R-:W0:-:S04]  /*435e0*/  DADD R6, -RZ, |R28| ;  /* 0x00000000ff067229 */ /* 0x001e08000000051c */
[----:B-1----:R-:W1:-:S04]  /*435f0*/  DSETP.GTU.OR P0, PT, |R30|, +INF , P0 ;  /* 0x7ff000001e00742a */ /* 0x002e48000070c600 */
[----:B------:R2:W3:Y:S02]  /*43600*/  DADD R32, -RZ, |R30| ;  /* 0x00000000ff207229 */ /* 0x0004e4000000051e */
[----:B0-----:R-:W-:Y:S01]  /*43610*/  IMAD.MOV.U32 R10, RZ, RZ, R6 ;  /* 0x000000ffff0a7224 */ /* 0x001fe200078e0006 */
[----:B------:R-:W-:-:S07]  /*43620*/  MOV R11, R7 ;  /* 0x00000007000b7202 */ /* 0x000fce0000000f00 */
[----:B-1----:R-:W-:Y:S05]  /*43630*/  @P0 BRA `(.L_x_13077) ;  /* 0x0000883000000947 */ /* 0x002fea0003800000 */
        /* <DEDUP_REMOVED lines=79> */
[----:B0-----:R-:W-:Y:S01]  /*43b30*/  IMAD.MOV.U32 R3, RZ, RZ, 0x3fd80000 ;  /* 0x3fd80000ff037424 */ /* 0x001fe200078e00ff */
[----:B------:R-:W-:Y:S01]  /*43b40*/  MOV R2, 0x0 ;  /* 0x0000000000027802 */ /* 0x000fe20000000f00 */
        /* <DEDUP_REMOVED lines=46> */
[----:B------:R-:W-:Y:S02]  /*43e30*/  IMAD.MOV.U32 R52, RZ, RZ, R38 ;  /* 0x000000ffff347224 */ /* 0x000fe400078e0026 */
[----:B------:R-:W-:Y:S05]  /*43e40*/  CALL.REL.NOINC `($__internal_21_$__cuda_sm20_dsqrt_rn_f64_mediumpath_v1) ;  /* 0x000446b000007944 */ /* 0x000fea0003c00000 */
[----:B------:R-:W-:Y:S02]  /*43e50*/  IMAD.MOV.U32 R2, RZ, RZ, R4 ;  /* 0x000000ffff027224 */ /* 0x000fe400078e0004 */
.L_x_13082:
[----:B------:R-:W-:Y:S05]  /*43e60*/  BSYNC B3 ;  /* 0x0000000000037941 */ /* 0x000fea0003800000 */
.L_x_13081:
[----:B-1----:R-:W1:-:S10]  /*43e70*/  DADD R2, R34, R2 ;  /* 0x0000000022027229 */ /* 0x002e540000000002 */
[----:B-1----:R-:W-:Y:S01]  /*43e80*/  ISETP.GT.AND P0, PT, R3, 0xfffff, PT ;  /* 0x000fffff0300780c */ /* 0x002fe20003f04270 */
        /* <DEDUP_REMOVED lines=60> */
.L_x_13080:
        /* <DEDUP_REMOVED lines=36> */
.L_x_13090:
[----:B------:R-:W-:Y:S05]  /*44490*/  BSYNC B4 ;  /* 0x0000000000047941 */ /* 0x000fea0003800000 */
.L_x_13089:
[----:B------:R-:W-:Y:S05]  /*444a0*/  BRA `(.L_x_13088) ;  /* 0x0000001000007947 */ /* 0x000fea0003800000 */
.L_x_13087:
[----:B------:R0:W1:-:S06]  /*444b0*/  DADD R38, -R66, R64 ;  /* 0x0000000042267229 */ /* 0x00004c0000000140 */
.L_x_13088:
[----:B------:R-:W-:Y:S05]  /*444c0*/  BSYNC B3 ;  /* 0x0000000000037941 */ /* 0x000fea0003800000 */
.L_x_13086:
        /* <DEDUP_REMOVED lines=29> */
[----:B------:R-:W-:Y:S01]  /*446a0*/  MOV R4, R2 ;  /* 0x0000000200047202 */ /* 0x000fe20000000f00 */
[----:B------:R-:W-:Y:S02]  /*446b0*/  IMAD.MOV.U32 R5, RZ, RZ, R3 ;  /* 0x000000ffff057224 */ /* 0x000fe400078e0003 */
.L_x_13095:
[----:B------:R-:W-:Y:S05]  /*446c0*/  BSYNC B4 ;  /* 0x0000000000047941 */ /* 0x000fea0003800000 */
.L_x_13094:
[----:B------:R-:W-:Y:S02]  /*446d0*/  IMAD.MOV.U32 R2, RZ, RZ, R4 ;  /* 0x000000ffff027224 */ /* 0x000fe400078e0004 */
[----:B------:R-:W-:Y:S01]  /*446e0*/  IMAD.MOV.U32 R3, RZ, RZ, R5 ;  /* 0x000000ffff037224 */ /* 0x000fe200078e0005 */
[----:B------:R-:W-:Y:S05]  /*446f0*/  BRA `(.L_x_13093) ;  /* 0x0000001000007947 */ /* 0x000fea0003800000 */
.L_x_13092:
[----:B------:R2:W3:-:S06]  /*44700*/  DADD R2, R36, -R4 ;  /* 0x0000000024027229 */ /* 0x0004cc0000000804 */
.L_x_13093:
[----:B------:R-:W-:Y:S05]  /*44710*/  BSYNC B3 ;  /* 0x0000000000037941 */ /* 0x000fea0003800000 */
.L_x_13091:
        /* <DEDUP_REMOVED lines=23> */
[----:B-1----:R-:W-:Y:S02]  /*44890*/  IMAD.MOV.U32 R4, RZ, RZ, R56 ;  /* 0x000000ffff047224 */ /* 0x002fe400078e0038 */
[----:B------:R-:W-:Y:S02]  /*448a0*/  IMAD.MOV.U32 R3, RZ, RZ, R55 ;  /* 0x000000ffff037224 */ /* 0x000fe400078e0037 */
[----:B--2---:R-:W-:Y:S02]  /*448b0*/  IMAD.MOV.U32 R6, RZ, RZ, R58 ;  /* 0x000000ffff067224 */ /* 0x004fe400078e003a */
[----:B------:R-:W-:Y:S02]  /*448c0*/  IMAD.MOV.U32 R7, RZ, RZ, R59 ;  /* 0x000000ffff077224 */ /* 0x000fe400078e003b */
[----:B0-----:R-:W-:Y:S05]  /*448d0*/  CALL.REL.NOINC `($__internal_21_$__cuda_sm20_dsqrt_rn_f64_mediumpath_v1) ;  /* 0x00043c2000007944 */ /* 0x001fea0003c00000 */
[----:B------:R-:W-:Y:S02]  /*448e0*/  IMAD.MOV.U32 R6, RZ, RZ, R4 ;  /* 0x000000ffff067224 */ /* 0x000fe400078e0004 */
[----:B------:R-:W-:-:S02]  /*448f0*/  IMAD.MOV.U32 R7, RZ, RZ, R3 ;  /* 0x000000ffff077224 */ /* 0x000fc400078e0003 */
.L_x_13097:
[----:B------:R-:W-:Y:S05]  /*44900*/  BSYNC B3 ;  /* 0x0000000000037941 */ /* 0x000fea0003800000 */
.L_x_13096:
[----:B--2---:R-:W2:-:S10]  /*44910*/  DADD R38, R38, R6 ;  /* 0x0000000026267229 */ /* 0x004e940000000006 */
[C---:B--2---:R-:W-:Y:S02]  /*44920*/  FSETP.GEU.FTZ.AND P1, PT, R39.reuse, 1.7916666269302368164, PT ;  /* 0x3fe555552700780b */ /* 0x044fe40003f3e000 */
[----:B------:R-:W-:-:S13]  /*44930*/  FSETP.GT.FTZ.AND P0, PT, R39, -1.6999999284744262695, PT ;  /* 0xbfd999992700780b */ /* 0x000fda0003f14000 */
[----:B------:R-:W-:Y:S05]  /*44940*/  @P0 BRA !P1, `(.L_x_13098) ;  /* 0x000003e000000947 */ /* 0x000fea0004800000 */
[----:B------:R-:W2:-:S10]  /*44950*/  DADD R2, R38, 1 ;  /* 0x3ff0000026027429 */ /* 0x000e940000000000 */
[----:B--2---:R-:W-:Y:S01]  /*44960*/  ISETP.GT.AND P0, PT, R3, 0xfffff, PT ;  /* 0x000fffff0300780c */ /* 0x004fe20003f04270 */
[----:B-1----:R-:W-:Y:S01]  /*44970*/  IMAD.MOV.U32 R4, RZ, RZ, R2 ;  /* 0x000000ffff047224 */ /* 0x002fe200078e0002 */
[----:B------:R-:W-:Y:S01]  /*44980*/  MOV R8, R2 ;  /* 0x0000000200087202 */ /* 0x000fe20000000f00 */
[----:B------:R-:W-:Y:S02]  /*44990*/  IMAD.MOV.U32 R5, RZ, RZ, R3 ;  /* 0x000000ffff057224 */ /* 0x000fe400078e0003 */
[----:B------:R-:W-:-:S08]  /*449a0*/  IMAD.MOV.U32 R2, RZ, RZ, -0x3ff ;  /* 0xfffffc01ff027424 */ /* 0x000fd000078e00ff */
        /* <DEDUP_REMOVED lines=56> */
.L_x_13098:
        /* <DEDUP_REMOVED lines=22> */
.L_x_13100:
[----:B------:R-:W-:Y:S05]  /*44e90*/  BSYNC B3 ;  /* 0x0000000000037941 */ /* 0x000fea0003800000 */
.L_x_13099:
        /* <DEDUP_REMOVED lines=16> */
.L_x_13085:
        /* <DEDUP_REMOVED lines=24> */
[----:B------:R-:W-:Y:S05]  /*45120*/  CALL.REL.NOINC `($__internal_21_$__cuda_sm20_dsqrt_rn_f64_mediumpath_v1) ;  /* 0x000433d000007944 */ /* 0x000fea0003c00000 */
[----:B------:R-:W-:Y:S02]  /*45130*/  IMAD.MOV.U32 R2, RZ, RZ, R4 ;  /* 0x000000ffff027224 */ /* 0x000fe400078e0004 */
.L_x_13103:
[----:B------:R-:W-:Y:S05]  /*45140*/  BSYNC B3 ;  /* 0x0000000000037941 */ /* 0x000fea0003800000 */
.L_x_13102:
        /* <DEDUP_REMOVED lines=26> */
[----:B------:R-:W-:Y:S05]  /*452f0*/  CALL.REL.NOINC `($__internal_20_$__cuda_sm20_div_rn_f64_full) ;  /* 0x00042ba000007944 */ /* 0x000fea0003c00000 */
.L_x_13106:
[----:B------:R-:W-:Y:S05]  /*45300*/  BSYNC B3 ;  /* 0x0000000000037941 */ /* 0x000fea0003800000 */
.L_x_13105:
        /* <DEDUP_REMOVED lines=16> */
.L_x_13104:
        /* <DEDUP_REMOVED lines=56> */
.L_x_13107:
[----:B------:R-:W-:Y:S01]  /*45790*/  IMAD.MOV.U32 R2, RZ, RZ, 0x0 ;  /* 0x00000000ff027424 */ /* 0x000fe200078e00ff */
[----:B------:R-:W-:Y:S01]  /*457a0*/  FSETP.NEU.FTZ.AND P0, PT, R5, RZ, PT ;  /* 0x000000ff0500720b */ /* 0x000fe20003f1d000 */
[----:B------:R-:W-:-:S06]  /*457b0*/  IMAD.MOV.U32 R3, RZ, RZ, 0x7ff00000 ;  /* 0x7ff00000ff037424 */ /* 0x000fcc00078e00ff */
[----:B------:R-:W0:-:S10]  /*457c0*/  DFMA R2, R4, R2, +INF ;  /* 0x7ff000000402742b */ /* 0x000e140000000002 */
[----:B0-----:R-:W-:Y:S02]  /*457d0*/  FSEL R38, R2, RZ, P0 ;  /* 0x000000ff02267208 */ /* 0x001fe40000000000 */
[----:B------:R-:W-:Y:S01]  /*457e0*/  FSEL R39, R3, -QNAN , P0 ;  /* 0xfff0000003277808 */ /* 0x000fe20000000000 */
[----:B------:R-:W-:Y:S05]  /*457f0*/  BRA `(.L_x_13083) ;  /* 0x000004d000007947 */ /* 0x000fea0003800000 */
.L_x_13101:
        /* <DEDUP_REMOVED lines=25> */
.L_x_13109:
[----:B------:R-:W-:Y:S05]  /*45990*/  BSYNC B3 ;  /* 0x0000000000037941 */ /* 0x000fea0003800000 */
.L_x_13108:
        /* <DEDUP_REMOVED lines=19> */
[----:B------:R-:W-:Y:S01]  /*45ad0*/  IMAD.MOV.U32 R38, RZ, RZ, R2 ;  /* 0x000000ffff267224 */ /* 0x000fe200078e0002 */
[----:B------:R-:W-:Y:S02]  /*45ae0*/  MOV R39, R3 ;  /* 0x0000000300277202 */ /* 0x000fe40000000f00 */
.L_x_13111:
[----:B------:R-:W-:Y:S05]  /*45af0*/  BSYNC B3 ;  /* 0x0000000000037941 */ /* 0x000fea0003800000 */
.L_x_13110:
[----:B------:R-:W-:Y:S05]  /*45b00*/  BRA `(.L_x_13083) ;  /* 0x000001c000007947 */ /* 0x000fea0003800000 */
.L_x_13084:
        /* <DEDUP_REMOVED lines=22> */
[----:B------:R-:W-:Y:S02]  /*45c70*/  IMAD.MOV.U32 R3, RZ, RZ, R33 ;  /* 0x000000ffff037224 */ /* 0x000fe400078e0021 */
[----:B------:R-:W-:Y:S05]  /*45c80*/  CALL.REL.NOINC `($__internal_21_$__cuda_sm20_dsqrt_rn_f64_mediumpath_v1) ;  /* 0x0004287000007944 */ /* 0x000fea0003c00000 */
[----:B------:R-:W-:Y:S02]  /*45c90*/  IMAD.MOV.U32 R5, RZ, RZ, R3 ;  /* 0x000000ffff057224 */ /* 0x000fe400078e0003 */
.L_x_13113:
[----:B------:R-:W-:Y:S05]  /*45ca0*/  BSYNC B3 ;  /* 0x0000000000037941 */ /* 0x000fea0003800000 */
.L_x_13112:
[----:B-1----:R-:W-:Y:S02]  /*45cb0*/  IMAD.MOV.U32 R38, RZ, RZ, R4 ;  /* 0x000000ffff267224 */ /* 0x002fe400078e0004 */
[----:B------:R-:W-:Y:S02]  /*45cc0*/  IMAD.MOV.U32 R39, RZ, RZ, R5 ;  /* 0x000000ffff277224 */ /* 0x000fe400078e0005 */
.L_x_13083:
[----:B------:R-:W-:Y:S05]  /*45cd0*/  BSYNC B2 ;  /* 0x0000000000027941 */ /* 0x000fea0003800000 */
.L_x_13079:
        /* <DEDUP_REMOVED lines=25> */
.L_x_13118:
[----:B------:R-:W-:Y:S05]  /*45e70*/  BSYNC B4 ;  /* 0x0000000000047941 */ /* 0x000fea0003800000 */
.L_x_13117:
        /* <DEDUP_REMOVED lines=23> */
.L_x_13120:
[----:B------:R-:W-:Y:S01]  /*45ff0*/  MOV R4, 0x0 ;  /* 0x0000000000047802 */ /* 0x000fe20000000f00 */
        /* <DEDUP_REMOVED lines=42> */
.L_x_13119:
        /* <DEDUP_REMOVED lines=38> */
.L_x_13129:
[----:B------:R-:W-:Y:S05]  /*46500*/  BSYNC B6 ;  /* 0x0000000000067941 */ /* 0x000fea0003800000 */
.L_x_13128:
[----:B------:R-:W-:Y:S05]  /*46510*/  BRA `(.L_x_13127) ;  /* 0x0000001000007947 */ /* 0x000fea0003800000 */
.L_x_13126:
[----:B------:R0:W3:-:S06]  /*46520*/  DADD R68, -R66, R64 ;  /* 0x0000000042447229 */ /* 0x0000cc0000000140 */
.L_x_13127:
[----:B------:R-:W-:Y:S05]  /*46530*/  BSYNC B5 ;  /* 0x0000000000057941 */ /* 0x000fea0003800000 */
.L_x_13125:
        /* <DEDUP_REMOVED lines=28> */
.L_x_13134:
[----:B------:R-:W-:Y:S05]  /*46700*/  BSYNC B6 ;  /* 0x0000000000067941 */ /* 0x000fea0003800000 */
.L_x_13133:
[----:B------:R-:W-:Y:S01]  /*46710*/  MOV R32, R2 ;  /* 0x0000000200207202 */ /* 0x000fe20000000f00 */
[----:B------:R-:W-:Y:S01]  /*46720*/  IMAD.MOV.U32 R33, RZ, RZ, R3 ;  /* 0x000000ffff217224 */ /* 0x000fe200078e0003 */
[----:B------:R-:W-:Y:S05]  /*46730*/  BRA `(.L_x_13132) ;  /* 0x0000001000007947 */ /* 0x000fea0003800000 */
.L_x_13131:
[----:B------:R4:W0:-:S06]  /*46740*/  DADD R32, -R62, R36 ;  /* 0x000000003e207229 */ /* 0x00080c0000000124 */
.L_x_13132:
[----:B------:R-:W-:Y:S05]  /*46750*/  BSYNC B5 ;  /* 0x0000000000057941 */ /* 0x000fea0003800000 */
.L_x_13130:
        /* <DEDUP_REMOVED lines=21> */
[----:B-1----:R-:W-:Y:S02]  /*468b0*/  IMAD.MOV.U32 R4, RZ, RZ, R6 ;  /* 0x000000ffff047224 */ /* 0x002fe400078e0006 */
[----:B------:R-:W-:Y:S01]  /*468c0*/  IMAD.MOV.U32 R52, RZ, RZ, R2 ;  /* 0x000000ffff347224 */ /* 0x000fe200078e0002 */
[----:B------:R-:W-:Y:S01]  /*468d0*/  MOV R2, 0x46930 ;  /* 0x0004693000027802 */ /* 0x000fe20000000f00 */
[----:B------:R-:W-:Y:S02]  /*468e0*/  IMAD.MOV.U32 R3, RZ, RZ, R55 ;  /* 0x000000ffff037224 */ /* 0x000fe400078e0037 */
[----:B------:R-:W-:Y:S02]  /*468f0*/  IMAD.MOV.U32 R6, RZ, RZ, R34 ;  /* 0x000000ffff067224 */ /* 0x000fe400078e0022 */
[----:B------:R-:W-:Y:S02]  /*46900*/  IMAD.MOV.U32 R7, RZ, RZ, R35 ;  /* 0x000000ffff077224 */ /* 0x000fe400078e0023 */
[----:B------:R-:W-:-:S02]  /*46910*/  IMAD.MOV.U32 R5, RZ, RZ, R33 ;  /* 0x000000ffff057224 */ /* 0x000fc400078e0021 */
[----:B0-2-4-:R-:W-:Y:S05]  /*46920*/  CALL.REL.NOINC `($__internal_21_$__cuda_sm20_dsqrt_rn_f64_mediumpath_v1) ;  /* 0x00041bd000007944 */ /* 0x015fea0003c00000 */
[----:B------:R-:W-:Y:S02]  /*46930*/  IMAD.MOV.U32 R5, RZ, RZ, R3 ;  /* 0x000000ffff057224 */ /* 0x000fe400078e0003 */
.L_x_13136:
[----:B------:R-:W-:Y:S05]  /*46940*/  BSYNC B5 ;  /* 0x0000000000057941 */ /* 0x000fea0003800000 */
.L_x_13135:
[----:B01----:R-:W-:Y:S02]  /*46950*/  IMAD.MOV.U32 R34, RZ, RZ, R4 ;  /* 0x000000ffff227224 */ /* 0x003fe400078e0004 */
[----:B------:R-:W-:Y:S01]  /*46960*/  IMAD.MOV.U32 R35, RZ, RZ, R5 ;  /* 0x000000ffff237224 */ /* 0x000fe200078e0005 */
[----:B------:R-:W-:Y:S05]  /*46970*/  BRA `(.L_x_13137) ;  /* 0x0000098000007947 */ /* 0x000fea0003800000 */
.L_x_13124:
        /* <DEDUP_REMOVED lines=22> */
[----:B------:R-:W-:Y:S01]  /*46ae0*/  MOV R6, R34 ;  /* 0x0000002200067202 */ /* 0x000fe20000000f00 */
[----:B------:R-:W-:Y:S01]  /*46af0*/  IMAD.MOV.U32 R52, RZ, RZ, R2 ;  /* 0x000000ffff347224 */ /* 0x000fe200078e0002 */
[----:B------:R-:W-:Y:S01]  /*46b00*/  MOV R2, 0x46b50 ;  /* 0x00046b5000027802 */ /* 0x000fe20000000f00 */
[----:B------:R-:W-:Y:S02]  /*46b10*/  IMAD.MOV.U32 R3, RZ, RZ, R55 ;  /* 0x000000ffff037224 */ /* 0x000fe400078e0037 */
[----:B------:R-:W-:Y:S02]  /*46b20*/  IMAD.MOV.U32 R7, RZ, RZ, R35 ;  /* 0x000000ffff077224 */ /* 0x000fe400078e0023 */
[----:B------:R-:W-:Y:S02]  /*46b30*/  IMAD.MOV.U32 R5, RZ, RZ, R33 ;  /* 0x000000ffff057224 */ /* 0x000fe400078e0021 */
[----:B0-2---:R-:W-:Y:S05]  /*46b40*/  CALL.REL.NOINC `($__internal_21_$__cuda_sm20_dsqrt_rn_f64_mediumpath_v1) ;  /* 0x000419b000007944 */ /* 0x005fea0003c00000 */
[----:B------:R-:W-:Y:S02]  /*46b50*/  IMAD.MOV.U32 R5, RZ, RZ, R3 ;  /* 0x000000ffff057224 */ /* 0x000fe400078e0003 */
.L_x_13140:
[----:B------:R-:W-:Y:S05]  /*46b60*/  BSYNC B5 ;  /* 0x0000000000057941 */ /* 0x000fea0003800000 */
.L_x_13139:
[----:B01----:R-:W-:Y:S02]  /*46b70*/  IMAD.MOV.U32 R34, RZ, RZ, R4 ;  /* 0x000000ffff227224 */ /* 0x003fe400078e0004 */
[----:B------:R-:W-:Y:S01]  /*46b80*/  IMAD.MOV.U32 R35, RZ, RZ, R5 ;  /* 0x000000ffff237224 */ /* 0x000fe200078e0005 */
[----:B------:R-:W-:Y:S05]  /*46b90*/  BRA `(.L_x_13137) ;  /* 0x0000076000007947 */ /* 0x000fea0003800000 */
.L_x_13138:
        /* <DEDUP_REMOVED lines=18> */
[----:B01----:R0:W1:Y:S01]  /*46cc0*/  DFMA R8, R36, R4, R34 ;  /* 0x000000042408722b */ /* 0x0030620000000022 */
[----:B------:R-:W-:Y:S05]  /*46cd0*/  @!P0 BRA `(.L_x_13142) ;  /* 0x000000b000008947 */ /* 0x000fea0003800000 */
[----:B0-----:R-:W-:Y:S02]  /*46ce0*/  IMAD.MOV.U32 R4, RZ, RZ, R6 ;  /* 0x000000ffff047224 */ /* 0x001fe400078e0006 */
[----:B------:R-:W-:Y:S01]  /*46cf0*/  IMAD.MOV.U32 R52, RZ, RZ, R2 ;  /* 0x000000ffff347224 */ /* 0x000fe200078e0002 */
[----:B------:R-:W-:Y:S01]  /*46d00*/  MOV R2, 0x46d70 ;  /* 0x00046d7000027802 */ /* 0x000fe20000000f00 */
[----:B------:R-:W-:Y:S02]  /*46d10*/  IMAD.MOV.U32 R3, RZ, RZ, R55 ;  /* 0x000000ffff037224 */ /* 0x000fe400078e0037 */
[----:B------:R-:W-:Y:S02]  /*46d20*/  IMAD.MOV.U32 R6, RZ, RZ, R36 ;  /* 0x000000ffff067224 */ /* 0x000fe400078e0024 */
[----:B------:R-:W-:Y:S02]  /*46d30*/  IMAD.MOV.U32 R7, RZ, RZ, R37 ;  /* 0x000000ffff077224 */ /* 0x000fe400078e0025 */
[----:B-1----:R-:W-:-:S02]  /*46d40*/  IMAD.MOV.U32 R8, RZ, RZ, R34 ;  /* 0x000000ffff087224 */ /* 0x002fc400078e0022 */
[----:B------:R-:W-:Y:S02]  /*46d50*/  IMAD.MOV.U32 R9, RZ, RZ, R35 ;  /* 0x000000ffff097224 */ /* 0x000fe400078e0023 */
[----:B--2---:R-:W-:Y:S05]  /*46d60*/  CALL.REL.NOINC `($__internal_21_$__cuda_sm20_dsqrt_rn_f64_mediumpath_v1) ;  /* 0x0004179000007944 */ /* 0x004fea0003c00000 */
[----:B------:R-:W-:Y:S02]  /*46d70*/  IMAD.MOV.U32 R8, RZ, RZ, R4 ;  /* 0x000000ffff087224 */ /* 0x000fe400078e0004 */
[----:B------:R-:W-:Y:S02]  /*46d80*/  IMAD.MOV.U32 R9, RZ, RZ, R3 ;  /* 0x000000ffff097224 */ /* 0x000fe400078e0003 */
.L_x_13142:
[----:B------:R-:W-:Y:S05]  /*46d90*/  BSYNC B5 ;  /* 0x0000000000057941 */ /* 0x000fea0003800000 */
.L_x_13141:
[----:B-1----:R-:W1:Y:S01]  /*46da0*/  MUFU.RCP64H R3, R9 ;  /* 0x0000000900037308 */ /* 0x002e620000001800 */
[----:B------:R-:W-:Y:S01]  /*46db0*/  MOV R2, 0x1 ;  /* 0x0000000100027802 */ /* 0x000fe20000000f00 */
[----:B------:R-:W-:Y:S01]  /*46dc0*/  BSSY B5, `(.L_x_13143) ;  /* 0x0000013000057945 */ /* 0x000fe20003800000 */
[----:B------:R-:W-:-:S04]  /*46dd0*/  FSETP.GEU.AND P1, PT, |R33|, 6.5827683646048100446e-37, PT ;  /* 0x036000002100780b */ /* 0x000fc80003f2e200 */
        /* <DEDUP_REMOVED lines=17> */
.L_x_13144:
[----:B------:R-:W-:Y:S05]  /*46ef0*/  BSYNC B5 ;  /* 0x0000000000057941 */ /* 0x000fea0003800000 */
.L_x_13143:
[----:B------:R-:W0:Y:S01]  /*46f00*/  DMUL R10, R10, 8.11296384146066816958e+31 ;  /* 0x469000000a0a7828 */ /* 0x000e220000000000 */
[----:B------:R-:W-:Y:S02]  /*46f10*/  IMAD.MOV.U32 R34, RZ, RZ, R2 ;  /* 0x000000ffff227224 */ /* 0x000fe400078e0002 */
[----:B------:R-:W-:Y:S01]  /*46f20*/  IMAD.MOV.U32 R35, RZ, RZ, R3 ;  /* 0x000000ffff237224 */ /* 0x000fe200078e0003 */
[----:B------:R-:W-:Y:S05]  /*46f30*/  BRA `(.L_x_13137) ;  /* 0x000003c000007947 */ /* 0x000fea0003800000 */
.L_x_13123:
        /* <DEDUP_REMOVED lines=24> */
[----:B-12---:R-:W-:Y:S05]  /*470c0*/  CALL.REL.NOINC `($__internal_21_$__cuda_sm20_dsqrt_rn_f64_mediumpath_v1) ;  /* 0x0004143000007944 */ /* 0x006fea0003c00000 */
[----:B------:R-:W-:Y:S02]  /*470d0*/  IMAD.MOV.U32 R36, RZ, RZ, R4 ;  /* 0x000000ffff247224 */ /* 0x000fe400078e0004 */
[----:B------:R-:W-:-:S02]  /*470e0*/  IMAD.MOV.U32 R37, RZ, RZ, R3 ;  /* 0x000000ffff257224 */ /* 0x000fc400078e0003 */
.L_x_13146:
[----:B------:R-:W-:Y:S05]  /*470f0*/  BSYNC B5 ;  /* 0x0000000000057941 */ /* 0x000fea0003800000 */
.L_x_13145:
        /* <DEDUP_REMOVED lines=23> */
[----:B------:R-:W-:Y:S01]  /*47270*/  MOV R2, 0x472d0 ;  /* 0x000472d000027802 */ /* 0x000fe20000000f00 */
[----:B------:R-:W-:Y:S02]  /*47280*/  IMAD.MOV.U32 R3, RZ, RZ, R55 ;  /* 0x000000ffff037224 */ /* 0x000fe400078e0037 */
[----:B------:R-:W-:Y:S02]  /*47290*/  IMAD.MOV.U32 R6, RZ, RZ, R34 ;  /* 0x000000ffff067224 */ /* 0x000fe400078e0022 */
[----:B------:R-:W-:Y:S02]  /*472a0*/  IMAD.MOV.U32 R7, RZ, RZ, R35 ;  /* 0x000000ffff077224 */ /* 0x000fe400078e0023 */
[----:B------:R-:W-:-:S02]  /*472b0*/  IMAD.MOV.U32 R5, RZ, RZ, R33 ;  /* 0x000000ffff057224 */ /* 0x000fc400078e0021 */
[----:B012---:R-:W-:Y:S05]  /*472c0*/  CALL.REL.NOINC `($__internal_21_$__cuda_sm20_dsqrt_rn_f64_mediumpath_v1) ;  /* 0x0004123000007944 */ /* 0x007fea0003c00000 */
[----:B------:R-:W-:Y:S02]  /*472d0*/  IMAD.MOV.U32 R5, RZ, RZ, R3 ;  /* 0x000000ffff057224 */ /* 0x000fe400078e0003 */
.L_x_13148:
[----:B------:R-:W-:Y:S05]  /*472e0*/  BSYNC B5 ;  /* 0x0000000000057941 */ /* 0x000fea0003800000 */
.L_x_13147:
[----:B01-3--:R0:W1:-:S06]  /*472f0*/  DMUL R34, R4, R36 ;  /* 0x0000002404227228 */ /* 0x00b04c0000000000 */
.L_x_13137:
[----:B0-----:R-:W-:Y:S05]  /*47300*/  BSYNC B4 ;  /* 0x0000000000047941 */ /* 0x001fea0003800000 */
.L_x_13122:
[----:B------:R-:W-:Y:S05]  /*47310*/  BRA `(.L_x_13149) ;  /* 0x0000002000007947 */ /* 0x000fea0003800000 */
.L_x_13116:
[----:B------:R-:W3:-:S04]  /*47320*/  DMUL R34, R34, 9.00719925474099200000e+15 ;  /* 0x4340000022227828 */ /* 0x000ec80000000000 */
[----:B------:R-:W4:-:S06]  /*47330*/  DMUL R10, R10, 9.00719925474099200000e+15 ;  /* 0x434000000a0a7828 */ /* 0x000f0c0000000000 */
.L_x_13149:
[----:B---3--:R-:W-:Y:S05]  /*47340*/  BSYNC B2 ;  /* 0x0000000000027941 */ /* 0x008fea0003800000 */
.L_x_13115:
[----:B----4-:R-:W-:Y:S01]  /*47350*/  DADD R6, -RZ, |R10| ;  /* 0x00000000ff067229 */ /* 0x010fe2000000050a */
[----:B0-----:R-:W-:Y:S01]  /*47360*/  IMAD.MOV.U32 R2, RZ, RZ, 0x1 ;  /* 0x00000001ff027424 */ /* 0x001fe200078e00ff */
[----:B------:R-:W-:Y:S02]  /*47370*/  BSSY B2, `(.L_x_13150) ;  /* 0x000001a000027945 */ /* 0x000fe40003800000 */
[----:B-1----:R-:W-:-:S04]  /*47380*/  DADD R8, -RZ, |R34| ;  /* 0x00000000ff087229 */ /* 0x002fc80000000522 */
        /* <DEDUP_REMOVED lines=24> */
.L_x_13151:
[----:B------:R-:W-:Y:S05]  /*47510*/  BSYNC B2 ;  /* 0x0000000000027941 */ /* 0x000fea0003800000 */
.L_x_13150:
        /* <DEDUP_REMOVED lines=43> */
.L_x_13153:
[----:B------:R-:W-:Y:S02]  /*477d0*/  FSEL R2, RZ, 3.37028055040000000000e+12, P0 ;  /* 0x54442d18ff027808 */ /* 0x000fe40000000000 */
[----:B------:R-:W-:Y:S02]  /*477e0*/  FSEL R3, RZ, 2.1426990032196044922, P0 ;  /* 0x400921fbff037808 */ /* 0x000fe40000000000 */
.L_x_13154:
[----:B------:R-:W-:Y:S05]  /*477f0*/  BSYNC B0 ;  /* 0x0000000000007941 */ /* 0x000fea0003800000 */
.L_x_13152:
[----:B------:R0:W1:Y:S02]  /*47800*/  DADD R34, |R34|, |R10| ;  /* 0x0000000022227229 */ /* 0x000064000000060a */
[----:B0-----:R-:W-:-:S04]  /*47810*/  LOP3.LUT R11, R3, 0x80000000, R11, 0xb8, !PT ;  /* 0x80000000030b7812 */ /* 0x001fc800078eb80b */
[----:B-1----:R-:W0:-:S06]  /*47820*/  DSETP.GTU.AND P0, PT, |R34|, +INF , PT ;  /* 0x7ff000002200742a */ /* 0x002e0c0003f0c200 */
[----:B0-----:R-:W-:Y:S02]  /*47830*/  FSEL R2, R34, R2, P0 ;  /* 0x0000000222027208 */ /* 0x001fe40000000000 */
[----:B------:R-:W-:Y:S02]  /*47840*/  FSEL R3, R35, R11, P0 ;  /* 0x0000000b23037208 */ /* 0x000fe40000000000 */
.L_x_13121:
[----:B------:R-:W-:Y:S05]  /*47850*/  BSYNC B3 ;  /* 0x0000000000037941 */ /* 0x000fea0003800000 */
.L_x_13114:
[----:B---3--:R-:W-:Y:S01]  /*47860*/  LOP3.LUT R37, R3, 0x80000000, R29, 0xb8, !PT ;  /* 0x8000000003257812 */ /* 0x008fe200078eb81d */
[----:B------:R-:W-:Y:S01]  /*47870*/  IMAD.MOV.U32 R36, RZ, RZ, R2 ;  /* 0x000000ffff247224 */ /* 0x000fe200078e0002 */
[----:B-12---:R-:W-:Y:S01]  /*47880*/  LOP3.LUT R39, R39, 0x80000000, R31, 0xb8, !PT ;  /* 0x8000000027277812 */ /* 0x006fe200078eb81f */
[----:B------:R-:W-:Y:S05]  /*47890*/  BRA `(.L_x_13076) ;  /* 0x0000470000007947 */ /* 0x000fea0003800000 */
.L_x_13078:
        /* <DEDUP_REMOVED lines=15> */
[----:B------:R-:W-:Y:S01]  /*47990*/  IMAD.MOV.U32 R32, RZ, RZ, R2 ;  /* 0x000000ffff207224 */ /* 0x000fe200078e0002 */
[----:B------:R-:W-:Y:S01]  /*479a0*/  BSSY B0, `(.L_x_13159) ;  /* 0x000004c000007945 */ /* 0x000fe20003800000 */
[----:B------:R-:W-:Y:S01]  /*479b0*/  IMAD.MOV.U32 R33, RZ, RZ, R3 ;  /* 0x000000ffff217224 */ /* 0x000fe200078e0003 */
[----:B------:R-:W-:Y:S01]  /*479c0*/  FSETP.GEU.AND P3, PT, |R5|, 6.5827683646048100446e-37, PT ;  /* 0x036000000500780b */ /* 0x000fe20003f6e200 */
[----:B0-----:R-:W0:Y:S01]  /*479d0*/  DFMA R8, R2, R2, R6 ;  /* 0x000000020208722b */ /* 0x001e220000000006 */
[----:B------:R-:W-:-:S09]  /*479e0*/  IMAD.MOV.U32 R10, RZ, RZ, 0x1 ;  /* 0x00000001ff0a7424 */ /* 0x000fd200078e00ff */
        /* <DEDUP_REMOVED lines=8> */
[----:B0-----:R-:W0:-:S04]  /*47a70*/  DFMA R10, -R32, R6, 1 ;  /* 0x3ff00000200a742b */ /* 0x001e080000000106 */
        /* <DEDUP_REMOVED lines=9> */
[----:B------:R1:W2:Y:S02]  /*47b10*/  @P1 DFMA R10, R36, R38, +INF ;  /* 0x7ff00000240a142b */ /* 0x0002a40000000026 */
[----:B-1----:R-:W-:Y:S02]  /*47b20*/  IMAD.MOV.U32 R37, RZ, RZ, R8 ;  /* 0x000000ffff257224 */ /* 0x002fe400078e0008 */
[----:B------:R-:W-:Y:S02]  /*47b30*/  IMAD.MOV.U32 R8, RZ, RZ, -0x3ff ;  /* 0xfffffc01ff087424 */ /* 0x000fe400078e00ff */
[----:B0-----:R-:W-:Y:S02]  /*47b40*/  FFMA R38, RZ, R3, R7 ;  /* 0x00000003ff267223 */ /* 0x001fe40000000007 */
[----:B------:R-:W-:Y:S02]  /*47b50*/  @!P0 IMAD.MOV.U32 R37, RZ, RZ, R36 ;  /* 0x000000ffff258224 */ /* 0x000fe400078e0024 */
[----:B--2---:R-:W-:Y:S01]  /*47b60*/  @P1 FSEL R34, R10, RZ, P2 ;  /* 0x000000ff0a221208 */ /* 0x004fe20001000000 */
[----:B------:R-:W-:Y:S01]  /*47b70*/  @!P0 IMAD.MOV.U32 R8, RZ, RZ, -0x435 ;  /* 0xfffffbcbff088424 */ /* 0x000fe200078e00ff */
[----:B------:R-:W-:Y:S01]  /*47b80*/  @P1 FSEL R35, R11, -QNAN , P2 ;  /* 0xfff000000b231808 */ /* 0x000fe20001000000 */
[----:B------:R0:W1:Y:S01]  /*47b90*/  DADD R10, -RZ, -R30 ;  /* 0x00000000ff0a7229 */ /* 0x000062000000091e */
[----:B------:R-:W-:Y:S01]  /*47ba0*/  FSETP.GT.AND P2, PT, |R38|, 1.469367938527859385e-39, PT ;  /* 0x001000002600780b */ /* 0x000fe20003f44200 */
[----:B------:R-:W-:Y:S07]  /*47bb0*/  @P1 BRA `(.L_x_13160) ;  /* 0x000002a000001947 */ /* 0x000fee0003800000 */
[C---:B01----:R-:W-:Y:S01]  /*47bc0*/  LOP3.LUT R34, R9.reuse, 0x800fffff, RZ, 0xc0, !PT ;  /* 0x800fffff09227812 */ /* 0x043fe200078ec0ff */
        /* <DEDUP_REMOVED lines=41> */
.L_x_13160:
[----:B01----:R-:W-:Y:S05]  /*47e60*/  BSYNC B0 ;  /* 0x0000000000007941 */ /* 0x003fea0003800000 */
.L_x_13159:
[----:B------:R-:W-:Y:S01]  /*47e70*/  BSSY B3, `(.L_x_13161) ;  /* 0x0000007000037945 */ /* 0x000fe20003800000 */
[----:B------:R-:W-:Y:S05]  /*47e80*/  @P2 BRA P3, `(.L_x_13162) ;  /* 0x0000005000002947 */ /* 0x000fea0001800000 */
[----:B------:R-:W-:Y:S01]  /*47e90*/  IMAD.MOV.U32 R6, RZ, RZ, R4 ;  /* 0x000000ffff067224 */ /* 0x000fe200078e0004 */
[----:B------:R-:W-:Y:S02]  /*47ea0*/  MOV R4, 0x47ec0 ;  /* 0x00047ec000047802 */ /* 0x000fe40000000f00 */
[----:B------:R-:W-:Y:S05]  /*47eb0*/  CALL.REL.NOINC `($__internal_20_$__cuda_sm20_div_rn_f64_full) ;  /* 0x0003ffe000007944 */ /* 0x000fea0003c00000 */
[----:B------:R-:W-:Y:S02]  /*47ec0*/  IMAD.MOV.U32 R6, RZ, RZ, R2 ;  /* 0x000000ffff067224 */ /* 0x000fe400078e0002 */
[----:B------:R-:W-:Y:S02]  /*47ed0*/  IMAD.MOV.U32 R7, RZ, RZ, R3 ;  /* 0x000000ffff077224 */ /* 0x000fe400078e0003 */
.L_x_13162:
[----:B------:R-:W-:Y:S05]  /*47ee0*/  BSYNC B3 ;  /* 0x0000000000037941 */ /* 0x000fea0003800000 */
.L_x_13161:
        /* <DEDUP_REMOVED lines=30> */
[----:B------:R-:W1:-:S06]  /*480d0*/  DADD R6, -R4, c[0x2][0x1a0] ;  /* 0x0080680004067629 */ /* 0x000e4c0000000100 */
[----:B0-----:R-:W-:Y:S02]  /*480e0*/  FSEL R2, R4, R2, !P1 ;  /* 0x0000000204027208 */ /* 0x001fe40004800000 */
[----:B------:R-:W-:Y:S02]  /*480f0*/  FSEL R3, R5, R3, !P1 ;  /* 0x0000000305037208 */ /* 0x000fe40004800000 */
[----:B-1----:R-:W-:Y:S02]  /*48100*/  FSEL R9, R6, R4, !P1 ;  /* 0x0000000406097208 */ /* 0x002fe40004800000 */
        /* <DEDUP_REMOVED lines=10> */
.L_x_13164:
[----:B------:R-:W-:-:S04]  /*481b0*/  ISETP.GE.AND P0, PT, R11, RZ, PT ;  /* 0x000000ff0b00720c */ /* 0x000fc80003f06270 */
[----:B------:R-:W-:Y:S02]  /*481c0*/  FSEL R6, RZ, 3.37028055040000000000e+12, P0 ;  /* 0x54442d18ff067808 */ /* 0x000fe40000000000 */
[----:B------:R-:W-:Y:S02]  /*481d0*/  FSEL R7, RZ, 2.1426990032196044922, P0 ;  /* 0x400921fbff077808 */ /* 0x000fe40000000000 */
.L_x_13165:
[----:B------:R-:W-:Y:S05]  /*481e0*/  BSYNC B0 ;  /* 0x0000000000007941 */ /* 0x000fea0003800000 */
.L_x_13163:
[----:B------:R-:W0:-:S04]  /*481f0*/  DADD R4, -RZ, -R28 ;  /* 0x00000000ff047229 */ /* 0x000e08000000091c */
[----:B------:R-:W1:-:S04]  /*48200*/  DADD R2, |R28|, |R30| ;  /* 0x000000001c027229 */ /* 0x000e48000000061e */
[----:B------:R-:W-:Y:S02]  /*48210*/  DMUL R34, R34, 0.5 ;  /* 0x3fe0000022227828 */ /* 0x000fe40000000000 */
[----:B0-----:R-:W-:Y:S02]  /*48220*/  LOP3.LUT R5, R7, 0x80000000, R5, 0xb8, !PT ;  /* 0x8000000007057812 */ /* 0x001fe400078eb805 */
[----:B-1----:R-:W0:-:S06]  /*48230*/  DSETP.GTU.AND P0, PT, |R2|, +INF , PT ;  /* 0x7ff000000200742a */ /* 0x002e0c0003f0c200 */
[----:B0-----:R-:W-:Y:S02]  /*48240*/  FSEL R6, R2, R6, P0 ;  /* 0x0000000602067208 */ /* 0x001fe40000000000 */
[----:B------:R-:W-:Y:S01]  /*48250*/  FSEL R7, R3, R5, P0 ;  /* 0x0000000503077208 */ /* 0x000fe20000000000 */
[----:B------:R-:W-:Y:S05]  /*48260*/  BRA `(.L_x_13166) ;  /* 0x00003b9000007947 */ /* 0x000fea0003800000 */
.L_x_13158:
        /* <DEDUP_REMOVED lines=13> */
[----:B------:R-:W-:Y:S01]  /*48340*/  IMAD.MOV.U32 R6, RZ, RZ, R8 ;  /* 0x000000ffff067224 */ /* 0x000fe200078e0008 */
[----:B------:R-:W-:Y:S01]  /*48350*/  IADD3 R33, -R9, 0x7fd00000, RZ ;  /* 0x7fd0000009217810 */ /* 0x000fe20007ffe1ff */
[----:B------:R-:W-:-:S06]  /*48360*/  IMAD.MOV.U32 R32, RZ, RZ, RZ ;  /* 0x000000ffff207224 */ /* 0x000fcc00078e00ff */
        /* <DEDUP_REMOVED lines=22> */
[----:B-1----:R1:W2:Y:S02]  /*484d0*/  DMUL R38, R32, R38 ;  /* 0x0000002620267228 */ /* 0x0022a40000000000 */
[----:B-1----:R-:W-:Y:S02]  /*484e0*/  IMAD.MOV.U32 R32, RZ, RZ, R2 ;  /* 0x000000ffff207224 */ /* 0x002fe400078e0002 */
[----:B------:R-:W-:-:S02]  /*484f0*/  IMAD.MOV.U32 R33, RZ, RZ, R3 ;  /* 0x000000ffff217224 */ /* 0x000fc400078e0003 */
[----:B--2---:R-:W1:-:S04]  /*48500*/  DMUL R38, R38, R36 ;  /* 0x0000002426267228 */ /* 0x004e480000000000 */
[----:B0-----:R-:W0:-:S06]  /*48510*/  DFMA R34, -R32, R54, 1 ;  /* 0x3ff000002022742b */ /* 0x001e0c0000000136 */
[----:B-1----:R-:W-:Y:S02]  /*48520*/  @!P1 FSEL R7, R11, R39, !P0 ;  /* 0x000000270b079208 */ /* 0x002fe40004000000 */
[----:B------:R-:W-:Y:S01]  /*48530*/  @!P1 FSEL R8, R10, R38, !P0 ;  /* 0x000000260a089208 */ /* 0x000fe20004000000 */
[----:B0-----:R-:W0:Y:S01]  /*48540*/  DFMA R34, R34, R34, R34 ;  /* 0x000000222222722b */ /* 0x001e220000000022 */
[----:B------:R-:W-:Y:S01]  /*48550*/  ISETP.GT.AND P2, PT, R7, 0xfffff, PT ;  /* 0x000fffff0700780c */ /* 0x000fe20003f44270 */
[----:B------:R-:W-:Y:S01]  /*48560*/  IMAD.MOV.U32 R39, RZ, RZ, R7 ;  /* 0x000000ffff277224 */ /* 0x000fe200078e0007 */
[----:B------:R-:W-:-:S03]  /*48570*/  MOV R38, R8 ;  /* 0x0000000800267202 */ /* 0x000fc60000000f00 */
[----:B0-----:R-:W0:-:S06]  /*48580*/  DFMA R34, R54, R34, R54 ;  /* 0x000000223622722b */ /* 0x001e0c0000000036 */
[----:B0-----:R-:W0:-:S04]  /*48590*/  DFMA R10, -R32, R34, 1 ;  /* 0x3ff00000200a742b */ /* 0x001e080000000122 */
[----:B------:R-:W1:-:S04]  /*485a0*/  @!P2 DMUL R38, R38, 1.80143985094819840000e+16 ;  /* 0x435000002626a828 */ /* 0x000e480000000000 */
[----:B0-----:R0:W2:Y:S02]  /*485b0*/  DFMA R10, R34, R10, R34 ;  /* 0x0000000a220a722b */ /* 0x0010a40000000022 */
[----:B0-----:R-:W-:Y:S02]  /*485c0*/  IMAD.MOV.U32 R34, RZ, RZ, R4 ;  /* 0x000000ffff227224 */ /* 0x001fe400078e0004 */
[----:B------:R-:W-:Y:S02]  /*485d0*/  IMAD.MOV.U32 R35, RZ, RZ, R5 ;  /* 0x000000ffff237224 */ /* 0x000fe400078e0005 */
[----:B-1----:R-:W-:Y:S02]  /*485e0*/  @!P2 IMAD.MOV.U32 R7, RZ, RZ, R39 ;  /* 0x000000ffff07a224 */ /* 0x002fe400078e0027 */
[----:B------:R-:W-:Y:S02]  /*485f0*/  @!P2 IMAD.MOV.U32 R8, RZ, RZ, R38 ;  /* 0x000000ffff08a224 */ /* 0x000fe400078e0026 */
[----:B--2---:R-:W0:Y:S01]  /*48600*/  DMUL R36, R10, R34 ;  /* 0x000000220a247228 */ /* 0x004e220000000000 */
[----:B------:R-:W-:-:S04]  /*48610*/  IADD3 R6, R7, -0x1, RZ ;  /* 0xffffffff07067810 */ /* 0x000fc80007ffe0ff */
[----:B------:R-:W-:Y:S01]  /*48620*/  ISETP.GE.U32.AND P0, PT, R6, 0x7fefffff, PT ;  /* 0x7fefffff0600780c */ /* 0x000fe20003f06070 */
[----:B0-----:R-:W0:-:S06]  /*48630*/  DFMA R34, -R32, R36, R34 ;  /* 0x000000242022722b */ /* 0x001e0c0000000122 */
[----:B0-----:R0:W1:-:S06]  /*48640*/  DFMA R36, R10, R34, R36 ;  /* 0x000000220a24722b */ /* 0x00104c0000000024 */
        /* <DEDUP_REMOVED lines=10> */
[----:B------:R0:W1:Y:S01]  /*486f0*/  DADD R10, -RZ, -R30 ;  /* 0x00000000ff0a7229 */ /* 0x000062000000091e */
[----:B------:R-:W-:Y:S01]  /*48700*/  FSETP.GEU.AND P1, PT, |R5|, 6.5827683646048100446e-37, PT ;  /* 0x036000000500780b */ /* 0x000fe20003f2e200 */
[----:B------:R-:W-:Y:S07]  /*48710*/  @P0 BRA `(.L_x_13168) ;  /* 0x0000029000000947 */ /* 0x000fee0003800000 */
[C---:B01----:R-:W-:Y:S01]  /*48720*/  LOP3.LUT R9, R7.reuse, 0x800fffff, RZ, 0xc0, !PT ;  /* 0x800fffff07097812 */ /* 0x043fe200078ec0ff */
[----:B------:R-:W-:Y:S01]  /*48730*/  IMAD.MOV.U32 R34, RZ, RZ, RZ ;  /* 0x000000ffff227224 */ /* 0x000fe200078e00ff */
[----:B------:R-:W-:Y:S01]  /*48740*/  LEA.HI R6, R7, R6, RZ, 0xc ;  /* 0x0000000607067211 */ /* 0x000fe200078f60ff */
[----:B------:R-:W-:Y:S01]  /*48750*/  IMAD.MOV.U32 R58, RZ, RZ, 0x3ae80f1e ;  /* 0x3ae80f1eff3a7424 */ /* 0x000fe200078e00ff */
[----:B------:R-:W-:Y:S01]  /*48760*/  LOP3.LUT R9, R9, 0x3ff00000, RZ, 0xfc, !PT ;  /* 0x3ff0000009097812 */ /* 0x000fe200078efcff */
[----:B------:R-:W-:-:S02]  /*48770*/  IMAD.MOV.U32 R59, RZ, RZ, 0x3eb1380b ;  /* 0x3eb1380bff3b7424 */ /* 0x000fc400078e00ff */
        /* <DEDUP_REMOVED lines=35> */
.L_x_13168:
[----:B01----:R-:W-:Y:S05]  /*489b0*/  BSYNC B0 ;  /* 0x0000000000007941 */ /* 0x003fea0003800000 */
.L_x_13167:
[----:B------:R-:W-:Y:S01]  /*489c0*/  BSSY B3, `(.L_x_13169) ;  /* 0x0000007000037945 */ /* 0x000fe20003800000 */
[----:B------:R-:W-:Y:S05]  /*489d0*/  @P3 BRA P1, `(.L_x_13170) ;  /* 0x0000005000003947 */ /* 0x000fea0000800000 */
[----:B------:R-:W-:Y:S01]  /*489e0*/  IMAD.MOV.U32 R6, RZ, RZ, R4 ;  /* 0x000000ffff067224 */ /* 0x000fe200078e0004 */
[----:B------:R-:W-:Y:S02]  /*489f0*/  MOV R4, 0x48a10 ;  /* 0x00048a1000047802 */ /* 0x000fe40000000f00 */
[----:B------:R-:W-:Y:S05]  /*48a00*/  CALL.REL.NOINC `($__internal_20_$__cuda_sm20_div_rn_f64_full) ;  /* 0x0003f49000007944 */ /* 0x000fea0003c00000 */
[----:B------:R-:W-:Y:S02]  /*48a10*/  IMAD.MOV.U32 R36, RZ, RZ, R2 ;  /* 0x000000ffff247224 */ /* 0x000fe400078e0002 */
[----:B------:R-:W-:Y:S02]  /*48a20*/  IMAD.MOV.U32 R37, RZ, RZ, R3 ;  /* 0x000000ffff257224 */ /* 0x000fe400078e0003 */
.L_x_13170:
[----:B------:R-:W-:Y:S05]  /*48a30*/  BSYNC B3 ;  /* 0x0000000000037941 */ /* 0x000fea0003800000 */
.L_x_13169:
[----:B------:R-:W0:Y:S01]  /*48a40*/  DSETP.NEU.AND P0, PT, R32, RZ, PT ;  /* 0x000000ff2000722a */ /* 0x000e220003f0d000 */
[----:B------:R-:W-:-:S13]  /*48a50*/  BSSY B0, `(.L_x_13171) ;  /* 0x000002e000007945 */ /* 0x000fda0003800000 */
[----:B0-----:R-:W-:Y:S05]  /*48a60*/  @!P0 BRA `(.L_x_13172) ;  /* 0x0000029000008947 */ /* 0x001fea0003800000 */
[----:B------:R-:W0:Y:S01]  /*48a70*/  DMUL R2, R36, R36 ;  /* 0x0000002424027228 */ /* 0x000e220000000000 */
[----:B------:R-:W-:Y:S01]  /*48a80*/  IMAD.MOV.U32 R4, RZ, RZ, 0x2a25ff7e ;  /* 0x2a25ff7eff047424 */ /* 0x000fe200078e00ff */
[----:B------:R-:W-:Y:S02]  /*48a90*/  MOV R5, 0x3ef53e1d ;  /* 0x3ef53e1d00057802 */ /* 0x000fe40000000f00 */
[----:B------:R-:W-:Y:S01]  /*48aa0*/  ISETP.GE.AND P0, PT, R11, RZ, PT ;  /* 0x000000ff0b00720c */ /* 0x000fe20003f06270 */
[----:B------:R-:W-:-:S04]  /*48ab0*/  DSETP.NEU.AND P2, PT, |R30|, |R28|, PT ;  /* 0x4000001c1e00722a */ /* 0x000fc80003f4d200 */
[----:B0-----:R-:W0:-:S04]  /*48ac0*/  DFMA R4, R2, -R4, c[0x2][0x110] ;  /* 0x008044000204762b */ /* 0x001e080000000804 */
[----:B------:R-:W-:-:S04]  /*48ad0*/  DSETP.GEU.AND P1, PT, |R30|, |R28|, PT ;  /* 0x4000001c1e00722a */ /* 0x000fc80003f2e200 */
        /* <DEDUP_REMOVED lines=34> */
.L_x_13172:
[----:B------:R-:W-:-:S04]  /*48d00*/  ISETP.GE.AND P0, PT, R11, RZ, PT ;  /* 0x000000ff0b00720c */ /* 0x000fc80003f06270 */
[----:B------:R-:W-:Y:S02]  /*48d10*/  FSEL R6, RZ, 3.37028055040000000000e+12, P0 ;  /* 0x54442d18ff067808 */ /* 0x000fe40000000000 */
[----:B------:R-:W-:Y:S02]  /*48d20*/  FSEL R7, RZ, 2.1426990032196044922, P0 ;  /* 0x400921fbff077808 */ /* 0x000fe40000000000 */
.L_x_13173:
[----:B------:R-:W-:Y:S05]  /*48d30*/  BSYNC B0 ;  /* 0x0000000000007941 */ /* 0x000fea0003800000 */
.L_x_13171:
[----:B------:R-:W-:-:S04]  /*48d40*/  DADD R4, -RZ, -R28 ;  /* 0x00000000ff047229 */ /* 0x000fc8000000091c */
[----:B------:R-:W0:-:S06]  /*48d50*/  DADD R2, |R28|, |R30| ;  /* 0x000000001c027229 */ /* 0x000e0c000000061e */
[----:B0-----:R-:W0:Y:S01]  /*48d60*/  DSETP.GTU.AND P0, PT, |R2|, +INF , PT ;  /* 0x7ff000000200742a */ /* 0x001e220003f0c200 */
[----:B------:R-:W-:-:S05]  /*48d70*/  LOP3.LUT R5, R7, 0x80000000, R5, 0xb8, !PT ;  /* 0x8000000007057812 */ /* 0x000fca00078eb805 */
[----:B0-----:R-:W-:Y:S02]  /*48d80*/  FSEL R6, R2, R6, P0 ;  /* 0x0000000602067208 */ /* 0x001fe40000000000 */
[----:B------:R-:W-:Y:S01]  /*48d90*/  FSEL R7, R3, R5, P0 ;  /* 0x0000000503077208 */ /* 0x000fe20000000000 */
[----:B------:R-:W-:Y:S05]  /*48da0*/  BRA `(.L_x_13166) ;  /* 0x0000305000007947 */ /* 0x000fea0003800000 */
.L_x_13157:
        /* <DEDUP_REMOVED lines=23> */
.L_x_13175:
[----:B------:R-:W-:Y:S05]  /*48f20*/  BSYNC B3 ;  /* 0x0000000000037941 */ /* 0x000fea0003800000 */
.L_x_13174:
        /* <DEDUP_REMOVED lines=26> */
.L_x_13177:
[----:B------:R-:W-:Y:S05]  /*490d0*/  BSYNC B3 ;  /* 0x0000000000037941 */ /* 0x000fea0003800000 */
.L_x_13176:
[----:B------:R-:W0:Y:S01]  /*490e0*/  DADD R6, -RZ, |R4| ;  /* 0x00000000ff067229 */ /* 0x000e220000000504 */
[----:B------:R-:W-:Y:S01]  /*490f0*/  IMAD.MOV.U32 R36, RZ, RZ, RZ ;  /* 0x000000ffff247224 */ /* 0x000fe200078e00ff */
[----:B------:R-:W-:Y:S01]  /*49100*/  BSSY B0, `(.L_x_13178) ;  /* 0x0000077000007945 */ /* 0x000fe20003800000 */
[----:B------:R-:W-:Y:S01]  /*49110*/  IMAD.MOV.U32 R54, RZ, RZ, 0x0 ;  /* 0x00000000ff367424 */ /* 0x000fe200078e00ff */
[----:B------:R-:W-:Y:S01]  /*49120*/  DSETP.GEU.AND P3, PT, |R30|, |R28|, PT ;  /* 0x4000001c1e00722a */ /* 0x000fe20003f6e200 */
[----:B------:R-:W-:-:S02]  /*49130*/  IMAD.MOV.U32 R55, RZ, RZ, 0x3fd80000 ;  /* 0x3fd80000ff377424 */ /* 0x000fc400078e00ff */
[----:B------:R-:W-:-:S03]  /*49140*/  IMAD.MOV.U32 R52, RZ, RZ, -0x3ff ;  /* 0xfffffc01ff347424 */ /* 0x000fc600078e00ff */
        /* <DEDUP_REMOVED lines=14> */
[----:B0-----:R-:W0:-:S04]  /*49230*/  DMUL R10, R8, R8 ;  /* 0x00000008080a7228 */ /* 0x001e080000000000 */
[----:B------:R-:W-:-:S04]  /*49240*/  DADD R8, -RZ, |R30| ;  /* 0x00000000ff087229 */ /* 0x000fc8000000051e */
[----:B0-----:R0:W1:Y:S02]  /*49250*/  DFMA R10, R6, R6, R10 ;  /* 0x00000006060a722b */ /* 0x001064000000000a */
[----:B0-----:R-:W-:-:S04]  /*49260*/  IMAD.MOV.U32 R7, RZ, RZ, c[0x2][0xc] ;  /* 0x00800300ff077624 */ /* 0x001fc800078e00ff */
[----:B-1----:R-:W0:-:S04]  /*49270*/  DSETP.MIN.AND P0, P1, R10, c[0x2][0x8], PT ;  /* 0x008002000a00762a */ /* 0x002e080003900000 */
        /* <DEDUP_REMOVED lines=8> */
[----:B0-----:R0:W1:Y:S02]  /*49300*/  DFMA R38, R34, -R6, 1 ;  /* 0x3ff000002226742b */ /* 0x0010640000000806 */
[----:B0-----:R-:W-:Y:S01]  /*49310*/  LOP3.LUT R35, R32, 0x100000, RZ, 0xfc, !PT ;  /* 0x0010000020237812 */ /* 0x001fe200078efcff */
[----:B------:R-:W-:Y:S01]  /*49320*/  IMAD.MOV.U32 R34, RZ, RZ, RZ ;  /* 0x000000ffff227224 */ /* 0x000fe200078e00ff */
[----:B------:R-:W0:-:S04]  /*49330*/  DADD R6, -RZ, |R28| ;  /* 0x00000000ff067229 */ /* 0x000e08000000051c */
[----:B-1----:R-:W-:-:S04]  /*49340*/  DFMA R54, R38, R54, 0.5 ;  /* 0x3fe000002636742b */ /* 0x002fc80000000036 */
[----:B------:R-:W1:Y:S02]  /*49350*/  DMUL R38, R36, R38 ;  /* 0x0000002624267228 */ /* 0x000e640000000000 */
[----:B0-----:R-:W-:Y:S02]  /*49360*/  FSEL R33, R7, R9, !P3 ;  /* 0x0000000907217208 */ /* 0x001fe40005800000 */
[----:B------:R-:W-:Y:S02]  /*49370*/  FSEL R32, R6, R8, !P3 ;  /* 0x0000000806207208 */ /* 0x000fe40005800000 */
[----:B-1----:R-:W0:-:S06]  /*49380*/  DFMA R38, R54, R38, R36 ;  /* 0x000000263626722b */ /* 0x002e0c0000000024 */
[----:B0-----:R0:W1:Y:S02]  /*49390*/  DMUL R38, R10, R38 ;  /* 0x000000260a267228 */ /* 0x0010640000000000 */
        /* <DEDUP_REMOVED lines=30> */
[----:B------:R1:W2:-:S05]  /*49580*/  DADD R10, -RZ, -R30 ;  /* 0x00000000ff0a7229 */ /* 0x00028a000000091e */
[----:B0-----:R-:W-:Y:S02]  /*49590*/  @P1 FSEL R34, R8, RZ, P2 ;  /* 0x000000ff08221208 */ /* 0x001fe40001000000 */
[----:B------:R-:W-:Y:S02]  /*495a0*/  @P1 FSEL R35, R9, -QNAN , P2 ;  /* 0xfff0000009231808 */ /* 0x000fe40001000000 */
[----:B------:R-:W-:Y:S01]  /*495b0*/  FSETP.GEU.AND P2, PT, |R5|, 6.5827683646048100446e-37, PT ;  /* 0x036000000500780b */ /* 0x000fe20003f4e200 */
[----:B------:R-:W-:Y:S07]  /*495c0*/  @P1 BRA `(.L_x_13179) ;  /* 0x000002a000001947 */ /* 0x000fee0003800000 */
[C---:B-12---:R-:W-:Y:S01]  /*495d0*/  LOP3.LUT R8, R3.reuse, 0x800fffff, RZ, 0xc0, !PT ;  /* 0x800fffff03087812 */ /* 0x046fe200078ec0ff */
        /* <DEDUP_REMOVED lines=41> */
.L_x_13179:
[----:B-12---:R-:W-:Y:S05]  /*49870*/  BSYNC B0 ;  /* 0x0000000000007941 */ /* 0x006fea0003800000 */
.L_x_13178:
[----:B------:R-:W-:Y:S01]  /*49880*/  BSSY B3, `(.L_x_13180) ;  /* 0x0000009000037945 */ /* 0x000fe20003800000 */
[----:B------:R-:W-:Y:S05]  /*49890*/  @P3 BRA P2, `(.L_x_13181) ;  /* 0x0000007000003947 */ /* 0x000fea0001000000 */
[----:B------:R-:W-:Y:S01]  /*498a0*/  IMAD.MOV.U32 R6, RZ, RZ, R4 ;  /* 0x000000ffff067224 */ /* 0x000fe200078e0004 */
[----:B------:R-:W-:Y:S01]  /*498b0*/  MOV R4, 0x498f0 ;  /* 0x000498f000047802 */ /* 0x000fe20000000f00 */
[----:B------:R-:W-:Y:S02]  /*498c0*/  IMAD.MOV.U32 R2, RZ, RZ, R32 ;  /* 0x000000ffff027224 */ /* 0x000fe400078e0020 */
[----:B------:R-:W-:Y:S02]  /*498d0*/  IMAD.MOV.U32 R3, RZ, RZ, R33 ;  /* 0x000000ffff037224 */ /* 0x000fe400078e0021 */
[----:B0-----:R-:W-:Y:S05]  /*498e0*/  CALL.REL.NOINC `($__internal_20_$__cuda_sm20_div_rn_f64_full) ;  /* 0x0003e5b000007944 */ /* 0x001fea0003c00000 */
[----:B------:R-:W-:Y:S02]  /*498f0*/  IMAD.MOV.U32 R6, RZ, RZ, R2 ;  /* 0x000000ffff067224 */ /* 0x000fe400078e0002 */
[----:B------:R-:W-:Y:S02]  /*49900*/  IMAD.MOV.U32 R7, RZ, RZ, R3 ;  /* 0x000000ffff077224 */ /* 0x000fe400078e0003 */
.L_x_13181:
[----:B------:R-:W-:Y:S05]  /*49910*/  BSYNC B3 ;  /* 0x0000000000037941 */ /* 0x000fea0003800000 */
.L_x_13180:
[----:B------:R-:W1:Y:S01]  /*49920*/  DSETP.NEU.AND P0, PT, R32, RZ, PT ;  /* 0x000000ff2000722a */ /* 0x000e620003f0d000 */
[----:B------:R-:W-:-:S13]  /*49930*/  BSSY B0, `(.L_x_13182) ;  /* 0x000002e000007945 */ /* 0x000fda0003800000 */
[----:B-1----:R-:W-:Y:S05]  /*49940*/  @!P0 BRA `(.L_x_13183) ;  /* 0x0000029000008947 */ /* 0x002fea0003800000 */
[----:B------:R-:W1:Y:S01]  /*49950*/  DMUL R2, R6, R6 ;  /* 0x0000000606027228 */ /* 0x000e620000000000 */
[----:B------:R-:W-:Y:S01]  /*49960*/  IMAD.MOV.U32 R4, RZ, RZ, 0x2a25ff7e ;  /* 0x2a25ff7eff047424 */ /* 0x000fe200078e00ff */
[----:B------:R-:W-:Y:S01]  /*49970*/  ISETP.GE.AND P0, PT, R11, RZ, PT ;  /* 0x000000ff0b00720c */ /* 0x000fe20003f06270 */
[----:B------:R-:W-:Y:S01]  /*49980*/  IMAD.MOV.U32 R5, RZ, RZ, 0x3ef53e1d ;  /* 0x3ef53e1dff057424 */ /* 0x000fe200078e00ff */
[----:B------:R-:W-:-:S04]  /*49990*/  DSETP.NEU.AND P2, PT, |R30|, |R28|, PT ;  /* 0x4000001c1e00722a */ /* 0x000fc80003f4d200 */
[----:B------:R-:W-:-:S04]  /*499a0*/  DSETP.GEU.AND P1, PT, |R30|, |R28|, PT ;  /* 0x4000001c1e00722a */ /* 0x000fc80003f2e200 */
[----:B-1----:R-:W1:-:S06]  /*499b0*/  DFMA R4, R2, -R4, c[0x2][0x110] ;  /* 0x008044000204762b */ /* 0x002e4c0000000804 */
[----:B-1----:R-:W1:-:S06]  /*499c0*/  DFMA R4, R2, R4, c[0x2][0x118] ;  /* 0x008046000204762b */ /* 0x002e4c0000000004 */
        /* <DEDUP_REMOVED lines=17> */
[----:B-1----:R-:W1:-:S06]  /*49ae0*/  DFMA R4, R4, R6, R6 ;  /* 0x000000060404722b */ /* 0x002e4c0000000006 */
[----:B-1----:R-:W1:-:S04]  /*49af0*/  DADD R2, -RZ, -R4 ;  /* 0x00000000ff027229 */ /* 0x002e480000000904 */
[----:B------:R-:W2:-:S06]  /*49b00*/  DADD R6, -R4, c[0x2][0x1a0] ;  /* 0x0080680004067629 */ /* 0x000e8c0000000100 */
[----:B-1----:R-:W-:Y:S02]  /*49b10*/  FSEL R2, R4, R2, !P0 ;  /* 0x0000000204027208 */ /* 0x002fe40004000000 */
[----:B------:R-:W-:Y:S02]  /*49b20*/  FSEL R3, R5, R3, !P0 ;  /* 0x0000000305037208 */ /* 0x000fe40004000000 */
[----:B0-2---:R-:W-:Y:S02]  /*49b30*/  FSEL R9, R6, R4, !P0 ;  /* 0x0000000406097208 */ /* 0x005fe40004000000 */
        /* <DEDUP_REMOVED lines=10> */
.L_x_13183:
[----:B------:R-:W-:-:S04]  /*49be0*/  ISETP.GE.AND P0, PT, R11, RZ, PT ;  /* 0x000000ff0b00720c */ /* 0x000fc80003f06270 */
[----:B------:R-:W-:Y:S02]  /*49bf0*/  FSEL R6, RZ, 3.37028055040000000000e+12, P0 ;  /* 0x54442d18ff067808 */ /* 0x000fe40000000000 */
[----:B------:R-:W-:Y:S02]  /*49c00*/  FSEL R7, RZ, 2.1426990032196044922, P0 ;  /* 0x400921fbff077808 */ /* 0x000fe40000000000 */
.L_x_13184:
[----:B------:R-:W-:Y:S05]  /*49c10*/  BSYNC B0 ;  /* 0x0000000000007941 */ /* 0x000fea0003800000 */
.L_x_13182:
[----:B------:R-:W1:-:S04]  /*49c20*/  DADD R4, -RZ, -R28 ;  /* 0x00000000ff047229 */ /* 0x000e48000000091c */
[----:B------:R-:W2:-:S04]  /*49c30*/  DADD R2, |R28|, |R30| ;  /* 0x000000001c027229 */ /* 0x000e88000000061e */
[----:B------:R-:W-:Y:S02]  /*49c40*/  DADD R34, R34, 1 ;  /* 0x3ff0000022227429 */ /* 0x000fe40000000000 */
[----:B-1----:R-:W-:Y:S02]  /*49c50*/  LOP3.LUT R5, R7, 0x80000000, R5, 0xb8, !PT ;  /* 0x8000000007057812 */ /* 0x002fe400078eb805 */
[----:B--2---:R-:W1:-:S06]  /*49c60*/  DSETP.GTU.AND P0, PT, |R2|, +INF , PT ;  /* 0x7ff000000200742a */ /* 0x004e4c0003f0c200 */
[----:B-1----:R-:W-:Y:S02]  /*49c70*/  FSEL R6, R2, R6, P0 ;  /* 0x0000000602067208 */ /* 0x002fe40000000000 */
[----:B------:R-:W-:Y:S01]  /*49c80*/  FSEL R7, R3, R5, P0 ;  /* 0x0000000503077208 */ /* 0x000fe20000000000 */
[----:B------:R-:W-:Y:S05]  /*49c90*/  BRA `(.L_x_13166) ;  /* 0x0000216000007947 */ /* 0x000fea0003800000 */
.L_x_13156:
        /* <DEDUP_REMOVED lines=10> */
[----:B------:R-:W0:Y:S01]  /*49d40*/  DSETP.GEU.AND P1, PT, |R30|, |R28|, PT ;  /* 0x4000001c1e00722a */ /* 0x000e220003f2e200 */
[----:B------:R-:W-:Y:S01]  /*49d50*/  IMAD.MOV.U32 R4, RZ, RZ, 0x1 ;  /* 0x00000001ff047424 */ /* 0x000fe200078e00ff */
[----:B------:R-:W-:Y:S02]  /*49d60*/  BSSY B0, `(.L_x_13187) ;  /* 0x000004f000007945 */ /* 0x000fe40003800000 */
        /* <DEDUP_REMOVED lines=11> */
[----:B0-----:R0:W1:Y:S02]  /*49e20*/  DFMA R2, R4, R2, R4 ;  /* 0x000000020402722b */ /* 0x0010640000000004 */
[----:B0-----:R-:W-:Y:S02]  /*49e30*/  FSEL R4, R32, R6, !P1 ;  /* 0x0000000620047208 */ /* 0x001fe40004800000 */
[----:B------:R-:W-:Y:S02]  /*49e40*/  FSEL R5, R33, R7, !P1 ;  /* 0x0000000721057208 */ /* 0x000fe40004800000 */
[----:B-1----:R-:W0:Y:S01]  /*49e50*/  DFMA R34, -R10, R2, 1 ;  /* 0x3ff000000a22742b */ /* 0x002e220000000102 */
[----:B------:R-:W-:Y:S01]  /*49e60*/  @!P0 IMAD.MOV.U32 R9, RZ, RZ, R37 ;  /* 0x000000ffff098224 */ /* 0x000fe200078e0025 */
[----:B------:R-:W-:-:S04]  /*49e70*/  FSETP.GEU.AND P4, PT, |R5|, 6.5827683646048100446e-37, PT ;  /* 0x036000000500780b */ /* 0x000fc80003f8e200 */
        /* <DEDUP_REMOVED lines=8> */
[----:B------:R-:W-:Y:S01]  /*49f00*/  MOV R32, R8 ;  /* 0x0000000800207202 */ /* 0x000fe20000000f00 */
[----:B------:R-:W-:Y:S02]  /*49f10*/  @P1 IMAD.MOV.U32 R7, RZ, RZ, 0x7ff00000 ;  /* 0x7ff00000ff071424 */ /* 0x000fe400078e00ff */
[----:B------:R-:W-:Y:S02]  /*49f20*/  IMAD.MOV.U32 R8, RZ, RZ, -0x3ff ;  /* 0xfffffc01ff087424 */ /* 0x000fe400078e00ff */
[----:B------:R-:W-:Y:S02]  /*49f30*/  @!P0 IMAD.MOV.U32 R32, RZ, RZ, R36 ;  /* 0x000000ffff208224 */ /* 0x000fe400078e0024 */
[----:B------:R-:W0:Y:S01]  /*49f40*/  @P1 DFMA R6, R36, R6, +INF ;  /* 0x7ff000002406142b */ /* 0x000e220000000006 */
[----:B-1----:R-:W-:-:S02]  /*49f50*/  FFMA R33, RZ, R11, R3 ;  /* 0x0000000bff217223 */ /* 0x002fc40000000003 */
[----:B------:R-:W-:-:S03]  /*49f60*/  @!P0 IMAD.MOV.U32 R8, RZ, RZ, -0x435 ;  /* 0xfffffbcbff088424 */ /* 0x000fc600078e00ff */
[----:B------:R-:W-:-:S04]  /*49f70*/  FSETP.GT.AND P3, PT, |R33|, 1.469367938527859385e-39, PT ;  /* 0x001000002100780b */ /* 0x000fc80003f64200 */
        /* <DEDUP_REMOVED lines=45> */
.L_x_13188:
[----:B------:R-:W-:Y:S05]  /*4a250*/  BSYNC B0 ;  /* 0x0000000000007941 */ /* 0x000fea0003800000 */
.L_x_13187:
[----:B------:R-:W-:Y:S01]  /*4a260*/  BSSY B3, `(.L_x_13189) ;  /* 0x0000007000037945 */ /* 0x000fe20003800000 */
[----:B------:R-:W-:Y:S05]  /*4a270*/  @P3 BRA P4, `(.L_x_13190) ;  /* 0x0000005000003947 */ /* 0x000fea0002000000 */
[----:B0-----:R-:W-:Y:S01]  /*4a280*/  IMAD.MOV.U32 R6, RZ, RZ, R4 ;  /* 0x000000ffff067224 */ /* 0x001fe200078e0004 */
[----:B------:R-:W-:Y:S01]  /*4a290*/  MOV R4, 0x4a2d0 ;  /* 0x0004a2d000047802 */ /* 0x000fe20000000f00 */
[----:B------:R-:W-:Y:S02]  /*4a2a0*/  IMAD.MOV.U32 R2, RZ, RZ, R10 ;  /* 0x000000ffff027224 */ /* 0x000fe400078e000a */
[----:B------:R-:W-:Y:S02]  /*4a2b0*/  IMAD.MOV.U32 R3, RZ, RZ, R11 ;  /* 0x000000ffff037224 */ /* 0x000fe400078e000b */
[----:B-1----:R-:W-:Y:S05]  /*4a2c0*/  CALL.REL.NOINC `($__internal_20_$__cuda_sm20_div_rn_f64_full) ;  /* 0x0003dbd000007944 */ /* 0x002fea0003c00000 */
.L_x_13190:
[----:B------:R-:W-:Y:S05]  /*4a2d0*/  BSYNC B3 ;  /* 0x0000000000037941 */ /* 0x000fea0003800000 */
.L_x_13189:
        /* <DEDUP_REMOVED lines=36> */
.L_x_13192:
[----:B0-2---:R-:W-:Y:S05]  /*4a520*/  BSYNC B0 ;  /* 0x0000000000007941 */ /* 0x005fea0003800000 */
.L_x_13191:
[----:B------:R-:W-:Y:S01]  /*4a530*/  LOP3.LUT R3, R7, 0x80000000, R29, 0xb8, !PT ;  /* 0x8000000007037812 */ /* 0x000fe200078eb81d */
[----:B-1----:R-:W0:Y:S01]  /*4a540*/  DMUL R34, R34, 0.5 ;  /* 0x3fe0000022227828 */ /* 0x002e220000000000 */
[----:B------:R-:W-:Y:S02]  /*4a550*/  FSEL R6, R4, R6, P2 ;  /* 0x0000000604067208 */ /* 0x000fe40001000000 */
[----:B------:R-:W-:Y:S01]  /*4a560*/  FSEL R7, R5, R3, P2 ;  /* 0x0000000305077208 */ /* 0x000fe20001000000 */
[----:B------:R-:W-:Y:S05]  /*4a570*/  BRA `(.L_x_13166) ;  /* 0x0000188000007947 */ /* 0x000fea0003800000 */
.L_x_13186:
[CC--:B------:R-:W-:Y:S01]  /*4a580*/  ISETP.GT.U32.AND P1, PT, R10.reuse, R32.reuse, PT ;  /* 0x000000200a00720c */ /* 0x0c0fe20003f24070 */
[----:B------:R-:W-:Y:S01]  /*4a590*/  IMAD.MOV.U32 R54, RZ, RZ, 0x0 ;  /* 0x00000000ff367424 */ /* 0x000fe200078e00ff */
[----:B------:R-:W-:Y:S01]  /*4a5a0*/  ISETP.LT.U32.AND P0, PT, R10, R32, PT ;  /* 0x000000200a00720c */ /* 0x000fe20003f01070 */
[----:B------:R-:W-:Y:S01]  /*4a5b0*/  IMAD.MOV.U32 R55, RZ, RZ, 0x3fd80000 ;  /* 0x3fd80000ff377424 */ /* 0x000fe200078e00ff */
[CC--:B------:R-:W-:Y:S01]  /*4a5c0*/  ISETP.GT.U32.AND.EX P1, PT, R11.reuse, R33.reuse, PT, P1 ;  /* 0x000000210b00720c */ /* 0x0c0fe20003f24110 */
[----:B------:R-:W-:Y:S01]  /*4a5d0*/  DSETP.GEU.AND P3, PT, |R30|, |R28|, PT ;  /* 0x4000001c1e00722a */ /* 0x000fe20003f6e200 */
        /* <DEDUP_REMOVED lines=13> */
[----:B0-----:R0:W1:Y:S02]  /*4a6b0*/  DFMA R34, R10, R10, R34 ;  /* 0x0000000a0a22722b */ /* 0x0010640000000022 */
[----:B0-----:R-:W-:-:S04]  /*4a6c0*/  IMAD.MOV.U32 R10, RZ, RZ, c[0x2][0xc] ;  /* 0x00800300ff0a7624 */ /* 0x001fc800078e00ff */
[----:B-1----:R-:W0:-:S04]  /*4a6d0*/  DSETP.MIN.AND P0, P1, R34, c[0x2][0x8], PT ;  /* 0x008002002200762a */ /* 0x002e080003900000 */
[----:B------:R-:W-:-:S04]  /*4a6e0*/  MOV R9, R35 ;  /* 0x0000002300097202 */ /* 0x000fc80000000f00 */
[----:B0-----:R-:W-:Y:S01]  /*4a6f0*/  FSEL R37, R9, c[0x2][0xc], P0 ;  /* 0x0080030009257a08 */ /* 0x001fe20000000000 */
[----:B------:R-:W-:-:S05]  /*4a700*/  IMAD.MOV.U32 R9, RZ, RZ, R34 ;  /* 0x000000ffff097224 */ /* 0x000fca00078e0022 */
[----:B------:R-:W-:Y:S01]  /*4a710*/  @P1 LOP3.LUT R37, R10, 0x80000, RZ, 0xfc, !PT ;  /* 0x000800000a251812 */ /* 0x000fe200078efcff */
[----:B------:R-:W-:Y:S01]  /*4a720*/  IMAD.MOV.U32 R10, RZ, RZ, RZ ;  /* 0x000000ffff0a7224 */ /* 0x000fe200078e00ff */
[----:B------:R-:W-:Y:S01]  /*4a730*/  SEL R36, R9, c[0x2][0x8], P0 ;  /* 0x0080020009247a07 */ /* 0x000fe20000000000 */
[----:B------:R-:W-:Y:S01]  /*4a740*/  DSETP.NEU.AND P1, PT, R2, RZ, PT ;  /* 0x000000ff0200722a */ /* 0x000fe20003f2d000 */
[----:B------:R-:W0:Y:S01]  /*4a750*/  MUFU.RSQ64H R11, R37 ;  /* 0x00000025000b7308 */ /* 0x000e220000001c00 */
[----:B------:R-:W-:Y:S01]  /*4a760*/  LOP3.LUT R9, R8, 0x100000, RZ, 0xfc, !PT ;  /* 0x0010000008097812 */ /* 0x000fe200078efcff */
[----:B------:R-:W-:Y:S01]  /*4a770*/  IMAD.MOV.U32 R8, RZ, RZ, RZ ;  /* 0x000000ffff087224 */ /* 0x000fe200078e00ff */
[----:B0-----:R-:W0:-:S06]  /*4a780*/  DMUL R38, R10, R10 ;  /* 0x0000000a0a267228 */ /* 0x001e0c0000000000 */
[----:B0-----:R-:W0:-:S06]  /*4a790*/  DFMA R38, R36, -R38, 1 ;  /* 0x3ff000002426742b */ /* 0x001e0c0000000826 */
[----:B0-----:R-:W-:-:S04]  /*4a7a0*/  DFMA R54, R38, R54, 0.5 ;  /* 0x3fe000002636742b */ /* 0x001fc80000000036 */
[----:B------:R-:W0:-:S06]  /*4a7b0*/  DMUL R38, R10, R38 ;  /* 0x000000260a267228 */ /* 0x000e0c0000000000 */
[----:B0-----:R0:W1:Y:S02]  /*4a7c0*/  DFMA R38, R54, R38, R10 ;  /* 0x000000263626722b */ /* 0x001064000000000a */
[----:B0-----:R-:W-:Y:S02]  /*4a7d0*/  FSEL R11, R7, R33, !P3 ;  /* 0x00000021070b7208 */ /* 0x001fe40005800000 */
[----:B------:R-:W-:Y:S02]  /*4a7e0*/  FSEL R10, R6, R32, !P3 ;  /* 0x00000020060a7208 */ /* 0x000fe40005800000 */
[----:B-1----:R0:W1:Y:S01]  /*4a7f0*/  DMUL R38, R34, R38 ;  /* 0x0000002622267228 */ /* 0x0020620000000000 */
[----:B------:R-:W-:Y:S01]  /*4a800*/  FSEL R6, R32, R6, !P3 ;  /* 0x0000000620067208 */ /* 0x000fe20005800000 */
[----:B0-----:R-:W0:Y:S01]  /*4a810*/  MUFU.RCP64H R35, R11 ;  /* 0x0000000b00237308 */ /* 0x001e220000001800 */
[----:B------:R-:W-:Y:S01]  /*4a820*/  IMAD.MOV.U32 R34, RZ, RZ, 0x1 ;  /* 0x00000001ff227424 */ /* 0x000fe200078e00ff */
[----:B------:R-:W-:-:S02]  /*4a830*/  FSEL R7, R33, R7, !P3 ;  /* 0x0000000721077208 */ /* 0x000fc40005800000 */
[----:B-1----:R-:W1:Y:S02]  /*4a840*/  DMUL R38, R38, R8 ;  /* 0x0000000826267228 */ /* 0x002e640000000000 */
[----:B------:R-:W-:-:S08]  /*4a850*/  FSETP.GEU.AND P4, PT, |R7|, 6.5827683646048100446e-37, PT ;  /* 0x036000000700780b */ /* 0x000fd00003f8e200 */
        /* <DEDUP_REMOVED lines=71> */
.L_x_13194:
[----:B------:R-:W-:Y:S05]  /*4acd0*/  BSYNC B0 ;  /* 0x0000000000007941 */ /* 0x000fea0003800000 */
.L_x_13193:
[----:B------:R-:W-:Y:S01]  /*4ace0*/  BSSY B3, `(.L_x_13195) ;  /* 0x0000009000037945 */ /* 0x000fe20003800000 */
[----:B------:R-:W-:Y:S05]  /*4acf0*/  @P3 BRA P4, `(.L_x_13196) ;  /* 0x0000007000003947 */ /* 0x000fea0002000000 */
[----:B------:R-:W-:Y:S01]  /*4ad00*/  IMAD.MOV.U32 R5, RZ, RZ, R7 ;  /* 0x000000ffff057224 */ /* 0x000fe200078e0007 */
[----:B------:R-:W-:Y:S01]  /*4ad10*/  MOV R4, 0x4ad50 ;  /* 0x0004ad5000047802 */ /* 0x000fe20000000f00 */
[----:B------:R-:W-:Y:S02]  /*4ad20*/  IMAD.MOV.U32 R2, RZ, RZ, R10 ;  /* 0x000000ffff027224 */ /* 0x000fe400078e000a */
[----:B------:R-:W-:Y:S02]  /*4ad30*/  IMAD.MOV.U32 R3, RZ, RZ, R11 ;  /* 0x000000ffff037224 */ /* 0x000fe400078e000b */
[----:B01----:R-:W-:Y:S05]  /*4ad40*/  CALL.REL.NOINC `($__internal_20_$__cuda_sm20_div_rn_f64_full) ;  /* 0x0003d15000007944 */ /* 0x003fea0003c00000 */
[----:B------:R-:W-:Y:S02]  /*4ad50*/  IMAD.MOV.U32 R4, RZ, RZ, R2 ;  /* 0x000000ffff047224 */ /* 0x000fe400078e0002 */
[----:B------:R-:W-:Y:S02]  /*4ad60*/  IMAD.MOV.U32 R5, RZ, RZ, R3 ;  /* 0x000000ffff057224 */ /* 0x000fe400078e0003 */
.L_x_13196:
[----:B------:R-:W-:Y:S05]  /*4ad70*/  BSYNC B3 ;  /* 0x0000000000037941 */ /* 0x000fea0003800000 */
.L_x_13195:
        /* <DEDUP_REMOVED lines=36> */
.L_x_13198:
[----:B--23--:R-:W-:Y:S05]  /*4afc0*/  BSYNC B0 ;  /* 0x0000000000007941 */ /* 0x00cfea0003800000 */
.L_x_13197:
[----:B------:R-:W-:Y:S02]  /*4afd0*/  LOP3.LUT R5, R7, 0x80000000, R29, 0xb8, !PT ;  /* 0x8000000007057812 */ /* 0x000fe400078eb81d */
[----:B------:R-:W-:Y:S02]  /*4afe0*/  FSEL R6, R2, R6, P2 ;  /* 0x0000000602067208 */ /* 0x000fe40001000000 */
[----:B------:R-:W-:Y:S01]  /*4aff0*/  FSEL R7, R3, R5, P2 ;  /* 0x0000000503077208 */ /* 0x000fe20001000000 */
[----:B------:R-:W-:Y:S05]  /*4b000*/  BRA `(.L_x_13166) ;  /* 0x00000df000007947 */ /* 0x000fea0003800000 */
.L_x_13185:
        /* <DEDUP_REMOVED lines=23> */
.L_x_13200:
[----:B------:R-:W-:Y:S05]  /*4b180*/  BSYNC B3 ;  /* 0x0000000000037941 */ /* 0x000fea0003800000 */
.L_x_13199:
        /* <DEDUP_REMOVED lines=24> */
[----:B------:R-:W-:Y:S02]  /*4b310*/  IMAD.MOV.U32 R4, RZ, RZ, R2 ;  /* 0x000000ffff047224 */ /* 0x000fe400078e0002 */
[----:B------:R-:W-:Y:S02]  /*4b320*/  IMAD.MOV.U32 R5, RZ, RZ, R3 ;  /* 0x000000ffff057224 */ /* 0x000fe400078e0003 */
.L_x_13202:
[----:B------:R-:W-:Y:S05]  /*4b330*/  BSYNC B3 ;  /* 0x0000000000037941 */ /* 0x000fea0003800000 */
.L_x_13201:
        /* <DEDUP_REMOVED lines=16> */
[C---:B------:R-:W-:Y:S02]  /*4b440*/  IADD3 R7, -R32.reuse, 0x7fd00000, RZ ;  /* 0x7fd0000020077810 */ /* 0x040fe40007ffe1ff */
[----:B------:R-:W-:Y:S01]  /*4b450*/  LOP3.LUT R33, R32, 0x100000, RZ, 0xfc, !PT ;  /* 0x0010000020217812 */ /* 0x000fe200078efcff */
[----:B------:R-:W-:Y:S01]  /*4b460*/  IMAD.MOV.U32 R32, RZ, RZ, RZ ;  /* 0x000000ffff207224 */ /* 0x000fe200078e00ff */
[----:B------:R-:W-:-:S02]  /*4b470*/  ISETP.GE.U32.AND P2, PT, R3, 0x7ff00000, PT ;  /* 0x7ff000000300780c */ /* 0x000fc40003f46070 */
        /* <DEDUP_REMOVED lines=16> */
[----:B------:R-:W1:-:S04]  /*4b580*/  DADD R6, -RZ, |R28| ;  /* 0x00000000ff067229 */ /* 0x000e48000000051c */
[----:B0-----:R-:W-:-:S04]  /*4b590*/  DFMA R54, R38, R54, 0.5 ;  /* 0x3fe000002636742b */ /* 0x001fc80000000036 */
[----:B------:R-:W0:Y:S02]  /*4b5a0*/  DMUL R38, R36, R38 ;  /* 0x0000002624267228 */ /* 0x000e240000000000 */
[----:B-1----:R-:W-:Y:S02]  /*4b5b0*/  FSEL R11, R7, R9, !P3 ;  /* 0x00000009070b7208 */ /* 0x002fe40005800000 */
[----:B------:R-:W-:Y:S02]  /*4b5c0*/  FSEL R10, R6, R8, !P3 ;  /* 0x00000008060a7208 */ /* 0x000fe40005800000 */
[----:B0-----:R-:W0:Y:S01]  /*4b5d0*/  DFMA R38, R54, R38, R36 ;  /* 0x000000263626722b */ /* 0x001e220000000024 */
[----:B------:R-:W-:Y:S02]  /*4b5e0*/  FSEL R7, R9, R7, !P3 ;  /* 0x0000000709077208 */ /* 0x000fe40005800000 */
[----:B------:R-:W-:Y:S02]  /*4b5f0*/  FSEL R6, R8, R6, !P3 ;  /* 0x0000000608067208 */ /* 0x000fe40005800000 */
[----:B------:R-:W-:Y:S01]  /*4b600*/  FSETP.GEU.AND P4, PT, |R7|, 6.5827683646048100446e-37, PT ;  /* 0x036000000700780b */ /* 0x000fe20003f8e200 */
[----:B0-----:R0:W1:-:S02]  /*4b610*/  DMUL R38, R34, R38 ;  /* 0x0000002622267228 */ /* 0x0010440000000000 */
        /* <DEDUP_REMOVED lines=16> */
[----:B-1----:R-:W-:Y:S01]  /*4b720*/  @!P0 MOV R3, R33 ;  /* 0x0000002100038202 */ /* 0x002fe20000000f00 */
[----:B0-----:R-:W0:Y:S01]  /*4b730*/  DMUL R8, R4, R6 ;  /* 0x0000000604087228 */ /* 0x001e220000000000 */
[----:B------:R-:W-:Y:S02]  /*4b740*/  @!P0 IMAD.MOV.U32 R2, RZ, RZ, R32 ;  /* 0x000000ffff028224 */ /* 0x000fe400078e0020 */
        /* <DEDUP_REMOVED lines=55> */
.L_x_13204:
[----:B------:R-:W-:Y:S05]  /*4bac0*/  BSYNC B0 ;  /* 0x0000000000007941 */ /* 0x000fea0003800000 */
.L_x_13203:
        /* <DEDUP_REMOVED lines=9> */
.L_x_13206:
[----:B------:R-:W-:Y:S05]  /*4bb60*/  BSYNC B3 ;  /* 0x0000000000037941 */ /* 0x000fea0003800000 */
.L_x_13205:
[----:B------:R-:W-:Y:S01]  /*4bb70*/  DSETP.NEU.AND P0, PT, R10, RZ, PT ;  /* 0x000000ff0a00722a */ /* 0x000fe20003f0d000 */
[----:B------:R-:W-:Y:S01]  /*4bb80*/  BSSY B0, `(.L_x_13207) ;  /* 0x0000024000007945 */ /* 0x000fe20003800000 */
[----:B------:R-:W-:Y:S02]  /*4bb90*/  CS2R R6, SRZ ;  /* 0x0000000000067805 */ /* 0x000fe4000001ff00 */
[----:B------:R-:W2:-:S04]  /*4bba0*/  DADD R2, |R28|, |R30| ;  /* 0x000000001c027229 */ /* 0x000e88000000061e */
[----:B-1----:R-:W1:-:S04]  /*4bbb0*/  DADD R34, R34, 1 ;  /* 0x3ff0000022227429 */ /* 0x002e480000000000 */
[----:B--2---:R2:W3:Y:S02]  /*4bbc0*/  DSETP.GTU.AND P2, PT, |R2|, +INF , PT ;  /* 0x7ff000000200742a */ /* 0x0044e40003f4c200 */
[----:B------:R-:W-:Y:S07]  /*4bbd0*/  @!P0 BRA `(.L_x_13208) ;  /* 0x000001e000008947 */ /* 0x000fee0003800000 */
[----:B-123--:R-:W1:Y:S01]  /*4bbe0*/  DMUL R6, R4, R4 ;  /* 0x0000000404067228 */ /* 0x00ee620000000000 */
[----:B0-----:R-:W-:Y:S02]  /*4bbf0*/  IMAD.MOV.U32 R8, RZ, RZ, 0x2a25ff7e ;  /* 0x2a25ff7eff087424 */ /* 0x001fe400078e00ff */
[----:B------:R-:W-:Y:S01]  /*4bc00*/  IMAD.MOV.U32 R9, RZ, RZ, 0x3ef53e1d ;  /* 0x3ef53e1dff097424 */ /* 0x000fe200078e00ff */
[----:B------:R-:W-:-:S04]  /*4bc10*/  DSETP.NEU.AND P1, PT, |R30|, |R28|, PT ;  /* 0x4000001c1e00722a */ /* 0x000fc80003f2d200 */
[----:B------:R-:W-:-:S04]  /*4bc20*/  DSETP.GEU.AND P0, PT, |R30|, |R28|, PT ;  /* 0x4000001c1e00722a */ /* 0x000fc80003f0e200 */
[----:B-1----:R-:W0:-:S06]  /*4bc30*/  DFMA R8, R6, -R8, c[0x2][0x110] ;  /* 0x008044000608762b */ /* 0x002e0c0000000808 */
        /* <DEDUP_REMOVED lines=24> */
.L_x_13208:
[----:B-123--:R-:W-:Y:S05]  /*4bdc0*/  BSYNC B0 ;  /* 0x0000000000007941 */ /* 0x00efea0003800000 */
.L_x_13207:
[----:B------:R-:W-:Y:S02]  /*4bdd0*/  LOP3.LUT R5, R7, 0x80000000, R29, 0xb8, !PT ;  /* 0x8000000007057812 */ /* 0x000fe400078eb81d */
[----:B------:R-:W-:Y:S02]  /*4bde0*/  FSEL R6, R2, R6, P2 ;  /* 0x0000000602067208 */ /* 0x000fe40001000000 */
[----:B------:R-:W-:Y:S02]  /*4bdf0*/  FSEL R7, R3, R5, P2 ;  /* 0x0000000503077208 */ /* 0x000fe40001000000 */
.L_x_13166:
[----:B0-----:R-:W-:Y:S05]  /*4be00*/  BSYNC B2 ;  /* 0x0000000000027941 */ /* 0x001fea0003800000 */
.L_x_13155:
[----:B-1----:R-:W0:Y:S01]  /*4be10*/  DADD R34, R34, c[0x2][0x50] ;  /* 0x0080140022227629 */ /* 0x002e220000000000 */
[----:B------:R-:W-:Y:S01]  /*4be20*/  LOP3.LUT R37, R7, 0x80000000, R29, 0xb8, !PT ;  /* 0x8000000007257812 */ /* 0x000fe200078eb81d */
[----:B------:R-:W-:-:S08]  /*4be30*/  IMAD.MOV.U32 R36, RZ, RZ, R6 ;  /* 0x000000ffff247224 */ /* 0x000fd000078e0006 */
[----:B0-----:R-:W-:Y:S01]  /*4be40*/  LOP3.LUT R39, R35, 0x80000000, R31, 0xb8, !PT ;  /* 0x8000000023277812 */ /* 0x001fe200078eb81f */
[----:B------:R-:W-:Y:S01]  /*4be50*/  IMAD.MOV.U32 R38, RZ, RZ, R34 ;  /* 0x000000ffff267224 */ /* 0x000fe200078e0022 */
[----:B------:R-:W-:Y:S05]  /*4be60*/  BRA `(.L_x_13076) ;  /* 0x0000013000007947 */ /* 0x000fea0003800000 */
.L_x_13077:
        /* <DEDUP_REMOVED lines=19> */
.L_x_13076:
[----:B01----:R-:W-:Y:S05]  /*4bfa0*/  BSYNC B1 ;  /* 0x0000000000017941 */ /* 0x003fea0003800000 */
.L_x_13075:
        /* <DEDUP_REMOVED lines=8> */
[----:B-----5:R-:W0:-:S04]  /*4c030*/  DSETP.GTU.AND P0, PT, |R24|, +INF , PT ;  /* 0x7ff000001800742a */ /* 0x020e080003f0c200 */
        /* <DEDUP_REMOVED lines=12> */
[----:B------:R-:W-:Y:S01]  /*4c100*/  IMAD.MOV.U32 R34, RZ, RZ, R26 ;  /* 0x000000ffff227224 */ /* 0x000fe200078e001a */
[----:B------:R-:W-:Y:S01]  /*4c110*/  MOV R33, R25 ;  /* 0x0000001900217202 */ /* 0x000fe20000000f00 */
[----:B------:R-:W-:Y:S01]  /*4c120*/  IMAD.MOV.U32 R35, RZ, RZ, R27 ;  /* 0x000000ffff237224 */ /* 0x000fe200078e001b */
[----:B------:R-:W0:Y:S01]  /*4c130*/  DSETP.EQ.AND P1, PT, R26, RZ, PT ;  /* 0x000000ff1a00722a */ /* 0x000e220003f22000 */
[----:B------:R-:W-:-:S13]  /*4c140*/  IMAD.MOV.U32 R32, RZ, RZ, R24 ;  /* 0x000000ffff207224 */ /* 0x000fda00078e0018 */
        /* <DEDUP_REMOVED lines=121> */
.L_x_13216:
[----:B------:R-:W-:Y:S05]  /*4c8e0*/  BSYNC B3 ;  /* 0x0000000000037941 */ /* 0x000fea0003800000 */
.L_x_13215:
        /* <DEDUP_REMOVED lines=62> */
.L_x_13214:
        /* <DEDUP_REMOVED lines=36> */
.L_x_13224:
[----:B------:R-:W-:Y:S05]  /*4cf10*/  BSYNC B4 ;  /* 0x0000000000047941 */ /* 0x000fea0003800000 */
.L_x_13223:
[----:B------:R-:W-:Y:S05]  /*4cf20*/  BRA `(.L_x_13222) ;  /* 0x0000001000007947 */ /* 0x000fea0003800000 */
.L_x_13221:
[----:B------:R0:W1:-:S06]  /*4cf30*/  DADD R34, -R66, R64 ;  /* 0x0000000042227229 */ /* 0x00004c0000000140 */
.L_x_13222:
[----:B------:R-:W-:Y:S05]  /*4cf40*/  BSYNC B3 ;  /* 0x0000000000037941 */ /* 0x000fea0003800000 */
.L_x_13220:
        /* <DEDUP_REMOVED lines=31> */
.L_x_13229:
[----:B------:R-:W-:Y:S05]  /*4d140*/  BSYNC B4 ;  /* 0x0000000000047941 */ /* 0x000fea0003800000 */
.L_x_13228:
[----:B------:R-:W-:Y:S02]  /*4d150*/  IMAD.MOV.U32 R2, RZ, RZ, R4 ;  /* 0x000000ffff027224 */ /* 0x000fe400078e0004 */
[----:B------:R-:W-:Y:S01]  /*4d160*/  IMAD.MOV.U32 R3, RZ, RZ, R5 ;  /* 0x000000ffff037224 */ /* 0x000fe200078e0005 */
[----:B------:R-:W-:Y:S05]  /*4d170*/  BRA `(.L_x_13227) ;  /* 0x0000001000007947 */ /* 0x000fea0003800000 */
.L_x_13226:
[----:B------:R2:W3:-:S06]  /*4d180*/  DADD R2, R32, -R4 ;  /* 0x0000000020027229 */ /* 0x0004cc0000000804 */
.L_x_13227:
[----:B------:R-:W-:Y:S05]  /*4d190*/  BSYNC B3 ;  /* 0x0000000000037941 */ /* 0x000fea0003800000 */
.L_x_13225:
        /* <DEDUP_REMOVED lines=30> */
.L_x_13231:
[----:B------:R-:W-:Y:S05]  /*4d380*/  BSYNC B3 ;  /* 0x0000000000037941 */ /* 0x000fea0003800000 */
.L_x_13230:
        /* <DEDUP_REMOVED lines=66> */
.L_x_13232:
        /* <DEDUP_REMOVED lines=22> */
.L_x_13234:
[----:B------:R-:W-:Y:S05]  /*4d910*/  BSYNC B3 ;  /* 0x0000000000037941 */ /* 0x000fea0003800000 */
.L_x_13233:
        /* <DEDUP_REMOVED lines=16> */
.L_x_13219:
        /* <DEDUP_REMOVED lines=25> */
[----:B------:R-:W-:Y:S02]  /*4dbb0*/  MOV R2, R4 ;  /* 0x0000000400027202 */ /* 0x000fe40000000f00 */
.L_x_13237:
[----:B------:R-:W-:Y:S05]  /*4dbc0*/  BSYNC B3 ;  /* 0x0000000000037941 */ /* 0x000fea0003800000 */
.L_x_13236:
        /* <DEDUP_REMOVED lines=27> */
.L_x_13240:
[----:B------:R-:W-:Y:S05]  /*4dd80*/  BSYNC B3 ;  /* 0x0000000000037941 */ /* 0x000fea0003800000 */
.L_x_13239:
        /* <DEDUP_REMOVED lines=16> */
.L_x_13238:
        /* <DEDUP_REMOVED lines=56> */
.L_x_13241:
[----:B------:R-:W-:Y:S01]  /*4e210*/  IMAD.MOV.U32 R2, RZ, RZ, 0x0 ;  /* 0x00000000ff027424 */ /* 0x000fe200078e00ff */
[----:B------:R-:W-:Y:S01]  /*4e220*/  FSETP.NEU.FTZ.AND P0, PT, R5, RZ, PT ;  /* 0x000000ff0500720b */ /* 0x000fe20003f1d000 */
[----:B------:R-:W-:-:S06]  /*4e230*/  IMAD.MOV.U32 R3, RZ, RZ, 0x7ff00000 ;  /* 0x7ff00000ff037424 */ /* 0x000fcc00078e00ff */
[----:B------:R-:W0:-:S10]  /*4e240*/  DFMA R2, R4, R2, +INF ;  /* 0x7ff000000402742b */ /* 0x000e140000000002 */
[----:B0-----:R-:W-:Y:S02]  /*4e250*/  FSEL R34, R2, RZ, P0 ;  /* 0x000000ff02227208 */ /* 0x001fe40000000000 */
[----:B------:R-:W-:Y:S01]  /*4e260*/  FSEL R35, R3, -QNAN , P0 ;  /* 0xfff0000003237808 */ /* 0x000fe20000000000 */
[----:B------:R-:W-:Y:S05]  /*4e270*/  BRA `(.L_x_13217) ;  /* 0x000004d000007947 */ /* 0x000fea0003800000 */
.L_x_13235:
        /* <DEDUP_REMOVED lines=25> */
.L_x_13243:
[----:B------:R-:W-:Y:S05]  /*4e410*/  BSYNC B3 ;  /* 0x0000000000037941 */ /* 0x000fea0003800000 */
.L_x_13242:
        /* <DEDUP_REMOVED lines=21> */
.L_x_13245:
[----:B------:R-:W-:Y:S05]  /*4e570*/  BSYNC B3 ;  /* 0x0000000000037941 */ /* 0x000fea0003800000 */
.L_x_13244:
[----:B------:R-:W-:Y:S05]  /*4e580*/  BRA `(.L_x_13217) ;  /* 0x000001c000007947 */ /* 0x000fea0003800000 */
.L_x_13218:
        /* <DEDUP_REMOVED lines=18> */
[----:B0-----:R-:W-:Y:S01]  /*4e6b0*/  MOV R2, 0x4e710 ;  /* 0x0004e71000027802 */ /* 0x001fe20000000f00 */
[----:B------:R-:W-:Y:S02]  /*4e6c0*/  IMAD.MOV.U32 R5, RZ, RZ, R3 ;  /* 0x000000ffff057224 */ /* 0x000fe400078e0003 */
[----:B------:R-:W-:Y:S02]  /*4e6d0*/  IMAD.MOV.U32 R52, RZ, RZ, R34 ;  /* 0x000000ffff347224 */ /* 0x000fe400078e0022 */
[----:B------:R-:W-:Y:S02]  /*4e6e0*/  IMAD.MOV.U32 R54, RZ, RZ, R28 ;  /* 0x000000ffff367224 */ /* 0x000fe400078e001c */
[----:B------:R-:W-:-:S02]  /*4e6f0*/  IMAD.MOV.U32 R3, RZ, RZ, R29 ;  /* 0x000000ffff037224 */ /* 0x000fc400078e001d */
[----:B------:R-:W-:Y:S05]  /*4e700*/  CALL.REL.NOINC `($__internal_21_$__cuda_sm20_dsqrt_rn_f64_mediumpath_v1) ;  /* 0x00039df000007944 */ /* 0x000fea0003c00000 */
[----:B------:R-:W-:Y:S02]  /*4e710*/  IMAD.MOV.U32 R5, RZ, RZ, R3 ;  /* 0x000000ffff057224 */ /* 0x000fe400078e0003 */
.L_x_13247:
[----:B------:R-:W-:Y:S05]  /*4e720*/  BSYNC B3 ;  /* 0x0000000000037941 */ /* 0x000fea0003800000 */
.L_x_13246:
[----:B-1----:R-:W-:Y:S02]  /*4e730*/  IMAD.MOV.U32 R34, RZ, RZ, R4 ;  /* 0x000000ffff227224 */ /* 0x002fe400078e0004 */
[----:B------:R-:W-:-:S02]  /*4e740*/  IMAD.MOV.U32 R35, RZ, RZ, R5 ;  /* 0x000000ffff237224 */ /* 0x000fc400078e0005 */
.L_x_13217:
[----:B------:R-:W-:Y:S05]  /*4e750*/  BSYNC B2 ;  /* 0x0000000000027941 */ /* 0x000fea0003800000 */
.L_x_13213:
        /* <DEDUP_REMOVED lines=25> */
.L_x_13252:
[----:B------:R-:W-:Y:S05]  /*4e8f0*/  BSYNC B4 ;  /* 0x0000000000047941 */ /* 0x000fea0003800000 */
.L_x_13251:
        /* <DEDUP_REMOVED lines=23> */
.L_x_13254:
[----:B------:R-:W-:Y:S01]  /*4ea70*/  IMAD.MOV.U32 R4, RZ, RZ, 0x0 ;  /* 0x00000000ff047424 */ /* 0x000fe200078e00ff */
[----:B------:R-:W-:Y:S01]  /*4ea80*/  MOV R6, RZ ;  /* 0x000000ff00067202 */ /* 0x000fe20000000f00 */
[----:B------:R-:W-:Y:S02]  /*4ea90*/  IMAD.MOV.U32 R5, RZ, RZ, 0x3fe00000 ;  /* 0x3fe00000ff057424 */ /* 0x000fe400078e00ff */
[----:B-1----:R-:W-:Y:S02]  /*4eaa0*/  IMAD.MOV.U32 R8, RZ, RZ, -0x23e76a17 ;  /* 0xdc1895e9ff087424 */ /* 0x002fe400078e00ff */
[----:B------:R-:W-:Y:S02]  /*4eab0*/  IMAD.MOV.U32 R9, RZ, RZ, 0x3fb0066b ;  /* 0x3fb0066bff097424 */ /* 0x000fe400078e00ff */
        /* <DEDUP_REMOVED lines=38> */
.L_x_13253:
        /* <DEDUP_REMOVED lines=38> */
.L_x_13263:
[----:B------:R-:W-:Y:S05]  /*4ef80*/  BSYNC B6 ;  /* 0x0000000000067941 */ /* 0x000fea0003800000 */
.L_x_13262:
[----:B------:R-:W-:Y:S05]  /*4ef90*/  BRA `(.L_x_13261) ;  /* 0x0000001000007947 */ /* 0x000fea0003800000 */
.L_x_13260:
[----:B------:R0:W3:-:S06]  /*4efa0*/  DADD R68, -R66, R64 ;  /* 0x0000000042447229 */ /* 0x0000cc0000000140 */
.L_x_13261:
[----:B------:R-:W-:Y:S05]  /*4efb0*/  BSYNC B5 ;  /* 0x0000000000057941 */ /* 0x000fea0003800000 */
.L_x_13259:
        /* <DEDUP_REMOVED lines=28> */
.L_x_13268:
[----:B------:R-:W-:Y:S05]  /*4f180*/  BSYNC B6 ;  /* 0x0000000000067941 */ /* 0x000fea0003800000 */
.L_x_13267:
[----:B------:R-:W-:Y:S02]  /*4f190*/  IMAD.MOV.U32 R28, RZ, RZ, R2 ;  /* 0x000000ffff1c7224 */ /* 0x000fe400078e0002 */
[----:B------:R-:W-:Y:S01]  /*4f1a0*/  IMAD.MOV.U32 R29, RZ, RZ, R3 ;  /* 0x000000ffff1d7224 */ /* 0x000fe200078e0003 */
[----:B------:R-:W-:Y:S05]  /*4f1b0*/  BRA `(.L_x_13266) ;  /* 0x0000001000007947 */ /* 0x000fea0003800000 */
.L_x_13265:
[----:B------:R4:W0:-:S06]  /*4f1c0*/  DADD R28, -R62, R32 ;  /* 0x000000003e1c7229 */ /* 0x00080c0000000120 */
.L_x_13266:
[----:B------:R-:W-:Y:S05]  /*4f1d0*/  BSYNC B5 ;  /* 0x0000000000057941 */ /* 0x000fea0003800000 */
.L_x_13264:
        /* <DEDUP_REMOVED lines=16> */
[----:B------:R-:W-:Y:S02]  /*4f2e0*/  IADD3 R29, R7, -0x100000, RZ ;  /* 0xfff00000071d7810 */ /* 0x000fe40007ffe0ff */
[----:B0-----:R-:W0:Y:S01]  /*4f2f0*/  DFMA R30, R8, -R8, R54 ;  /* 0x80000008081e722b */ /* 0x001e220000000036 */
[----:B------:R-:W-:-:S06]  /*4f300*/  MOV R28, R6 ;  /* 0x00000006001c7202 */ /* 0x000fcc0000000f00 */
        /* <DEDUP_REMOVED lines=11> */
.L_x_13270:
[----:B------:R-:W-:Y:S05]  /*4f3c0*/  BSYNC B5 ;  /* 0x0000000000057941 */ /* 0x000fea0003800000 */
.L_x_13269:
[----:B01----:R-:W-:Y:S02]  /*4f3d0*/  IMAD.MOV.U32 R30, RZ, RZ, R4 ;  /* 0x000000ffff1e7224 */ /* 0x003fe400078e0004 */
[----:B------:R-:W-:Y:S01]  /*4f3e0*/  IMAD.MOV.U32 R31, RZ, RZ, R5 ;  /* 0x000000ffff1f7224 */ /* 0x000fe200078e0005 */
[----:B------:R-:W-:Y:S05]  /*4f3f0*/  BRA `(.L_x_13271) ;  /* 0x0000098000007947 */ /* 0x000fea0003800000 */
.L_x_13258:
        /* <DEDUP_REMOVED lines=28> */
[----:B0-2---:R-:W-:Y:S05]  /*4f5c0*/  CALL.REL.NOINC `($__internal_21_$__cuda_sm20_dsqrt_rn_f64_mediumpath_v1) ;  /* 0x00038f3000007944 */ /* 0x005fea0003c00000 */
[----:B------:R-:W-:Y:S02]  /*4f5d0*/  MOV R5, R3 ;  /* 0x0000000300057202 */ /* 0x000fe40000000f00 */
.L_x_13274:
[----:B------:R-:W-:Y:S05]  /*4f5e0*/  BSYNC B5 ;  /* 0x0000000000057941 */ /* 0x000fea0003800000 */
.L_x_13273:
[----:B01----:R-:W-:Y:S02]  /*4f5f0*/  IMAD.MOV.U32 R30, RZ, RZ, R4 ;  /* 0x000000ffff1e7224 */ /* 0x003fe400078e0004 */
[----:B------:R-:W-:Y:S01]  /*4f600*/  IMAD.MOV.U32 R31, RZ, RZ, R5 ;  /* 0x000000ffff1f7224 */ /* 0x000fe200078e0005 */
[----:B------:R-:W-:Y:S05]  /*4f610*/  BRA `(.L_x_13271) ;  /* 0x0000076000007947 */ /* 0x000fea0003800000 */
.L_x_13272:
        /* <DEDUP_REMOVED lines=31> */
.L_x_13276:
[----:B------:R-:W-:Y:S05]  /*4f810*/  BSYNC B5 ;  /* 0x0000000000057941 */ /* 0x000fea0003800000 */
.L_x_13275:
        /* <DEDUP_REMOVED lines=20> */
[----:B--2---:R-:W-:Y:S05]  /*4f960*/  CALL.REL.NOINC `($__internal_20_$__cuda_sm20_div_rn_f64_full) ;  /* 0x0003853000007944 */ /* 0x004fea0003c00000 */
.L_x_13278:
[----:B------:R-:W-:Y:S05]  /*4f970*/  BSYNC B5 ;  /* 0x0000000000057941 */ /* 0x000fea0003800000 */
.L_x_13277:
[----:B------:R-:W0:Y:S01]  /*4f980*/  DMUL R10, R10, 8.11296384146066816958e+31 ;  /* 0x469000000a0a7828 */ /* 0x000e220000000000 */
[----:B------:R-:W-:Y:S02]  /*4f990*/  IMAD.MOV.U32 R30, RZ, RZ, R2 ;  /* 0x000000ffff1e7224 */ /* 0x000fe400078e0002 */
[----:B------:R-:W-:Y:S01]  /*4f9a0*/  IMAD.MOV.U32 R31, RZ, RZ, R3 ;  /* 0x000000ffff1f7224 */ /* 0x000fe200078e0003 */
[----:B------:R-:W-:Y:S05]  /*4f9b0*/  BRA `(.L_x_13271) ;  /* 0x000003c000007947 */ /* 0x000fea0003800000 */
.L_x_13257:
        /* <DEDUP_REMOVED lines=27> */
.L_x_13280:
[----:B------:R-:W-:Y:S05]  /*4fb70*/  BSYNC B5 ;  /* 0x0000000000057941 */ /* 0x000fea0003800000 */
.L_x_13279:
        /* <DEDUP_REMOVED lines=21> */
[----:B---3--:R-:W-:Y:S01]  /*4fcd0*/  MOV R4, R6 ;  /* 0x0000000600047202 */ /* 0x008fe20000000f00 */
        /* <DEDUP_REMOVED lines=8> */
.L_x_13282:
[----:B------:R-:W-:Y:S05]  /*4fd60*/  BSYNC B5 ;  /* 0x0000000000057941 */ /* 0x000fea0003800000 */
.L_x_13281:
[----:B01-3--:R0:W1:-:S06]  /*4fd70*/  DMUL R30, R4, R32 ;  /* 0x00000020041e7228 */ /* 0x00b04c0000000000 */
.L_x_13271:
[----:B0-----:R-:W-:Y:S05]  /*4fd80*/  BSYNC B4 ;  /* 0x0000000000047941 */ /* 0x001fea0003800000 */
.L_x_13256:
[----:B------:R-:W-:Y:S05]  /*4fd90*/  BRA `(.L_x_13283) ;  /* 0x0000002000007947 */ /* 0x000fea0003800000 */
.L_x_13250:
[----:B------:R-:W3:-:S04]  /*4fda0*/  DMUL R30, R30, 9.00719925474099200000e+15 ;  /* 0x434000001e1e7828 */ /* 0x000ec80000000000 */
[----:B------:R-:W4:-:S06]  /*4fdb0*/  DMUL R10, R10, 9.00719925474099200000e+15 ;  /* 0x434000000a0a7828 */ /* 0x000f0c0000000000 */
.L_x_13283:
[----:B---3--:R-:W-:Y:S05]  /*4fdc0*/  BSYNC B2 ;  /* 0x0000000000027941 */ /* 0x008fea0003800000 */
.L_x_13249:
        /* <DEDUP_REMOVED lines=28> */
.L_x_13285:
[----:B------:R-:W-:Y:S05]  /*4ff90*/  BSYNC B2 ;  /* 0x0000000000027941 */ /* 0x000fea0003800000 */
.L_x_13284:
        /* <DEDUP_REMOVED lines=43> */
.L_x_13287:
[----:B------:R-:W-:Y:S02]  /*50250*/  FSEL R2, RZ, 3.37028055040000000000e+12, P0 ;  /* 0x54442d18ff027808 */ /* 0x000fe40000000000 */
[----:B------:R-:W-:Y:S02]  /*50260*/  FSEL R3, RZ, 2.1426990032196044922, P0 ;  /* 0x400921fbff037808 */ /* 0x000fe40000000000 */
.L_x_13288:
[----:B------:R-:W-:Y:S05]  /*50270*/  BSYNC B0 ;  /* 0x0000000000007941 */ /* 0x000fea0003800000 */
.L_x_13286:
[----:B------:R0:W1:Y:S02]  /*50280*/  DADD R30, |R30|, |R10| ;  /* 0x000000001e1e7229 */ /* 0x000064000000060a */
[----:B0-----:R-:W-:-:S04]  /*50290*/  LOP3.LUT R11, R3, 0x80000000, R11, 0xb8, !PT ;  /* 0x80000000030b7812 */ /* 0x001fc800078eb80b */
[----:B-1----:R-:W0:-:S06]  /*502a0*/  DSETP.GTU.AND P0, PT, |R30|, +INF , PT ;  /* 0x7ff000001e00742a */ /* 0x002e0c0003f0c200 */
[----:B0-----:R-:W-:Y:S02]  /*502b0*/  FSEL R2, R30, R2, P0 ;  /* 0x000000021e027208 */ /* 0x001fe40000000000 */
[----:B------:R-:W-:Y:S02]  /*502c0*/  FSEL R3, R31, R11, P0 ;  /* 0x0000000b1f037208 */ /* 0x000fe40000000000 */
.L_x_13255:
[----:B------:R-:W-:Y:S05]  /*502d0*/  BSYNC B3 ;  /* 0x0000000000037941 */ /* 0x000fea0003800000 */
.L_x_13248:
[----:B---3--:R-:W-:Y:S01]  /*502e0*/  LOP3.LUT R33, R3, 0x80000000, R25, 0xb8, !PT ;  /* 0x8000000003217812 */ /* 0x008fe200078eb819 */
[----:B------:R-:W-:Y:S01]  /*502f0*/  IMAD.MOV.U32 R32, RZ, RZ, R2 ;  /* 0x000000ffff207224 */ /* 0x000fe200078e0002 */
[----:B-12---:R-:W-:Y:S01]  /*50300*/  LOP3.LUT R35, R35, 0x80000000, R27, 0xb8, !PT ;  /* 0x8000000023237812 */ /* 0x006fe200078eb81b */
[----:B------:R-:W-:Y:S05]  /*50310*/  BRA `(.L_x_13210) ;  /* 0x0000450000007947 */ /* 0x000fea0003800000 */
.L_x_13212:
        /* <DEDUP_REMOVED lines=90> */
.L_x_13294:
[----:B------:R-:W-:Y:S05]  /*508c0*/  BSYNC B0 ;  /* 0x0000000000007941 */ /* 0x000fea0003800000 */
.L_x_13293:
        /* <DEDUP_REMOVED lines=8> */
.L_x_13296:
[----:B------:R-:W-:Y:S05]  /*50950*/  BSYNC B3 ;  /* 0x0000000000037941 */ /* 0x000fea0003800000 */
.L_x_13295:
        /* <DEDUP_REMOVED lines=43> */
.L_x_13298:
[----:B------:R-:W-:-:S04]  /*50c10*/  ISETP.GE.AND P0, PT, R29, RZ, PT ;  /* 0x000000ff1d00720c */ /* 0x000fc80003f06270 */
[----:B------:R-:W-:Y:S02]  /*50c20*/  FSEL R6, RZ, 3.37028055040000000000e+12, P0 ;  /* 0x54442d18ff067808 */ /* 0x000fe40000000000 */
[----:B------:R-:W-:Y:S02]  /*50c30*/  FSEL R7, RZ, 2.1426990032196044922, P0 ;  /* 0x400921fbff077808 */ /* 0x000fe40000000000 */
.L_x_13299:
[----:B------:R-:W-:Y:S05]  /*50c40*/  BSYNC B0 ;  /* 0x0000000000007941 */ /* 0x000fea0003800000 */
.L_x_13297:
[----:B------:R-:W2:Y:S01]  /*50c50*/  DADD R2, |R24|, |R26| ;  /* 0x0000000018027229 */ /* 0x000ea2000000061a */
[----:B------:R-:W-:-:S03]  /*50c60*/  LOP3.LUT R11, R7, 0x80000000, R11, 0xb8, !PT ;  /* 0x80000000070b7812 */ /* 0x000fc600078eb80b */
[----:B-1----:R-:W-:-:S04]  /*50c70*/  DMUL R30, R30, 0.5 ;  /* 0x3fe000001e1e7828 */ /* 0x002fc80000000000 */
[----:B--2---:R-:W1:-:S06]  /*50c80*/  DSETP.GTU.AND P0, PT, |R2|, +INF , PT ;  /* 0x7ff000000200742a */ /* 0x004e4c0003f0c200 */
[----:B-1----:R-:W-:Y:S02]  /*50c90*/  FSEL R6, R2, R6, P0 ;  /* 0x0000000602067208 */ /* 0x002fe40000000000 */
[----:B------:R-:W-:Y:S01]  /*50ca0*/  FSEL R7, R3, R11, P0 ;  /* 0x0000000b03077208 */ /* 0x000fe20000000000 */
[----:B------:R-:W-:Y:S05]  /*50cb0*/  BRA `(.L_x_13300) ;  /* 0x000039c000007947 */ /* 0x000fea0003800000 */
.L_x_13292:
        /* <DEDUP_REMOVED lines=13> */
[----:B------:R-:W-:Y:S01]  /*50d90*/  SEL R4, R30, R8, P1 ;  /* 0x000000081e047207 */ /* 0x000fe20000800000 */
[----:B------:R-:W-:Y:S01]  /*50da0*/  IMAD.MOV.U32 R8, RZ, RZ, RZ ;  /* 0x000000ffff087224 */ /* 0x000fe200078e00ff */
[----:B------:R-:W-:Y:S02]  /*50db0*/  IADD3 R9, -R6, 0x7fd00000, RZ ;  /* 0x7fd0000006097810 */ /* 0x000fe40007ffe1ff */
[----:B------:R-:W-:Y:S02]  /*50dc0*/  ISETP.GE.U32.AND P2, PT, R3, 0x7ff00000, PT ;  /* 0x7ff000000300780c */ /* 0x000fe40003f46070 */
        /* <DEDUP_REMOVED lines=95> */
.L_x_13302:
[----:B------:R-:W-:Y:S05]  /*513c0*/  BSYNC B0 ;  /* 0x0000000000007941 */ /* 0x000fea0003800000 */
.L_x_13301:
        /* <DEDUP_REMOVED lines=10> */
.L_x_13304:
[----:B------:R-:W-:Y:S05]  /*51470*/  BSYNC B3 ;  /* 0x0000000000037941 */ /* 0x000fea0003800000 */
.L_x_13303:
        /* <DEDUP_REMOVED lines=43> */
.L_x_13306:
[----:B------:R-:W-:-:S04]  /*51730*/  ISETP.GE.AND P0, PT, R29, RZ, PT ;  /* 0x000000ff1d00720c */ /* 0x000fc80003f06270 */
[----:B0-----:R-:W-:Y:S02]  /*51740*/  FSEL R6, RZ, 3.37028055040000000000e+12, P0 ;  /* 0x54442d18ff067808 */ /* 0x001fe40000000000 */
[----:B------:R-:W-:Y:S02]  /*51750*/  FSEL R7, RZ, 2.1426990032196044922, P0 ;  /* 0x400921fbff077808 */ /* 0x000fe40000000000 */
.L_x_13307:
[----:B------:R-:W-:Y:S05]  /*51760*/  BSYNC B0 ;  /* 0x0000000000007941 */ /* 0x000fea0003800000 */
.L_x_13305:
[----:B------:R-:W0:Y:S01]  /*51770*/  DADD R2, |R24|, |R26| ;  /* 0x0000000018027229 */ /* 0x000e22000000061a */
[----:B------:R-:W-:-:S05]  /*51780*/  LOP3.LUT R11, R7, 0x80000000, R11, 0xb8, !PT ;  /* 0x80000000070b7812 */ /* 0x000fca00078eb80b */
[----:B0-----:R-:W0:-:S06]  /*51790*/  DSETP.GTU.AND P0, PT, |R2|, +INF , PT ;  /* 0x7ff000000200742a */ /* 0x001e0c0003f0c200 */
[----:B0-----:R-:W-:Y:S02]  /*517a0*/  FSEL R6, R2, R6, P0 ;  /* 0x0000000602067208 */ /* 0x001fe40000000000 */
[----:B------:R-:W-:Y:S01]  /*517b0*/  FSEL R7, R3, R11, P0 ;  /* 0x0000000b03077208 */ /* 0x000fe20000000000 */
[----:B------:R-:W-:Y:S05]  /*517c0*/  BRA `(.L_x_13300) ;  /* 0x00002eb000007947 */ /* 0x000fea0003800000 */
.L_x_13291:
        /* <DEDUP_REMOVED lines=23> */
.L_x_13309:
[----:B------:R-:W-:Y:S05]  /*51940*/  BSYNC B3 ;  /* 0x0000000000037941 */ /* 0x000fea0003800000 */
.L_x_13308:
        /* <DEDUP_REMOVED lines=26> */
.L_x_13311:
[----:B------:R-:W-:Y:S05]  /*51af0*/  BSYNC B3 ;  /* 0x0000000000037941 */ /* 0x000fea0003800000 */
.L_x_13310:
        /* <DEDUP_REMOVED lines=113> */
.L_x_13313:
[----:B------:R-:W-:Y:S05]  /*52210*/  BSYNC B0 ;  /* 0x0000000000007941 */ /* 0x000fea0003800000 */
.L_x_13312:
        /* <DEDUP_REMOVED lines=10> */
.L_x_13315:
[----:B------:R-:W-:Y:S05]  /*522c0*/  BSYNC B3 ;  /* 0x0000000000037941 */ /* 0x000fea0003800000 */
.L_x_13314:
        /* <DEDUP_REMOVED lines=43> */
.L_x_13317:
[----:B------:R-:W-:-:S04]  /*52580*/  ISETP.GE.AND P0, PT, R29, RZ, PT ;  /* 0x000000ff1d00720c */ /* 0x000fc80003f06270 */
[----:B0-----:R-:W-:Y:S02]  /*52590*/  FSEL R6, RZ, 3.37028055040000000000e+12, P0 ;  /* 0x54442d18ff067808 */ /* 0x001fe40000000000 */
[----:B------:R-:W-:Y:S02]  /*525a0*/  FSEL R7, RZ, 2.1426990032196044922, P0 ;  /* 0x400921fbff077808 */ /* 0x000fe40000000000 */
.L_x_13318:
[----:B------:R-:W-:Y:S05]  /*525b0*/  BSYNC B0 ;  /* 0x0000000000007941 */ /* 0x000fea0003800000 */
.L_x_13316:
[----:B------:R-:W0:Y:S01]  /*525c0*/  DADD R2, |R24|, |R26| ;  /* 0x0000000018027229 */ /* 0x000e22000000061a */
[----:B------:R-:W-:-:S03]  /*525d0*/  LOP3.LUT R11, R7, 0x80000000, R11, 0xb8, !PT ;  /* 0x80000000070b7812 */ /* 0x000fc600078eb80b */
[----:B-1----:R-:W-:-:S04]  /*525e0*/  DADD R30, R30, 1 ;  /* 0x3ff000001e1e7429 */ /* 0x002fc80000000000 */
[----:B0-----:R-:W0:-:S06]  /*525f0*/  DSETP.GTU.AND P0, PT, |R2|, +INF , PT ;  /* 0x7ff000000200742a */ /* 0x001e0c0003f0c200 */
[----:B0-----:R-:W-:Y:S02]  /*52600*/  FSEL R6, R2, R6, P0 ;  /* 0x0000000602067208 */ /* 0x001fe40000000000 */
[----:B------:R-:W-:Y:S01]  /*52610*/  FSEL R7, R3, R11, P0 ;  /* 0x0000000b03077208 */ /* 0x000fe20000000000 */
[----:B------:R-:W-:Y:S05]  /*52620*/  BRA `(.L_x_13300) ;  /* 0x0000205000007947 */ /* 0x000fea0003800000 */
.L_x_13290:
        /* <DEDUP_REMOVED lines=86> */
.L_x_13322:
[----:B------:R-:W-:Y:S05]  /*52b90*/  BSYNC B0 ;  /* 0x0000000000007941 */ /* 0x000fea0003800000 */
.L_x_13321:
        /* <DEDUP_REMOVED lines=8> */
.L_x_13324:
[----:B------:R-:W-:Y:S05]  /*52c20*/  BSYNC B3 ;  /* 0x0000000000037941 */ /* 0x000fea0003800000 */
.L_x_13323:
        /* <DEDUP_REMOVED lines=35> */
.L_x_13326:
[----:B0-2---:R-:W-:Y:S05]  /*52e60*/  BSYNC B0 ;  /* 0x0000000000007941 */ /* 0x005fea0003800000 */
.L_x_13325:
[----:B------:R-:W-:Y:S01]  /*52e70*/  LOP3.LUT R3, R7, 0x80000000, R25, 0xb8, !PT ;  /* 0x8000000007037812 */ /* 0x000fe200078eb819 */
[----:B-1----:R-:W0:Y:S01]  /*52e80*/  DMUL R30, R30, 0.5 ;  /* 0x3fe000001e1e7828 */ /* 0x002e220000000000 */
[----:B------:R-:W-:Y:S02]  /*52e90*/  FSEL R6, R4, R6, P0 ;  /* 0x0000000604067208 */ /* 0x000fe40000000000 */
[----:B------:R-:W-:Y:S01]  /*52ea0*/  FSEL R7, R5, R3, P0 ;  /* 0x0000000305077208 */ /* 0x000fe20000000000 */
[----:B------:R-:W-:Y:S05]  /*52eb0*/  BRA `(.L_x_13300) ;  /* 0x000017c000007947 */ /* 0x000fea0003800000 */
.L_x_13320:
        /* <DEDUP_REMOVED lines=28> */
[----:B------:R-:W-:Y:S01]  /*53080*/  SEL R30, R9, c[0x2][0x8], P0 ;  /* 0x00800200091e7a07 */ /* 0x000fe20000000000 */
[----:B------:R-:W-:Y:S01]  /*53090*/  IMAD.MOV.U32 R52, RZ, RZ, -0x3ff ;  /* 0xfffffc01ff347424 */ /* 0x000fe200078e00ff */
        /* <DEDUP_REMOVED lines=82> */
.L_x_13328:
[----:B------:R-:W-:Y:S05]  /*535c0*/  BSYNC B0 ;  /* 0x0000000000007941 */ /* 0x000fea0003800000 */
.L_x_13327:
        /* <DEDUP_REMOVED lines=10> */
.L_x_13330:
[----:B------:R-:W-:Y:S05]  /*53670*/  BSYNC B3 ;  /* 0x0000000000037941 */ /* 0x000fea0003800000 */
.L_x_13329:
        /* <DEDUP_REMOVED lines=35> */
.L_x_13332:
[----:B0-2---:R-:W-:Y:S05]  /*538b0*/  BSYNC B0 ;  /* 0x0000000000007941 */ /* 0x005fea0003800000 */
.L_x_13331:
[----:B------:R-:W-:Y:S02]  /*538c0*/  LOP3.LUT R5, R7, 0x80000000, R25, 0xb8, !PT ;  /* 0x8000000007057812 */ /* 0x000fe400078eb819 */
[----:B------:R-:W-:Y:S02]  /*538d0*/  FSEL R6, R2, R6, P1 ;  /* 0x0000000602067208 */ /* 0x000fe40000800000 */
[----:B------:R-:W-:Y:S01]  /*538e0*/  FSEL R7, R3, R5, P1 ;  /* 0x0000000503077208 */ /* 0x000fe20000800000 */
[----:B------:R-:W-:Y:S05]  /*538f0*/  BRA `(.L_x_13300) ;  /* 0x00000d8000007947 */ /* 0x000fea0003800000 */
.L_x_13319:
        /* <DEDUP_REMOVED lines=23> */
.L_x_13334:
[----:B------:R-:W-:Y:S05]  /*53a70*/  BSYNC B3 ;  /* 0x0000000000037941 */ /* 0x000fea0003800000 */
.L_x_13333:
        /* <DEDUP_REMOVED lines=26> */
.L_x_13336:
[----:B------:R-:W-:Y:S05]  /*53c20*/  BSYNC B3 ;  /* 0x0000000000037941 */ /* 0x000fea0003800000 */
.L_x_13335:
        /* <DEDUP_REMOVED lines=33> */
[----:B------:R-:W-:Y:S01]  /*53e40*/  MOV R52, 0xfffffc01 ;  /* 0xfffffc0100347802 */ /* 0x000fe20000000f00 */
        /* <DEDUP_REMOVED lines=79> */
.L_x_13338:
[----:B------:R-:W-:Y:S05]  /*54340*/  BSYNC B0 ;  /* 0x0000000000007941 */ /* 0x000fea0003800000 */
.L_x_13337:
        /* <DEDUP_REMOVED lines=10> */
.L_x_13340:
[----:B------:R-:W-:Y:S05]  /*543f0*/  BSYNC B3 ;  /* 0x0000000000037941 */ /* 0x000fea0003800000 */
.L_x_13339:
        /* <DEDUP_REMOVED lines=36> */
.L_x_13342:
[----:B012---:R-:W-:Y:S05]  /*54640*/  BSYNC B0 ;  /* 0x0000000000007941 */ /* 0x007fea0003800000 */
.L_x_13341:
[----:B------:R-:W-:Y:S02]  /*54650*/  LOP3.LUT R5, R7, 0x80000000, R25, 0xb8, !PT ;  /* 0x8000000007057812 */ /* 0x000fe400078eb819 */
[----:B------:R-:W-:Y:S02]  /*54660*/  FSEL R6, R2, R6, P1 ;  /* 0x0000000602067208 */ /* 0x000fe40000800000 */
[----:B------:R-:W-:Y:S02]  /*54670*/  FSEL R7, R3, R5, P1 ;  /* 0x0000000503077208 */ /* 0x000fe40000800000 */
.L_x_13300:
[----:B0-----:R-:W-:Y:S05]  /*54680*/  BSYNC B2 ;  /* 0x0000000000027941 */ /* 0x001fea0003800000 */
.L_x_13289:
[----:B-1----:R-:W0:Y:S01]  /*54690*/  DADD R30, R30, c[0x2][0x50] ;  /* 0x008014001e1e7629 */ /* 0x002e220000000000 */
[----:B------:R-:W-:Y:S02]  /*546a0*/  LOP3.LUT R33, R7, 0x80000000, R25, 0xb8, !PT ;  /* 0x8000000007217812 */ /* 0x000fe400078eb819 */
[----:B------:R-:W-:-:S07]  /*546b0*/  MOV R32, R6 ;  /* 0x0000000600207202 */ /* 0x000fce0000000f00 */
[----:B0-----:R-:W-:Y:S01]  /*546c0*/  LOP3.LUT R35, R31, 0x80000000, R27, 0xb8, !PT ;  /* 0x800000001f237812 */ /* 0x001fe200078eb81b */
[----:B------:R-:W-:Y:S01]  /*546d0*/  IMAD.MOV.U32 R34, RZ, RZ, R30 ;  /* 0x000000ffff227224 */ /* 0x000fe200078e001e */
[----:B------:R-:W-:Y:S05]  /*546e0*/  BRA `(.L_x_13210) ;  /* 0x0000013000007947 */ /* 0x000fea0003800000 */
.L_x_13211:
        /* <DEDUP_REMOVED lines=19> */
.L_x_13210:
[----:B01----:R-:W-:Y:S05]  /*54820*/  BSYNC B1 ;  /* 0x0000000000017941 */ /* 0x003fea0003800000 */
.L_x_13209:
        /* <DEDUP_REMOVED lines=28> */
[----:B------:R-:W-:Y:S01]  /*549f0*/  IMAD.MOV.U32 R30, RZ, RZ, R22 ;  /* 0x000000ffff1e7224 */ /* 0x000fe200078e0016 */
[----:B------:R-:W-:Y:S01]  /*54a00*/  MOV R31, R23 ;  /* 0x00000017001f7202 */ /* 0x000fe20000000f00 */
[----:B------:R-:W-:Y:S01]  /*54a10*/  IMAD.MOV.U32 R28, RZ, RZ, R20 ;  /* 0x000000ffff1c7224 */ /* 0x000fe200078e0014 */
[----:B------:R-:W0:Y:S01]  /*54a20*/  DSETP.LT.AND P1, PT, R24, c[0x2][0x0], PT ;  /* 0x008000001800762a */ /* 0x000e220003f21000 */
[----:B------:R-:W-:-:S13]  /*54a30*/  IMAD.MOV.U32 R29, RZ, RZ, R21 ;  /* 0x000000ffff1d7224 */ /* 0x000fda00078e0015 */
        /* <DEDUP_REMOVED lines=114> */
.L_x_13350:
[----:B------:R-:W-:Y:S05]  /*55160*/  BSYNC B3 ;  /* 0x0000000000037941 */ /* 0x000fea0003800000 */
.L_x_13349:
        /* <DEDUP_REMOVED lines=62> */
.L_x_13348:
        /* <DEDUP_REMOVED lines=36> */
.L_x_13358:
[----:B------:R-:W-:Y:S05]  /*55790*/  BSYNC B4 ;  /* 0x0000000000047941 */ /* 0x000fea0003800000 */
.L_x_13357:
[----:B------:R-:W-:Y:S05]  /*557a0*/  BRA `(.L_x_13356) ;  /* 0x0000001000007947 */ /* 0x000fea0003800000 */
.L_x_13355:
[----:B------:R0:W1:-:S06]  /*557b0*/  DADD R30, -R66, R64 ;  /* 0x00000000421e7229 */ /* 0x00004c0000000140 */
.L_x_13356:
[----:B------:R-:W-:Y:S05]  /*557c0*/  BSYNC B3 ;  /* 0x0000000000037941 */ /* 0x000fea0003800000 */
.L_x_13354:
        /* <DEDUP_REMOVED lines=31> */
.L_x_13363:
[----:B------:R-:W-:Y:S05]  /*559c0*/  BSYNC B4 ;  /* 0x0000000000047941 */ /* 0x000fea0003800000 */
.L_x_13362:
[----:B------:R-:W-:Y:S02]  /*559d0*/  IMAD.MOV.U32 R2, RZ, RZ, R4 ;  /* 0x000000ffff027224 */ /* 0x000fe400078e0004 */
[----:B------:R-:W-:Y:S01]  /*559e0*/  IMAD.MOV.U32 R3, RZ, RZ, R5 ;  /* 0x000000ffff037224 */ /* 0x000fe200078e0005 */
[----:B------:R-:W-:Y:S05]  /*559f0*/  BRA `(.L_x_13361) ;  /* 0x0000001000007947 */ /* 0x000fea0003800000 */
.L_x_13360:
[----:B------:R2:W3:-:S06]  /*55a00*/  DADD R2, R28, -R4 ;  /* 0x000000001c027229 */ /* 0x0004cc0000000804 */
.L_x_13361:
[----:B------:R-:W-:Y:S05]  /*55a10*/  BSYNC B3 ;  /* 0x0000000000037941 */ /* 0x000fea0003800000 */
.L_x_13359:
        /* <DEDUP_REMOVED lines=30> */
.L_x_13365:
[----:B------:R-:W-:Y:S05]  /*55c00*/  BSYNC B3 ;  /* 0x0000000000037941 */ /* 0x000fea0003800000 */
.L_x_13364:
        /* <DEDUP_REMOVED lines=66> */
.L_x_13366:
        /* <DEDUP_REMOVED lines=22> */
.L_x_13368:
[----:B------:R-:W-:Y:S05]  /*56190*/  BSYNC B3 ;  /* 0x0000000000037941 */ /* 0x000fea0003800000 */
.L_x_13367:
        /* <DEDUP_REMOVED lines=16> */
.L_x_13353:
        /* <DEDUP_REMOVED lines=26> */
.L_x_13371:
[----:B------:R-:W-:Y:S05]  /*56440*/  BSYNC B3 ;  /* 0x0000000000037941 */ /* 0x000fea0003800000 */
.L_x_13370:
        /* <DEDUP_REMOVED lines=27> */
.L_x_13374:
[----:B------:R-:W-:Y:S05]  /*56600*/  BSYNC B3 ;  /* 0x0000000000037941 */ /* 0x000fea0003800000 */
.L_x_13373:
        /* <DEDUP_REMOVED lines=16> */
.L_x_13372:
        /* <DEDUP_REMOVED lines=56> */
.L_x_13375:
[----:B------:R-:W-:Y:S01]  /*56a90*/  IMAD.MOV.U32 R2, RZ, RZ, 0x0 ;  /* 0x00000000ff027424 */ /* 0x000fe200078e00ff */
[----:B------:R-:W-:Y:S01]  /*56aa0*/  FSETP.NEU.FTZ.AND P0, PT, R5, RZ, PT ;  /* 0x000000ff0500720b */ /* 0x000fe20003f1d000 */
[----:B------:R-:W-:-:S06]  /*56ab0*/  IMAD.MOV.U32 R3, RZ, RZ, 0x7ff00000 ;  /* 0x7ff00000ff037424 */ /* 0x000fcc00078e00ff */
[----:B------:R-:W0:-:S10]  /*56ac0*/  DFMA R2, R4, R2, +INF ;  /* 0x7ff000000402742b */ /* 0x000e140000000002 */
[----:B0-----:R-:W-:Y:S02]  /*56ad0*/  FSEL R30, R2, RZ, P0 ;  /* 0x000000ff021e7208 */ /* 0x001fe40000000000 */
[----:B------:R-:W-:Y:S01]  /*56ae0*/  FSEL R31, R3, -QNAN , P0 ;  /* 0xfff00000031f7808 */ /* 0x000fe20000000000 */
[----:B------:R-:W-:Y:S05]  /*56af0*/  BRA `(.L_x_13351) ;  /* 0x000004d000007947 */ /* 0x000fea0003800000 */
.L_x_13369:
        /* <DEDUP_REMOVED lines=25> */
.L_x_13377:
[----:B------:R-:W-:Y:S05]  /*56c90*/  BSYNC B3 ;  /* 0x0000000000037941 */ /* 0x000fea0003800000 */
.L_x_13376:
        /* <DEDUP_REMOVED lines=21> */
.L_x_13379:
[----:B------:R-:W-:Y:S05]  /*56df0*/  BSYNC B3 ;  /* 0x0000000000037941 */ /* 0x000fea0003800000 */
.L_x_13378:
[----:B------:R-:W-:Y:S05]  /*56e00*/  BRA `(.L_x_13351) ;  /* 0x000001c000007947 */ /* 0x000fea0003800000 */
.L_x_13352:
        /* <DEDUP_REMOVED lines=25> */
.L_x_13381:
[----:B------:R-:W-:Y:S05]  /*56fa0*/  BSYNC B3 ;  /* 0x0000000000037941 */ /* 0x000fea0003800000 */
.L_x_13380:
[----:B-1----:R-:W-:Y:S02]  /*56fb0*/  IMAD.MOV.U32 R30, RZ, RZ, R4 ;  /* 0x000000ffff1e7224 */ /* 0x002fe400078e0004 */
[----:B------:R-:W-:-:S02]  /*56fc0*/  IMAD.MOV.U32 R31, RZ, RZ, R5 ;  /* 0x000000ffff1f7224 */ /* 0x000fc400078e0005 */
.L_x_13351:
[----:B------:R-:W-:Y:S05]  /*56fd0*/  BSYNC B2 ;  /* 0x0000000000027941 */ /* 0x000fea0003800000 */
.L_x_13347:
        /* <DEDUP_REMOVED lines=25> */
.L_x_13386:
[----:B------:R-:W-:Y:S05]  /*57170*/  BSYNC B4 ;  /* 0x0000000000047941 */ /* 0x000fea0003800000 */
.L_x_13385:
        /* <DEDUP_REMOVED lines=23> */
.L_x_13388:
[----:B------:R-:W-:Y:S01]  /*572f0*/  IMAD.MOV.U32 R4, RZ, RZ, 0x0 ;  /* 0x00000000ff047424 */ /* 0x000fe200078e00ff */
[----:B-1----:R-:W-:Y:S01]  /*57300*/  MOV R9, 0x3fb0066b ;  /* 0x3fb0066b00097802 */ /* 0x002fe20000000f00 */
[----:B------:R-:W-:Y:S02]  /*57310*/  IMAD.MOV.U32 R5, RZ, RZ, 0x3fe00000 ;  /* 0x3fe00000ff057424 */ /* 0x000fe400078e00ff */
[----:B------:R-:W-:Y:S02]  /*57320*/  IMAD.MOV.U32 R8, RZ, RZ, -0x23e76a17 ;  /* 0xdc1895e9ff087424 */ /* 0x000fe400078e00ff */
[----:B------:R-:W-:Y:S02]  /*57330*/  IMAD.MOV.U32 R6, RZ, RZ, RZ ;  /* 0x000000ffff067224 */ /* 0x000fe400078e00ff */
        /* <DEDUP_REMOVED lines=38> */
.L_x_13387:
        /* <DEDUP_REMOVED lines=38> */
.L_x_13397:
[----:B------:R-:W-:Y:S05]  /*57800*/  BSYNC B6 ;  /* 0x0000000000067941 */ /* 0x000fea0003800000 */
.L_x_13396:
[----:B------:R-:W-:Y:S05]  /*57810*/  BRA `(.L_x_13395) ;  /* 0x0000001000007947 */ /* 0x000fea0003800000 */
.L_x_13394:
[----:B------:R0:W3:-:S06]  /*57820*/  DADD R68, -R66, R64 ;  /* 0x0000000042447229 */ /* 0x0000cc0000000140 */
.L_x_13395:
[----:B------:R-:W-:Y:S05]  /*57830*/  BSYNC B5 ;  /* 0x0000000000057941 */ /* 0x000fea0003800000 */
.L_x_13393:
        /* <DEDUP_REMOVED lines=28> */
.L_x_13402:
[----:B------:R-:W-:Y:S05]  /*57a00*/  BSYNC B6 ;  /* 0x0000000000067941 */ /* 0x000fea0003800000 */
.L_x_13401:
[----:B------:R-:W-:Y:S02]  /*57a10*/  IMAD.MOV.U32 R24, RZ, RZ, R2 ;  /* 0x000000ffff187224 */ /* 0x000fe400078e0002 */
[----:B------:R-:W-:Y:S01]  /*57a20*/  IMAD.MOV.U32 R25, RZ, RZ, R3 ;  /* 0x000000ffff197224 */ /* 0x000fe200078e0003 */
[----:B------:R-:W-:Y:S05]  /*57a30*/  BRA `(.L_x_13400) ;  /* 0x0000001000007947 */ /* 0x000fea0003800000 */
.L_x_13399:
[----:B------:R4:W0:-:S06]  /*57a40*/  DADD R24, -R62, R28 ;  /* 0x000000003e187229 */ /* 0x00080c000000011c */
.L_x_13400:
[----:B------:R-:W-:Y:S05]  /*57a50*/  BSYNC B5 ;  /* 0x0000000000057941 */ /* 0x000fea0003800000 */
.L_x_13398:
[----:B0-----:R-:W0:Y:S01]  /*57a60*/  DMUL R2, R24, 0.5 ;  /* 0x3fe0000018027828 */ /* 0x001e220000000000 */
[----:B------:R-:W-:Y:S01]  /*57a70*/  MOV R6, 0x0 ;  /* 0x0000000000067802 */ /* 0x000fe20000000f00 */
[----:B------:R-:W-:Y:S01]  /*57a80*/  IMAD.MOV.U32 R7, RZ, RZ, 0x3fd80000 ;  /* 0x3fd80000ff077424 */ /* 0x000fe200078e00ff */
[----:B------:R-:W-:Y:S01]  /*57a90*/  BSSY B5, `(.L_x_13403) ;  /* 0x000001b000057945 */ /* 0x000fe20003800000 */
        /* <DEDUP_REMOVED lines=26> */
.L_x_13404:
[----:B------:R-:W-:Y:S05]  /*57c40*/  BSYNC B5 ;  /* 0x0000000000057941 */ /* 0x000fea0003800000 */
.L_x_13403:
[----:B01----:R-:W-:Y:S02]  /*57c50*/  IMAD.MOV.U32 R26, RZ, RZ, R4 ;  /* 0x000000ffff1a7224 */ /* 0x003fe400078e0004 */
[----:B------:R-:W-:Y:S01]  /*57c60*/  IMAD.MOV.U32 R27, RZ, RZ, R5 ;  /* 0x000000ffff1b7224 */ /* 0x000fe200078e0005 */
[----:B------:R-:W-:Y:S05]  /*57c70*/  BRA `(.L_x_13405) ;  /* 0x0000098000007947 */ /* 0x000fea0003800000 */
.L_x_13392:
        /* <DEDUP_REMOVED lines=30> */
.L_x_13408:
[----:B------:R-:W-:Y:S05]  /*57e60*/  BSYNC B5 ;  /* 0x0000000000057941 */ /* 0x000fea0003800000 */
.L_x_13407:
[----:B01----:R-:W-:Y:S02]  /*57e70*/  IMAD.MOV.U32 R26, RZ, RZ, R4 ;  /* 0x000000ffff1a7224 */ /* 0x003fe400078e0004 */
[----:B------:R-:W-:Y:S01]  /*57e80*/  IMAD.MOV.U32 R27, RZ, RZ, R5 ;  /* 0x000000ffff1b7224 */ /* 0x000fe200078e0005 */
[----:B------:R-:W-:Y:S05]  /*57e90*/  BRA `(.L_x_13405) ;  /* 0x0000076000007947 */ /* 0x000fea0003800000 */
.L_x_13406:
        /* <DEDUP_REMOVED lines=31> */
.L_x_13410:
[----:B------:R-:W-:Y:S05]  /*58090*/  BSYNC B5 ;  /* 0x0000000000057941 */ /* 0x000fea0003800000 */
.L_x_13409:
        /* <DEDUP_REMOVED lines=21> */
.L_x_13412:
[----:B------:R-:W-:Y:S05]  /*581f0*/  BSYNC B5 ;  /* 0x0000000000057941 */ /* 0x000fea0003800000 */
.L_x_13411:
[----:B------:R-:W0:Y:S01]  /*58200*/  DMUL R10, R10, 8.11296384146066816958e+31 ;  /* 0x469000000a0a7828 */ /* 0x000e220000000000 */
[----:B------:R-:W-:Y:S02]  /*58210*/  IMAD.MOV.U32 R26, RZ, RZ, R2 ;  /* 0x000000ffff1a7224 */ /* 0x000fe400078e0002 */
[----:B------:R-:W-:Y:S01]  /*58220*/  IMAD.MOV.U32 R27, RZ, RZ, R3 ;  /* 0x000000ffff1b7224 */ /* 0x000fe200078e0003 */
[----:B------:R-:W-:Y:S05]  /*58230*/  BRA `(.L_x_13405) ;  /* 0x000003c000007947 */ /* 0x000fea0003800000 */
.L_x_13391:
        /* <DEDUP_REMOVED lines=27> */
.L_x_13414:
[----:B------:R-:W-:Y:S05]  /*583f0*/  BSYNC B5 ;  /* 0x0000000000057941 */ /* 0x000fea0003800000 */
.L_x_13413:
[----:B0-----:R-:W0:Y:S01]  /*58400*/  DADD R54, R26, 1 ;  /* 0x3ff000001a367429 */ /* 0x001e220000000000 */
[----:B------:R-:W-:Y:S01]  /*58410*/  MOV R6, 0x0 ;  /* 0x0000000000067802 */ /* 0x000fe20000000f00 */
[----:B------:R-:W-:Y:S01]  /*58420*/  IMAD.MOV.U32 R7, RZ, RZ, 0x3fd80000 ;  /* 0x3fd80000ff077424 */ /* 0x000fe200078e00ff */
        /* <DEDUP_REMOVED lines=27> */
.L_x_13416:
[----:B------:R-:W-:Y:S05]  /*585e0*/  BSYNC B5 ;  /* 0x0000000000057941 */ /* 0x000fea0003800000 */
.L_x_13415:
[----:B01-3--:R0:W1:-:S06]  /*585f0*/  DMUL R26, R4, R28 ;  /* 0x0000001c041a7228 */ /* 0x00b04c0000000000 */
.L_x_13405:
[----:B0-----:R-:W-:Y:S05]  /*58600*/  BSYNC B4 ;  /* 0x0000000000047941 */ /* 0x001fea0003800000 */
.L_x_13390:
[----:B------:R-:W-:Y:S05]  /*58610*/  BRA `(.L_x_13417) ;  /* 0x0000002000007947 */ /* 0x000fea0003800000 */
.L_x_13384:
[----:B------:R-:W3:-:S04]  /*58620*/  DMUL R26, R26, 9.00719925474099200000e+15 ;  /* 0x434000001a1a7828 */ /* 0x000ec80000000000 */
[----:B------:R-:W4:-:S06]  /*58630*/  DMUL R10, R10, 9.00719925474099200000e+15 ;  /* 0x434000000a0a7828 */ /* 0x000f0c0000000000 */
.L_x_13417:
[----:B---3--:R-:W-:Y:S05]  /*58640*/  BSYNC B2 ;  /* 0x0000000000027941 */ /* 0x008fea0003800000 */
.L_x_13383:
        /* <DEDUP_REMOVED lines=28> */
.L_x_13419:
[----:B------:R-:W-:Y:S05]  /*58810*/  BSYNC B2 ;  /* 0x0000000000027941 */ /* 0x000fea0003800000 */
.L_x_13418:
        /* <DEDUP_REMOVED lines=43> */
.L_x_13421:
[----:B------:R-:W-:Y:S02]  /*58ad0*/  FSEL R2, RZ, 3.37028055040000000000e+12, P0 ;  /* 0x54442d18ff027808 */ /* 0x000fe40000000000 */
[----:B------:R-:W-:Y:S02]  /*58ae0*/  FSEL R3, RZ, 2.1426990032196044922, P0 ;  /* 0x400921fbff037808 */ /* 0x000fe40000000000 */
.L_x_13422:
[----:B------:R-:W-:Y:S05]  /*58af0*/  BSYNC B0 ;  /* 0x0000000000007941 */ /* 0x000fea0003800000 */
.L_x_13420:
[----:B------:R0:W1:Y:S02]  /*58b00*/  DADD R26, |R26|, |R10| ;  /* 0x000000001a1a7229 */ /* 0x000064000000060a */
[----:B0-----:R-:W-:-:S04]  /*58b10*/  LOP3.LUT R11, R3, 0x80000000, R11, 0xb8, !PT ;  /* 0x80000000030b7812 */ /* 0x001fc800078eb80b */
[----:B-1----:R-:W0:-:S06]  /*58b20*/  DSETP.GTU.AND P0, PT, |R26|, +INF , PT ;  /* 0x7ff000001a00742a */ /* 0x002e0c0003f0c200 */
[----:B0-----:R-:W-:Y:S02]  /*58b30*/  FSEL R2, R26, R2, P0 ;  /* 0x000000021a027208 */ /* 0x001fe40000000000 */
[----:B------:R-:W-:Y:S02]  /*58b40*/  FSEL R3, R27, R11, P0 ;  /* 0x0000000b1b037208 */ /* 0x000fe40000000000 */
.L_x_13389:
[----:B------:R-:W-:Y:S05]  /*58b50*/  BSYNC B3 ;  /* 0x0000000000037941 */ /* 0x000fea0003800000 */
.L_x_13382:
[----:B---3--:R-:W-:Y:S01]  /*58b60*/  LOP3.LUT R29, R3, 0x80000000, R21, 0xb8, !PT ;  /* 0x80000000031d7812 */ /* 0x008fe200078eb815 */
[----:B------:R-:W-:Y:S01]  /*58b70*/  IMAD.MOV.U32 R28, RZ, RZ, R2 ;  /* 0x000000ffff1c7224 */ /* 0x000fe200078e0002 */
[----:B-12---:R-:W-:Y:S01]  /*58b80*/  LOP3.LUT R31, R31, 0x80000000, R23, 0xb8, !PT ;  /* 0x800000001f1f7812 */ /* 0x006fe200078eb817 */
[----:B------:R-:W-:Y:S05]  /*58b90*/  BRA `(.L_x_13344) ;  /* 0x0000450000007947 */ /* 0x000fea0003800000 */
.L_x_13346:
        /* <DEDUP_REMOVED lines=90> */
.L_x_13428:
[----:B------:R-:W-:Y:S05]  /*59140*/  BSYNC B0 ;  /* 0x0000000000007941 */ /* 0x000fea0003800000 */
.L_x_13427:
        /* <DEDUP_REMOVED lines=8> */
.L_x_13430:
[----:B------:R-:W-:Y:S05]  /*591d0*/  BSYNC B3 ;  /* 0x0000000000037941 */ /* 0x000fea0003800000 */
.L_x_13429:
        /* <DEDUP_REMOVED lines=43> */
.L_x_13432:
[----:B------:R-:W-:-:S04]  /*59490*/  ISETP.GE.AND P0, PT, R25, RZ, PT ;  /* 0x000000ff1900720c */ /* 0x000fc80003f06270 */
[----:B------:R-:W-:Y:S02]  /*594a0*/  FSEL R6, RZ, 3.37028055040000000000e+12, P0 ;  /* 0x54442d18ff067808 */ /* 0x000fe40000000000 */
[----:B------:R-:W-:Y:S02]  /*594b0*/  FSEL R7, RZ, 2.1426990032196044922, P0 ;  /* 0x400921fbff077808 */ /* 0x000fe40000000000 */
.L_x_13433:
[----:B------:R-:W-:Y:S05]  /*594c0*/  BSYNC B0 ;  /* 0x0000000000007941 */ /* 0x000fea0003800000 */
.L_x_13431:
[----:B------:R-:W2:Y:S01]  /*594d0*/  DADD R2, |R20|, |R22| ;  /* 0x0000000014027229 */ /* 0x000ea20000000616 */
[----:B------:R-:W-:-:S03]  /*594e0*/  LOP3.LUT R11, R7, 0x80000000, R11, 0xb8, !PT ;  /* 0x80000000070b7812 */ /* 0x000fc600078eb80b */
[----:B-1----:R-:W-:-:S04]  /*594f0*/  DMUL R26, R26, 0.5 ;  /* 0x3fe000001a1a7828 */ /* 0x002fc80000000000 */
[----:B--2---:R-:W1:-:S06]  /*59500*/  DSETP.GTU.AND P0, PT, |R2|, +INF , PT ;  /* 0x7ff000000200742a */ /* 0x004e4c0003f0c200 */
[----:B-1----:R-:W-:Y:S02]  /*59510*/  FSEL R6, R2, R6, P0 ;  /* 0x0000000602067208 */ /* 0x002fe40000000000 */
[----:B------:R-:W-:Y:S01]  /*59520*/  FSEL R7, R3, R11, P0 ;  /* 0x0000000b03077208 */ /* 0x000fe20000000000 */
[----:B------:R-:W-:Y:S05]  /*59530*/  BRA `(.L_x_13434) ;  /* 0x000039c000007947 */ /* 0x000fea0003800000 */
.L_x_13426:
        /* <DEDUP_REMOVED lines=47> */
[----:B0-----:R-:W-:Y:S01]  /*59830*/  MOV R6, R2 ;  /* 0x0000000200067202 */ /* 0x001fe20000000f00 */
[----:B------:R-:W-:-:S03]  /*59840*/  IMAD.MOV.U32 R7, RZ, RZ, R3 ;  /* 0x000000ffff077224 */ /* 0x000fc600078e0003 */
        /* <DEDUP_REMOVED lines=63> */
.L_x_13436:
[----:B------:R-:W-:Y:S05]  /*59c40*/  BSYNC B0 ;  /* 0x0000000000007941 */ /* 0x000fea0003800000 */
.L_x_13435:
        /* <DEDUP_REMOVED lines=8> */
[----:B------:R-:W-:Y:S01]  /*59cd0*/  MOV R4, R2 ;  /* 0x0000000200047202 */ /* 0x000fe20000000f00 */
[----:B------:R-:W-:Y:S02]  /*59ce0*/  IMAD.MOV.U32 R5, RZ, RZ, R3 ;  /* 0x000000ffff057224 */ /* 0x000fe400078e0003 */
.L_x_13438:
[----:B------:R-:W-:Y:S05]  /*59cf0*/  BSYNC B3 ;  /* 0x0000000000037941 */ /* 0x000fea0003800000 */
.L_x_13437:
        /* <DEDUP_REMOVED lines=43> */
.L_x_13440:
[----:B------:R-:W-:-:S04]  /*59fb0*/  ISETP.GE.AND P0, PT, R25, RZ, PT ;  /* 0x000000ff1900720c */ /* 0x000fc80003f06270 */
[----:B0-----:R-:W-:Y:S02]  /*59fc0*/  FSEL R6, RZ, 3.37028055040000000000e+12, P0 ;  /* 0x54442d18ff067808 */ /* 0x001fe40000000000 */
[----:B------:R-:W-:Y:S02]  /*59fd0*/  FSEL R7, RZ, 2.1426990032196044922, P0 ;  /* 0x400921fbff077808 */ /* 0x000fe40000000000 */
.L_x_13441:
[----:B------:R-:W-:Y:S05]  /*59fe0*/  BSYNC B0 ;  /* 0x0000000000007941 */ /* 0x000fea0003800000 */
.L_x_13439:
[----:B------:R-:W0:Y:S01]  /*59ff0*/  DADD R2, |R20|, |R22| ;  /* 0x0000000014027229 */ /* 0x000e220000000616 */
[----:B------:R-:W-:-:S05]  /*5a000*/  LOP3.LUT R11, R7, 0x80000000, R11, 0xb8, !PT ;  /* 0x80000000070b7812 */ /* 0x000fca00078eb80b */
[----:B0-----:R-:W0:-:S06]  /*5a010*/  DSETP.GTU.AND P0, PT, |R2|, +INF , PT ;  /* 0x7ff000000200742a */ /* 0x001e0c0003f0c200 */
[----:B0-----:R-:W-:Y:S02]  /*5a020*/  FSEL R6, R2, R6, P0 ;  /* 0x0000000602067208 */ /* 0x001fe40000000000 */
[----:B------:R-:W-:Y:S01]  /*5a030*/  FSEL R7, R3, R11, P0 ;  /* 0x0000000b03077208 */ /* 0x000fe20000000000 */
[----:B------:R-:W-:Y:S05]  /*5a040*/  BRA `(.L_x_13434) ;  /* 0x00002eb000007947 */ /* 0x000fea0003800000 */
.L_x_13425:
        /* <DEDUP_REMOVED lines=23> */
.L_x_13443:
[----:B------:R-:W-:Y:S05]  /*5a1c0*/  BSYNC B3 ;  /* 0x0000000000037941 */ /* 0x000fea0003800000 */
.L_x_13442:
        /* <DEDUP_REMOVED lines=23> */
[----:B------:R-:W-:Y:S05]  /*5a340*/  CALL.REL.NOINC `($__internal_20_$__cuda_sm20_div_rn_f64_full) ;  /* 0x0002db5000007944 */ /* 0x000fea0003c00000 */
[----:B------:R-:W-:Y:S02]  /*5a350*/  IMAD.MOV.U32 R4, RZ, RZ, R2 ;  /* 0x000000ffff047224 */ /* 0x000fe400078e0002 */
[----:B------:R-:W-:Y:S02]  /*5a360*/  IMAD.MOV.U32 R5, RZ, RZ, R3 ;  /* 0x000000ffff057224 */ /* 0x000fe400078e0003 */
.L_x_13445:
[----:B------:R-:W-:Y:S05]  /*5a370*/  BSYNC B3 ;  /* 0x0000000000037941 */ /* 0x000fea0003800000 */
.L_x_13444:
        /* <DEDUP_REMOVED lines=113> */
.L_x_13447:
[----:B------:R-:W-:Y:S05]  /*5aa90*/  BSYNC B0 ;  /* 0x0000000000007941 */ /* 0x000fea0003800000 */
.L_x_13446:
        /* <DEDUP_REMOVED lines=10> */
.L_x_13449:
[----:B------:R-:W-:Y:S05]  /*5ab40*/  BSYNC B3 ;  /* 0x0000000000037941 */ /* 0x000fea0003800000 */
.L_x_13448:
        /* <DEDUP_REMOVED lines=43> */
.L_x_13451:
[----:B------:R-:W-:-:S04]  /*5ae00*/  ISETP.GE.AND P0, PT, R25, RZ, PT ;  /* 0x000000ff1900720c */ /* 0x000fc80003f06270 */
[----:B0-----:R-:W-:Y:S02]  /*5ae10*/  FSEL R6, RZ, 3.37028055040000000000e+12, P0 ;  /* 0x54442d18ff067808 */ /* 0x001fe40000000000 */
[----:B------:R-:W-:Y:S02]  /*5ae20*/  FSEL R7, RZ, 2.1426990032196044922, P0 ;  /* 0x400921fbff077808 */ /* 0x000fe40000000000 */
.L_x_13452:
[----:B------:R-:W-:Y:S05]  /*5ae30*/  BSYNC B0 ;  /* 0x0000000000007941 */ /* 0x000fea0003800000 */
.L_x_13450:
[----:B------:R-:W0:Y:S01]  /*5ae40*/  DADD R2, |R20|, |R22| ;  /* 0x0000000014027229 */ /* 0x000e220000000616 */
[----:B------:R-:W-:-:S03]  /*5ae50*/  LOP3.LUT R11, R7, 0x80000000, R11, 0xb8, !PT ;  /* 0x80000000070b7812 */ /* 0x000fc600078eb80b */
[----:B-1----:R-:W-:-:S04]  /*5ae60*/  DADD R26, R26, 1 ;  /* 0x3ff000001a1a7429 */ /* 0x002fc80000000000 */
[----:B0-----:R-:W0:-:S06]  /*5ae70*/  DSETP.GTU.AND P0, PT, |R2|, +INF , PT ;  /* 0x7ff000000200742a */ /* 0x001e0c0003f0c200 */
[----:B0-----:R-:W-:Y:S02]  /*5ae80*/  FSEL R6, R2, R6, P0 ;  /* 0x0000000602067208 */ /* 0x001fe40000000000 */
[----:B------:R-:W-:Y:S01]  /*5ae90*/  FSEL R7, R3, R11, P0 ;  /* 0x0000000b03077208 */ /* 0x000fe20000000000 */
[----:B------:R-:W-:Y:S05]  /*5aea0*/  BRA `(.L_x_13434) ;  /* 0x0000205000007947 */ /* 0x000fea0003800000 */
.L_x_13424:
        /* <DEDUP_REMOVED lines=86> */
.L_x_13456:
[----:B------:R-:W-:Y:S05]  /*5b410*/  BSYNC B0 ;  /* 0x0000000000007941 */ /* 0x000fea0003800000 */
.L_x_13455:
        /* <DEDUP_REMOVED lines=8> */
.L_x_13458:
[----:B------:R-:W-:Y:S05]  /*5b4a0*/  BSYNC B3 ;  /* 0x0000000000037941 */ /* 0x000fea0003800000 */
.L_x_13457:
        /* <DEDUP_REMOVED lines=35> */
.L_x_13460:
[----:B0-2---:R-:W-:Y:S05]  /*5b6e0*/  BSYNC B0 ;  /* 0x0000000000007941 */ /* 0x005fea0003800000 */
.L_x_13459:
[----:B------:R-:W-:Y:S01]  /*5b6f0*/  LOP3.LUT R3, R7, 0x80000000, R21, 0xb8, !PT ;  /* 0x8000000007037812 */ /* 0x000fe200078eb815 */
[----:B-1----:R-:W0:Y:S01]  /*5b700*/  DMUL R26, R26, 0.5 ;  /* 0x3fe000001a1a7828 */ /* 0x002e220000000000 */
[----:B------:R-:W-:Y:S02]  /*5b710*/  FSEL R6, R4, R6, P0 ;  /* 0x0000000604067208 */ /* 0x000fe40000000000 */
[----:B------:R-:W-:Y:S01]  /*5b720*/  FSEL R7, R5, R3, P0 ;  /* 0x0000000305077208 */ /* 0x000fe20000000000 */
[----:B------:R-:W-:Y:S05]  /*5b730*/  BRA `(.L_x_13434) ;  /* 0x000017c000007947 */ /* 0x000fea0003800000 */
.L_x_13454:
        /* <DEDUP_REMOVED lines=112> */
.L_x_13462:
[----:B------:R-:W-:Y:S05]  /*5be40*/  BSYNC B0 ;  /* 0x0000000000007941 */ /* 0x000fea0003800000 */
.L_x_13461:
        /* <DEDUP_REMOVED lines=10> */
.L_x_13464:
[----:B------:R-:W-:Y:S05]  /*5bef0*/  BSYNC B3 ;  /* 0x0000000000037941 */ /* 0x000fea0003800000 */
.L_x_13463:
        /* <DEDUP_REMOVED lines=35> */
.L_x_13466:
[----:B0-2---:R-:W-:Y:S05]  /*5c130*/  BSYNC B0 ;  /* 0x0000000000007941 */ /* 0x005fea0003800000 */
.L_x_13465:
[----:B------:R-:W-:Y:S02]  /*5c140*/  LOP3.LUT R5, R7, 0x80000000, R21, 0xb8, !PT ;  /* 0x8000000007057812 */ /* 0x000fe400078eb815 */
[----:B------:R-:W-:Y:S02]  /*5c150*/  FSEL R6, R2, R6, P1 ;  /* 0x0000000602067208 */ /* 0x000fe40000800000 */
[----:B------:R-:W-:Y:S01]  /*5c160*/  FSEL R7, R3, R5, P1 ;  /* 0x0000000503077208 */ /* 0x000fe20000800000 */
[----:B------:R-:W-:Y:S05]  /*5c170*/  BRA `(.L_x_13434) ;  /* 0x00000d8000007947 */ /* 0x000fea0003800000 */
.L_x_13453:
        /* <DEDUP_REMOVED lines=23> */
.L_x_13468:
[----:B------:R-:W-:Y:S05]  /*5c2f0*/  BSYNC B3 ;  /* 0x0000000000037941 */ /* 0x000fea0003800000 */
.L_x_13467:
        /* <DEDUP_REMOVED lines=24> */
[----:B------:R-:W-:Y:S01]  /*5c480*/  MOV R4, R2 ;  /* 0x0000000200047202 */ /* 0x000fe20000000f00 */
[----:B------:R-:W-:Y:S02]  /*5c490*/  IMAD.MOV.U32 R5, RZ, RZ, R3 ;  /* 0x000000ffff057224 */ /* 0x000fe400078e0003 */
.L_x_13470:
[----:B------:R-:W-:Y:S05]  /*5c4a0*/  BSYNC B3 ;  /* 0x0000000000037941 */ /* 0x000fea0003800000 */
.L_x_13469:
        /* <DEDUP_REMOVED lines=113> */
.L_x_13472:
[----:B------:R-:W-:Y:S05]  /*5cbc0*/  BSYNC B0 ;  /* 0x0000000000007941 */ /* 0x000fea0003800000 */
.L_x_13471:
        /* <DEDUP_REMOVED lines=10> */
.L_x_13474:
[----:B------:R-:W-:Y:S05]  /*5cc70*/  BSYNC B3 ;  /* 0x0000000000037941 */ /* 0x000fea0003800000 */
.L_x_13473:
        /* <DEDUP_REMOVED lines=36> */
.L_x_13476:
[----:B012---:R-:W-:Y:S05]  /*5cec0*/  BSYNC B0 ;  /* 0x0000000000007941 */ /* 0x007fea0003800000 */
.L_x_13475:
[----:B------:R-:W-:Y:S02]  /*5ced0*/  LOP3.LUT R5, R7, 0x80000000, R21, 0xb8, !PT ;  /* 0x8000000007057812 */ /* 0x000fe400078eb815 */
[----:B------:R-:W-:Y:S02]  /*5cee0*/  FSEL R6, R2, R6, P1 ;  /* 0x0000000602067208 */ /* 0x000fe40000800000 */
[----:B------:R-:W-:Y:S02]  /*5cef0*/  FSEL R7, R3, R5, P1 ;  /* 0x0000000503077208 */ /* 0x000fe40000800000 */
.L_x_13434:
[----:B0-----:R-:W-:Y:S05]  /*5cf00*/  BSYNC B2 ;  /* 0x0000000000027941 */ /* 0x001fea0003800000 */
.L_x_13423:
[----:B-1----:R-:W0:Y:S01]  /*5cf10*/  DADD R26, R26, c[0x2][0x50] ;  /* 0x008014001a1a7629 */ /* 0x002e220000000000 */
[----:B------:R-:W-:Y:S01]  /*5cf20*/  LOP3.LUT R29, R7, 0x80000000, R21, 0xb8, !PT ;  /* 0x80000000071d7812 */ /* 0x000fe200078eb815 */
[----:B------:R-:W-:-:S08]  /*5cf30*/  IMAD.MOV.U32 R28, RZ, RZ, R6 ;  /* 0x000000ffff1c7224 */ /* 0x000fd000078e0006 */
[----:B0-----:R-:W-:Y:S02]  /*5cf40*/  LOP3.LUT R31, R27, 0x80000000, R23, 0xb8, !PT ;  /* 0x800000001b1f7812 */ /* 0x001fe400078eb817 */
[----:B------:R-:W-:Y:S01]  /*5cf50*/  MOV R30, R26 ;  /* 0x0000001a001e7202 */ /* 0x000fe20000000f00 */
[----:B------:R-:W-:Y:S05]  /*5cf60*/  BRA `(.L_x_13344) ;  /* 0x0000013000007947 */ /* 0x000fea0003800000 */
.L_x_13345:
        /* <DEDUP_REMOVED lines=19> */
.L_x_13344:
[----:B01----:R-:W-:Y:S05]  /*5d0a0*/  BSYNC B1 ;  /* 0x0000000000017941 */ /* 0x003fea0003800000 */
.L_x_13343:
        /* <DEDUP_REMOVED lines=144> */
[----:B------:R-:W-:Y:S02]  /*5d9b0*/  IMAD.MOV.U32 R52, RZ, RZ, R26 ;  /* 0x000000ffff347224 */ /* 0x000fe400078e001a */
[----:B------:R-:W-:Y:S05]  /*5d9c0*/  CALL.REL.NOINC `($__internal_21_$__cuda_sm20_dsqrt_rn_f64_mediumpath_v1) ;  /* 0x0002ab3000007944 */ /* 0x000fea0003c00000 */
[----:B------:R-:W-:Y:S02]  /*5d9d0*/  IMAD.MOV.U32 R2, RZ, RZ, R4 ;  /* 0x000000ffff027224 */ /* 0x000fe400078e0004 */
.L_x_13484:
[----:B------:R-:W-:Y:S05]  /*5d9e0*/  BSYNC B3 ;  /* 0x0000000000037941 */ /* 0x000fea0003800000 */
.L_x_13483:
        /* <DEDUP_REMOVED lines=62> */
.L_x_13482:
        /* <DEDUP_REMOVED lines=36> */
.L_x_13492:
[----:B------:R-:W-:Y:S05]  /*5e010*/  BSYNC B4 ;  /* 0x0000000000047941 */ /* 0x000fea0003800000 */
.L_x_13491:
[----:B------:R-:W-:Y:S05]  /*5e020*/  BRA `(.L_x_13490) ;  /* 0x0000001000007947 */ /* 0x000fea0003800000 */
.L_x_13489:
[----:B------:R0:W1:-:S06]  /*5e030*/  DADD R26, -R66, R64 ;  /* 0x00000000421a7229 */ /* 0x00004c0000000140 */
.L_x_13490:
[----:B------:R-:W-:Y:S05]  /*5e040*/  BSYNC B3 ;  /* 0x0000000000037941 */ /* 0x000fea0003800000 */
.L_x_13488:
        /* <DEDUP_REMOVED lines=31> */
.L_x_13497:
[----:B------:R-:W-:Y:S05]  /*5e240*/  BSYNC B4 ;  /* 0x0000000000047941 */ /* 0x000fea0003800000 */
.L_x_13496:
[----:B------:R-:W-:Y:S01]  /*5e250*/  IMAD.MOV.U32 R2, RZ, RZ, R4 ;  /* 0x000000ffff027224 */ /* 0x000fe200078e0004 */
[----:B------:R-:W-:Y:S01]  /*5e260*/  MOV R3, R5 ;  /* 0x0000000500037202 */ /* 0x000fe20000000f00 */
[----:B------:R-:W-:Y:S05]  /*5e270*/  BRA `(.L_x_13495) ;  /* 0x0000001000007947 */ /* 0x000fea0003800000 */
.L_x_13494:
[----:B------:R2:W3:-:S06]  /*5e280*/  DADD R2, R24, -R4 ;  /* 0x0000000018027229 */ /* 0x0004cc0000000804 */
.L_x_13495:
[----:B------:R-:W-:Y:S05]  /*5e290*/  BSYNC B3 ;  /* 0x0000000000037941 */ /* 0x000fea0003800000 */
.L_x_13493:
        /* <DEDUP_REMOVED lines=30> */
.L_x_13499:
[----:B------:R-:W-:Y:S05]  /*5e480*/  BSYNC B3 ;  /* 0x0000000000037941 */ /* 0x000fea0003800000 */
.L_x_13498:
        /* <DEDUP_REMOVED lines=12> */
[----:B-1----:R-:W-:Y:S01]  /*5e550*/  @!P0 IMAD.MOV.U32 R3, RZ, RZ, R5 ;  /* 0x000000ffff038224 */ /* 0x002fe200078e0005 */
[----:B------:R-:W-:-:S04]  /*5e560*/  @!P0 MOV R8, R4 ;  /* 0x0000000400088202 */ /* 0x000fc80000000f00 */
        /* <DEDUP_REMOVED lines=52> */
.L_x_13500:
        /* <DEDUP_REMOVED lines=22> */
.L_x_13502:
[----:B------:R-:W-:Y:S05]  /*5ea10*/  BSYNC B3 ;  /* 0x0000000000037941 */ /* 0x000fea0003800000 */
.L_x_13501:
        /* <DEDUP_REMOVED lines=16> */
.L_x_13487:
        /* <DEDUP_REMOVED lines=24> */
[----:B------:R-:W-:Y:S05]  /*5eca0*/  CALL.REL.NOINC `($__internal_21_$__cuda_sm20_dsqrt_rn_f64_mediumpath_v1) ;  /* 0x0002985000007944 */ /* 0x000fea0003c00000 */
[----:B------:R-:W-:Y:S02]  /*5ecb0*/  IMAD.MOV.U32 R2, RZ, RZ, R4 ;  /* 0x000000ffff027224 */ /* 0x000fe400078e0004 */
.L_x_13505:
[----:B------:R-:W-:Y:S05]  /*5ecc0*/  BSYNC B3 ;  /* 0x0000000000037941 */ /* 0x000fea0003800000 */
.L_x_13504:
        /* <DEDUP_REMOVED lines=27> */
.L_x_13508:
[----:B------:R-:W-:Y:S05]  /*5ee80*/  BSYNC B3 ;  /* 0x0000000000037941 */ /* 0x000fea0003800000 */
.L_x_13507:
        /* <DEDUP_REMOVED lines=16> */
.L_x_13506:
        /* <DEDUP_REMOVED lines=56> */
.L_x_13509:
[----:B------:R-:W-:Y:S01]  /*5f310*/  IMAD.MOV.U32 R2, RZ, RZ, 0x0 ;  /* 0x00000000ff027424 */ /* 0x000fe200078e00ff */
[----:B------:R-:W-:Y:S01]  /*5f320*/  FSETP.NEU.FTZ.AND P0, PT, R5, RZ, PT ;  /* 0x000000ff0500720b */ /* 0x000fe20003f1d000 */
[----:B------:R-:W-:-:S06]  /*5f330*/  IMAD.MOV.U32 R3, RZ, RZ, 0x7ff00000 ;  /* 0x7ff00000ff037424 */ /* 0x000fcc00078e00ff */
[----:B------:R-:W0:-:S10]  /*5f340*/  DFMA R2, R4, R2, +INF ;  /* 0x7ff000000402742b */ /* 0x000e140000000002 */
[----:B0-----:R-:W-:Y:S02]  /*5f350*/  FSEL R26, R2, RZ, P0 ;  /* 0x000000ff021a7208 */ /* 0x001fe40000000000 */
[----:B------:R-:W-:Y:S01]  /*5f360*/  FSEL R27, R3, -QNAN , P0 ;  /* 0xfff00000031b7808 */ /* 0x000fe20000000000 */
[----:B------:R-:W-:Y:S05]  /*5f370*/  BRA `(.L_x_13485) ;  /* 0x000004d000007947 */ /* 0x000fea0003800000 */
.L_x_13503:
        /* <DEDUP_REMOVED lines=25> */
.L_x_13511:
[----:B------:R-:W-:Y:S05]  /*5f510*/  BSYNC B3 ;  /* 0x0000000000037941 */ /* 0x000fea0003800000 */
.L_x_13510:
        /* <DEDUP_REMOVED lines=19> */
[----:B------:R-:W-:Y:S01]  /*5f650*/  MOV R26, R2 ;  /* 0x00000002001a7202 */ /* 0x000fe20000000f00 */
[----:B------:R-:W-:Y:S02]  /*5f660*/  IMAD.MOV.U32 R27, RZ, RZ, R3 ;  /* 0x000000ffff1b7224 */ /* 0x000fe400078e0003 */
.L_x_13513:
[----:B------:R-:W-:Y:S05]  /*5f670*/  BSYNC B3 ;  /* 0x0000000000037941 */ /* 0x000fea0003800000 */
.L_x_13512:
[----:B------:R-:W-:Y:S05]  /*5f680*/  BRA `(.L_x_13485) ;  /* 0x000001c000007947 */ /* 0x000fea0003800000 */
.L_x_13486:
        /* <DEDUP_REMOVED lines=25> */
.L_x_13515:
[----:B------:R-:W-:Y:S05]  /*5f820*/  BSYNC B3 ;  /* 0x0000000000037941 */ /* 0x000fea0003800000 */
.L_x_13514:
[----:B-1----:R-:W-:Y:S02]  /*5f830*/  IMAD.MOV.U32 R26, RZ, RZ, R4 ;  /* 0x000000ffff1a7224 */ /* 0x002fe400078e0004 */
[----:B------:R-:W-:Y:S02]  /*5f840*/  IMAD.MOV.U32 R27, RZ, RZ, R5 ;  /* 0x000000ffff1b7224 */ /* 0x000fe400078e0005 */
.L_x_13485:
[----:B------:R-:W-:Y:S05]  /*5f850*/  BSYNC B2 ;  /* 0x0000000000027941 */ /* 0x000fea0003800000 */
.L_x_13481:
        /* <DEDUP_REMOVED lines=25> */
.L_x_13520:
[----:B------:R-:W-:Y:S05]  /*5f9f0*/  BSYNC B4 ;  /* 0x0000000000047941 */ /* 0x000fea0003800000 */
.L_x_13519:
        /* <DEDUP_REMOVED lines=23> */
.L_x_13522:
        /* <DEDUP_REMOVED lines=43> */
.L_x_13521:
        /* <DEDUP_REMOVED lines=37> */
.L_x_13531:
[----:B------:R-:W-:Y:S05]  /*60070*/  BSYNC B6 ;  /* 0x0000000000067941 */ /* 0x000fea0003800000 */
.L_x_13530:
[----:B------:R-:W-:Y:S05]  /*60080*/  BRA `(.L_x_13529) ;  /* 0x0000001000007947 */ /* 0x000fea0003800000 */
.L_x_13528:
[----:B------:R0:W3:-:S06]  /*60090*/  DADD R68, -R66, R64 ;  /* 0x0000000042447229 */ /* 0x0000cc0000000140 */
.L_x_13529:
[----:B------:R-:W-:Y:S05]  /*600a0*/  BSYNC B5 ;  /* 0x0000000000057941 */ /* 0x000fea0003800000 */
.L_x_13527:
        /* <DEDUP_REMOVED lines=23> */
[----:B------:R-:W-:Y:S01]  /*60220*/  MOV R5, R9 ;  /* 0x0000000900057202 */ /* 0x000fe20000000f00 */
[----:B------:R-:W-:Y:S01]  /*60230*/  IMAD.MOV.U32 R2, RZ, RZ, R24 ;  /* 0x000000ffff027224 */ /* 0x000fe200078e0018 */
[----:B------:R-:W-:Y:S01]  /*60240*/  MOV R4, 0x60270 ;  /* 0x0006027000047802 */ /* 0x000fe20000000f00 */
[----:B------:R-:W-:Y:S02]  /*60250*/  IMAD.MOV.U32 R3, RZ, RZ, R25 ;  /* 0x000000ffff037224 */ /* 0x000fe400078e0019 */
[----:B0-23--:R-:W-:Y:S05]  /*60260*/  CALL.REL.NOINC `($__internal_20_$__cuda_sm20_div_rn_f64_full) ;  /* 0x00027c3000007944 */ /* 0x00dfea0003c00000 */
.L_x_13536:
[----:B------:R-:W-:Y:S05]  /*60270*/  BSYNC B6 ;  /* 0x0000000000067941 */ /* 0x000fea0003800000 */
.L_x_13535:
[----:B------:R-:W-:Y:S02]  /*60280*/  IMAD.MOV.U32 R20, RZ, RZ, R2 ;  /* 0x000000ffff147224 */ /* 0x000fe400078e0002 */
[----:B------:R-:W-:Y:S01]  /*60290*/  IMAD.MOV.U32 R21, RZ, RZ, R3 ;  /* 0x000000ffff157224 */ /* 0x000fe200078e0003 */
[----:B------:R-:W-:Y:S05]  /*602a0*/  BRA `(.L_x_13534) ;  /* 0x0000001000007947 */ /* 0x000fea0003800000 */
.L_x_13533:
[----:B------:R4:W0:-:S06]  /*602b0*/  DADD R20, -R62, R24 ;  /* 0x000000003e147229 */ /* 0x00080c0000000118 */
.L_x_13534:
[----:B------:R-:W-:Y:S05]  /*602c0*/  BSYNC B5 ;  /* 0x0000000000057941 */ /* 0x000fea0003800000 */
.L_x_13532:
        /* <DEDUP_REMOVED lines=30> */
.L_x_13538:
[----:B------:R-:W-:Y:S05]  /*604b0*/  BSYNC B5 ;  /* 0x0000000000057941 */ /* 0x000fea0003800000 */
.L_x_13537:
[----:B01----:R-:W-:Y:S02]  /*604c0*/  IMAD.MOV.U32 R22, RZ, RZ, R4 ;  /* 0x000000ffff167224 */ /* 0x003fe400078e0004 */
[----:B------:R-:W-:Y:S01]  /*604d0*/  IMAD.MOV.U32 R23, RZ, RZ, R5 ;  /* 0x000000ffff177224 */ /* 0x000fe200078e0005 */
[----:B------:R-:W-:Y:S05]  /*604e0*/  BRA `(.L_x_13539) ;  /* 0x0000098000007947 */ /* 0x000fea0003800000 */
.L_x_13526:
[----:B------:R-:W0:-:S14]  /*604f0*/  DSETP.GT.AND P0, PT, R10, 1, PT ;  /* 0x3ff000000a00742a */ /* 0x000e1c0003f04000 */
[----:B0-----:R-:W-:Y:S05]  /*60500*/  @P0 BRA `(.L_x_13540) ;  /* 0x0000020000000947 */ /* 0x001fea0003800000 */
[----:B------:R-:W0:Y:S01]  /*60510*/  DADD R2, -R10, 1 ;  /* 0x3ff000000a027429 */ /* 0x000e220000000100 */
[----:B------:R-:W-:Y:S01]  /*60520*/  IMAD.MOV.U32 R6, RZ, RZ, 0x0 ;  /* 0x00000000ff067424 */ /* 0x000fe200078e00ff */
[----:B------:R-:W-:Y:S01]  /*60530*/  MOV R7, 0x3fd80000 ;  /* 0x3fd8000000077802 */ /* 0x000fe20000000f00 */
[----:B------:R-:W-:Y:S03]  /*60540*/  BSSY B5, `(.L_x_13541) ;  /* 0x0000019000057945 */ /* 0x000fe60003800000 */
        /* <DEDUP_REMOVED lines=23> */
[----:B------:R-:W-:Y:S02]  /*606c0*/  IMAD.MOV.U32 R5, RZ, RZ, R3 ;  /* 0x000000ffff057224 */ /* 0x000fe400078e0003 */
.L_x_13542:
[----:B------:R-:W-:Y:S05]  /*606d0*/  BSYNC B5 ;  /* 0x0000000000057941 */ /* 0x000fea0003800000 */
.L_x_13541:
[----:B01----:R-:W-:Y:S02]  /*606e0*/  IMAD.MOV.U32 R22, RZ, RZ, R4 ;  /* 0x000000ffff167224 */ /* 0x003fe400078e0004 */
[----:B------:R-:W-:Y:S01]  /*606f0*/  IMAD.MOV.U32 R23, RZ, RZ, R5 ;  /* 0x000000ffff177224 */ /* 0x000fe200078e0005 */
[----:B------:R-:W-:Y:S05]  /*60700*/  BRA `(.L_x_13539) ;  /* 0x0000076000007947 */ /* 0x000fea0003800000 */
.L_x_13540:
        /* <DEDUP_REMOVED lines=28> */
[----:B--2---:R-:W-:Y:S05]  /*608d0*/  CALL.REL.NOINC `($__internal_21_$__cuda_sm20_dsqrt_rn_f64_mediumpath_v1) ;  /* 0x00027c2000007944 */ /* 0x004fea0003c00000 */
[----:B------:R-:W-:Y:S02]  /*608e0*/  IMAD.MOV.U32 R8, RZ, RZ, R4 ;  /* 0x000000ffff087224 */ /* 0x000fe400078e0004 */
[----:B------:R-:W-:-:S02]  /*608f0*/  IMAD.MOV.U32 R9, RZ, RZ, R3 ;  /* 0x000000ffff097224 */ /* 0x000fc400078e0003 */
.L_x_13544:
[----:B------:R-:W-:Y:S05]  /*60900*/  BSYNC B5 ;  /* 0x0000000000057941 */ /* 0x000fea0003800000 */
.L_x_13543:
        /* <DEDUP_REMOVED lines=21> */
.L_x_13546:
[----:B------:R-:W-:Y:S05]  /*60a60*/  BSYNC B5 ;  /* 0x0000000000057941 */ /* 0x000fea0003800000 */
.L_x_13545:
[----:B------:R-:W0:Y:S01]  /*60a70*/  DMUL R10, R10, 8.11296384146066816958e+31 ;  /* 0x469000000a0a7828 */ /* 0x000e220000000000 */
[----:B------:R-:W-:Y:S02]  /*60a80*/  IMAD.MOV.U32 R22, RZ, RZ, R2 ;  /* 0x000000ffff167224 */ /* 0x000fe400078e0002 */
[----:B------:R-:W-:Y:S01]  /*60a90*/  IMAD.MOV.U32 R23, RZ, RZ, R3 ;  /* 0x000000ffff177224 */ /* 0x000fe200078e0003 */
[----:B------:R-:W-:Y:S05]  /*60aa0*/  BRA `(.L_x_13539) ;  /* 0x000003c000007947 */ /* 0x000fea0003800000 */
.L_x_13525:
        /* <DEDUP_REMOVED lines=24> */
[----:B-12---:R-:W-:Y:S05]  /*60c30*/  CALL.REL.NOINC `($__internal_21_$__cuda_sm20_dsqrt_rn_f64_mediumpath_v1) ;  /* 0x000278c000007944 */ /* 0x006fea0003c00000 */
[----:B------:R-:W-:Y:S02]  /*60c40*/  IMAD.MOV.U32 R24, RZ, RZ, R4 ;  /* 0x000000ffff187224 */ /* 0x000fe400078e0004 */
[----:B------:R-:W-:-:S02]  /*60c50*/  IMAD.MOV.U32 R25, RZ, RZ, R3 ;  /* 0x000000ffff197224 */ /* 0x000fc400078e0003 */
.L_x_13548:
[----:B------:R-:W-:Y:S05]  /*60c60*/  BSYNC B5 ;  /* 0x0000000000057941 */ /* 0x000fea0003800000 */
.L_x_13547:
        /* <DEDUP_REMOVED lines=30> */
.L_x_13550:
[----:B------:R-:W-:Y:S05]  /*60e50*/  BSYNC B5 ;  /* 0x0000000000057941 */ /* 0x000fea0003800000 */
.L_x_13549:
[----:B01-3--:R0:W1:-:S06]  /*60e60*/  DMUL R22, R4, R24 ;  /* 0x0000001804167228 */ /* 0x00b04c0000000000 */
.L_x_13539:
[----:B0-----:R-:W-:Y:S05]  /*60e70*/  BSYNC B4 ;  /* 0x0000000000047941 */ /* 0x001fea0003800000 */
.L_x_13524:
[----:B------:R-:W-:Y:S05]  /*60e80*/  BRA `(.L_x_13551) ;  /* 0x0000002000007947 */ /* 0x000fea0003800000 */
.L_x_13518:
[----:B------:R-:W3:-:S04]  /*60e90*/  DMUL R22, R22, 9.00719925474099200000e+15 ;  /* 0x4340000016167828 */ /* 0x000ec80000000000 */
[----:B------:R-:W4:-:S06]  /*60ea0*/  DMUL R10, R10, 9.00719925474099200000e+15 ;  /* 0x434000000a0a7828 */ /* 0x000f0c0000000000 */
.L_x_13551:
[----:B---3--:R-:W-:Y:S05]  /*60eb0*/  BSYNC B2 ;  /* 0x0000000000027941 */ /* 0x008fea0003800000 */
.L_x_13517:
        /* <DEDUP_REMOVED lines=27> */
[----:B--2---:R-:W-:Y:S05]  /*61070*/  CALL.REL.NOINC `($__internal_20_$__cuda_sm20_div_rn_f64_full) ;  /* 0x00026e2000007944 */ /* 0x004fea0003c00000 */
.L_x_13553:
[----:B------:R-:W-:Y:S05]  /*61080*/  BSYNC B2 ;  /* 0x0000000000027941 */ /* 0x000fea0003800000 */
.L_x_13552:
        /* <DEDUP_REMOVED lines=43> */
.L_x_13555:
[----:B------:R-:W-:Y:S02]  /*61340*/  FSEL R2, RZ, 3.37028055040000000000e+12, P1 ;  /* 0x54442d18ff027808 */ /* 0x000fe40000800000 */
[----:B------:R-:W-:Y:S02]  /*61350*/  FSEL R3, RZ, 2.1426990032196044922, P1 ;  /* 0x400921fbff037808 */ /* 0x000fe40000800000 */
.L_x_13556:
[----:B------:R-:W-:Y:S05]  /*61360*/  BSYNC B0 ;  /* 0x0000000000007941 */ /* 0x000fea0003800000 */
.L_x_13554:
[----:B------:R0:W1:Y:S02]  /*61370*/  DADD R22, |R22|, |R10| ;  /* 0x0000000016167229 */ /* 0x000064000000060a */
[----:B0-----:R-:W-:-:S04]  /*61380*/  LOP3.LUT R11, R3, 0x80000000, R11, 0xb8, !PT ;  /* 0x80000000030b7812 */ /* 0x001fc800078eb80b */
[----:B-1----:R-:W0:-:S06]  /*61390*/  DSETP.GTU.AND P0, PT, |R22|, +INF , PT ;  /* 0x7ff000001600742a */ /* 0x002e0c0003f0c200 */
[----:B0-----:R-:W-:Y:S02]  /*613a0*/  FSEL R2, R22, R2, P0 ;  /* 0x0000000216027208 */ /* 0x001fe40000000000 */
[----:B------:R-:W-:Y:S02]  /*613b0*/  FSEL R3, R23, R11, P0 ;  /* 0x0000000b17037208 */ /* 0x000fe40000000000 */
.L_x_13523:
[----:B------:R-:W-:Y:S05]  /*613c0*/  BSYNC B3 ;  /* 0x0000000000037941 */ /* 0x000fea0003800000 */
.L_x_13516:
[----:B---3--:R-:W-:Y:S01]  /*613d0*/  LOP3.LUT R25, R3, 0x80000000, R17, 0xb8, !PT ;  /* 0x8000000003197812 */ /* 0x008fe200078eb811 */
[----:B------:R-:W-:Y:S01]  /*613e0*/  IMAD.MOV.U32 R24, RZ, RZ, R2 ;  /* 0x000000ffff187224 */ /* 0x000fe200078e0002 */
[----:B-12---:R-:W-:Y:S01]  /*613f0*/  LOP3.LUT R27, R27, 0x80000000, R19, 0xb8, !PT ;  /* 0x800000001b1b7812 */ /* 0x006fe200078eb813 */
[----:B------:R-:W-:Y:S05]  /*61400*/  BRA `(.L_x_13478) ;  /* 0x0000450000007947 */ /* 0x000fea0003800000 */
.L_x_13480:
        /* <DEDUP_REMOVED lines=90> */
.L_x_13562:
[----:B------:R-:W-:Y:S05]  /*619b0*/  BSYNC B0 ;  /* 0x0000000000007941 */ /* 0x000fea0003800000 */
.L_x_13561:
        /* <DEDUP_REMOVED lines=8> */
.L_x_13564:
[----:B------:R-:W-:Y:S05]  /*61a40*/  BSYNC B3 ;  /* 0x0000000000037941 */ /* 0x000fea0003800000 */
.L_x_13563:
        /* <DEDUP_REMOVED lines=43> */
.L_x_13566:
[----:B------:R-:W-:-:S04]  /*61d00*/  ISETP.GE.AND P0, PT, R21, RZ, PT ;  /* 0x000000ff1500720c */ /* 0x000fc80003f06270 */
[----:B------:R-:W-:Y:S02]  /*61d10*/  FSEL R6, RZ, 3.37028055040000000000e+12, P0 ;  /* 0x54442d18ff067808 */ /* 0x000fe40000000000 */
[----:B------:R-:W-:Y:S02]  /*61d20*/  FSEL R7, RZ, 2.1426990032196044922, P0 ;  /* 0x400921fbff077808 */ /* 0x000fe40000000000 */
.L_x_13567:
[----:B------:R-:W-:Y:S05]  /*61d30*/  BSYNC B0 ;  /* 0x0000000000007941 */ /* 0x000fea0003800000 */
.L_x_13565:
[----:B------:R-:W2:Y:S01]  /*61d40*/  DADD R2, |R16|, |R18| ;  /* 0x0000000010027229 */ /* 0x000ea20000000612 */
[----:B------:R-:W-:-:S03]  /*61d50*/  LOP3.LUT R11, R7, 0x80000000, R11, 0xb8, !PT ;  /* 0x80000000070b7812 */ /* 0x000fc600078eb80b */
[----:B-1----:R-:W-:-:S04]  /*61d60*/  DMUL R22, R22, 0.5 ;  /* 0x3fe0000016167828 */ /* 0x002fc80000000000 */
[----:B--2---:R-:W1:-:S06]  /*61d70*/  DSETP.GTU.AND P0, PT, |R2|, +INF , PT ;  /* 0x7ff000000200742a */ /* 0x004e4c0003f0c200 */
[----:B-1----:R-:W-:Y:S02]  /*61d80*/  FSEL R6, R2, R6, P0 ;  /* 0x0000000602067208 */ /* 0x002fe40000000000 */
[----:B------:R-:W-:Y:S01]  /*61d90*/  FSEL R7, R3, R11, P0 ;  /* 0x0000000b03077208 */ /* 0x000fe20000000000 */
[----:B------:R-:W-:Y:S05]  /*61da0*/  BRA `(.L_x_13568) ;  /* 0x000039c000007947 */ /* 0x000fea0003800000 */
.L_x_13560:
        /* <DEDUP_REMOVED lines=15> */
[----:B------:R-:W-:-:S02]  /*61ea0*/  MOV R54, RZ ;  /* 0x000000ff00367202 */ /* 0x000fc40000000f00 */
        /* <DEDUP_REMOVED lines=96> */
.L_x_13570:
[----:B------:R-:W-:Y:S05]  /*624b0*/  BSYNC B0 ;  /* 0x0000000000007941 */ /* 0x000fea0003800000 */
.L_x_13569:
        /* <DEDUP_REMOVED lines=10> */
.L_x_13572:
[----:B------:R-:W-:Y:S05]  /*62560*/  BSYNC B3 ;  /* 0x0000000000037941 */ /* 0x000fea0003800000 */
.L_x_13571:
        /* <DEDUP_REMOVED lines=43> */
.L_x_13574:
[----:B------:R-:W-:-:S04]  /*62820*/  ISETP.GE.AND P0, PT, R21, RZ, PT ;  /* 0x000000ff1500720c */ /* 0x000fc80003f06270 */
[----:B0-----:R-:W-:Y:S02]  /*62830*/  FSEL R6, RZ, 3.37028055040000000000e+12, P0 ;  /* 0x54442d18ff067808 */ /* 0x001fe40000000000 */
[----:B------:R-:W-:Y:S02]  /*62840*/  FSEL R7, RZ, 2.1426990032196044922, P0 ;  /* 0x400921fbff077808 */ /* 0x000fe40000000000 */
.L_x_13575:
[----:B------:R-:W-:Y:S05]  /*62850*/  BSYNC B0 ;  /* 0x0000000000007941 */ /* 0x000fea0003800000 */
.L_x_13573:
[----:B------:R-:W0:Y:S01]  /*62860*/  DADD R2, |R16|, |R18| ;  /* 0x0000000010027229 */ /* 0x000e220000000612 */
[----:B------:R-:W-:-:S05]  /*62870*/  LOP3.LUT R11, R7, 0x80000000, R11, 0xb8, !PT ;  /* 0x80000000070b7812 */ /* 0x000fca00078eb80b */
[----:B0-----:R-:W0:-:S06]  /*62880*/  DSETP.GTU.AND P0, PT, |R2|, +INF , PT ;  /* 0x7ff000000200742a */ /* 0x001e0c0003f0c200 */
[----:B0-----:R-:W-:Y:S02]  /*62890*/  FSEL R6, R2, R6, P0 ;  /* 0x0000000602067208 */ /* 0x001fe40000000000 */
[----:B------:R-:W-:Y:S01]  /*628a0*/  FSEL R7, R3, R11, P0 ;  /* 0x0000000b03077208 */ /* 0x000fe20000000000 */
[----:B------:R-:W-:Y:S05]  /*628b0*/  BRA `(.L_x_13568) ;  /* 0x00002eb000007947 */ /* 0x000fea0003800000 */
.L_x_13559:
        /* <DEDUP_REMOVED lines=23> */
.L_x_13577:
[----:B------:R-:W-:Y:S05]  /*62a30*/  BSYNC B3 ;  /* 0x0000000000037941 */ /* 0x000fea0003800000 */
.L_x_13576:
[----:B------:R-:W0:Y:S01]  /*62a40*/  MUFU.RCP64H R5, -2.718280792236328125 ;  /* 0xc005bf0a00057908 */ /* 0x000e220000001800 */
[----:B------:R-:W-:Y:S01]  /*62a50*/  MOV R6, 0x8b145769 ;  /* 0x8b14576900067802 */ /* 0x000fe20000000f00 */
[----:B------:R-:W-:Y:S01]  /*62a60*/  IMAD.MOV.U32 R7, RZ, RZ, 0x4005bf0a ;  /* 0x4005bf0aff077424 */ /* 0x000fe200078e00ff */
[----:B------:R-:W-:Y:S01]  /*62a70*/  FSETP.GEU.AND P1, PT, |R17|, 6.5827683646048100446e-37, PT ;  /* 0x036000001100780b */ /* 0x000fe20003f2e200 */
[----:B------:R-:W-:Y:S01]  /*62a80*/  IMAD.MOV.U32 R4, RZ, RZ, 0x1 ;  /* 0x00000001ff047424 */ /* 0x000fe200078e00ff */
[----:B------:R-:W-:Y:S01]  /*62a90*/  BSSY B3, `(.L_x_13578) ;  /* 0x0000015000037945 */ /* 0x000fe20003800000 */
[----:B------:R-:W-:-:S04]  /*62aa0*/  DADD R22, -RZ, |R2| ;  /* 0x00000000ff167229 */ /* 0x000fc80000000502 */
        /* <DEDUP_REMOVED lines=19> */
.L_x_13579:
[----:B------:R-:W-:Y:S05]  /*62be0*/  BSYNC B3 ;  /* 0x0000000000037941 */ /* 0x000fea0003800000 */
.L_x_13578:
        /* <DEDUP_REMOVED lines=113> */
.L_x_13581:
[----:B------:R-:W-:Y:S05]  /*63300*/  BSYNC B0 ;  /* 0x0000000000007941 */ /* 0x000fea0003800000 */
.L_x_13580:
        /* <DEDUP_REMOVED lines=10> */
.L_x_13583:
[----:B------:R-:W-:Y:S05]  /*633b0*/  BSYNC B3 ;  /* 0x0000000000037941 */ /* 0x000fea0003800000 */
.L_x_13582:
        /* <DEDUP_REMOVED lines=43> */
.L_x_13585:
[----:B------:R-:W-:-:S04]  /*63670*/  ISETP.GE.AND P0, PT, R21, RZ, PT ;  /* 0x000000ff1500720c */ /* 0x000fc80003f06270 */
[----:B0-----:R-:W-:Y:S02]  /*63680*/  FSEL R6, RZ, 3.37028055040000000000e+12, P0 ;  /* 0x54442d18ff067808 */ /* 0x001fe40000000000 */
[----:B------:R-:W-:Y:S02]  /*63690*/  FSEL R7, RZ, 2.1426990032196044922, P0 ;  /* 0x400921fbff077808 */ /* 0x000fe40000000000 */
.L_x_13586:
[----:B------:R-:W-:Y:S05]  /*636a0*/  BSYNC B0 ;  /* 0x0000000000007941 */ /* 0x000fea0003800000 */
.L_x_13584:
[----:B------:R-:W0:Y:S01]  /*636b0*/  DADD R2, |R16|, |R18| ;  /* 0x0000000010027229 */ /* 0x000e220000000612 */
[----:B------:R-:W-:-:S03]  /*636c0*/  LOP3.LUT R11, R7, 0x80000000, R11, 0xb8, !PT ;  /* 0x80000000070b7812 */ /* 0x000fc600078eb80b */
[----:B-1----:R-:W-:-:S04]  /*636d0*/  DADD R22, R22, 1 ;  /* 0x3ff0000016167429 */ /* 0x002fc80000000000 */
[----:B0-----:R-:W0:-:S06]  /*636e0*/  DSETP.GTU.AND P0, PT, |R2|, +INF , PT ;  /* 0x7ff000000200742a */ /* 0x001e0c0003f0c200 */
[----:B0-----:R-:W-:Y:S02]  /*636f0*/  FSEL R6, R2, R6, P0 ;  /* 0x0000000602067208 */ /* 0x001fe40000000000 */
[----:B------:R-:W-:Y:S01]  /*63700*/  FSEL R7, R3, R11, P0 ;  /* 0x0000000b03077208 */ /* 0x000fe20000000000 */
[----:B------:R-:W-:Y:S05]  /*63710*/  BRA `(.L_x_13568) ;  /* 0x0000205000007947 */ /* 0x000fea0003800000 */
.L_x_13558:
        /* <DEDUP_REMOVED lines=86> */
.L_x_13590:
[----:B------:R-:W-:Y:S05]  /*63c80*/  BSYNC B0 ;  /* 0x0000000000007941 */ /* 0x000fea0003800000 */
.L_x_13589:
        /* <DEDUP_REMOVED lines=8> */
.L_x_13592:
[----:B------:R-:W-:Y:S05]  /*63d10*/  BSYNC B3 ;  /* 0x0000000000037941 */ /* 0x000fea0003800000 */
.L_x_13591:
        /* <DEDUP_REMOVED lines=35> */
.L_x_13594:
[----:B0-2---:R-:W-:Y:S05]  /*63f50*/  BSYNC B0 ;  /* 0x0000000000007941 */ /* 0x005fea0003800000 */
.L_x_13593:
[----:B------:R-:W-:Y:S01]  /*63f60*/  LOP3.LUT R3, R7, 0x80000000, R17, 0xb8, !PT ;  /* 0x8000000007037812 */ /* 0x000fe200078eb811 */
[----:B-1----:R-:W0:Y:S01]  /*63f70*/  DMUL R22, R22, 0.5 ;  /* 0x3fe0000016167828 */ /* 0x002e220000000000 */
[----:B------:R-:W-:Y:S02]  /*63f80*/  FSEL R6, R4, R6, P0 ;  /* 0x0000000604067208 */ /* 0x000fe40000000000 */
[----:B------:R-:W-:Y:S01]  /*63f90*/  FSEL R7, R5, R3, P0 ;  /* 0x0000000305077208 */ /* 0x000fe20000000000 */
[----:B------:R-:W-:Y:S05]  /*63fa0*/  BRA `(.L_x_13568) ;  /* 0x000017c000007947 */ /* 0x000fea0003800000 */
.L_x_13588:
        /* <DEDUP_REMOVED lines=112> */
.L_x_13596:
[----:B------:R-:W-:Y:S05]  /*646b0*/  BSYNC B0 ;  /* 0x0000000000007941 */ /* 0x000fea0003800000 */
.L_x_13595:
        /* <DEDUP_REMOVED lines=10> */
.L_x_13598:
[----:B------:R-:W-:Y:S05]  /*64760*/  BSYNC B3 ;  /* 0x0000000000037941 */ /* 0x000fea0003800000 */
.L_x_13597:
        /* <DEDUP_REMOVED lines=35> */
.L_x_13600:
[----:B0-2---:R-:W-:Y:S05]  /*649a0*/  BSYNC B0 ;  /* 0x0000000000007941 */ /* 0x005fea0003800000 */
.L_x_13599:
[----:B------:R-:W-:Y:S02]  /*649b0*/  LOP3.LUT R5, R7, 0x80000000, R17, 0xb8, !PT ;  /* 0x8000000007057812 */ /* 0x000fe400078eb811 */
[----:B------:R-:W-:Y:S02]  /*649c0*/  FSEL R6, R2, R6, P1 ;  /* 0x0000000602067208 */ /* 0x000fe40000800000 */
[----:B------:R-:W-:Y:S01]  /*649d0*/  FSEL R7, R3, R5, P1 ;  /* 0x0000000503077208 */ /* 0x000fe20000800000 */
[----:B------:R-:W-:Y:S05]  /*649e0*/  BRA `(.L_x_13568) ;  /* 0x00000d8000007947 */ /* 0x000fea0003800000 */
.L_x_13587:
        /* <DEDUP_REMOVED lines=23> */
.L_x_13602:
[----:B------:R-:W-:Y:S05]  /*64b60*/  BSYNC B3 ;  /* 0x0000000000037941 */ /* 0x000fea0003800000 */
.L_x_13601:
        /* <DEDUP_REMOVED lines=26> */
.L_x_13604:
[----:B------:R-:W-:Y:S05]  /*64d10*/  BSYNC B3 ;  /* 0x0000000000037941 */ /* 0x000fea0003800000 */
.L_x_13603:
        /* <DEDUP_REMOVED lines=113> */
.L_x_13606:
[----:B------:R-:W-:Y:S05]  /*65430*/  BSYNC B0 ;  /* 0x0000000000007941 */ /* 0x000fea0003800000 */
.L_x_13605:
        /* <DEDUP_REMOVED lines=10> */
.L_x_13608:
[----:B------:R-:W-:Y:S05]  /*654e0*/  BSYNC B3 ;  /* 0x0000000000037941 */ /* 0x000fea0003800000 */
.L_x_13607:
        /* <DEDUP_REMOVED lines=36> */
.L_x_13610:
[----:B012---:R-:W-:Y:S05]  /*65730*/  BSYNC B0 ;  /* 0x0000000000007941 */ /* 0x007fea0003800000 */
.L_x_13609:
[----:B------:R-:W-:Y:S02]  /*65740*/  LOP3.LUT R5, R7, 0x80000000, R17, 0xb8, !PT ;  /* 0x8000000007057812 */ /* 0x000fe400078eb811 */
[----:B------:R-:W-:Y:S02]  /*65750*/  FSEL R6, R2, R6, P1 ;  /* 0x0000000602067208 */ /* 0x000fe40000800000 */
[----:B------:R-:W-:Y:S02]  /*65760*/  FSEL R7, R3, R5, P1 ;  /* 0x0000000503077208 */ /* 0x000fe40000800000 */
.L_x_13568:
[----:B0-----:R-:W-:Y:S05]  /*65770*/  BSYNC B2 ;  /* 0x0000000000027941 */ /* 0x001fea0003800000 */
.L_x_13557:
[----:B-1----:R-:W0:Y:S01]  /*65780*/  DADD R22, R22, c[0x2][0x50] ;  /* 0x0080140016167629 */ /* 0x002e220000000000 */
[----:B------:R-:W-:Y:S01]  /*65790*/  LOP3.LUT R25, R7, 0x80000000, R17, 0xb8, !PT ;  /* 0x8000000007197812 */ /* 0x000fe200078eb811 */
[----:B------:R-:W-:-:S08]  /*657a0*/  IMAD.MOV.U32 R24, RZ, RZ, R6 ;  /* 0x000000ffff187224 */ /* 0x000fd000078e0006 */
[----:B0-----:R-:W-:Y:S01]  /*657b0*/  LOP3.LUT R27, R23, 0x80000000, R19, 0xb8, !PT ;  /* 0x80000000171b7812 */ /* 0x001fe200078eb813 */
[----:B------:R-:W-:Y:S01]  /*657c0*/  IMAD.MOV.U32 R26, RZ, RZ, R22 ;  /* 0x000000ffff1a7224 */ /* 0x000fe200078e0016 */
[----:B------:R-:W-:Y:S05]  /*657d0*/  BRA `(.L_x_13478) ;  /* 0x0000013000007947 */ /* 0x000fea0003800000 */
.L_x_13479:
        /* <DEDUP_REMOVED lines=19> */
.L_x_13478:
[----:B01----:R-:W-:Y:S05]  /*65910*/  BSYNC B1 ;  /* 0x0000000000017941 */ /* 0x003fea0003800000 */
.L_x_13477:
[----:B------:R-:W-:Y:S01]  /*65920*/  WARPSYNC 0xffffffff ;  /* 0xffffffff00007948 */ /* 0x000fe20003800000 */
[----:B------:R-:W0:Y:S01]  /*65930*/  S2R R2, SR_TID.X ;  /* 0x0000000000027919 */ /* 0x000e220000002100 */
[----:B------:R-:W-:Y:S01]  /*65940*/  BSSY B1, `(.L_x_13611) ;  /* 0x0000884000017945 */ /* 0x000fe20003800000 */
[----:B------:R-:W-:Y:S01]  /*65950*/  CS2R R18, SRZ ;  /* 0x0000000000127805 */ /* 0x000fe2000001ff00 */
        /* <DEDUP_REMOVED lines=18> */
[----:B------:R-:W-:Y:S01]  /*65a80*/  MOV R22, R46 ;  /* 0x0000002e00167202 */ /* 0x000fe20000000f00 */
[----:B------:R-:W-:Y:S02]  /*65a90*/  IMAD.MOV.U32 R23, RZ, RZ, R47 ;  /* 0x000000ffff177224 */ /* 0x000fe400078e002f */
        /* <DEDUP_REMOVED lines=43> */
[----:B0-----:R-:W0:Y:S01]  /*65d50*/  DFMA R20, R22, R22, R20 ;  /* 0x000000161614722b */ /* 0x001e220000000014 */
[----:B------:R-:W-:Y:S01]  /*65d60*/  SEL R4, R2, R8, P1 ;  /* 0x0000000802047207 */ /* 0x000fe20000800000 */
[----:B------:R-:W-:Y:S01]  /*65d70*/  IMAD.MOV.U32 R8, RZ, RZ, RZ ;  /* 0x000000ffff087224 */ /* 0x000fe200078e00ff */
[----:B------:R-:W-:Y:S02]  /*65d80*/  IADD3 R9, -R52, 0x7fd00000, RZ ;  /* 0x7fd0000034097810 */ /* 0x000fe40007ffe1ff */
[----:B------:R-:W-:Y:S01]  /*65d90*/  ISETP.GE.U32.AND P3, PT, R63, 0x7ff00000, PT ;  /* 0x7ff000003f00780c */ /* 0x000fe20003f66070 */
[----:B0-----:R-:W0:-:S04]  /*65da0*/  DSETP.MIN.AND P0, P2, R20, c[0x2][0x8], PT ;  /* 0x008002001400762a */ /* 0x001e080003a00000 */
        /* <DEDUP_REMOVED lines=38> */
[----:B-1----:R-:W0:-:S06]  /*66010*/  DFMA R58, R60, R58, R22 ;  /* 0x0000003a3c3a722b */ /* 0x002e0c0000000016 */
[----:B0-----:R0:W1:Y:S02]  /*66020*/  DMUL R58, R8, R58 ;  /* 0x0000003a083a7228 */ /* 0x0010640000000000 */
[----:B0-----:R-:W-:Y:S01]  /*66030*/  LOP3.LUT R9, R52, 0x100000, RZ, 0xfc, !PT ;  /* 0x0010000034097812 */ /* 0x001fe200078efcff */
[----:B------:R-:W-:-:S06]  /*66040*/  IMAD.MOV.U32 R8, RZ, RZ, RZ ;  /* 0x000000ffff087224 */ /* 0x000fcc00078e00ff */
[----:B-1----:R-:W0:-:S10]  /*66050*/  DMUL R58, R58, R8 ;  /* 0x000000083a3a7228 */ /* 0x002e140000000000 */
        /* <DEDUP_REMOVED lines=33> */
.L_x_13618:
[----:B------:R-:W-:Y:S05]  /*66270*/  BSYNC B3 ;  /* 0x0000000000037941 */ /* 0x000fea0003800000 */
.L_x_13617:
[----:B-1----:R-:W1:-:S10]  /*66280*/  DADD R2, R20, R2 ;  /* 0x0000000014027229 */ /* 0x002e540000000002 */
[----:B-1----:R-:W-:Y:S01]  /*66290*/  ISETP.GT.AND P0, PT, R3, 0xfffff, PT ;  /* 0x000fffff0300780c */ /* 0x002fe20003f04270 */
        /* <DEDUP_REMOVED lines=60> */
.L_x_13616:
        /* <DEDUP_REMOVED lines=36> */
.L_x_13626:
[----:B------:R-:W-:Y:S05]  /*668a0*/  BSYNC B4 ;  /* 0x0000000000047941 */ /* 0x000fea0003800000 */
.L_x_13625:
[----:B------:R-:W-:Y:S05]  /*668b0*/  BRA `(.L_x_13624) ;  /* 0x0000001000007947 */ /* 0x000fea0003800000 */
.L_x_13623:
[----:B------:R0:W1:-:S06]  /*668c0*/  DADD R22, -R68, R66 ;  /* 0x0000000044167229 */ /* 0x00004c0000000142 */
.L_x_13624:
[----:B------:R-:W-:Y:S05]  /*668d0*/  BSYNC B3 ;  /* 0x0000000000037941 */ /* 0x000fea0003800000 */
.L_x_13622:
        /* <DEDUP_REMOVED lines=10> */
[----:B--2---:R-:W-:Y:S02]  /*66980*/  MOV R4, 0x1 ;  /* 0x0000000100047802 */ /* 0x004fe40000000f00 */
        /* <DEDUP_REMOVED lines=20> */
.L_x_13631:
[----:B------:R-:W-:Y:S05]  /*66ad0*/  BSYNC B4 ;  /* 0x0000000000047941 */ /* 0x000fea0003800000 */
.L_x_13630:
[----:B------:R-:W-:Y:S02]  /*66ae0*/  IMAD.MOV.U32 R2, RZ, RZ, R4 ;  /* 0x000000ffff027224 */ /* 0x000fe400078e0004 */
[----:B------:R-:W-:Y:S01]  /*66af0*/  IMAD.MOV.U32 R3, RZ, RZ, R5 ;  /* 0x000000ffff037224 */ /* 0x000fe200078e0005 */
[----:B------:R-:W-:Y:S05]  /*66b00*/  BRA `(.L_x_13629) ;  /* 0x0000001000007947 */ /* 0x000fea0003800000 */
.L_x_13628:
[----:B------:R2:W3:-:S06]  /*66b10*/  DADD R2, R62, -R4 ;  /* 0x000000003e027229 */ /* 0x0004cc0000000804 */
.L_x_13629:
[----:B------:R-:W-:Y:S05]  /*66b20*/  BSYNC B3 ;  /* 0x0000000000037941 */ /* 0x000fea0003800000 */
.L_x_13627:
        /* <DEDUP_REMOVED lines=30> */
.L_x_13633:
[----:B------:R-:W-:Y:S05]  /*66d10*/  BSYNC B3 ;  /* 0x0000000000037941 */ /* 0x000fea0003800000 */
.L_x_13632:
[----:B--2---:R-:W2:-:S10]  /*66d20*/  DADD R22, R22, R6 ;  /* 0x0000000016167229 */ /* 0x004e940000000006 */
[C---:B--2---:R-:W-:Y:S02]  /*66d30*/  FSETP.GEU.FTZ.AND P1, PT, R23.reuse, 1.7916666269302368164, PT ;  /* 0x3fe555551700780b */ /* 0x044fe40003f3e000 */
[----:B------:R-:W-:-:S13]  /*66d40*/  FSETP.GT.FTZ.AND P0, PT, R23, -1.6999999284744262695, PT ;  /* 0xbfd999991700780b */ /* 0x000fda0003f14000 */
[----:B------:R-:W-:Y:S05]  /*66d50*/  @P0 BRA !P1, `(.L_x_13634) ;  /* 0x000003e000000947 */ /* 0x000fea0004800000 */
[----:B------:R-:W2:-:S10]  /*66d60*/  DADD R2, R22, 1 ;  /* 0x3ff0000016027429 */ /* 0x000e940000000000 */
[----:B--2---:R-:W-:Y:S01]  /*66d70*/  ISETP.GT.AND P0, PT, R3, 0xfffff, PT ;  /* 0x000fffff0300780c */ /* 0x004fe20003f04270 */
[--C-:B-1----:R-:W-:Y:S01]  /*66d80*/  IMAD.MOV.U32 R4, RZ, RZ, R2.reuse ;  /* 0x000000ffff047224 */ /* 0x102fe200078e0002 */
        /* <DEDUP_REMOVED lines=59> */
.L_x_13634:
        /* <DEDUP_REMOVED lines=19> */
[----:B0-----:R-:W-:Y:S05]  /*67270*/  CALL.REL.NOINC `($__internal_20_$__cuda_sm20_div_rn_f64_full) ;  /* 0x00020c2000007944 */ /* 0x001fea0003c00000 */
[----:B------:R-:W-:Y:S01]  /*67280*/  IMAD.MOV.U32 R4, RZ, RZ, R2 ;  /* 0x000000ffff047224 */ /* 0x000fe200078e0002 */
[----:B------:R-:W-:Y:S02]  /*67290*/  MOV R5, R3 ;  /* 0x0000000300057202 */ /* 0x000fe40000000f00 */
.L_x_13636:
[----:B------:R-:W-:Y:S05]  /*672a0*/  BSYNC B3 ;  /* 0x0000000000037941 */ /* 0x000fea0003800000 */
.L_x_13635:
        /* <DEDUP_REMOVED lines=16> */
.L_x_13621:
        /* <DEDUP_REMOVED lines=26> */
.L_x_13639:
[----:B------:R-:W-:Y:S05]  /*67550*/  BSYNC B3 ;  /* 0x0000000000037941 */ /* 0x000fea0003800000 */
.L_x_13638:
        /* <DEDUP_REMOVED lines=27> */
.L_x_13642:
[----:B------:R-:W-:Y:S05]  /*67710*/  BSYNC B3 ;  /* 0x0000000000037941 */ /* 0x000fea0003800000 */
.L_x_13641:
        /* <DEDUP_REMOVED lines=16> */
.L_x_13640:
[----:B------:R-:W1:-:S10]  /*67820*/  DADD R22, R22, 1 ;  /* 0x3ff0000016167429 */ /* 0x000e540000000000 */
[----:B-1----:R-:W-:Y:S01]  /*67830*/  ISETP.GT.AND P0, PT, R23, 0xfffff, PT ;  /* 0x000fffff1700780c */ /* 0x002fe20003f04270 */
        /* <DEDUP_REMOVED lines=54> */
.L_x_13643:
[----:B------:R-:W-:Y:S01]  /*67ba0*/  IMAD.MOV.U32 R2, RZ, RZ, 0x0 ;  /* 0x00000000ff027424 */ /* 0x000fe200078e00ff */
[----:B------:R-:W-:Y:S01]  /*67bb0*/  FSETP.NEU.FTZ.AND P0, PT, R5, RZ, PT ;  /* 0x000000ff0500720b */ /* 0x000fe20003f1d000 */
[----:B------:R-:W-:-:S06]  /*67bc0*/  IMAD.MOV.U32 R3, RZ, RZ, 0x7ff00000 ;  /* 0x7ff00000ff037424 */ /* 0x000fcc00078e00ff */
[----:B------:R-:W0:-:S10]  /*67bd0*/  DFMA R2, R4, R2, +INF ;  /* 0x7ff000000402742b */ /* 0x000e140000000002 */
[----:B0-----:R-:W-:Y:S02]  /*67be0*/  FSEL R22, R2, RZ, P0 ;  /* 0x000000ff02167208 */ /* 0x001fe40000000000 */
[----:B------:R-:W-:Y:S01]  /*67bf0*/  FSEL R23, R3, -QNAN , P0 ;  /* 0xfff0000003177808 */ /* 0x000fe20000000000 */
[----:B------:R-:W-:Y:S05]  /*67c00*/  BRA `(.L_x_13619) ;  /* 0x000004d000007947 */ /* 0x000fea0003800000 */
.L_x_13637:
        /* <DEDUP_REMOVED lines=25> */
.L_x_13645:
[----:B------:R-:W-:Y:S05]  /*67da0*/  BSYNC B3 ;  /* 0x0000000000037941 */ /* 0x000fea0003800000 */
.L_x_13644:
        /* <DEDUP_REMOVED lines=21> */
.L_x_13647:
[----:B------:R-:W-:Y:S05]  /*67f00*/  BSYNC B3 ;  /* 0x0000000000037941 */ /* 0x000fea0003800000 */
.L_x_13646:
[----:B------:R-:W-:Y:S05]  /*67f10*/  BRA `(.L_x_13619) ;  /* 0x000001c000007947 */ /* 0x000fea0003800000 */
.L_x_13620:
        /* <DEDUP_REMOVED lines=25> */
.L_x_13649:
[----:B------:R-:W-:Y:S05]  /*680b0*/  BSYNC B3 ;  /* 0x0000000000037941 */ /* 0x000fea0003800000 */
.L_x_13648:
[----:B-1----:R-:W-:Y:S01]  /*680c0*/  IMAD.MOV.U32 R22, RZ, RZ, R4 ;  /* 0x000000ffff167224 */ /* 0x002fe200078e0004 */
[----:B------:R-:W-:Y:S02]  /*680d0*/  MOV R23, R5 ;  /* 0x0000000500177202 */ /* 0x000fe40000000f00 */
.L_x_13619:
[----:B------:R-:W-:Y:S05]  /*680e0*/  BSYNC B2 ;  /* 0x0000000000027941 */ /* 0x000fea0003800000 */
.L_x_13615:
        /* <DEDUP_REMOVED lines=25> */
.L_x_13654:
[----:B------:R-:W-:Y:S05]  /*68280*/  BSYNC B4 ;  /* 0x0000000000047941 */ /* 0x000fea0003800000 */
.L_x_13653:
        /* <DEDUP_REMOVED lines=23> */
.L_x_13656:
        /* <DEDUP_REMOVED lines=43> */
.L_x_13655:
        /* <DEDUP_REMOVED lines=34> */
[----:B--2---:R-:W-:Y:S05]  /*688d0*/  CALL.REL.NOINC `($__internal_20_$__cuda_sm20_div_rn_f64_full) ;  /* 0x0001f5c000007944 */ /* 0x004fea0003c00000 */
[----:B------:R-:W-:Y:S02]  /*688e0*/  IMAD.MOV.U32 R74, RZ, RZ, R2 ;  /* 0x000000ffff4a7224 */ /* 0x000fe400078e0002 */
[----:B------:R-:W-:Y:S02]  /*688f0*/  IMAD.MOV.U32 R75, RZ, RZ, R3 ;  /* 0x000000ffff4b7224 */ /* 0x000fe400078e0003 */
.L_x_13665:
[----:B------:R-:W-:Y:S05]  /*68900*/  BSYNC B6 ;  /* 0x0000000000067941 */ /* 0x000fea0003800000 */
.L_x_13664:
[----:B------:R-:W-:Y:S05]  /*68910*/  BRA `(.L_x_13663) ;  /* 0x0000001000007947 */ /* 0x000fea0003800000 */
.L_x_13662:
[----:B------:R0:W3:-:S06]  /*68920*/  DADD R74, -R68, R66 ;  /* 0x00000000444a7229 */ /* 0x0000cc0000000142 */
.L_x_13663:
[----:B------:R-:W-:Y:S05]  /*68930*/  BSYNC B5 ;  /* 0x0000000000057941 */ /* 0x000fea0003800000 */
.L_x_13661:
        /* <DEDUP_REMOVED lines=17> */
[----:B-1--4-:R-:W1:-:S06]  /*68a50*/  DFMA R8, -R2, R6, R54 ;  /* 0x000000060208722b */ /* 0x012e4c0000000136 */
[----:B-1----:R-:W1:-:S10]  /*68a60*/  DFMA R16, R4, R8, R6 ;  /* 0x000000080410722b */ /* 0x002e540000000006 */
[----:B-1----:R-:W-:-:S05]  /*68a70*/  FFMA R4, RZ, R3, R17 ;  /* 0x00000003ff047223 */ /* 0x002fca0000000011 */
[----:B------:R-:W-:-:S13]  /*68a80*/  FSETP.GT.AND P0, PT, |R4|, 1.469367938527859385e-39, PT ;  /* 0x001000000400780b */ /* 0x000fda0003f04200 */
[----:B------:R-:W-:Y:S05]  /*68a90*/  @P0 BRA P1, `(.L_x_13670) ;  /* 0x0000006000000947 */ /* 0x000fea0000800000 */
[----:B------:R-:W-:Y:S01]  /*68aa0*/  IMAD.MOV.U32 R6, RZ, RZ, R54 ;  /* 0x000000ffff067224 */ /* 0x000fe200078e0036 */
[----:B------:R-:W-:Y:S01]  /*68ab0*/  MOV R4, 0x68ae0 ;  /* 0x00068ae000047802 */ /* 0x000fe20000000f00 */
[----:B------:R-:W-:Y:S02]  /*68ac0*/  IMAD.MOV.U32 R5, RZ, RZ, R55 ;  /* 0x000000ffff057224 */ /* 0x000fe400078e0037 */
[----:B0-23--:R-:W-:Y:S05]  /*68ad0*/  CALL.REL.NOINC `($__internal_20_$__cuda_sm20_div_rn_f64_full) ;  /* 0x0001f3c000007944 */ /* 0x00dfea0003c00000 */
[----:B------:R-:W-:Y:S02]  /*68ae0*/  IMAD.MOV.U32 R16, RZ, RZ, R2 ;  /* 0x000000ffff107224 */ /* 0x000fe400078e0002 */
[----:B------:R-:W-:Y:S02]  /*68af0*/  IMAD.MOV.U32 R17, RZ, RZ, R3 ;  /* 0x000000ffff117224 */ /* 0x000fe400078e0003 */
.L_x_13670:
[----:B------:R-:W-:Y:S05]  /*68b00*/  BSYNC B6 ;  /* 0x0000000000067941 */ /* 0x000fea0003800000 */
.L_x_13669:
[----:B------:R-:W-:Y:S05]  /*68b10*/  BRA `(.L_x_13668) ;  /* 0x0000001000007947 */ /* 0x000fea0003800000 */
.L_x_13667:
[----:B------:R4:W0:-:S06]  /*68b20*/  DADD R16, -R64, R62 ;  /* 0x0000000040107229 */ /* 0x00080c000000013e */
.L_x_13668:
[----:B------:R-:W-:Y:S05]  /*68b30*/  BSYNC B5 ;  /* 0x0000000000057941 */ /* 0x000fea0003800000 */
.L_x_13666:
        /* <DEDUP_REMOVED lines=29> */
[----:B------:R-:W-:Y:S02]  /*68d10*/  MOV R5, R3 ;  /* 0x0000000300057202 */ /* 0x000fe40000000f00 */
.L_x_13672:
[----:B------:R-:W-:Y:S05]  /*68d20*/  BSYNC B5 ;  /* 0x0000000000057941 */ /* 0x000fea0003800000 */
.L_x_13671:
[----:B01----:R-:W-:Y:S02]  /*68d30*/  IMAD.MOV.U32 R20, RZ, RZ, R4 ;  /* 0x000000ffff147224 */ /* 0x003fe400078e0004 */
[----:B------:R-:W-:Y:S01]  /*68d40*/  IMAD.MOV.U32 R21, RZ, RZ, R5 ;  /* 0x000000ffff157224 */ /* 0x000fe200078e0005 */
[----:B------:R-:W-:Y:S05]  /*68d50*/  BRA `(.L_x_13673) ;  /* 0x0000098000007947 */ /* 0x000fea0003800000 */
.L_x_13660:
        /* <DEDUP_REMOVED lines=30> */
.L_x_13676:
[----:B------:R-:W-:Y:S05]  /*68f40*/  BSYNC B5 ;  /* 0x0000000000057941 */ /* 0x000fea0003800000 */
.L_x_13675:
[----:B01----:R-:W-:Y:S02]  /*68f50*/  IMAD.MOV.U32 R20, RZ, RZ, R4 ;  /* 0x000000ffff147224 */ /* 0x003fe400078e0004 */
[----:B------:R-:W-:Y:S01]  /*68f60*/  IMAD.MOV.U32 R21, RZ, RZ, R5 ;  /* 0x000000ffff157224 */ /* 0x000fe200078e0005 */
[----:B------:R-:W-:Y:S05]  /*68f70*/  BRA `(.L_x_13673) ;  /* 0x0000076000007947 */ /* 0x000fea0003800000 */
.L_x_13674:
        /* <DEDUP_REMOVED lines=20> */
[----:B0-----:R-:W-:Y:S01]  /*690c0*/  MOV R4, R6 ;  /* 0x0000000600047202 */ /* 0x001fe20000000f00 */
        /* <DEDUP_REMOVED lines=10> */
.L_x_13678:
[----:B------:R-:W-:Y:S05]  /*69170*/  BSYNC B5 ;  /* 0x0000000000057941 */ /* 0x000fea0003800000 */
.L_x_13677:
        /* <DEDUP_REMOVED lines=21> */
.L_x_13680:
[----:B------:R-:W-:Y:S05]  /*692d0*/  BSYNC B5 ;  /* 0x0000000000057941 */ /* 0x000fea0003800000 */
.L_x_13679:
[----:B------:R-:W0:Y:S01]  /*692e0*/  DMUL R10, R10, 8.11296384146066816958e+31 ;  /* 0x469000000a0a7828 */ /* 0x000e220000000000 */
[----:B------:R-:W-:Y:S02]  /*692f0*/  IMAD.MOV.U32 R20, RZ, RZ, R2 ;  /* 0x000000ffff147224 */ /* 0x000fe400078e0002 */
[----:B------:R-:W-:Y:S01]  /*69300*/  IMAD.MOV.U32 R21, RZ, RZ, R3 ;  /* 0x000000ffff157224 */ /* 0x000fe200078e0003 */
[----:B------:R-:W-:Y:S05]  /*69310*/  BRA `(.L_x_13673) ;  /* 0x000003c000007947 */ /* 0x000fea0003800000 */
.L_x_13659:
        /* <DEDUP_REMOVED lines=27> */
.L_x_13682:
[----:B------:R-:W-:Y:S05]  /*694d0*/  BSYNC B5 ;  /* 0x0000000000057941 */ /* 0x000fea0003800000 */
.L_x_13681:
        /* <DEDUP_REMOVED lines=24> */
[----:B------:R-:W-:Y:S01]  /*69660*/  MOV R2, 0x696b0 ;  /* 0x000696b000027802 */ /* 0x000fe20000000f00 */
[----:B------:R-:W-:Y:S02]  /*69670*/  IMAD.MOV.U32 R6, RZ, RZ, R20 ;  /* 0x000000ffff067224 */ /* 0x000fe400078e0014 */
[----:B------:R-:W-:Y:S02]  /*69680*/  IMAD.MOV.U32 R7, RZ, RZ, R21 ;  /* 0x000000ffff077224 */ /* 0x000fe400078e0015 */
[----:B------:R-:W-:Y:S02]  /*69690*/  IMAD.MOV.U32 R5, RZ, RZ, R17 ;  /* 0x000000ffff057224 */ /* 0x000fe400078e0011 */
[----:B012---:R-:W-:Y:S05]  /*696a0*/  CALL.REL.NOINC `($__internal_21_$__cuda_sm20_dsqrt_rn_f64_mediumpath_v1) ;  /* 0x0001ee5000007944 */ /* 0x007fea0003c00000 */
[----:B------:R-:W-:Y:S02]  /*696b0*/  IMAD.MOV.U32 R5, RZ, RZ, R3 ;  /* 0x000000ffff057224 */ /* 0x000fe400078e0003 */
.L_x_13684:
[----:B------:R-:W-:Y:S05]  /*696c0*/  BSYNC B5 ;  /* 0x0000000000057941 */ /* 0x000fea0003800000 */
.L_x_13683:
[----:B01-3--:R0:W1:-:S06]  /*696d0*/  DMUL R20, R4, R56 ;  /* 0x0000003804147228 */ /* 0x00b04c0000000000 */
.L_x_13673:
[----:B0-----:R-:W-:Y:S05]  /*696e0*/  BSYNC B4 ;  /* 0x0000000000047941 */ /* 0x001fea0003800000 */
.L_x_13658:
[----:B------:R-:W-:Y:S05]  /*696f0*/  BRA `(.L_x_13685) ;  /* 0x0000002000007947 */ /* 0x000fea0003800000 */
.L_x_13652:
[----:B------:R-:W3:-:S04]  /*69700*/  DMUL R20, R20, 9.00719925474099200000e+15 ;  /* 0x4340000014147828 */ /* 0x000ec80000000000 */
[----:B------:R-:W4:-:S06]  /*69710*/  DMUL R10, R10, 9.00719925474099200000e+15 ;  /* 0x434000000a0a7828 */ /* 0x000f0c0000000000 */
.L_x_13685:
[----:B---3--:R-:W-:Y:S05]  /*69720*/  BSYNC B2 ;  /* 0x0000000000027941 */ /* 0x008fea0003800000 */
.L_x_13651:
        /* <DEDUP_REMOVED lines=28> */
.L_x_13687:
[----:B------:R-:W-:Y:S05]  /*698f0*/  BSYNC B2 ;  /* 0x0000000000027941 */ /* 0x000fea0003800000 */
.L_x_13686:
        /* <DEDUP_REMOVED lines=43> */
.L_x_13689:
[----:B------:R-:W-:Y:S02]  /*69bb0*/  FSEL R2, RZ, 3.37028055040000000000e+12, P1 ;  /* 0x54442d18ff027808 */ /* 0x000fe40000800000 */
[----:B------:R-:W-:Y:S02]  /*69bc0*/  FSEL R3, RZ, 2.1426990032196044922, P1 ;  /* 0x400921fbff037808 */ /* 0x000fe40000800000 */
.L_x_13690:
[----:B------:R-:W-:Y:S05]  /*69bd0*/  BSYNC B0 ;  /* 0x0000000000007941 */ /* 0x000fea0003800000 */
.L_x_13688:
[----:B------:R0:W1:Y:S02]  /*69be0*/  DADD R20, |R20|, |R10| ;  /* 0x0000000014147229 */ /* 0x000064000000060a */
[----:B0-----:R-:W-:-:S04]  /*69bf0*/  LOP3.LUT R11, R3, 0x80000000, R11, 0xb8, !PT ;  /* 0x80000000030b7812 */ /* 0x001fc800078eb80b */
[----:B-1----:R-:W0:-:S06]  /*69c00*/  DSETP.GTU.AND P0, PT, |R20|, +INF , PT ;  /* 0x7ff000001400742a */ /* 0x002e0c0003f0c200 */
[----:B0-----:R-:W-:Y:S02]  /*69c10*/  FSEL R2, R20, R2, P0 ;  /* 0x0000000214027208 */ /* 0x001fe40000000000 */
[----:B------:R-:W-:Y:S02]  /*69c20*/  FSEL R3, R21, R11, P0 ;  /* 0x0000000b15037208 */ /* 0x000fe40000000000 */
.L_x_13657:
[----:B------:R-:W-:Y:S05]  /*69c30*/  BSYNC B3 ;  /* 0x0000000000037941 */ /* 0x000fea0003800000 */
.L_x_13650:
[----:B---3--:R-:W-:Y:S01]  /*69c40*/  LOP3.LUT R21, R3, 0x80000000, R45, 0xb8, !PT ;  /* 0x8000000003157812 */ /* 0x008fe200078eb82d */
[----:B------:R-:W-:Y:S01]  /*69c50*/  IMAD.MOV.U32 R20, RZ, RZ, R2 ;  /* 0x000000ffff147224 */ /* 0x000fe200078e0002 */
[----:B-12---:R-:W-:Y:S01]  /*69c60*/  LOP3.LUT R23, R23, 0x80000000, R47, 0xb8, !PT ;  /* 0x8000000017177812 */ /* 0x006fe200078eb82f */
[----:B------:R-:W-:Y:S05]  /*69c70*/  BRA `(.L_x_13612) ;  /* 0x0000450000007947 */ /* 0x000fea0003800000 */
.L_x_13614:
        /* <DEDUP_REMOVED lines=91> */
.L_x_13696:
[----:B------:R-:W-:Y:S05]  /*6a230*/  BSYNC B0 ;  /* 0x0000000000007941 */ /* 0x000fea0003800000 */
.L_x_13695:
        /* <DEDUP_REMOVED lines=8> */
.L_x_13698:
[----:B------:R-:W-:Y:S05]  /*6a2c0*/  BSYNC B3 ;  /* 0x0000000000037941 */ /* 0x000fea0003800000 */
.L_x_13697:
        /* <DEDUP_REMOVED lines=43> */
.L_x_13700:
[----:B------:R-:W-:-:S04]  /*6a580*/  ISETP.GE.AND P0, PT, R17, RZ, PT ;  /* 0x000000ff1100720c */ /* 0x000fc80003f06270 */
[----:B0-----:R-:W-:Y:S02]  /*6a590*/  FSEL R6, RZ, 3.37028055040000000000e+12, P0 ;  /* 0x54442d18ff067808 */ /* 0x001fe40000000000 */
[----:B------:R-:W-:Y:S02]  /*6a5a0*/  FSEL R7, RZ, 2.1426990032196044922, P0 ;  /* 0x400921fbff077808 */ /* 0x000fe40000000000 */
.L_x_13701:
[----:B------:R-:W-:Y:S05]  /*6a5b0*/  BSYNC B0 ;  /* 0x0000000000007941 */ /* 0x000fea0003800000 */
.L_x_13699:
[----:B------:R-:W0:Y:S01]  /*6a5c0*/  DADD R2, |R44|, |R46| ;  /* 0x000000002c027229 */ /* 0x000e22000000062e */
[----:B------:R-:W-:-:S03]  /*6a5d0*/  LOP3.LUT R11, R7, 0x80000000, R11, 0xb8, !PT ;  /* 0x80000000070b7812 */ /* 0x000fc600078eb80b */
[----:B-1----:R-:W-:-:S04]  /*6a5e0*/  DMUL R20, R20, 0.5 ;  /* 0x3fe0000014147828 */ /* 0x002fc80000000000 */
[----:B0-----:R-:W0:-:S06]  /*6a5f0*/  DSETP.GTU.AND P0, PT, |R2|, +INF , PT ;  /* 0x7ff000000200742a */ /* 0x001e0c0003f0c200 */
[----:B0-----:R-:W-:Y:S02]  /*6a600*/  FSEL R6, R2, R6, P0 ;  /* 0x0000000602067208 */ /* 0x001fe40000000000 */
[----:B------:R-:W-:Y:S01]  /*6a610*/  FSEL R7, R3, R11, P0 ;  /* 0x0000000b03077208 */ /* 0x000fe20000000000 */
[----:B------:R-:W-:Y:S05]  /*6a620*/  BRA `(.L_x_13702) ;  /* 0x000039c000007947 */ /* 0x000fea0003800000 */
.L_x_13694:
        /* <DEDUP_REMOVED lines=112> */
.L_x_13704:
[----:B------:R-:W-:Y:S05]  /*6ad30*/  BSYNC B0 ;  /* 0x0000000000007941 */ /* 0x000fea0003800000 */
.L_x_13703:
        /* <DEDUP_REMOVED lines=10> */
.L_x_13706:
[----:B------:R-:W-:Y:S05]  /*6ade0*/  BSYNC B3 ;  /* 0x0000000000037941 */ /* 0x000fea0003800000 */
.L_x_13705:
        /* <DEDUP_REMOVED lines=43> */
.L_x_13708:
[----:B------:R-:W-:-:S04]  /*6b0a0*/  ISETP.GE.AND P0, PT, R17, RZ, PT ;  /* 0x000000ff1100720c */ /* 0x000fc80003f06270 */
[----:B0-----:R-:W-:Y:S02]  /*6b0b0*/  FSEL R6, RZ, 3.37028055040000000000e+12, P0 ;  /* 0x54442d18ff067808 */ /* 0x001fe40000000000 */
[----:B------:R-:W-:Y:S02]  /*6b0c0*/  FSEL R7, RZ, 2.1426990032196044922, P0 ;  /* 0x400921fbff077808 */ /* 0x000fe40000000000 */
.L_x_13709:
[----:B------:R-:W-:Y:S05]  /*6b0d0*/  BSYNC B0 ;  /* 0x0000000000007941 */ /* 0x000fea0003800000 */
.L_x_13707:
[----:B------:R-:W0:Y:S01]  /*6b0e0*/  DADD R2, |R44|, |R46| ;  /* 0x000000002c027229 */ /* 0x000e22000000062e */
[----:B------:R-:W-:-:S05]  /*6b0f0*/  LOP3.LUT R11, R7, 0x80000000, R11, 0xb8, !PT ;  /* 0x80000000070b7812 */ /* 0x000fca00078eb80b */
[----:B0-----:R-:W0:-:S06]  /*6b100*/  DSETP.GTU.AND P0, PT, |R2|, +INF , PT ;  /* 0x7ff000000200742a */ /* 0x001e0c0003f0c200 */
[----:B0-----:R-:W-:Y:S02]  /*6b110*/  FSEL R6, R2, R6, P0 ;  /* 0x0000000602067208 */ /* 0x001fe40000000000 */
[----:B------:R-:W-:Y:S01]  /*6b120*/  FSEL R7, R3, R11, P0 ;  /* 0x0000000b03077208 */ /* 0x000fe20000000000 */
[----:B------:R-:W-:Y:S05]  /*6b130*/  BRA `(.L_x_13702) ;  /* 0x00002eb000007947 */ /* 0x000fea0003800000 */
.L_x_13693:
[----:B------:R-:W0:Y:S01]  /*6b140*/  MUFU.RCP64H R3, -2.718280792236328125 ;  /* 0xc005bf0a00037908 */ /* 0x000e220000001800 */
[----:B------:R-:W-:Y:S01]  /*6b150*/  IMAD.MOV.U32 R4, RZ, RZ, -0x74eba897 ;  /* 0x8b145769ff047424 */ /* 0x000fe200078e00ff */
[----:B------:R-:W-:Y:S01]  /*6b160*/  MOV R2, 0x1 ;  /* 0x0000000100027802 */ /* 0x000fe20000000f00 */
[----:B------:R-:W-:Y:S01]  /*6b170*/  IMAD.MOV.U32 R5, RZ, RZ, 0x4005bf0a ;  /* 0x4005bf0aff057424 */ /* 0x000fe200078e00ff */
[----:B------:R-:W-:Y:S01]  /*6b180*/  FSETP.GEU.AND P1, PT, |R47|, 6.5827683646048100446e-37, PT ;  /* 0x036000002f00780b */ /* 0x000fe20003f2e200 */
[----:B------:R-:W-:Y:S04]  /*6b190*/  BSSY B3, `(.L_x_13710) ;  /* 0x0000012000037945 */ /* 0x000fe80003800000 */
        /* <DEDUP_REMOVED lines=17> */
.L_x_13711:
[----:B------:R-:W-:Y:S05]  /*6b2b0*/  BSYNC B3 ;  /* 0x0000000000037941 */ /* 0x000fea0003800000 */
.L_x_13710:
        /* <DEDUP_REMOVED lines=26> */
.L_x_13713:
[----:B------:R-:W-:Y:S05]  /*6b460*/  BSYNC B3 ;  /* 0x0000000000037941 */ /* 0x000fea0003800000 */
.L_x_13712:
        /* <DEDUP_REMOVED lines=113> */
.L_x_13715:
[----:B------:R-:W-:Y:S05]  /*6bb80*/  BSYNC B0 ;  /* 0x0000000000007941 */ /* 0x000fea0003800000 */
.L_x_13714:
        /* <DEDUP_REMOVED lines=10> */
.L_x_13717:
[----:B------:R-:W-:Y:S05]  /*6bc30*/  BSYNC B3 ;  /* 0x0000000000037941 */ /* 0x000fea0003800000 */
.L_x_13716:
        /* <DEDUP_REMOVED lines=43> */
.L_x_13719:
[----:B------:R-:W-:-:S04]  /*6bef0*/  ISETP.GE.AND P0, PT, R17, RZ, PT ;  /* 0x000000ff1100720c */ /* 0x000fc80003f06270 */
[----:B0-----:R-:W-:Y:S02]  /*6bf00*/  FSEL R6, RZ, 3.37028055040000000000e+12, P0 ;  /* 0x54442d18ff067808 */ /* 0x001fe40000000000 */
[----:B------:R-:W-:Y:S02]  /*6bf10*/  FSEL R7, RZ, 2.1426990032196044922, P0 ;  /* 0x400921fbff077808 */ /* 0x000fe40000000000 */
.L_x_13720:
[----:B------:R-:W-:Y:S05]  /*6bf20*/  BSYNC B0 ;  /* 0x0000000000007941 */ /* 0x000fea0003800000 */
.L_x_13718:
[----:B------:R-:W0:Y:S01]  /*6bf30*/  DADD R2, |R44|, |R46| ;  /* 0x000000002c027229 */ /* 0x000e22000000062e */
[----:B------:R-:W-:-:S03]  /*6bf40*/  LOP3.LUT R11, R7, 0x80000000, R11, 0xb8, !PT ;  /* 0x80000000070b7812 */ /* 0x000fc600078eb80b */
[----:B-1----:R-:W-:-:S04]  /*6bf50*/  DADD R20, R20, 1 ;  /* 0x3ff0000014147429 */ /* 0x002fc80000000000 */
[----:B0-----:R-:W0:-:S06]  /*6bf60*/  DSETP.GTU.AND P0, PT, |R2|, +INF , PT ;  /* 0x7ff000000200742a */ /* 0x001e0c0003f0c200 */
[----:B0-----:R-:W-:Y:S02]  /*6bf70*/  FSEL R6, R2, R6, P0 ;  /* 0x0000000602067208 */ /* 0x001fe40000000000 */
[----:B------:R-:W-:Y:S01]  /*6bf80*/  FSEL R7, R3, R11, P0 ;  /* 0x0000000b03077208 */ /* 0x000fe20000000000 */
[----:B------:R-:W-:Y:S05]  /*6bf90*/  BRA `(.L_x_13702) ;  /* 0x0000205000007947 */ /* 0x000fea0003800000 */
.L_x_13692:
        /* <DEDUP_REMOVED lines=22> */
[----:B------:R-:W-:-:S05]  /*6c100*/  MOV R4, 0xfffffc01 ;  /* 0xfffffc0100047802 */ /* 0x000fca0000000f00 */
        /* <DEDUP_REMOVED lines=63> */
.L_x_13724:
[----:B------:R-:W-:Y:S05]  /*6c500*/  BSYNC B0 ;  /* 0x0000000000007941 */ /* 0x000fea0003800000 */
.L_x_13723:
        /* <DEDUP_REMOVED lines=8> */
.L_x_13726:
[----:B------:R-:W-:Y:S05]  /*6c590*/  BSYNC B3 ;  /* 0x0000000000037941 */ /* 0x000fea0003800000 */
.L_x_13725:
        /* <DEDUP_REMOVED lines=35> */
.L_x_13728:
[----:B0-2---:R-:W-:Y:S05]  /*6c7d0*/  BSYNC B0 ;  /* 0x0000000000007941 */ /* 0x005fea0003800000 */
.L_x_13727:
[----:B------:R-:W-:Y:S01]  /*6c7e0*/  LOP3.LUT R3, R7, 0x80000000, R45, 0xb8, !PT ;  /* 0x8000000007037812 */ /* 0x000fe200078eb82d */
[----:B-1----:R-:W0:Y:S01]  /*6c7f0*/  DMUL R20, R20, 0.5 ;  /* 0x3fe0000014147828 */ /* 0x002e220000000000 */
[----:B------:R-:W-:Y:S02]  /*6c800*/  FSEL R6, R4, R6, P0 ;  /* 0x0000000604067208 */ /* 0x000fe40000000000 */
[----:B------:R-:W-:Y:S01]  /*6c810*/  FSEL R7, R5, R3, P0 ;  /* 0x0000000305077208 */ /* 0x000fe20000000000 */
[----:B------:R-:W-:Y:S05]  /*6c820*/  BRA `(.L_x_13702) ;  /* 0x000017c000007947 */ /* 0x000fea0003800000 */
.L_x_13722:
[CC--:B------:R-:W-:Y:S01]  /*6c830*/  ISETP.GT.U32.AND P1, PT, R10.reuse, R16.reuse, PT ;  /* 0x000000100a00720c */ /* 0x0c0fe20003f24070 */
[----:B------:R-:W-:Y:S01]  /*6c840*/  IMAD.MOV.U32 R8, RZ, RZ, RZ ;  /* 0x000000ffff087224 */ /* 0x000fe200078e00ff */
        /* <DEDUP_REMOVED lines=13> */
[----:B------:R-:W-:Y:S02]  /*6c920*/  MOV R52, c[0x2][0xc] ;  /* 0x0080030000347a02 */ /* 0x000fe40000000f00 */
        /* <DEDUP_REMOVED lines=49> */
[----:B0-----:R-:W-:Y:S01]  /*6cc40*/  @P1 FSEL R20, R6, RZ, P2 ;  /* 0x000000ff06141208 */ /* 0x001fe20001000000 */
[----:B------:R-:W-:Y:S01]  /*6cc50*/  IMAD.MOV.U32 R6, RZ, RZ, -0x3ff ;  /* 0xfffffc01ff067424 */ /* 0x000fe200078e00ff */
[----:B------:R-:W-:Y:S01]  /*6cc60*/  @P1 FSEL R21, R7, -QNAN , P2 ;  /* 0xfff0000007151808 */ /* 0x000fe20001000000 */
[----:B------:R-:W-:Y:S01]  /*6cc70*/  @!P0 IMAD.MOV.U32 R6, RZ, RZ, -0x435 ;  /* 0xfffffbcbff068424 */ /* 0x000fe200078e00ff */
[----:B------:R-:W-:Y:S05]  /*6cc80*/  @P1 BRA `(.L_x_13730) ;  /* 0x000002a000001947 */ /* 0x000fea0003800000 */
[----:B------:R-:W-:Y:S01]  /*6cc90*/  LOP3.LUT R7, R3, 0x800fffff, RZ, 0xc0, !PT ;  /* 0x800fffff03077812 */ /* 0x000fe200078ec0ff */
[----:B------:R-:W-:Y:S01]  /*6cca0*/  IMAD.MOV.U32 R8, RZ, RZ, R2 ;  /* 0x000000ffff087224 */ /* 0x000fe200078e0002 */
[----:B------:R-:W-:Y:S01]  /*6ccb0*/  MOV R20, RZ ;  /* 0x000000ff00147202 */ /* 0x000fe20000000f00 */
[----:B------:R-:W-:Y:S01]  /*6ccc0*/  IMAD.MOV.U32 R60, RZ, RZ, 0x3ae80f1e ;  /* 0x3ae80f1eff3c7424 */ /* 0x000fe200078e00ff */
[----:B------:R-:W-:Y:S01]  /*6ccd0*/  LOP3.LUT R9, R7, 0x3ff00000, RZ, 0xfc, !PT ;  /* 0x3ff0000007097812 */ /* 0x000fe200078efcff */
[----:B------:R-:W-:Y:S01]  /*6cce0*/  IMAD.MOV.U32 R61, RZ, RZ, 0x3eb1380b ;  /* 0x3eb1380bff3d7424 */ /* 0x000fe200078e00ff */
        /* <DEDUP_REMOVED lines=36> */
.L_x_13730:
[----:B------:R-:W-:Y:S05]  /*6cf30*/  BSYNC B0 ;  /* 0x0000000000007941 */ /* 0x000fea0003800000 */
.L_x_13729:
        /* <DEDUP_REMOVED lines=10> */
.L_x_13732:
[----:B------:R-:W-:Y:S05]  /*6cfe0*/  BSYNC B3 ;  /* 0x0000000000037941 */ /* 0x000fea0003800000 */
.L_x_13731:
        /* <DEDUP_REMOVED lines=35> */
.L_x_13734:
[----:B0-2---:R-:W-:Y:S05]  /*6d220*/  BSYNC B0 ;  /* 0x0000000000007941 */ /* 0x005fea0003800000 */
.L_x_13733:
[----:B------:R-:W-:Y:S02]  /*6d230*/  LOP3.LUT R5, R7, 0x80000000, R45, 0xb8, !PT ;  /* 0x8000000007057812 */ /* 0x000fe400078eb82d */
[----:B------:R-:W-:Y:S02]  /*6d240*/  FSEL R6, R2, R6, P1 ;  /* 0x0000000602067208 */ /* 0x000fe40000800000 */
[----:B------:R-:W-:Y:S01]  /*6d250*/  FSEL R7, R3, R5, P1 ;  /* 0x0000000503077208 */ /* 0x000fe20000800000 */
[----:B------:R-:W-:Y:S05]  /*6d260*/  BRA `(.L_x_13702) ;  /* 0x00000d8000007947 */ /* 0x000fea0003800000 */
.L_x_13721:
        /* <DEDUP_REMOVED lines=23> */
.L_x_13736:
[----:B------:R-:W-:Y:S05]  /*6d3e0*/  BSYNC B3 ;  /* 0x0000000000037941 */ /* 0x000fea0003800000 */
.L_x_13735:
        /* <DEDUP_REMOVED lines=26> */
.L_x_13738:
[----:B------:R-:W-:Y:S05]  /*6d590*/  BSYNC B3 ;  /* 0x0000000000037941 */ /* 0x000fea0003800000 */
.L_x_13737:
        /* <DEDUP_REMOVED lines=113> */
.L_x_13740:
[----:B------:R-:W-:Y:S05]  /*6dcb0*/  BSYNC B0 ;  /* 0x0000000000007941 */ /* 0x000fea0003800000 */
.L_x_13739:
        /* <DEDUP_REMOVED lines=10> */
.L_x_13742:
[----:B------:R-:W-:Y:S05]  /*6dd60*/  BSYNC B3 ;  /* 0x0000000000037941 */ /* 0x000fea0003800000 */
.L_x_13741:
        /* <DEDUP_REMOVED lines=36> */
.L_x_13744:
[----:B012---:R-:W-:Y:S05]  /*6dfb0*/  BSYNC B0 ;  /* 0x0000000000007941 */ /* 0x007fea0003800000 */
.L_x_13743:
[----:B------:R-:W-:Y:S02]  /*6dfc0*/  LOP3.LUT R5, R7, 0x80000000, R45, 0xb8, !PT ;  /* 0x8000000007057812 */ /* 0x000fe400078eb82d */
[----:B------:R-:W-:Y:S02]  /*6dfd0*/  FSEL R6, R2, R6, P1 ;  /* 0x0000000602067208 */ /* 0x000fe40000800000 */
[----:B------:R-:W-:Y:S02]  /*6dfe0*/  FSEL R7, R3, R5, P1 ;  /* 0x0000000503077208 */ /* 0x000fe40000800000 */
.L_x_13702:
[----:B0-----:R-:W-:Y:S05]  /*6dff0*/  BSYNC B2 ;  /* 0x0000000000027941 */ /* 0x001fea0003800000 */
.L_x_13691:
[----:B-1----:R0:W1:Y:S02]  /*6e000*/  DADD R22, R20, c[0x2][0x50] ;  /* 0x0080140014167629 */ /* 0x0020640000000000 */
[----:B0-----:R-:W-:Y:S01]  /*6e010*/  LOP3.LUT R21, R7, 0x80000000, R45, 0xb8, !PT ;  /* 0x8000000007157812 */ /* 0x001fe200078eb82d */
[----:B------:R-:W-:-:S07]  /*6e020*/  IMAD.MOV.U32 R20, RZ, RZ, R6 ;  /* 0x000000ffff147224 */ /* 0x000fce00078e0006 */
[----:B-1----:R-:W-:Y:S01]  /*6e030*/  LOP3.LUT R23, R23, 0x80000000, R47, 0xb8, !PT ;  /* 0x8000000017177812 */ /* 0x002fe200078eb82f */
[----:B------:R-:W-:Y:S05]  /*6e040*/  BRA `(.L_x_13612) ;  /* 0x0000013000007947 */ /* 0x000fea0003800000 */
.L_x_13613:
        /* <DEDUP_REMOVED lines=19> */
.L_x_13612:
[----:B01----:R-:W-:Y:S05]  /*6e180*/  BSYNC B1 ;  /* 0x0000000000017941 */ /* 0x003fea0003800000 */
.L_x_13611:
[----:B------:R-:W-:Y:S01]  /*6e190*/  WARPSYNC 0xffffffff ;  /* 0xffffffff00007948 */ /* 0x000fe20003800000 */
[----:B------:R-:W0:Y:S01]  /*6e1a0*/  S2R R2, SR_TID.X ;  /* 0x0000000000027919 */ /* 0x000e220000002100 */
[----:B------:R-:W-:Y:S01]  /*6e1b0*/  BSSY B1, `(.L_x_13745) ;  /* 0x0000882000017945 */ /* 0x000fe20003800000 */
        /* <DEDUP_REMOVED lines=78> */
[----:B------:R-:W-:Y:S02]  /*6e6a0*/  SEL R2, R2, c[0x2][0x8], P0 ;  /* 0x0080020002027a07 */ /* 0x000fe40000000000 */
[----:B------:R-:W2:Y:S01]  /*6e6b0*/  MUFU.RSQ64H R59, R3 ;  /* 0x00000003003b7308 */ /* 0x000ea20000001c00 */
[----:B0-----:R-:W-:Y:S02]  /*6e6c0*/  MOV R9, c[0x2][0xc] ;  /* 0x0080030000097a02 */ /* 0x001fe40000000f00 */
[----:B-1----:R-:W0:-:S04]  /*6e6d0*/  DSETP.MIN.AND P0, P1, R16, c[0x2][0x8], PT ;  /* 0x008002001000762a */ /* 0x002e080003900000 */
[----:B------:R-:W-:-:S05]  /*6e6e0*/  IMAD.MOV.U32 R8, RZ, RZ, R17 ;  /* 0x000000ffff087224 */ /* 0x000fca00078e0011 */
[----:B0-----:R-:W-:Y:S01]  /*6e6f0*/  FSEL R55, R8, c[0x2][0xc], P0 ;  /* 0x0080030008377a08 */ /* 0x001fe20000000000 */
[----:B------:R-:W-:Y:S01]  /*6e700*/  IMAD.MOV.U32 R8, RZ, RZ, R16 ;  /* 0x000000ffff087224 */ /* 0x000fe200078e0010 */
[----:B--2---:R-:W0:-:S03]  /*6e710*/  DMUL R60, R58, R58 ;  /* 0x0000003a3a3c7228 */ /* 0x004e060000000000 */
        /* <DEDUP_REMOVED lines=57> */
.L_x_13752:
[----:B------:R-:W-:Y:S05]  /*6eab0*/  BSYNC B3 ;  /* 0x0000000000037941 */ /* 0x000fea0003800000 */
.L_x_13751:
        /* <DEDUP_REMOVED lines=62> */
.L_x_13750:
        /* <DEDUP_REMOVED lines=36> */
.L_x_13760:
[----:B------:R-:W-:Y:S05]  /*6f0e0*/  BSYNC B4 ;  /* 0x0000000000047941 */ /* 0x000fea0003800000 */
.L_x_13759:
[----:B------:R-:W-:Y:S05]  /*6f0f0*/  BRA `(.L_x_13758) ;  /* 0x0000001000007947 */ /* 0x000fea0003800000 */
.L_x_13757:
[----:B------:R0:W1:-:S06]  /*6f100*/  DADD R18, -R66, R64 ;  /* 0x0000000042127229 */ /* 0x00004c0000000140 */
.L_x_13758:
[----:B------:R-:W-:Y:S05]  /*6f110*/  BSYNC B3 ;  /* 0x0000000000037941 */ /* 0x000fea0003800000 */
.L_x_13756:
        /* <DEDUP_REMOVED lines=31> */
.L_x_13765:
[----:B------:R-:W-:Y:S05]  /*6f310*/  BSYNC B4 ;  /* 0x0000000000047941 */ /* 0x000fea0003800000 */
.L_x_13764:
[----:B------:R-:W-:Y:S02]  /*6f320*/  IMAD.MOV.U32 R2, RZ, RZ, R4 ;  /* 0x000000ffff027224 */ /* 0x000fe400078e0004 */
[----:B------:R-:W-:Y:S01]  /*6f330*/  IMAD.MOV.U32 R3, RZ, RZ, R5 ;  /* 0x000000ffff037224 */ /* 0x000fe200078e0005 */
[----:B------:R-:W-:Y:S05]  /*6f340*/  BRA `(.L_x_13763) ;  /* 0x0000001000007947 */ /* 0x000fea0003800000 */
.L_x_13762:
[----:B------:R2:W3:-:S06]  /*6f350*/  DADD R2, R46, -R4 ;  /* 0x000000002e027229 */ /* 0x0004cc0000000804 */
.L_x_13763:
[----:B------:R-:W-:Y:S05]  /*6f360*/  BSYNC B3 ;  /* 0x0000000000037941 */ /* 0x000fea0003800000 */
.L_x_13761:
        /* <DEDUP_REMOVED lines=28> */
[----:B------:R-:W-:Y:S01]  /*6f530*/  MOV R6, R4 ;  /* 0x0000000400067202 */ /* 0x000fe20000000f00 */
[----:B------:R-:W-:-:S02]  /*6f540*/  IMAD.MOV.U32 R7, RZ, RZ, R3 ;  /* 0x000000ffff077224 */ /* 0x000fc400078e0003 */
.L_x_13767:
[----:B------:R-:W-:Y:S05]  /*6f550*/  BSYNC B3 ;  /* 0x0000000000037941 */ /* 0x000fea0003800000 */
.L_x_13766:
        /* <DEDUP_REMOVED lines=66> */
.L_x_13768:
        /* <DEDUP_REMOVED lines=16> */
[----:B------:R-:W-:Y:S01]  /*6fa80*/  MOV R2, R8 ;  /* 0x0000000800027202 */ /* 0x000fe20000000f00 */
[----:B------:R-:W-:Y:S01]  /*6fa90*/  IMAD.MOV.U32 R3, RZ, RZ, R9 ;  /* 0x000000ffff037224 */ /* 0x000fe200078e0009 */
[----:B------:R-:W-:Y:S01]  /*6faa0*/  MOV R4, 0x6fae0 ;  /* 0x0006fae000047802 */ /* 0x000fe20000000f00 */
[----:B------:R-:W-:Y:S02]  /*6fab0*/  IMAD.MOV.U32 R6, RZ, RZ, R18 ;  /* 0x000000ffff067224 */ /* 0x000fe400078e0012 */
[----:B------:R-:W-:Y:S02]  /*6fac0*/  IMAD.MOV.U32 R5, RZ, RZ, R19 ;  /* 0x000000ffff057224 */ /* 0x000fe400078e0013 */
[----:B0-----:R-:W-:Y:S05]  /*6fad0*/  CALL.REL.NOINC `($__internal_20_$__cuda_sm20_div_rn_f64_full) ;  /* 0x000183c000007944 */ /* 0x001fea0003c00000 */
.L_x_13770:
[----:B------:R-:W-:Y:S05]  /*6fae0*/  BSYNC B3 ;  /* 0x0000000000037941 */ /* 0x000fea0003800000 */
.L_x_13769:
        /* <DEDUP_REMOVED lines=16> */
.L_x_13755:
        /* <DEDUP_REMOVED lines=26> */
.L_x_13773:
[----:B------:R-:W-:Y:S05]  /*6fd90*/  BSYNC B3 ;  /* 0x0000000000037941 */ /* 0x000fea0003800000 */
.L_x_13772:
        /* <DEDUP_REMOVED lines=27> */
.L_x_13776:
[----:B------:R-:W-:Y:S05]  /*6ff50*/  BSYNC B3 ;  /* 0x0000000000037941 */ /* 0x000fea0003800000 */
.L_x_13775:
        /* <DEDUP_REMOVED lines=16> */
.L_x_13774:
        /* <DEDUP_REMOVED lines=56> */
.L_x_13777:
[----:B------:R-:W-:Y:S01]  /*703e0*/  IMAD.MOV.U32 R2, RZ, RZ, 0x0 ;  /* 0x00000000ff027424 */ /* 0x000fe200078e00ff */
[----:B------:R-:W-:Y:S01]  /*703f0*/  FSETP.NEU.FTZ.AND P0, PT, R5, RZ, PT ;  /* 0x000000ff0500720b */ /* 0x000fe20003f1d000 */
[----:B------:R-:W-:-:S06]  /*70400*/  IMAD.MOV.U32 R3, RZ, RZ, 0x7ff00000 ;  /* 0x7ff00000ff037424 */ /* 0x000fcc00078e00ff */
[----:B------:R-:W0:-:S10]  /*70410*/  DFMA R2, R4, R2, +INF ;  /* 0x7ff000000402742b */ /* 0x000e140000000002 */
[----:B0-----:R-:W-:Y:S02]  /*70420*/  FSEL R18, R2, RZ, P0 ;  /* 0x000000ff02127208 */ /* 0x001fe40000000000 */
[----:B------:R-:W-:Y:S01]  /*70430*/  FSEL R19, R3, -QNAN , P0 ;  /* 0xfff0000003137808 */ /* 0x000fe20000000000 */
[----:B------:R-:W-:Y:S05]  /*70440*/  BRA `(.L_x_13753) ;  /* 0x000004d000007947 */ /* 0x000fea0003800000 */
.L_x_13771:
        /* <DEDUP_REMOVED lines=25> */
.L_x_13779:
[----:B------:R-:W-:Y:S05]  /*705e0*/  BSYNC B3 ;  /* 0x0000000000037941 */ /* 0x000fea0003800000 */
.L_x_13778:
        /* <DEDUP_REMOVED lines=21> */
.L_x_13781:
[----:B------:R-:W-:Y:S05]  /*70740*/  BSYNC B3 ;  /* 0x0000000000037941 */ /* 0x000fea0003800000 */
.L_x_13780:
[----:B------:R-:W-:Y:S05]  /*70750*/  BRA `(.L_x_13753) ;  /* 0x000001c000007947 */ /* 0x000fea0003800000 */
.L_x_13754:
        /* <DEDUP_REMOVED lines=22> */
[----:B------:R-:W-:-:S02]  /*708c0*/  IMAD.MOV.U32 R54, RZ, RZ, R44 ;  /* 0x000000ffff367224 */ /* 0x000fc400078e002c */
[----:B------:R-:W-:Y:S05]  /*708d0*/  CALL.REL.NOINC `($__internal_21_$__cuda_sm20_dsqrt_rn_f64_mediumpath_v1) ;  /* 0x00017c2000007944 */ /* 0x000fea0003c00000 */
[----:B------:R-:W-:Y:S02]  /*708e0*/  IMAD.MOV.U32 R5, RZ, RZ, R3 ;  /* 0x000000ffff057224 */ /* 0x000fe400078e0003 */
.L_x_13783:
[----:B------:R-:W-:Y:S05]  /*708f0*/  BSYNC B3 ;  /* 0x0000000000037941 */ /* 0x000fea0003800000 */
.L_x_13782:
[----:B-1----:R-:W-:Y:S02]  /*70900*/  IMAD.MOV.U32 R18, RZ, RZ, R4 ;  /* 0x000000ffff127224 */ /* 0x002fe400078e0004 */
[----:B------:R-:W-:-:S02]  /*70910*/  IMAD.MOV.U32 R19, RZ, RZ, R5 ;  /* 0x000000ffff137224 */ /* 0x000fc400078e0005 */
.L_x_13753:
[----:B------:R-:W-:Y:S05]  /*70920*/  BSYNC B2 ;  /* 0x0000000000027941 */ /* 0x000fea0003800000 */
.L_x_13749:
        /* <DEDUP_REMOVED lines=25> */
.L_x_13788:
[----:B------:R-:W-:Y:S05]  /*70ac0*/  BSYNC B4 ;  /* 0x0000000000047941 */ /* 0x000fea0003800000 */
.L_x_13787:
        /* <DEDUP_REMOVED lines=23> */
.L_x_13790:
        /* <DEDUP_REMOVED lines=43> */
.L_x_13789:
        /* <DEDUP_REMOVED lines=11> */
[----:B------:R-:W-:Y:S01]  /*70fa0*/  MOV R68, R44 ;  /* 0x0000002c00447202 */ /* 0x000fe20000000f00 */
[----:B------:R-:W-:-:S12]  /*70fb0*/  IMAD.MOV.U32 R69, RZ, RZ, R45 ;  /* 0x000000ffff457224 */ /* 0x000fd800078e002d */
        /* <DEDUP_REMOVED lines=24> */
.L_x_13799:
[----:B------:R-:W-:Y:S05]  /*71140*/  BSYNC B6 ;  /* 0x0000000000067941 */ /* 0x000fea0003800000 */
.L_x_13798:
[----:B------:R-:W-:Y:S05]  /*71150*/  BRA `(.L_x_13797) ;  /* 0x0000001000007947 */ /* 0x000fea0003800000 */
.L_x_13796:
[----:B------:R0:W3:-:S06]  /*71160*/  DADD R68, -R66, R64 ;  /* 0x0000000042447229 */ /* 0x0000cc0000000140 */
.L_x_13797:
[----:B------:R-:W-:Y:S05]  /*71170*/  BSYNC B5 ;  /* 0x0000000000057941 */ /* 0x000fea0003800000 */
.L_x_13795:
        /* <DEDUP_REMOVED lines=28> */
.L_x_13804:
[----:B------:R-:W-:Y:S05]  /*71340*/  BSYNC B6 ;  /* 0x0000000000067941 */ /* 0x000fea0003800000 */
.L_x_13803:
[----:B------:R-:W-:Y:S02]  /*71350*/  IMAD.MOV.U32 R44, RZ, RZ, R2 ;  /* 0x000000ffff2c7224 */ /* 0x000fe400078e0002 */
[----:B------:R-:W-:Y:S01]  /*71360*/  IMAD.MOV.U32 R45, RZ, RZ, R3 ;  /* 0x000000ffff2d7224 */ /* 0x000fe200078e0003 */
[----:B------:R-:W-:Y:S05]  /*71370*/  BRA `(.L_x_13802) ;  /* 0x0000001000007947 */ /* 0x000fea0003800000 */
.L_x_13801:
[----:B------:R4:W0:-:S06]  /*71380*/  DADD R44, -R62, R46 ;  /* 0x000000003e2c7229 */ /* 0x00080c000000012e */
.L_x_13802:
[----:B------:R-:W-:Y:S05]  /*71390*/  BSYNC B5 ;  /* 0x0000000000057941 */ /* 0x000fea0003800000 */
.L_x_13800:
        /* <DEDUP_REMOVED lines=28> */
[----:B0-2-4-:R-:W-:Y:S05]  /*71560*/  CALL.REL.NOINC `($__internal_21_$__cuda_sm20_dsqrt_rn_f64_mediumpath_v1) ;  /* 0x00016f9000007944 */ /* 0x015fea0003c00000 */
[----:B------:R-:W-:Y:S02]  /*71570*/  IMAD.MOV.U32 R5, RZ, RZ, R3 ;  /* 0x000000ffff057224 */ /* 0x000fe400078e0003 */
.L_x_13806:
[----:B------:R-:W-:Y:S05]  /*71580*/  BSYNC B5 ;  /* 0x0000000000057941 */ /* 0x000fea0003800000 */
.L_x_13805:
[----:B01----:R-:W-:Y:S02]  /*71590*/  IMAD.MOV.U32 R44, RZ, RZ, R4 ;  /* 0x000000ffff2c7224 */ /* 0x003fe400078e0004 */
[----:B------:R-:W-:Y:S01]  /*715a0*/  IMAD.MOV.U32 R45, RZ, RZ, R5 ;  /* 0x000000ffff2d7224 */ /* 0x000fe200078e0005 */
[----:B------:R-:W-:Y:S05]  /*715b0*/  BRA `(.L_x_13807) ;  /* 0x0000098000007947 */ /* 0x000fea0003800000 */
.L_x_13794:
        /* <DEDUP_REMOVED lines=30> */
.L_x_13810:
[----:B------:R-:W-:Y:S05]  /*717a0*/  BSYNC B5 ;  /* 0x0000000000057941 */ /* 0x000fea0003800000 */
.L_x_13809:
[----:B01----:R-:W-:Y:S01]  /*717b0*/  MOV R44, R4 ;  /* 0x00000004002c7202 */ /* 0x003fe20000000f00 */
[----:B------:R-:W-:Y:S01]  /*717c0*/  IMAD.MOV.U32 R45, RZ, RZ, R5 ;  /* 0x000000ffff2d7224 */ /* 0x000fe200078e0005 */
[----:B------:R-:W-:Y:S05]  /*717d0*/  BRA `(.L_x_13807) ;  /* 0x0000076000007947 */ /* 0x000fea0003800000 */
.L_x_13808:
        /* <DEDUP_REMOVED lines=31> */
.L_x_13812:
[----:B------:R-:W-:Y:S05]  /*719d0*/  BSYNC B5 ;  /* 0x0000000000057941 */ /* 0x000fea0003800000 */
.L_x_13811:
        /* <DEDUP_REMOVED lines=21> */
.L_x_13814:
[----:B------:R-:W-:Y:S05]  /*71b30*/  BSYNC B5 ;  /* 0x0000000000057941 */ /* 0x000fea0003800000 */
.L_x_13813:
[----:B------:R-:W0:Y:S01]  /*71b40*/  DMUL R10, R10, 8.11296384146066816958e+31 ;  /* 0x469000000a0a7828 */ /* 0x000e220000000000 */
[----:B------:R-:W-:Y:S02]  /*71b50*/  IMAD.MOV.U32 R44, RZ, RZ, R2 ;  /* 0x000000ffff2c7224 */ /* 0x000fe400078e0002 */
[----:B------:R-:W-:Y:S01]  /*71b60*/  IMAD.MOV.U32 R45, RZ, RZ, R3 ;  /* 0x000000ffff2d7224 */ /* 0x000fe200078e0003 */
[----:B------:R-:W-:Y:S05]  /*71b70*/  BRA `(.L_x_13807) ;  /* 0x000003c000007947 */ /* 0x000fea0003800000 */
.L_x_13793:
        /* <DEDUP_REMOVED lines=27> */
.L_x_13816:
[----:B------:R-:W-:Y:S05]  /*71d30*/  BSYNC B5 ;  /* 0x0000000000057941 */ /* 0x000fea0003800000 */
.L_x_13815:
        /* <DEDUP_REMOVED lines=30> */
.L_x_13818:
[----:B------:R-:W-:Y:S05]  /*71f20*/  BSYNC B5 ;  /* 0x0000000000057941 */ /* 0x000fea0003800000 */
.L_x_13817:
[----:B01-3--:R0:W1:-:S06]  /*71f30*/  DMUL R44, R4, R46 ;  /* 0x0000002e042c7228 */ /* 0x00b04c0000000000 */
.L_x_13807:
[----:B0-----:R-:W-:Y:S05]  /*71f40*/  BSYNC B4 ;  /* 0x0000000000047941 */ /* 0x001fea0003800000 */
.L_x_13792:
[----:B------:R-:W-:Y:S05]  /*71f50*/  BRA `(.L_x_13819) ;  /* 0x0000002000007947 */ /* 0x000fea0003800000 */
.L_x_13786:
[----:B------:R3:W4:-:S04]  /*71f60*/  DMUL R44, R16, 9.00719925474099200000e+15 ;  /* 0x43400000102c7828 */ /* 0x0007080000000000 */
[----:B------:R-:W0:-:S06]  /*71f70*/  DMUL R10, R10, 9.00719925474099200000e+15 ;  /* 0x434000000a0a7828 */ /* 0x000e0c0000000000 */
.L_x_13819:
[----:B---34-:R-:W-:Y:S05]  /*71f80*/  BSYNC B2 ;  /* 0x0000000000027941 */ /* 0x018fea0003800000 */
.L_x_13785:
[----:B0-----:R-:W-:Y:S01]  /*71f90*/  DADD R6, -RZ, |R10| ;  /* 0x00000000ff067229 */ /* 0x001fe2000000050a */
[----:B------:R-:W-:Y:S01]  /*71fa0*/  IMAD.MOV.U32 R2, RZ, RZ, 0x1 ;  /* 0x00000001ff027424 */ /* 0x000fe200078e00ff */
        /* <DEDUP_REMOVED lines=26> */
.L_x_13821:
[----:B------:R-:W-:Y:S05]  /*72150*/  BSYNC B2 ;  /* 0x0000000000027941 */ /* 0x000fea0003800000 */
.L_x_13820:
        /* <DEDUP_REMOVED lines=43> */
.L_x_13823:
[----:B------:R-:W-:Y:S02]  /*72410*/  FSEL R2, RZ, 3.37028055040000000000e+12, P1 ;  /* 0x54442d18ff027808 */ /* 0x000fe40000800000 */
[----:B------:R-:W-:Y:S02]  /*72420*/  FSEL R3, RZ, 2.1426990032196044922, P1 ;  /* 0x400921fbff037808 */ /* 0x000fe40000800000 */
.L_x_13824:
[----:B------:R-:W-:Y:S05]  /*72430*/  BSYNC B0 ;  /* 0x0000000000007941 */ /* 0x000fea0003800000 */
.L_x_13822:
[----:B------:R0:W1:Y:S02]  /*72440*/  DADD R44, |R44|, |R10| ;  /* 0x000000002c2c7229 */ /* 0x000064000000060a */
[----:B0-----:R-:W-:-:S04]  /*72450*/  LOP3.LUT R11, R3, 0x80000000, R11, 0xb8, !PT ;  /* 0x80000000030b7812 */ /* 0x001fc800078eb80b */
[----:B-1----:R-:W0:-:S06]  /*72460*/  DSETP.GTU.AND P0, PT, |R44|, +INF , PT ;  /* 0x7ff000002c00742a */ /* 0x002e0c0003f0c200 */
[----:B0-----:R-:W-:Y:S02]  /*72470*/  FSEL R2, R44, R2, P0 ;  /* 0x000000022c027208 */ /* 0x001fe40000000000 */
[----:B------:R-:W-:Y:S02]  /*72480*/  FSEL R3, R45, R11, P0 ;  /* 0x0000000b2d037208 */ /* 0x000fe40000000000 */
.L_x_13791:
[----:B------:R-:W-:Y:S05]  /*72490*/  BSYNC B3 ;  /* 0x0000000000037941 */ /* 0x000fea0003800000 */
.L_x_13784:
[----:B---3--:R-:W-:Y:S01]  /*724a0*/  LOP3.LUT R17, R3, 0x80000000, R49, 0xb8, !PT ;  /* 0x8000000003117812 */ /* 0x008fe200078eb831 */
[----:B------:R-:W-:Y:S01]  /*724b0*/  IMAD.MOV.U32 R16, RZ, RZ, R2 ;  /* 0x000000ffff107224 */ /* 0x000fe200078e0002 */
[----:B-12---:R-:W-:Y:S01]  /*724c0*/  LOP3.LUT R19, R19, 0x80000000, R51, 0xb8, !PT ;  /* 0x8000000013137812 */ /* 0x006fe200078eb833 */
[----:B------:R-:W-:Y:S05]  /*724d0*/  BRA `(.L_x_13746) ;  /* 0x000044f000007947 */ /* 0x000fea0003800000 */
.L_x_13748:
        /* <DEDUP_REMOVED lines=17> */
[----:B------:R-:W-:Y:S01]  /*725f0*/  MOV R6, 0x1 ;  /* 0x0000000100067802 */ /* 0x000fe20000000f00 */
        /* <DEDUP_REMOVED lines=72> */
.L_x_13830:
[----:B------:R-:W-:Y:S05]  /*72a80*/  BSYNC B0 ;  /* 0x0000000000007941 */ /* 0x000fea0003800000 */
.L_x_13829:
[----:B------:R-:W-:Y:S01]  /*72a90*/  BSSY B3, `(.L_x_13831) ;  /* 0x0000008000037945 */ /* 0x000fe20003800000 */
[----:B------:R-:W-:Y:S05]  /*72aa0*/  @P3 BRA P5, `(.L_x_13832) ;  /* 0x0000006000003947 */ /* 0x000fea0002800000 */
[----:B------:R-:W-:Y:S01]  /*72ab0*/  IMAD.MOV.U32 R6, RZ, RZ, R44 ;  /* 0x000000ffff067224 */ /* 0x000fe200078e002c */
[----:B------:R-:W-:Y:S01]  /*72ac0*/  MOV R3, R47 ;  /* 0x0000002f00037202 */ /* 0x000fe20000000f00 */
[----:B0-----:R-:W-:Y:S01]  /*72ad0*/  IMAD.MOV.U32 R5, RZ, RZ, R45 ;  /* 0x000000ffff057224 */ /* 0x001fe200078e002d */
[----:B------:R-:W-:Y:S01]  /*72ae0*/  MOV R4, 0x72b10 ;  /* 0x00072b1000047802 */ /* 0x000fe20000000f00 */
[----:B------:R-:W-:Y:S02]  /*72af0*/  IMAD.MOV.U32 R2, RZ, RZ, R46 ;  /* 0x000000ffff027224 */ /* 0x000fe400078e002e */
[----:B-1----:R-:W-:Y:S05]  /*72b00*/  CALL.REL.NOINC `($__internal_20_$__cuda_sm20_div_rn_f64_full) ;  /* 0x0001539000007944 */ /* 0x002fea0003c00000 */
.L_x_13832:
[----:B------:R-:W-:Y:S05]  /*72b10*/  BSYNC B3 ;  /* 0x0000000000037941 */ /* 0x000fea0003800000 */
.L_x_13831:
        /* <DEDUP_REMOVED lines=43> */
.L_x_13834:
[----:B------:R-:W-:-:S04]  /*72dd0*/  ISETP.GE.AND P0, PT, R17, RZ, PT ;  /* 0x000000ff1100720c */ /* 0x000fc80003f06270 */
[----:B------:R-:W-:Y:S02]  /*72de0*/  FSEL R6, RZ, 3.37028055040000000000e+12, P0 ;  /* 0x54442d18ff067808 */ /* 0x000fe40000000000 */
[----:B------:R-:W-:Y:S02]  /*72df0*/  FSEL R7, RZ, 2.1426990032196044922, P0 ;  /* 0x400921fbff077808 */ /* 0x000fe40000000000 */
.L_x_13835:
[----:B------:R-:W-:Y:S05]  /*72e00*/  BSYNC B0 ;  /* 0x0000000000007941 */ /* 0x000fea0003800000 */
.L_x_13833:
[----:B------:R-:W2:Y:S01]  /*72e10*/  DADD R2, |R48|, |R50| ;  /* 0x0000000030027229 */ /* 0x000ea20000000632 */
[----:B------:R-:W-:-:S03]  /*72e20*/  LOP3.LUT R11, R7, 0x80000000, R11, 0xb8, !PT ;  /* 0x80000000070b7812 */ /* 0x000fc600078eb80b */
[----:B-1----:R-:W-:-:S04]  /*72e30*/  DMUL R18, R18, 0.5 ;  /* 0x3fe0000012127828 */ /* 0x002fc80000000000 */
[----:B--2---:R-:W1:-:S06]  /*72e40*/  DSETP.GTU.AND P0, PT, |R2|, +INF , PT ;  /* 0x7ff000000200742a */ /* 0x004e4c0003f0c200 */
[----:B-1----:R-:W-:Y:S02]  /*72e50*/  FSEL R6, R2, R6, P0 ;  /* 0x0000000602067208 */ /* 0x002fe40000000000 */
[----:B------:R-:W-:Y:S01]  /*72e60*/  FSEL R7, R3, R11, P0 ;  /* 0x0000000b03077208 */ /* 0x000fe20000000000 */
[----:B------:R-:W-:Y:S05]  /*72e70*/  BRA `(.L_x_13836) ;  /* 0x000039c000007947 */ /* 0x000fea0003800000 */
.L_x_13828:
        /* <DEDUP_REMOVED lines=112> */
.L_x_13838:
[----:B------:R-:W-:Y:S05]  /*73580*/  BSYNC B0 ;  /* 0x0000000000007941 */ /* 0x000fea0003800000 */
.L_x_13837:
        /* <DEDUP_REMOVED lines=10> */
.L_x_13840:
[----:B------:R-:W-:Y:S05]  /*73630*/  BSYNC B3 ;  /* 0x0000000000037941 */ /* 0x000fea0003800000 */
.L_x_13839:
        /* <DEDUP_REMOVED lines=43> */
.L_x_13842:
[----:B------:R-:W-:-:S04]  /*738f0*/  ISETP.GE.AND P0, PT, R17, RZ, PT ;  /* 0x000000ff1100720c */ /* 0x000fc80003f06270 */
[----:B0-----:R-:W-:Y:S02]  /*73900*/  FSEL R6, RZ, 3.37028055040000000000e+12, P0 ;  /* 0x54442d18ff067808 */ /* 0x001fe40000000000 */
[----:B------:R-:W-:Y:S02]  /*73910*/  FSEL R7, RZ, 2.1426990032196044922, P0 ;  /* 0x400921fbff077808 */ /* 0x000fe40000000000 */
.L_x_13843:
[----:B------:R-:W-:Y:S05]  /*73920*/  BSYNC B0 ;  /* 0x0000000000007941 */ /* 0x000fea0003800000 */
.L_x_13841:
[----:B------:R-:W0:Y:S01]  /*73930*/  DADD R2, |R48|, |R50| ;  /* 0x0000000030027229 */ /* 0x000e220000000632 */
[----:B------:R-:W-:-:S05]  /*73940*/  LOP3.LUT R11, R7, 0x80000000, R11, 0xb8, !PT ;  /* 0x80000000070b7812 */ /* 0x000fca00078eb80b */
[----:B0-----:R-:W0:-:S06]  /*73950*/  DSETP.GTU.AND P0, PT, |R2|, +INF , PT ;  /* 0x7ff000000200742a */ /* 0x001e0c0003f0c200 */
[----:B0-----:R-:W-:Y:S02]  /*73960*/  FSEL R6, R2, R6, P0 ;  /* 0x0000000602067208 */ /* 0x001fe40000000000 */
[----:B------:R-:W-:Y:S01]  /*73970*/  FSEL R7, R3, R11, P0 ;  /* 0x0000000b03077208 */ /* 0x000fe20000000000 */
[----:B------:R-:W-:Y:S05]  /*73980*/  BRA `(.L_x_13836) ;  /* 0x00002eb000007947 */ /* 0x000fea0003800000 */
.L_x_13827:
        /* <DEDUP_REMOVED lines=23> */
.L_x_13845:
[----:B------:R-:W-:Y:S05]  /*73b00*/  BSYNC B3 ;  /* 0x0000000000037941 */ /* 0x000fea0003800000 */
.L_x_13844:
        /* <DEDUP_REMOVED lines=26> */
.L_x_13847:
[----:B------:R-:W-:Y:S05]  /*73cb0*/  BSYNC B3 ;  /* 0x0000000000037941 */ /* 0x000fea0003800000 */
.L_x_13846:
        /* <DEDUP_REMOVED lines=113> */
.L_x_13849:
[----:B------:R-:W-:Y:S05]  /*743d0*/  BSYNC B0 ;  /* 0x0000000000007941 */ /* 0x000fea0003800000 */
.L_x_13848:
        /* <DEDUP_REMOVED lines=10> */
.L_x_13851:
[----:B------:R-:W-:Y:S05]  /*74480*/  BSYNC B3 ;  /* 0x0000000000037941 */ /* 0x000fea0003800000 */
.L_x_13850:
        /* <DEDUP_REMOVED lines=43> */
.L_x_13853:
[----:B------:R-:W-:-:S04]  /*74740*/  ISETP.GE.AND P0, PT, R17, RZ, PT ;  /* 0x000000ff1100720c */ /* 0x000fc80003f06270 */
[----:B0-----:R-:W-:Y:S02]  /*74750*/  FSEL R6, RZ, 3.37028055040000000000e+12, P0 ;  /* 0x54442d18ff067808 */ /* 0x001fe40000000000 */
[----:B------:R-:W-:Y:S02]  /*74760*/  FSEL R7, RZ, 2.1426990032196044922, P0 ;  /* 0x400921fbff077808 */ /* 0x000fe40000000000 */
.L_x_13854:
[----:B------:R-:W-:Y:S05]  /*74770*/  BSYNC B0 ;  /* 0x0000000000007941 */ /* 0x000fea0003800000 */
.L_x_13852:
[----:B------:R-:W0:Y:S01]  /*74780*/  DADD R2, |R48|, |R50| ;  /* 0x0000000030027229 */ /* 0x000e220000000632 */
[----:B------:R-:W-:-:S03]  /*74790*/  LOP3.LUT R11, R7, 0x80000000, R11, 0xb8, !PT ;  /* 0x80000000070b7812 */ /* 0x000fc600078eb80b */
[----:B-1----:R-:W-:-:S04]  /*747a0*/  DADD R18, R18, 1 ;  /* 0x3ff0000012127429 */ /* 0x002fc80000000000 */
[----:B0-----:R-:W0:-:S06]  /*747b0*/  DSETP.GTU.AND P0, PT, |R2|, +INF , PT ;  /* 0x7ff000000200742a */ /* 0x001e0c0003f0c200 */
[----:B0-----:R-:W-:Y:S02]  /*747c0*/  FSEL R6, R2, R6, P0 ;  /* 0x0000000602067208 */ /* 0x001fe40000000000 */
[----:B------:R-:W-:Y:S01]  /*747d0*/  FSEL R7, R3, R11, P0 ;  /* 0x0000000b03077208 */ /* 0x000fe20000000000 */
[----:B------:R-:W-:Y:S05]  /*747e0*/  BRA `(.L_x_13836) ;  /* 0x0000205000007947 */ /* 0x000fea0003800000 */
.L_x_13826:
        /* <DEDUP_REMOVED lines=27> */
[----:B------:R-:W-:Y:S01]  /*749a0*/  @!P0 MOV R5, R7 ;  /* 0x0000000700058202 */ /* 0x000fe20000000f00 */
[----:B------:R-:W-:-:S04]  /*749b0*/  @!P0 IMAD.MOV.U32 R52, RZ, RZ, R6 ;  /* 0x000000ffff348224 */ /* 0x000fc800078e0006 */
        /* <DEDUP_REMOVED lines=57> */
.L_x_13858:
[----:B------:R-:W-:Y:S05]  /*74d50*/  BSYNC B0 ;  /* 0x0000000000007941 */ /* 0x000fea0003800000 */
.L_x_13857:
        /* <DEDUP_REMOVED lines=8> */
.L_x_13860:
[----:B------:R-:W-:Y:S05]  /*74de0*/  BSYNC B3 ;  /* 0x0000000000037941 */ /* 0x000fea0003800000 */
.L_x_13859:
        /* <DEDUP_REMOVED lines=35> */
.L_x_13862:
[----:B0-2---:R-:W-:Y:S05]  /*75020*/  BSYNC B0 ;  /* 0x0000000000007941 */ /* 0x005fea0003800000 */
.L_x_13861:
[----:B------:R-:W-:Y:S01]  /*75030*/  LOP3.LUT R3, R7, 0x80000000, R49, 0xb8, !PT ;  /* 0x8000000007037812 */ /* 0x000fe200078eb831 */
[----:B-1----:R-:W0:Y:S01]  /*75040*/  DMUL R18, R18, 0.5 ;  /* 0x3fe0000012127828 */ /* 0x002e220000000000 */
[----:B------:R-:W-:Y:S02]  /*75050*/  FSEL R6, R4, R6, P0 ;  /* 0x0000000604067208 */ /* 0x000fe40000000000 */
[----:B------:R-:W-:Y:S01]  /*75060*/  FSEL R7, R5, R3, P0 ;  /* 0x0000000305077208 */ /* 0x000fe20000000000 */
[----:B------:R-:W-:Y:S05]  /*75070*/  BRA `(.L_x_13836) ;  /* 0x000017c000007947 */ /* 0x000fea0003800000 */
.L_x_13856:
        /* <DEDUP_REMOVED lines=56> */
[----:B------:R-:W-:-:S03]  /*75400*/  @!P0 MOV R2, R6 ;  /* 0x0000000600028202 */ /* 0x000fc60000000f00 */
        /* <DEDUP_REMOVED lines=55> */
.L_x_13864:
[----:B------:R-:W-:Y:S05]  /*75780*/  BSYNC B0 ;  /* 0x0000000000007941 */ /* 0x000fea0003800000 */
.L_x_13863:
        /* <DEDUP_REMOVED lines=10> */
.L_x_13866:
[----:B------:R-:W-:Y:S05]  /*75830*/  BSYNC B3 ;  /* 0x0000000000037941 */ /* 0x000fea0003800000 */
.L_x_13865:
        /* <DEDUP_REMOVED lines=35> */
.L_x_13868:
[----:B0-2---:R-:W-:Y:S05]  /*75a70*/  BSYNC B0 ;  /* 0x0000000000007941 */ /* 0x005fea0003800000 */
.L_x_13867:
[----:B------:R-:W-:Y:S02]  /*75a80*/  LOP3.LUT R5, R7, 0x80000000, R49, 0xb8, !PT ;  /* 0x8000000007057812 */ /* 0x000fe400078eb831 */
[----:B------:R-:W-:Y:S02]  /*75a90*/  FSEL R6, R2, R6, P1 ;  /* 0x0000000602067208 */ /* 0x000fe40000800000 */
[----:B------:R-:W-:Y:S01]  /*75aa0*/  FSEL R7, R3, R5, P1 ;  /* 0x0000000503077208 */ /* 0x000fe20000800000 */
[----:B------:R-:W-:Y:S05]  /*75ab0*/  BRA `(.L_x_13836) ;  /* 0x00000d8000007947 */ /* 0x000fea0003800000 */
.L_x_13855:
[----:B------:R-:W0:Y:S01]  /*75ac0*/  MUFU.RCP64H R3, 2.718280792236328125 ;  /* 0x4005bf0a00037908 */ /* 0x000e220000001800 */
[----:B------:R-:W-:Y:S01]  /*75ad0*/  MOV R4, 0x8b145769 ;  /* 0x8b14576900047802 */ /* 0x000fe20000000f00 */
[----:B------:R-:W-:Y:S01]  /*75ae0*/  IMAD.MOV.U32 R5, RZ, RZ, 0x4005bf0a ;  /* 0x4005bf0aff057424 */ /* 0x000fe200078e00ff */
[----:B------:R-:W-:Y:S01]  /*75af0*/  FSETP.GEU.AND P1, PT, |R51|, 6.5827683646048100446e-37, PT ;  /* 0x036000003300780b */ /* 0x000fe20003f2e200 */
[----:B------:R-:W-:Y:S01]  /*75b00*/  IMAD.MOV.U32 R2, RZ, RZ, 0x1 ;  /* 0x00000001ff027424 */ /* 0x000fe200078e00ff */
[----:B------:R-:W-:Y:S05]  /*75b10*/  BSSY B3, `(.L_x_13869) ;  /* 0x0000012000037945 */ /* 0x000fea0003800000 */
        /* <DEDUP_REMOVED lines=17> */
.L_x_13870:
[----:B------:R-:W-:Y:S05]  /*75c30*/  BSYNC B3 ;  /* 0x0000000000037941 */ /* 0x000fea0003800000 */
.L_x_13869:
        /* <DEDUP_REMOVED lines=26> */
.L_x_13872:
[----:B------:R-:W-:Y:S05]  /*75de0*/  BSYNC B3 ;  /* 0x0000000000037941 */ /* 0x000fea0003800000 */
.L_x_13871:
        /* <DEDUP_REMOVED lines=113> */
.L_x_13874:
[----:B------:R-:W-:Y:S05]  /*76500*/  BSYNC B0 ;  /* 0x0000000000007941 */ /* 0x000fea0003800000 */
.L_x_13873:
        /* <DEDUP_REMOVED lines=10> */
.L_x_13876:
[----:B------:R-:W-:Y:S05]  /*765b0*/  BSYNC B3 ;  /* 0x0000000000037941 */ /* 0x000fea0003800000 */
.L_x_13875:
        /* <DEDUP_REMOVED lines=36> */
.L_x_13878:
[----:B012---:R-:W-:Y:S05]  /*76800*/  BSYNC B0 ;  /* 0x0000000000007941 */ /* 0x007fea0003800000 */
.L_x_13877:
[----:B------:R-:W-:Y:S02]  /*76810*/  LOP3.LUT R5, R7, 0x80000000, R49, 0xb8, !PT ;  /* 0x8000000007057812 */ /* 0x000fe400078eb831 */
[----:B------:R-:W-:Y:S02]  /*76820*/  FSEL R6, R2, R6, P1 ;  /* 0x0000000602067208 */ /* 0x000fe40000800000 */
[----:B------:R-:W-:Y:S02]  /*76830*/  FSEL R7, R3, R5, P1 ;  /* 0x0000000503077208 */ /* 0x000fe40000800000 */
.L_x_13836:
[----:B0-----:R-:W-:Y:S05]  /*76840*/  BSYNC B2 ;  /* 0x0000000000027941 */ /* 0x001fea0003800000 */
.L_x_13825:
[----:B-1----:R-:W0:Y:S01]  /*76850*/  DADD R18, R18, c[0x2][0x50] ;  /* 0x0080140012127629 */ /* 0x002e220000000000 */
[----:B------:R-:W-:Y:S01]  /*76860*/  LOP3.LUT R17, R7, 0x80000000, R49, 0xb8, !PT ;  /* 0x8000000007117812 */ /* 0x000fe200078eb831 */
[----:B------:R-:W-:-:S08]  /*76870*/  IMAD.MOV.U32 R16, RZ, RZ, R6 ;  /* 0x000000ffff107224 */ /* 0x000fd000078e0006 */
[----:B0-----:R-:W-:Y:S01]  /*76880*/  LOP3.LUT R19, R19, 0x80000000, R51, 0xb8, !PT ;  /* 0x8000000013137812 */ /* 0x001fe200078eb833 */
[----:B------:R-:W-:Y:S05]  /*76890*/  BRA `(.L_x_13746) ;  /* 0x0000013000007947 */ /* 0x000fea0003800000 */
.L_x_13747:
        /* <DEDUP_REMOVED lines=14> */
[----:B0-----:R-:W-:Y:S01]  /*76980*/  @P0 MOV R18, R16 ;  /* 0x0000001000120202 */ /* 0x001fe20000000f00 */
[----:B------:R-:W-:Y:S01]  /*76990*/  @P0 IMAD.MOV.U32 R19, RZ, RZ, R17 ;  /* 0x000000ffff130224 */ /* 0x000fe200078e0011 */
[----:B------:R0:W1:Y:S01]  /*769a0*/  @!P0 DADD R18, R50, R50 ;  /* 0x0000000032128229 */ /* 0x0000620000000032 */
[----:B------:R-:W-:Y:S02]  /*769b0*/  @!P0 IMAD.MOV.U32 R16, RZ, RZ, R48 ;  /* 0x000000ffff108224 */ /* 0x000fe400078e0030 */
[----:B------:R-:W-:-:S03]  /*769c0*/  @!P0 IMAD.MOV.U32 R17, RZ, RZ, R49 ;  /* 0x000000ffff118224 */ /* 0x000fc600078e0031 */
.L_x_13746:
[----:B01----:R-:W-:Y:S05]  /*769d0*/  BSYNC B1 ;  /* 0x0000000000017941 */ /* 0x003fea0003800000 */
.L_x_13745:
        /* <DEDUP_REMOVED lines=36> */
[----:B------:R-:W-:Y:S01]  /*76c20*/  MOV R54, c[0x2][0xc] ;  /* 0x0080030000367a02 */ /* 0x000fe20000000f00 */
[----:B------:R-:W-:Y:S01]  /*76c30*/  IMAD.MOV.U32 R58, RZ, RZ, RZ ;  /* 0x000000ffff3a7224 */ /* 0x000fe200078e00ff */
[----:B------:R-:W-:Y:S01]  /*76c40*/  BSSY B2, `(.L_x_13883) ;  /* 0x0000256000027945 */ /* 0x000fe20003800000 */
        /* <DEDUP_REMOVED lines=110> */
.L_x_13886:
[----:B------:R-:W-:Y:S05]  /*77330*/  BSYNC B3 ;  /* 0x0000000000037941 */ /* 0x000fea0003800000 */
.L_x_13885:
        /* <DEDUP_REMOVED lines=62> */
.L_x_13884:
        /* <DEDUP_REMOVED lines=36> */
.L_x_13894:
[----:B------:R-:W-:Y:S05]  /*77960*/  BSYNC B4 ;  /* 0x0000000000047941 */ /* 0x000fea0003800000 */
.L_x_13893:
[----:B------:R-:W-:Y:S05]  /*77970*/  BRA `(.L_x_13892) ;  /* 0x0000001000007947 */ /* 0x000fea0003800000 */
.L_x_13891:
[----:B------:R0:W1:-:S06]  /*77980*/  DADD R46, -R68, R66 ;  /* 0x00000000442e7229 */ /* 0x00004c0000000142 */
.L_x_13892:
[----:B------:R-:W-:Y:S05]  /*77990*/  BSYNC B3 ;  /* 0x0000000000037941 */ /* 0x000fea0003800000 */
.L_x_13890:
        /* <DEDUP_REMOVED lines=31> */
.L_x_13899:
[----:B------:R-:W-:Y:S05]  /*77b90*/  BSYNC B4 ;  /* 0x0000000000047941 */ /* 0x000fea0003800000 */
.L_x_13898:
[----:B------:R-:W-:Y:S02]  /*77ba0*/  IMAD.MOV.U32 R2, RZ, RZ, R4 ;  /* 0x000000ffff027224 */ /* 0x000fe400078e0004 */
[----:B------:R-:W-:Y:S01]  /*77bb0*/  IMAD.MOV.U32 R3, RZ, RZ, R5 ;  /* 0x000000ffff037224 */ /* 0x000fe200078e0005 */
[----:B------:R-:W-:Y:S05]  /*77bc0*/  BRA `(.L_x_13897) ;  /* 0x0000001000007947 */ /* 0x000fea0003800000 */
.L_x_13896:
[----:B------:R2:W3:-:S06]  /*77bd0*/  DADD R2, R62, -R4 ;  /* 0x000000003e027229 */ /* 0x0004cc0000000804 */
.L_x_13897:
[----:B------:R-:W-:Y:S05]  /*77be0*/  BSYNC B3 ;  /* 0x0000000000037941 */ /* 0x000fea0003800000 */
.L_x_13895:
        /* <DEDUP_REMOVED lines=22> */
[----:B-1----:R-:W-:Y:S01]  /*77d50*/  MOV R4, R56 ;  /* 0x0000003800047202 */ /* 0x002fe20000000f00 */
[----:B------:R-:W-:Y:S01]  /*77d60*/  IMAD.MOV.U32 R3, RZ, RZ, R55 ;  /* 0x000000ffff037224 */ /* 0x000fe200078e0037 */
[----:B------:R-:W-:Y:S01]  /*77d70*/  MOV R2, 0x77db0 ;  /* 0x00077db000027802 */ /* 0x000fe20000000f00 */
[----:B--2---:R-:W-:Y:S02]  /*77d80*/  IMAD.MOV.U32 R6, RZ, RZ, R58 ;  /* 0x000000ffff067224 */ /* 0x004fe400078e003a */
[----:B------:R-:W-:Y:S02]  /*77d90*/  IMAD.MOV.U32 R7, RZ, RZ, R59 ;  /* 0x000000ffff077224 */ /* 0x000fe400078e003b */
[----:B0-----:R-:W-:Y:S05]  /*77da0*/  CALL.REL.NOINC `($__internal_21_$__cuda_sm20_dsqrt_rn_f64_mediumpath_v1) ;  /* 0x0001075000007944 */ /* 0x001fea0003c00000 */
[----:B------:R-:W-:Y:S02]  /*77db0*/  IMAD.MOV.U32 R6, RZ, RZ, R4 ;  /* 0x000000ffff067224 */ /* 0x000fe400078e0004 */
[----:B------:R-:W-:Y:S02]  /*77dc0*/  IMAD.MOV.U32 R7, RZ, RZ, R3 ;  /* 0x000000ffff077224 */ /* 0x000fe400078e0003 */
.L_x_13901:
[----:B------:R-:W-:Y:S05]  /*77dd0*/  BSYNC B3 ;  /* 0x0000000000037941 */ /* 0x000fea0003800000 */
.L_x_13900:
        /* <DEDUP_REMOVED lines=66> */
.L_x_13902:
        /* <DEDUP_REMOVED lines=20> */
[----:B------:R-:W-:Y:S02]  /*78340*/  IMAD.MOV.U32 R4, RZ, RZ, R2 ;  /* 0x000000ffff047224 */ /* 0x000fe400078e0002 */
[----:B------:R-:W-:Y:S02]  /*78350*/  IMAD.MOV.U32 R5, RZ, RZ, R3 ;  /* 0x000000ffff057224 */ /* 0x000fe400078e0003 */
.L_x_13904:
[----:B------:R-:W-:Y:S05]  /*78360*/  BSYNC B3 ;  /* 0x0000000000037941 */ /* 0x000fea0003800000 */
.L_x_13903:
        /* <DEDUP_REMOVED lines=16> */
.L_x_13889:
        /* <DEDUP_REMOVED lines=26> */
.L_x_13907:
[----:B------:R-:W-:Y:S05]  /*78610*/  BSYNC B3 ;  /* 0x0000000000037941 */ /* 0x000fea0003800000 */
.L_x_13906:
[----:B-1----:R-:W1:-:S10]  /*78620*/  DADD R46, R64, R2 ;  /* 0x00000000402e7229 */ /* 0x002e540000000002 */
[C---:B-1----:R-:W-:Y:S02]  /*78630*/  FSETP.GEU.FTZ.AND P1, PT, R47.reuse, 1.7916666269302368164, PT ;  /* 0x3fe555552f00780b */ /* 0x042fe40003f3e000 */
[----:B------:R-:W-:-:S04]  /*78640*/  FSETP.GT.FTZ.AND P0, PT, R47, -1.6999999284744262695, PT ;  /* 0xbfd999992f00780b */ /* 0x000fc80003f14000 */
[----:B------:R-:W-:-:S13]  /*78650*/  PLOP3.LUT P0, PT, P1, P0, PT, 0x8, 0x0 ;  /* 0x000000000000781c */ /* 0x000fda0000f00170 */
[----:B------:R-:W-:Y:S05]  /*78660*/  @!P0 BRA `(.L_x_13908) ;  /* 0x0000027000008947 */ /* 0x000fea0003800000 */
[----:B------:R-:W1:Y:S01]  /*78670*/  DADD R2, R46, 2 ;  /* 0x400000002e027429 */ /* 0x000e620000000000 */
[----:B0-----:R-:W-:Y:S01]  /*78680*/  MOV R4, 0x1 ;  /* 0x0000000100047802 */ /* 0x001fe20000000f00 */
[----:B------:R-:W-:Y:S01]  /*78690*/  BSSY B3, `(.L_x_13909) ;  /* 0x0000014000037945 */ /* 0x000fe20003800000 */
[----:B------:R-:W-:-:S03]  /*786a0*/  FSETP.GEU.AND P1, PT, |R47|, 6.5827683646048100446e-37, PT ;  /* 0x036000002f00780b */ /* 0x000fc60003f2e200 */
        /* <DEDUP_REMOVED lines=18> */
.L_x_13910:
[----:B------:R-:W-:Y:S05]  /*787d0*/  BSYNC B3 ;  /* 0x0000000000037941 */ /* 0x000fea0003800000 */
.L_x_13909:
        /* <DEDUP_REMOVED lines=16> */
.L_x_13908:
        /* <DEDUP_REMOVED lines=56> */
.L_x_13911:
[----:B------:R-:W-:Y:S01]  /*78c60*/  IMAD.MOV.U32 R2, RZ, RZ, 0x0 ;  /* 0x00000000ff027424 */ /* 0x000fe200078e00ff */
[----:B------:R-:W-:Y:S01]  /*78c70*/  FSETP.NEU.FTZ.AND P0, PT, R5, RZ, PT ;  /* 0x000000ff0500720b */ /* 0x000fe20003f1d000 */
[----:B------:R-:W-:-:S06]  /*78c80*/  IMAD.MOV.U32 R3, RZ, RZ, 0x7ff00000 ;  /* 0x7ff00000ff037424 */ /* 0x000fcc00078e00ff */
[----:B------:R-:W0:-:S10]  /*78c90*/  DFMA R2, R4, R2, +INF ;  /* 0x7ff000000402742b */ /* 0x000e140000000002 */
[----:B0-----:R-:W-:Y:S02]  /*78ca0*/  FSEL R46, R2, RZ, P0 ;  /* 0x000000ff022e7208 */ /* 0x001fe40000000000 */
[----:B------:R-:W-:Y:S01]  /*78cb0*/  FSEL R47, R3, -QNAN , P0 ;  /* 0xfff00000032f7808 */ /* 0x000fe20000000000 */
[----:B------:R-:W-:Y:S05]  /*78cc0*/  BRA `(.L_x_13887) ;  /* 0x000004d000007947 */ /* 0x000fea0003800000 */
.L_x_13905:
        /* <DEDUP_REMOVED lines=25> */
.L_x_13913:
[----:B------:R-:W-:Y:S05]  /*78e60*/  BSYNC B3 ;  /* 0x0000000000037941 */ /* 0x000fea0003800000 */
.L_x_13912:
        /* <DEDUP_REMOVED lines=21> */
.L_x_13915:
[----:B------:R-:W-:Y:S05]  /*78fc0*/  BSYNC B3 ;  /* 0x0000000000037941 */ /* 0x000fea0003800000 */
.L_x_13914:
[----:B------:R-:W-:Y:S05]  /*78fd0*/  BRA `(.L_x_13887) ;  /* 0x000001c000007947 */ /* 0x000fea0003800000 */
.L_x_13888:
        /* <DEDUP_REMOVED lines=25> */
.L_x_13917:
[----:B------:R-:W-:Y:S05]  /*79170*/  BSYNC B3 ;  /* 0x0000000000037941 */ /* 0x000fea0003800000 */
.L_x_13916:
[----:B-1----:R-:W-:Y:S02]  /*79180*/  IMAD.MOV.U32 R46, RZ, RZ, R4 ;  /* 0x000000ffff2e7224 */ /* 0x002fe400078e0004 */
[----:B------:R-:W-:-:S02]  /*79190*/  IMAD.MOV.U32 R47, RZ, RZ, R5 ;  /* 0x000000ffff2f7224 */ /* 0x000fc400078e0005 */
.L_x_13887:
[----:B------:R-:W-:Y:S05]  /*791a0*/  BSYNC B2 ;  /* 0x0000000000027941 */ /* 0x000fea0003800000 */
.L_x_13883:
        /* <DEDUP_REMOVED lines=25> */
.L_x_13922:
[----:B------:R-:W-:Y:S05]  /*79340*/  BSYNC B4 ;  /* 0x0000000000047941 */ /* 0x000fea0003800000 */
.L_x_13921:
        /* <DEDUP_REMOVED lines=23> */
.L_x_13924:
[----:B------:R-:W-:Y:S01]  /*794c0*/  IMAD.MOV.U32 R4, RZ, RZ, 0x0 ;  /* 0x00000000ff047424 */ /* 0x000fe200078e00ff */
[----:B-1----:R-:W-:Y:S01]  /*794d0*/  MOV R8, 0xdc1895e9 ;  /* 0xdc1895e900087802 */ /* 0x002fe20000000f00 */
[----:B------:R-:W-:Y:S02]  /*794e0*/  IMAD.MOV.U32 R5, RZ, RZ, 0x3fe00000 ;  /* 0x3fe00000ff057424 */ /* 0x000fe400078e00ff */
[----:B------:R-:W-:Y:S02]  /*794f0*/  IMAD.MOV.U32 R9, RZ, RZ, 0x3fb0066b ;  /* 0x3fb0066bff097424 */ /* 0x000fe400078e00ff */
        /* <DEDUP_REMOVED lines=39> */
.L_x_13923:
        /* <DEDUP_REMOVED lines=37> */
.L_x_13933:
[----:B------:R-:W-:Y:S05]  /*799c0*/  BSYNC B6 ;  /* 0x0000000000067941 */ /* 0x000fea0003800000 */
.L_x_13932:
[----:B------:R-:W-:Y:S05]  /*799d0*/  BRA `(.L_x_13931) ;  /* 0x0000001000007947 */ /* 0x000fea0003800000 */
.L_x_13930:
[----:B------:R0:W3:-:S06]  /*799e0*/  DADD R74, -R68, R66 ;  /* 0x00000000444a7229 */ /* 0x0000cc0000000142 */
.L_x_13931:
[----:B------:R-:W-:Y:S05]  /*799f0*/  BSYNC B5 ;  /* 0x0000000000057941 */ /* 0x000fea0003800000 */
.L_x_13929:
        /* <DEDUP_REMOVED lines=28> */
.L_x_13938:
[----:B------:R-:W-:Y:S05]  /*79bc0*/  BSYNC B6 ;  /* 0x0000000000067941 */ /* 0x000fea0003800000 */
.L_x_13937:
[----:B------:R-:W-:Y:S05]  /*79bd0*/  BRA `(.L_x_13936) ;  /* 0x0000001000007947 */ /* 0x000fea0003800000 */
.L_x_13935:
[----:B------:R4:W0:-:S06]  /*79be0*/  DADD R50, -R64, R62 ;  /* 0x0000000040327229 */ /* 0x00080c000000013e */
.L_x_13936:
[----:B------:R-:W-:Y:S05]  /*79bf0*/  BSYNC B5 ;  /* 0x0000000000057941 */ /* 0x000fea0003800000 */
.L_x_13934:
[----:B0-----:R-:W0:Y:S01]  /*79c00*/  DMUL R2, R50, 0.5 ;  /* 0x3fe0000032027828 */ /* 0x001e220000000000 */
[----:B------:R-:W-:Y:S01]  /*79c10*/  IMAD.MOV.U32 R6, RZ, RZ, 0x0 ;  /* 0x00000000ff067424 */ /* 0x000fe200078e00ff */
[----:B------:R-:W-:Y:S01]  /*79c20*/  MOV R7, 0x3fd80000 ;  /* 0x3fd8000000077802 */ /* 0x000fe20000000f00 */
        /* <DEDUP_REMOVED lines=27> */
.L_x_13940:
[----:B------:R-:W-:Y:S05]  /*79de0*/  BSYNC B5 ;  /* 0x0000000000057941 */ /* 0x000fea0003800000 */
.L_x_13939:
[----:B01----:R-:W-:Y:S02]  /*79df0*/  IMAD.MOV.U32 R50, RZ, RZ, R4 ;  /* 0x000000ffff327224 */ /* 0x003fe400078e0004 */
[----:B------:R-:W-:Y:S01]  /*79e00*/  IMAD.MOV.U32 R51, RZ, RZ, R5 ;  /* 0x000000ffff337224 */ /* 0x000fe200078e0005 */
[----:B------:R-:W-:Y:S05]  /*79e10*/  BRA `(.L_x_13941) ;  /* 0x0000098000007947 */ /* 0x000fea0003800000 */
.L_x_13928:
        /* <DEDUP_REMOVED lines=30> */
.L_x_13944:
[----:B------:R-:W-:Y:S05]  /*7a000*/  BSYNC B5 ;  /* 0x0000000000057941 */ /* 0x000fea0003800000 */
.L_x_13943:
[----:B01----:R-:W-:Y:S02]  /*7a010*/  IMAD.MOV.U32 R50, RZ, RZ, R4 ;  /* 0x000000ffff327224 */ /* 0x003fe400078e0004 */
[----:B------:R-:W-:Y:S01]  /*7a020*/  IMAD.MOV.U32 R51, RZ, RZ, R5 ;  /* 0x000000ffff337224 */ /* 0x000fe200078e0005 */
[----:B------:R-:W-:Y:S05]  /*7a030*/  BRA `(.L_x_13941) ;  /* 0x0000076000007947 */ /* 0x000fea0003800000 */
.L_x_13942:
        /* <DEDUP_REMOVED lines=31> */
.L_x_13946:
[----:B------:R-:W-:Y:S05]  /*7a230*/  BSYNC B5 ;  /* 0x0000000000057941 */ /* 0x000fea0003800000 */
.L_x_13945:
        /* <DEDUP_REMOVED lines=21> */
.L_x_13948:
[----:B------:R-:W-:Y:S05]  /*7a390*/  BSYNC B5 ;  /* 0x0000000000057941 */ /* 0x000fea0003800000 */
.L_x_13947:
[----:B------:R-:W0:Y:S01]  /*7a3a0*/  DMUL R48, R48, 8.11296384146066816958e+31 ;  /* 0x4690000030307828 */ /* 0x000e220000000000 */
[----:B------:R-:W-:Y:S02]  /*7a3b0*/  IMAD.MOV.U32 R50, RZ, RZ, R2 ;  /* 0x000000ffff327224 */ /* 0x000fe400078e0002 */
[----:B------:R-:W-:Y:S01]  /*7a3c0*/  IMAD.MOV.U32 R51, RZ, RZ, R3 ;  /* 0x000000ffff337224 */ /* 0x000fe200078e0003 */
[----:B------:R-:W-:Y:S05]  /*7a3d0*/  BRA `(.L_x_13941) ;  /* 0x000003c000007947 */ /* 0x000fea0003800000 */
.L_x_13927:
        /* <DEDUP_REMOVED lines=27> */
.L_x_13950:
[----:B------:R-:W-:Y:S05]  /*7a590*/  BSYNC B5 ;  /* 0x0000000000057941 */ /* 0x000fea0003800000 */
.L_x_13949:
        /* <DEDUP_REMOVED lines=30> */
.L_x_13952:
[----:B------:R-:W-:Y:S05]  /*7a780*/  BSYNC B5 ;  /* 0x0000000000057941 */ /* 0x000fea0003800000 */
.L_x_13951:
[----:B01-3--:R0:W1:-:S06]  /*7a790*/  DMUL R50, R4, R56 ;  /* 0x0000003804327228 */ /* 0x00b04c0000000000 */
.L_x_13941:
[----:B0-----:R-:W-:Y:S05]  /*7a7a0*/  BSYNC B4 ;  /* 0x0000000000047941 */ /* 0x001fea0003800000 */
.L_x_13926:
[----:B------:R-:W-:Y:S05]  /*7a7b0*/  BRA `(.L_x_13953) ;  /* 0x0000002000007947 */ /* 0x000fea0003800000 */
.L_x_13920:
[----:B------:R3:W4:-:S04]  /*7a7c0*/  DMUL R50, R44, 9.00719925474099200000e+15 ;  /* 0x434000002c327828 */ /* 0x0007080000000000 */
[----:B------:R-:W0:-:S06]  /*7a7d0*/  DMUL R48, R48, 9.00719925474099200000e+15 ;  /* 0x4340000030307828 */ /* 0x000e0c0000000000 */
.L_x_13953:
[----:B---34-:R-:W-:Y:S05]  /*7a7e0*/  BSYNC B2 ;  /* 0x0000000000027941 */ /* 0x018fea0003800000 */
.L_x_13919:
        /* <DEDUP_REMOVED lines=28> */
.L_x_13955:
[----:B------:R-:W-:Y:S05]  /*7a9b0*/  BSYNC B2 ;  /* 0x0000000000027941 */ /* 0x000fea0003800000 */
.L_x_13954:
        /* <DEDUP_REMOVED lines=43> */
.L_x_13957:
[----:B------:R-:W-:Y:S02]  /*7ac70*/  FSEL R2, RZ, 3.37028055040000000000e+12, P1 ;  /* 0x54442d18ff027808 */ /* 0x000fe40000800000 */
[----:B------:R-:W-:Y:S02]  /*7ac80*/  FSEL R3, RZ, 2.1426990032196044922, P1 ;  /* 0x400921fbff037808 */ /* 0x000fe40000800000 */
.L_x_13958:
[----:B------:R-:W-:Y:S05]  /*7ac90*/  BSYNC B0 ;  /* 0x0000000000007941 */ /* 0x000fea0003800000 */
.L_x_13956:
[----:B------:R0:W1:Y:S02]  /*7aca0*/  DADD R50, |R50|, |R48| ;  /* 0x0000000032327229 */ /* 0x0000640000000630 */
[----:B0-----:R-:W-:-:S04]  /*7acb0*/  LOP3.LUT R49, R3, 0x80000000, R49, 0xb8, !PT ;  /* 0x8000000003317812 */ /* 0x001fc800078eb831 */
[----:B-1----:R-:W0:-:S06]  /*7acc0*/  DSETP.GTU.AND P0, PT, |R50|, +INF , PT ;  /* 0x7ff000003200742a */ /* 0x002e0c0003f0c200 */
[----:B0-----:R-:W-:Y:S02]  /*7acd0*/  FSEL R2, R50, R2, P0 ;  /* 0x0000000232027208 */ /* 0x001fe40000000000 */
[----:B------:R-:W-:Y:S02]  /*7ace0*/  FSEL R3, R51, R49, P0 ;  /* 0x0000003133037208 */ /* 0x000fe40000000000 */
.L_x_13925:
[----:B------:R-:W-:Y:S05]  /*7acf0*/  BSYNC B3 ;  /* 0x0000000000037941 */ /* 0x000fea0003800000 */
.L_x_13918:
[----:B---3--:R-:W-:Y:S01]  /*7ad00*/  LOP3.LUT R45, R3, 0x80000000, R13, 0xb8, !PT ;  /* 0x80000000032d7812 */ /* 0x008fe200078eb80d */
[----:B------:R-:W-:Y:S01]  /*7ad10*/  IMAD.MOV.U32 R44, RZ, RZ, R2 ;  /* 0x000000ffff2c7224 */ /* 0x000fe200078e0002 */
[----:B-12---:R-:W-:Y:S01]  /*7ad20*/  LOP3.LUT R47, R47, 0x80000000, R15, 0xb8, !PT ;  /* 0x800000002f2f7812 */ /* 0x006fe200078eb80f */
[----:B------:R-:W-:Y:S05]  /*7ad30*/  BRA `(.L_x_13880) ;  /* 0x0000451000007947 */ /* 0x000fea0003800000 */
.L_x_13882:
        /* <DEDUP_REMOVED lines=91> */
.L_x_13964:
[----:B------:R-:W-:Y:S05]  /*7b2f0*/  BSYNC B0 ;  /* 0x0000000000007941 */ /* 0x000fea0003800000 */
.L_x_13963:
        /* <DEDUP_REMOVED lines=8> */
.L_x_13966:
[----:B------:R-:W-:Y:S05]  /*7b380*/  BSYNC B3 ;  /* 0x0000000000037941 */ /* 0x000fea0003800000 */
.L_x_13965:
        /* <DEDUP_REMOVED lines=43> */
.L_x_13968:
[----:B------:R-:W-:-:S04]  /*7b640*/  ISETP.GE.AND P0, PT, R47, RZ, PT ;  /* 0x000000ff2f00720c */ /* 0x000fc80003f06270 */
[----:B0-----:R-:W-:Y:S02]  /*7b650*/  FSEL R6, RZ, 3.37028055040000000000e+12, P0 ;  /* 0x54442d18ff067808 */ /* 0x001fe40000000000 */
[----:B------:R-:W-:Y:S02]  /*7b660*/  FSEL R7, RZ, 2.1426990032196044922, P0 ;  /* 0x400921fbff077808 */ /* 0x000fe40000000000 */
.L_x_13969:
[----:B------:R-:W-:Y:S05]  /*7b670*/  BSYNC B0 ;  /* 0x0000000000007941 */ /* 0x000fea0003800000 */
.L_x_13967:
[----:B------:R-:W0:Y:S01]  /*7b680*/  DADD R2, |R12|, |R14| ;  /* 0x000000000c027229 */ /* 0x000e22000000060e */
[----:B------:R-:W-:-:S03]  /*7b690*/  LOP3.LUT R45, R7, 0x80000000, R45, 0xb8, !PT ;  /* 0x80000000072d7812 */ /* 0x000fc600078eb82d */
[----:B-1----:R-:W-:-:S04]  /*7b6a0*/  DMUL R62, R62, 0.5 ;  /* 0x3fe000003e3e7828 */ /* 0x002fc80000000000 */
[----:B0-----:R-:W0:-:S06]  /*7b6b0*/  DSETP.GTU.AND P0, PT, |R2|, +INF , PT ;  /* 0x7ff000000200742a */ /* 0x001e0c0003f0c200 */
[----:B0-----:R-:W-:Y:S02]  /*7b6c0*/  FSEL R6, R2, R6, P0 ;  /* 0x0000000602067208 */ /* 0x001fe40000000000 */
[----:B------:R-:W-:Y:S01]  /*7b6d0*/  FSEL R7, R3, R45, P0 ;  /* 0x0000002d03077208 */ /* 0x000fe20000000000 */
[----:B------:R-:W-:Y:S05]  /*7b6e0*/  BRA `(.L_x_13970) ;  /* 0x000039c000007947 */ /* 0x000fea0003800000 */
.L_x_13962:
        /* <DEDUP_REMOVED lines=112> */
.L_x_13972:
[----:B------:R-:W-:Y:S05]  /*7bdf0*/  BSYNC B0 ;  /* 0x0000000000007941 */ /* 0x000fea0003800000 */
.L_x_13971:
        /* <DEDUP_REMOVED lines=10> */
.L_x_13974:
[----:B------:R-:W-:Y:S05]  /*7bea0*/  BSYNC B3 ;  /* 0x0000000000037941 */ /* 0x000fea0003800000 */
.L_x_13973:
        /* <DEDUP_REMOVED lines=43> */
.L_x_13976:
[----:B------:R-:W-:-:S04]  /*7c160*/  ISETP.GE.AND P0, PT, R47, RZ, PT ;  /* 0x000000ff2f00720c */ /* 0x000fc80003f06270 */
[----:B0-----:R-:W-:Y:S02]  /*7c170*/  FSEL R6, RZ, 3.37028055040000000000e+12, P0 ;  /* 0x54442d18ff067808 */ /* 0x001fe40000000000 */
[----:B------:R-:W-:Y:S02]  /*7c180*/  FSEL R7, RZ, 2.1426990032196044922, P0 ;  /* 0x400921fbff077808 */ /* 0x000fe40000000000 */
.L_x_13977:
[----:B------:R-:W-:Y:S05]  /*7c190*/  BSYNC B0 ;  /* 0x0000000000007941 */ /* 0x000fea0003800000 */
.L_x_13975:
[----:B------:R-:W0:Y:S01]  /*7c1a0*/  DADD R2, |R12|, |R14| ;  /* 0x000000000c027229 */ /* 0x000e22000000060e */
[----:B------:R-:W-:-:S05]  /*7c1b0*/  LOP3.LUT R45, R7, 0x80000000, R45, 0xb8, !PT ;  /* 0x80000000072d7812 */ /* 0x000fca00078eb82d */
[----:B0-----:R-:W0:-:S06]  /*7c1c0*/  DSETP.GTU.AND P0, PT, |R2|, +INF , PT ;  /* 0x7ff000000200742a */ /* 0x001e0c0003f0c200 */
[----:B0-----:R-:W-:Y:S02]  /*7c1d0*/  FSEL R6, R2, R6, P0 ;  /* 0x0000000602067208 */ /* 0x001fe40000000000 */
[----:B------:R-:W-:Y:S01]  /*7c1e0*/  FSEL R7, R3, R45, P0 ;  /* 0x0000002d03077208 */ /* 0x000fe20000000000 */
[----:B------:R-:W-:Y:S05]  /*7c1f0*/  BRA `(.L_x_13970) ;  /* 0x00002eb000007947 */ /* 0x000fea0003800000 */
.L_x_13961:
        /* <DEDUP_REMOVED lines=23> */
.L_x_13979:
[----:B------:R-:W-:Y:S05]  /*7c370*/  BSYNC B3 ;  /* 0x0000000000037941 */ /* 0x000fea0003800000 */
.L_x_13978:
        /* <DEDUP_REMOVED lines=26> */
.L_x_13981:
[----:B------:R-:W-:Y:S05]  /*7c520*/  BSYNC B3 ;  /* 0x0000000000037941 */ /* 0x000fea0003800000 */
.L_x_13980:
        /* <DEDUP_REMOVED lines=113> */
.L_x_13983:
[----:B------:R-:W-:Y:S05]  /*7cc40*/  BSYNC B0 ;  /* 0x0000000000007941 */ /* 0x000fea0003800000 */
.L_x_13982:
        /* <DEDUP_REMOVED lines=10> */
.L_x_13985:
[----:B------:R-:W-:Y:S05]  /*7ccf0*/  BSYNC B3 ;  /* 0x0000000000037941 */ /* 0x000fea0003800000 */
.L_x_13984:
        /* <DEDUP_REMOVED lines=43> */
.L_x_13987:
[----:B------:R-:W-:-:S04]  /*7cfb0*/  ISETP.GE.AND P0, PT, R47, RZ, PT ;  /* 0x000000ff2f00720c */ /* 0x000fc80003f06270 */
[----:B0-----:R-:W-:Y:S02]  /*7cfc0*/  FSEL R6, RZ, 3.37028055040000000000e+12, P0 ;  /* 0x54442d18ff067808 */ /* 0x001fe40000000000 */
[----:B------:R-:W-:Y:S02]  /*7cfd0*/  FSEL R7, RZ, 2.1426990032196044922, P0 ;  /* 0x400921fbff077808 */ /* 0x000fe40000000000 */
.L_x_13988:
[----:B------:R-:W-:Y:S05]  /*7cfe0*/  BSYNC B0 ;  /* 0x0000000000007941 */ /* 0x000fea0003800000 */
.L_x_13986:
[----:B------:R-:W0:Y:S01]  /*7cff0*/  DADD R2, |R12|, |R14| ;  /* 0x000000000c027229 */ /* 0x000e22000000060e */
[----:B------:R-:W-:-:S03]  /*7d000*/  LOP3.LUT R45, R7, 0x80000000, R45, 0xb8, !PT ;  /* 0x80000000072d7812 */ /* 0x000fc600078eb82d */
[----:B-1----:R-:W-:-:S04]  /*7d010*/  DADD R62, R62, 1 ;  /* 0x3ff000003e3e7429 */ /* 0x002fc80000000000 */
[----:B0-----:R-:W0:-:S06]  /*7d020*/  DSETP.GTU.AND P0, PT, |R2|, +INF , PT ;  /* 0x7ff000000200742a */ /* 0x001e0c0003f0c200 */
[----:B0-----:R-:W-:Y:S02]  /*7d030*/  FSEL R6, R2, R6, P0 ;  /* 0x0000000602067208 */ /* 0x001fe40000000000 */
[----:B------:R-:W-:Y:S01]  /*7d040*/  FSEL R7, R3, R45, P0 ;  /* 0x0000002d03077208 */ /* 0x000fe20000000000 */
[----:B------:R-:W-:Y:S05]  /*7d050*/  BRA `(.L_x_13970) ;  /* 0x0000205000007947 */ /* 0x000fea0003800000 */
.L_x_13960:
        /* <DEDUP_REMOVED lines=86> */
.L_x_13992:
[----:B------:R-:W-:Y:S05]  /*7d5c0*/  BSYNC B0 ;  /* 0x0000000000007941 */ /* 0x000fea0003800000 */
.L_x_13991:
        /* <DEDUP_REMOVED lines=8> */
.L_x_13994:
[----:B------:R-:W-:Y:S05]  /*7d650*/  BSYNC B3 ;  /* 0x0000000000037941 */ /* 0x000fea0003800000 */
.L_x_13993:
        /* <DEDUP_REMOVED lines=35> */
.L_x_13996:
[----:B0-2---:R-:W-:Y:S05]  /*7d890*/  BSYNC B0 ;  /* 0x0000000000007941 */ /* 0x005fea0003800000 */
.L_x_13995:
[----:B------:R-:W-:Y:S01]  /*7d8a0*/  LOP3.LUT R3, R7, 0x80000000, R13, 0xb8, !PT ;  /* 0x8000000007037812 */ /* 0x000fe200078eb80d */
[----:B-1----:R-:W0:Y:S01]  /*7d8b0*/  DMUL R62, R62, 0.5 ;  /* 0x3fe000003e3e7828 */ /* 0x002e220000000000 */
[----:B------:R-:W-:Y:S02]  /*7d8c0*/  FSEL R6, R4, R6, P0 ;  /* 0x0000000604067208 */ /* 0x000fe40000000000 */
[----:B------:R-:W-:Y:S01]  /*7d8d0*/  FSEL R7, R5, R3, P0 ;  /* 0x0000000305077208 */ /* 0x000fe20000000000 */
[----:B------:R-:W-:Y:S05]  /*7d8e0*/  BRA `(.L_x_13970) ;  /* 0x000017c000007947 */ /* 0x000fea0003800000 */
.L_x_13990:
        /* <DEDUP_REMOVED lines=52> */
[----:B-1----:R-:W-:Y:S01]  /*7dc30*/  @!P0 MOV R3, R9 ;  /* 0x0000000900038202 */ /* 0x002fe20000000f00 */
[----:B0-----:R-:W0:Y:S01]  /*7dc40*/  DMUL R6, R44, R4 ;  /* 0x000000042c067228 */ /* 0x001e220000000000 */
[----:B------:R-:W-:Y:S02]  /*7dc50*/  @!P0 IMAD.MOV.U32 R2, RZ, RZ, R8 ;  /* 0x000000ffff028224 */ /* 0x000fe400078e0008 */
[----:B------:R-:W-:-:S03]  /*7dc60*/  IADD3 R52, R3, -0x1, RZ ;  /* 0xffffffff03347810 */ /* 0x000fc60007ffe0ff */
[----:B0-----:R-:W0:Y:S01]  /*7dc70*/  DFMA R54, -R46, R6, R44 ;  /* 0x000000062e36722b */ /* 0x001e22000000012c */
[----:B------:R-:W-:-:S05]  /*7dc80*/  ISETP.GE.U32.AND P1, PT, R52, 0x7fefffff, PT ;  /* 0x7fefffff3400780c */ /* 0x000fca0003f26070 */
[----:B0-----:R0:W1:-:S08]  /*7dc90*/  DFMA R4, R4, R54, R6 ;  /* 0x000000360404722b */ /* 0x0010500000000006 */
        /* <DEDUP_REMOVED lines=53> */
.L_x_13998:
[----:B------:R-:W-:Y:S05]  /*7dff0*/  BSYNC B0 ;  /* 0x0000000000007941 */ /* 0x000fea0003800000 */
.L_x_13997:
        /* <DEDUP_REMOVED lines=10> */
.L_x_14000:
[----:B------:R-:W-:Y:S05]  /*7e0a0*/  BSYNC B3 ;  /* 0x0000000000037941 */ /* 0x000fea0003800000 */
.L_x_13999:
        /* <DEDUP_REMOVED lines=35> */
.L_x_14002:
[----:B0-2---:R-:W-:Y:S05]  /*7e2e0*/  BSYNC B0 ;  /* 0x0000000000007941 */ /* 0x005fea0003800000 */
.L_x_14001:
[----:B------:R-:W-:Y:S02]  /*7e2f0*/  LOP3.LUT R5, R7, 0x80000000, R13, 0xb8, !PT ;  /* 0x8000000007057812 */ /* 0x000fe400078eb80d */
[----:B------:R-:W-:Y:S02]  /*7e300*/  FSEL R6, R2, R6, P1 ;  /* 0x0000000602067208 */ /* 0x000fe40000800000 */
[----:B------:R-:W-:Y:S01]  /*7e310*/  FSEL R7, R3, R5, P1 ;  /* 0x0000000503077208 */ /* 0x000fe20000800000 */
[----:B------:R-:W-:Y:S05]  /*7e320*/  BRA `(.L_x_13970) ;  /* 0x00000d8000007947 */ /* 0x000fea0003800000 */
.L_x_13989:
        /* <DEDUP_REMOVED lines=23> */
.L_x_14004:
[----:B------:R-:W-:Y:S05]  /*7e4a0*/  BSYNC B3 ;  /* 0x0000000000037941 */ /* 0x000fea0003800000 */
.L_x_14003:
        /* <DEDUP_REMOVED lines=26> */
.L_x_14006:
[----:B------:R-:W-:Y:S05]  /*7e650*/  BSYNC B3 ;  /* 0x0000000000037941 */ /* 0x000fea0003800000 */
.L_x_14005:
        /* <DEDUP_REMOVED lines=68> */
[----:B------:R-:W-:Y:S02]  /*7eaa0*/  @P1 FSEL R63, R7, -QNAN , P2 ;  /* 0xfff00000073f1808 */ /* 0x000fe40001000000 */
[----:B------:R-:W-:Y:S01]  /*7eab0*/  @!P0 MOV R6, 0xfffffbcb ;  /* 0xfffffbcb00068802 */ /* 0x000fe20000000f00 */
        /* <DEDUP_REMOVED lines=43> */
.L_x_14008:
[----:B------:R-:W-:Y:S05]  /*7ed70*/  BSYNC B0 ;  /* 0x0000000000007941 */ /* 0x000fea0003800000 */
.L_x_14007:
        /* <DEDUP_REMOVED lines=10> */
.L_x_14010:
[----:B------:R-:W-:Y:S05]  /*7ee20*/  BSYNC B3 ;  /* 0x0000000000037941 */ /* 0x000fea0003800000 */
.L_x_14009:
        /* <DEDUP_REMOVED lines=36> */
.L_x_14012:
[----:B012---:R-:W-:Y:S05]  /*7f070*/  BSYNC B0 ;  /* 0x0000000000007941 */ /* 0x007fea0003800000 */
.L_x_14011:
[----:B------:R-:W-:Y:S02]  /*7f080*/  LOP3.LUT R5, R7, 0x80000000, R13, 0xb8, !PT ;  /* 0x8000000007057812 */ /* 0x000fe400078eb80d */
[----:B------:R-:W-:Y:S02]  /*7f090*/  FSEL R6, R2, R6, P1 ;  /* 0x0000000602067208 */ /* 0x000fe40000800000 */
[----:B------:R-:W-:Y:S02]  /*7f0a0*/  FSEL R7, R3, R5, P1 ;  /* 0x0000000503077208 */ /* 0x000fe40000800000 */
.L_x_13970:
[----:B0-----:R-:W-:Y:S05]  /*7f0b0*/  BSYNC B2 ;  /* 0x0000000000027941 */ /* 0x001fea0003800000 */
.L_x_13959:
[----:B-1----:R-:W0:Y:S01]  /*7f0c0*/  DADD R62, R62, c[0x2][0x50] ;  /* 0x008014003e3e7629 */ /* 0x002e220000000000 */
[----:B------:R-:W-:Y:S01]  /*7f0d0*/  LOP3.LUT R45, R7, 0x80000000, R13, 0xb8, !PT ;  /* 0x80000000072d7812 */ /* 0x000fe200078eb80d */
[----:B------:R-:W-:-:S08]  /*7f0e0*/  IMAD.MOV.U32 R44, RZ, RZ, R6 ;  /* 0x000000ffff2c7224 */ /* 0x000fd000078e0006 */
[----:B0-----:R-:W-:Y:S02]  /*7f0f0*/  LOP3.LUT R47, R63, 0x80000000, R15, 0xb8, !PT ;  /* 0x800000003f2f7812 */ /* 0x001fe400078eb80f */
[----:B------:R-:W-:Y:S01]  /*7f100*/  MOV R46, R62 ;  /* 0x0000003e002e7202 */ /* 0x000fe20000000f00 */
[----:B------:R-:W-:Y:S05]  /*7f110*/  BRA `(.L_x_13880) ;  /* 0x0000013000007947 */ /* 0x000fea0003800000 */
.L_x_13881:
        /* <DEDUP_REMOVED lines=19> */
.L_x_13880:
[----:B01----:R-:W-:Y:S05]  /*7f250*/  BSYNC B1 ;  /* 0x0000000000017941 */ /* 0x003fea0003800000 */
.L_x_13879:
        /* <DEDUP_REMOVED lines=146> */
.L_x_14020:
[----:B------:R-:W-:Y:S05]  /*7fb80*/  BSYNC B3 ;  /* 0x0000000000037941 */ /* 0x000fea0003800000 */
.L_x_14019:
        /* <DEDUP_REMOVED lines=62> */
.L_x_14018:
        /* <DEDUP_REMOVED lines=36> */
.L_x_14028:
[----:B------:R-:W-:Y:S05]  /*801b0*/  BSYNC B4 ;  /* 0x0000000000047941 */ /* 0x000fea0003800000 */
.L_x_14027:
[----:B------:R-:W-:Y:S05]  /*801c0*/  BRA `(.L_x_14026) ;  /* 0x0000001000007947 */ /* 0x000fea0003800000 */
.L_x_14025:
[----:B------:R0:W1:-:S06]  /*801d0*/  DADD R10, -R66, R64 ;  /* 0x00000000420a7229 */ /* 0x00004c0000000140 */
.L_x_14026:
[----:B------:R-:W-:Y:S05]  /*801e0*/  BSYNC B3 ;  /* 0x0000000000037941 */ /* 0x000fea0003800000 */
.L_x_14024:
        /* <DEDUP_REMOVED lines=31> */
.L_x_14033:
[----:B------:R-:W-:Y:S05]  /*803e0*/  BSYNC B4 ;  /* 0x0000000000047941 */ /* 0x000fea0003800000 */
.L_x_14032:
[----:B------:R-:W-:Y:S01]  /*803f0*/  IMAD.MOV.U32 R2, RZ, RZ, R4 ;  /* 0x000000ffff027224 */ /* 0x000fe200078e0004 */
[----:B------:R-:W-:Y:S01]  /*80400*/  MOV R3, R5 ;  /* 0x0000000500037202 */ /* 0x000fe20000000f00 */
[----:B------:R-:W-:Y:S05]  /*80410*/  BRA `(.L_x_14031) ;  /* 0x0000001000007947 */ /* 0x000fea0003800000 */
.L_x_14030:
[----:B------:R2:W3:-:S06]  /*80420*/  DADD R2, R50, -R4 ;  /* 0x0000000032027229 */ /* 0x0004cc0000000804 */
.L_x_14031:
[----:B------:R-:W-:Y:S05]  /*80430*/  BSYNC B3 ;  /* 0x0000000000037941 */ /* 0x000fea0003800000 */
.L_x_14029:
        /* <DEDUP_REMOVED lines=30> */
.L_x_14035:
[----:B------:R-:W-:Y:S05]  /*80620*/  BSYNC B3 ;  /* 0x0000000000037941 */ /* 0x000fea0003800000 */
.L_x_14034:
        /* <DEDUP_REMOVED lines=66> */
.L_x_14036:
        /* <DEDUP_REMOVED lines=22> */
.L_x_14038:
[----:B------:R-:W-:Y:S05]  /*80bb0*/  BSYNC B3 ;  /* 0x0000000000037941 */ /* 0x000fea0003800000 */
.L_x_14037:
        /* <DEDUP_REMOVED lines=16> */
.L_x_14023:
        /* <DEDUP_REMOVED lines=26> */
.L_x_14041:
[----:B------:R-:W-:Y:S05]  /*80e60*/  BSYNC B3 ;  /* 0x0000000000037941 */ /* 0x000fea0003800000 */
.L_x_14040:
        /* <DEDUP_REMOVED lines=27> */
.L_x_14044:
[----:B------:R-:W-:Y:S05]  /*81020*/  BSYNC B3 ;  /* 0x0000000000037941 */ /* 0x000fea0003800000 */
.L_x_14043:
        /* <DEDUP_REMOVED lines=16> */
.L_x_14042:
        /* <DEDUP_REMOVED lines=56> */
.L_x_14045:
[----:B------:R-:W-:Y:S01]  /*814b0*/  IMAD.MOV.U32 R2, RZ, RZ, 0x0 ;  /* 0x00000000ff027424 */ /* 0x000fe200078e00ff */
[----:B------:R-:W-:Y:S01]  /*814c0*/  FSETP.NEU.FTZ.AND P0, PT, R5, RZ, PT ;  /* 0x000000ff0500720b */ /* 0x000fe20003f1d000 */
[----:B------:R-:W-:-:S06]  /*814d0*/  IMAD.MOV.U32 R3, RZ, RZ, 0x7ff00000 ;  /* 0x7ff00000ff037424 */ /* 0x000fcc00078e00ff */
[----:B------:R-:W0:-:S10]  /*814e0*/  DFMA R2, R4, R2, +INF ;  /* 0x7ff000000402742b */ /* 0x000e140000000002 */
[----:B0-----:R-:W-:Y:S02]  /*814f0*/  FSEL R10, R2, RZ, P0 ;  /* 0x000000ff020a7208 */ /* 0x001fe40000000000 */
[----:B------:R-:W-:Y:S01]  /*81500*/  FSEL R11, R3, -QNAN , P0 ;  /* 0xfff00000030b7808 */ /* 0x000fe20000000000 */
[----:B------:R-:W-:Y:S05]  /*81510*/  BRA `(.L_x_14021) ;  /* 0x000004d000007947 */ /* 0x000fea0003800000 */
.L_x_14039:
        /* <DEDUP_REMOVED lines=25> */
.L_x_14047:
[----:B------:R-:W-:Y:S05]  /*816b0*/  BSYNC B3 ;  /* 0x0000000000037941 */ /* 0x000fea0003800000 */
.L_x_14046:
        /* <DEDUP_REMOVED lines=21> */
.L_x_14049:
[----:B------:R-:W-:Y:S05]  /*81810*/  BSYNC B3 ;  /* 0x0000000000037941 */ /* 0x000fea0003800000 */
.L_x_14048:
[----:B------:R-:W-:Y:S05]  /*81820*/  BRA `(.L_x_14021) ;  /* 0x000001c000007947 */ /* 0x000fea0003800000 */
.L_x_14022:
        /* <DEDUP_REMOVED lines=25> */
.L_x_14051:
[----:B------:R-:W-:Y:S05]  /*819c0*/  BSYNC B3 ;  /* 0x0000000000037941 */ /* 0x000fea0003800000 */
.L_x_14050:
[----:B-1----:R-:W-:Y:S02]  /*819d0*/  IMAD.MOV.U32 R10, RZ, RZ, R4 ;  /* 0x000000ffff0a7224 */ /* 0x002fe400078e0004 */
[----:B------:R-:W-:Y:S02]  /*819e0*/  IMAD.MOV.U32 R11, RZ, RZ, R5 ;  /* 0x000000ffff0b7224 */ /* 0x000fe400078e0005 */
.L_x_14021:
[----:B------:R-:W-:Y:S05]  /*819f0*/  BSYNC B2 ;  /* 0x0000000000027941 */ /* 0x000fea0003800000 */
.L_x_14017:
        /* <DEDUP_REMOVED lines=25> */
.L_x_14056:
[----:B------:R-:W-:Y:S05]  /*81b90*/  BSYNC B4 ;  /* 0x0000000000047941 */ /* 0x000fea0003800000 */
.L_x_14055:
        /* <DEDUP_REMOVED lines=23> */
.L_x_14058:
        /* <DEDUP_REMOVED lines=43> */
.L_x_14057:
        /* <DEDUP_REMOVED lines=37> */
.L_x_14067:
[----:B------:R-:W-:Y:S05]  /*82210*/  BSYNC B6 ;  /* 0x0000000000067941 */ /* 0x000fea0003800000 */
.L_x_14066:
[----:B------:R-:W-:Y:S05]  /*82220*/  BRA `(.L_x_14065) ;  /* 0x0000001000007947 */ /* 0x000fea0003800000 */
.L_x_14064:
[----:B------:R0:W3:-:S06]  /*82230*/  DADD R68, -R66, R64 ;  /* 0x0000000042447229 */ /* 0x0000cc0000000140 */
.L_x_14065:
[----:B------:R-:W-:Y:S05]  /*82240*/  BSYNC B5 ;  /* 0x0000000000057941 */ /* 0x000fea0003800000 */
.L_x_14063:
        /* <DEDUP_REMOVED lines=28> */
.L_x_14072:
[----:B------:R-:W-:Y:S05]  /*82410*/  BSYNC B6 ;  /* 0x0000000000067941 */ /* 0x000fea0003800000 */
.L_x_14071:
[----:B------:R-:W-:Y:S02]  /*82420*/  IMAD.MOV.U32 R14, RZ, RZ, R2 ;  /* 0x000000ffff0e7224 */ /* 0x000fe400078e0002 */
[----:B------:R-:W-:Y:S01]  /*82430*/  IMAD.MOV.U32 R15, RZ, RZ, R3 ;  /* 0x000000ffff0f7224 */ /* 0x000fe200078e0003 */
[----:B------:R-:W-:Y:S05]  /*82440*/  BRA `(.L_x_14070) ;  /* 0x0000001000007947 */ /* 0x000fea0003800000 */
.L_x_14069:
[----:B------:R4:W0:-:S06]  /*82450*/  DADD R14, -R62, R50 ;  /* 0x000000003e0e7229 */ /* 0x00080c0000000132 */
.L_x_14070:
[----:B------:R-:W-:Y:S05]  /*82460*/  BSYNC B5 ;  /* 0x0000000000057941 */ /* 0x000fea0003800000 */
.L_x_14068:
        /* <DEDUP_REMOVED lines=30> */
.L_x_14074:
[----:B------:R-:W-:Y:S05]  /*82650*/  BSYNC B5 ;  /* 0x0000000000057941 */ /* 0x000fea0003800000 */
.L_x_14073:
[----:B01----:R-:W-:Y:S02]  /*82660*/  IMAD.MOV.U32 R48, RZ, RZ, R4 ;  /* 0x000000ffff307224 */ /* 0x003fe400078e0004 */
[----:B------:R-:W-:Y:S01]  /*82670*/  IMAD.MOV.U32 R49, RZ, RZ, R5 ;  /* 0x000000ffff317224 */ /* 0x000fe200078e0005 */
[----:B------:R-:W-:Y:S05]  /*82680*/  BRA `(.L_x_14075) ;  /* 0x0000098000007947 */ /* 0x000fea0003800000 */
.L_x_14062:
        /* <DEDUP_REMOVED lines=30> */
.L_x_14078:
[----:B------:R-:W-:Y:S05]  /*82870*/  BSYNC B5 ;  /* 0x0000000000057941 */ /* 0x000fea0003800000 */
.L_x_14077:
[----:B01----:R-:W-:Y:S02]  /*82880*/  IMAD.MOV.U32 R48, RZ, RZ, R4 ;  /* 0x000000ffff307224 */ /* 0x003fe400078e0004 */
[----:B------:R-:W-:Y:S01]  /*82890*/  IMAD.MOV.U32 R49, RZ, RZ, R5 ;  /* 0x000000ffff317224 */ /* 0x000fe200078e0005 */
[----:B------:R-:W-:Y:S05]  /*828a0*/  BRA `(.L_x_14075) ;  /* 0x0000076000007947 */ /* 0x000fea0003800000 */
.L_x_14076:
        /* <DEDUP_REMOVED lines=31> */
.L_x_14080:
[----:B------:R-:W-:Y:S05]  /*82aa0*/  BSYNC B5 ;  /* 0x0000000000057941 */ /* 0x000fea0003800000 */
.L_x_14079:
        /* <DEDUP_REMOVED lines=21> */
.L_x_14082:
[----:B------:R-:W-:Y:S05]  /*82c00*/  BSYNC B5 ;  /* 0x0000000000057941 */ /* 0x000fea0003800000 */
.L_x_14081:
[----:B------:R-:W0:Y:S01]  /*82c10*/  DMUL R12, R12, 8.11296384146066816958e+31 ;  /* 0x469000000c0c7828 */ /* 0x000e220000000000 */
[----:B------:R-:W-:Y:S02]  /*82c20*/  IMAD.MOV.U32 R48, RZ, RZ, R2 ;  /* 0x000000ffff307224 */ /* 0x000fe400078e0002 */
[----:B------:R-:W-:Y:S01]  /*82c30*/  IMAD.MOV.U32 R49, RZ, RZ, R3 ;  /* 0x000000ffff317224 */ /* 0x000fe200078e0003 */
[----:B------:R-:W-:Y:S05]  /*82c40*/  BRA `(.L_x_14075) ;  /* 0x000003c000007947 */ /* 0x000fea0003800000 */
.L_x_14061:
        /* <DEDUP_REMOVED lines=27> */
.L_x_14084:
[----:B------:R-:W-:Y:S05]  /*82e00*/  BSYNC B5 ;  /* 0x0000000000057941 */ /* 0x000fea0003800000 */
.L_x_14083:
        /* <DEDUP_REMOVED lines=30> */
.L_x_14086:
[----:B------:R-:W-:Y:S05]  /*82ff0*/  BSYNC B5 ;  /* 0x0000000000057941 */ /* 0x000fea0003800000 */
.L_x_14085:
[----:B01-3--:R0:W1:-:S06]  /*83000*/  DMUL R48, R4, R50 ;  /* 0x0000003204307228 */ /* 0x00b04c0000000000 */
.L_x_14075:
[----:B0-----:R-:W-:Y:S05]  /*83010*/  BSYNC B4 ;  /* 0x0000000000047941 */ /* 0x001fea0003800000 */
.L_x_14060:
[----:B------:R-:W-:Y:S05]  /*83020*/  BRA `(.L_x_14087) ;  /* 0x0000002000007947 */ /* 0x000fea0003800000 */
.L_x_14054:
[----:B------:R-:W3:-:S04]  /*83030*/  DMUL R48, R48, 9.00719925474099200000e+15 ;  /* 0x4340000030307828 */ /* 0x000ec80000000000 */
[----:B------:R-:W4:-:S06]  /*83040*/  DMUL R12, R12, 9.00719925474099200000e+15 ;  /* 0x434000000c0c7828 */ /* 0x000f0c0000000000 */
.L_x_14087:
[----:B---3--:R-:W-:Y:S05]  /*83050*/  BSYNC B2 ;  /* 0x0000000000027941 */ /* 0x008fea0003800000 */
.L_x_14053:
        /* <DEDUP_REMOVED lines=28> */
.L_x_14089:
[----:B------:R-:W-:Y:S05]  /*83220*/  BSYNC B2 ;  /* 0x0000000000027941 */ /* 0x000fea0003800000 */
.L_x_14088:
        /* <DEDUP_REMOVED lines=43> */
.L_x_14091:
[----:B------:R-:W-:Y:S02]  /*834e0*/  FSEL R2, RZ, 3.37028055040000000000e+12, P1 ;  /* 0x54442d18ff027808 */ /* 0x000fe40000800000 */
[----:B------:R-:W-:Y:S02]  /*834f0*/  FSEL R3, RZ, 2.1426990032196044922, P1 ;  /* 0x400921fbff037808 */ /* 0x000fe40000800000 */
.L_x_14092:
[----:B------:R-:W-:Y:S05]  /*83500*/  BSYNC B0 ;  /* 0x0000000000007941 */ /* 0x000fea0003800000 */
.L_x_14090:
[----:B------:R0:W1:Y:S02]  /*83510*/  DADD R48, |R48|, |R12| ;  /* 0x0000000030307229 */ /* 0x000064000000060c */
[----:B0-----:R-:W-:-:S04]  /*83520*/  LOP3.LUT R13, R3, 0x80000000, R13, 0xb8, !PT ;  /* 0x80000000030d7812 */ /* 0x001fc800078eb80d */
[----:B-1----:R-:W0:-:S06]  /*83530*/  DSETP.GTU.AND P0, PT, |R48|, +INF , PT ;  /* 0x7ff000003000742a */ /* 0x002e0c0003f0c200 */
[----:B0-----:R-:W-:Y:S02]  /*83540*/  FSEL R2, R48, R2, P0 ;  /* 0x0000000230027208 */ /* 0x001fe40000000000 */
[----:B------:R-:W-:Y:S02]  /*83550*/  FSEL R3, R49, R13, P0 ;  /* 0x0000000d31037208 */ /* 0x000fe40000000000 */
.L_x_14059:
[----:B------:R-:W-:Y:S05]  /*83560*/  BSYNC B3 ;  /* 0x0000000000037941 */ /* 0x000fea0003800000 */
.L_x_14052:
[----:B-1-3--:R-:W-:Y:S01]  /*83570*/  LOP3.LUT R9, R3, 0x80000000, R41, 0xb8, !PT ;  /* 0x8000000003097812 */ /* 0x00afe200078eb829 */
[----:B------:R-:W-:Y:S01]  /*83580*/  IMAD.MOV.U32 R8, RZ, RZ, R2 ;  /* 0x000000ffff087224 */ /* 0x000fe200078e0002 */
[----:B--2---:R-:W-:Y:S01]  /*83590*/  LOP3.LUT R11, R11, 0x80000000, R43, 0xb8, !PT ;  /* 0x800000000b0b7812 */ /* 0x004fe200078eb82b */
[----:B------:R-:W-:Y:S05]  /*835a0*/  BRA `(.L_x_14014) ;  /* 0x0000450000007947 */ /* 0x000fea0003800000 */
.L_x_14016:
        /* <DEDUP_REMOVED lines=90> */
.L_x_14098:
[----:B------:R-:W-:Y:S05]  /*83b50*/  BSYNC B0 ;  /* 0x0000000000007941 */ /* 0x000fea0003800000 */
.L_x_14097:
        /* <DEDUP_REMOVED lines=8> */
.L_x_14100:
[----:B------:R-:W-:Y:S05]  /*83be0*/  BSYNC B3 ;  /* 0x0000000000037941 */ /* 0x000fea0003800000 */
.L_x_14099:
        /* <DEDUP_REMOVED lines=43> */
.L_x_14102:
[----:B------:R-:W-:-:S04]  /*83ea0*/  ISETP.GE.AND P0, PT, R13, RZ, PT ;  /* 0x000000ff0d00720c */ /* 0x000fc80003f06270 */
[----:B------:R-:W-:Y:S02]  /*83eb0*/  FSEL R6, RZ, 3.37028055040000000000e+12, P0 ;  /* 0x54442d18ff067808 */ /* 0x000fe40000000000 */
[----:B------:R-:W-:Y:S02]  /*83ec0*/  FSEL R7, RZ, 2.1426990032196044922, P0 ;  /* 0x400921fbff077808 */ /* 0x000fe40000000000 */
.L_x_14103:
[----:B------:R-:W-:Y:S05]  /*83ed0*/  BSYNC B0 ;  /* 0x0000000000007941 */ /* 0x000fea0003800000 */
.L_x_14101:
[----:B------:R-:W2:Y:S01]  /*83ee0*/  DADD R2, |R40|, |R42| ;  /* 0x0000000028027229 */ /* 0x000ea2000000062a */
[----:B------:R-:W-:-:S03]  /*83ef0*/  LOP3.LUT R11, R7, 0x80000000, R11, 0xb8, !PT ;  /* 0x80000000070b7812 */ /* 0x000fc600078eb80b */
[----:B-1----:R-:W-:-:S04]  /*83f00*/  DMUL R48, R48, 0.5 ;  /* 0x3fe0000030307828 */ /* 0x002fc80000000000 */
[----:B--2---:R-:W1:-:S06]  /*83f10*/  DSETP.GTU.AND P0, PT, |R2|, +INF , PT ;  /* 0x7ff000000200742a */ /* 0x004e4c0003f0c200 */
[----:B-1----:R-:W-:Y:S02]  /*83f20*/  FSEL R6, R2, R6, P0 ;  /* 0x0000000602067208 */ /* 0x002fe40000000000 */
[----:B------:R-:W-:Y:S01]  /*83f30*/  FSEL R7, R3, R11, P0 ;  /* 0x0000000b03077208 */ /* 0x000fe20000000000 */
[----:B------:R-:W-:Y:S05]  /*83f40*/  BRA `(.L_x_14104) ;  /* 0x000039c000007947 */ /* 0x000fea0003800000 */
.L_x_14096:
        /* <DEDUP_REMOVED lines=112> */
.L_x_14106:
[----:B------:R-:W-:Y:S05]  /*84650*/  BSYNC B0 ;  /* 0x0000000000007941 */ /* 0x000fea0003800000 */
.L_x_14105:
        /* <DEDUP_REMOVED lines=10> */
.L_x_14108:
[----:B------:R-:W-:Y:S05]  /*84700*/  BSYNC B3 ;  /* 0x0000000000037941 */ /* 0x000fea0003800000 */
.L_x_14107:
        /* <DEDUP_REMOVED lines=43> */
.L_x_14110:
[----:B------:R-:W-:-:S04]  /*849c0*/  ISETP.GE.AND P0, PT, R13, RZ, PT ;  /* 0x000000ff0d00720c */ /* 0x000fc80003f06270 */
[----:B0-----:R-:W-:Y:S02]  /*849d0*/  FSEL R6, RZ, 3.37028055040000000000e+12, P0 ;  /* 0x54442d18ff067808 */ /* 0x001fe40000000000 */
[----:B------:R-:W-:Y:S02]  /*849e0*/  FSEL R7, RZ, 2.1426990032196044922, P0 ;  /* 0x400921fbff077808 */ /* 0x000fe40000000000 */
.L_x_14111:
[----:B------:R-:W-:Y:S05]  /*849f0*/  BSYNC B0 ;  /* 0x0000000000007941 */ /* 0x000fea0003800000 */
.L_x_14109:
[----:B------:R-:W0:Y:S01]  /*84a00*/  DADD R2, |R40|, |R42| ;  /* 0x0000000028027229 */ /* 0x000e22000000062a */
[----:B------:R-:W-:-:S05]  /*84a10*/  LOP3.LUT R11, R7, 0x80000000, R11, 0xb8, !PT ;  /* 0x80000000070b7812 */ /* 0x000fca00078eb80b */
[----:B0-----:R-:W0:-:S06]  /*84a20*/  DSETP.GTU.AND P0, PT, |R2|, +INF , PT ;  /* 0x7ff000000200742a */ /* 0x001e0c0003f0c200 */
[----:B0-----:R-:W-:Y:S02]  /*84a30*/  FSEL R6, R2, R6, P0 ;  /* 0x0000000602067208 */ /* 0x001fe40000000000 */
[----:B------:R-:W-:Y:S01]  /*84a40*/  FSEL R7, R3, R11, P0 ;  /* 0x0000000b03077208 */ /* 0x000fe20000000000 */
[----:B------:R-:W-:Y:S05]  /*84a50*/  BRA `(.L_x_14104) ;  /* 0x00002eb000007947 */ /* 0x000fea0003800000 */
.L_x_14095:
        /* <DEDUP_REMOVED lines=23> */
.L_x_14113:
[----:B------:R-:W-:Y:S05]  /*84bd0*/  BSYNC B3 ;  /* 0x0000000000037941 */ /* 0x000fea0003800000 */
.L_x_14112:
        /* <DEDUP_REMOVED lines=26> */
.L_x_14115:
[----:B------:R-:W-:Y:S05]  /*84d80*/  BSYNC B3 ;  /* 0x0000000000037941 */ /* 0x000fea0003800000 */
.L_x_14114:
        /* <DEDUP_REMOVED lines=113> */
.L_x_14117:
[----:B------:R-:W-:Y:S05]  /*854a0*/  BSYNC B0 ;  /* 0x0000000000007941 */ /* 0x000fea0003800000 */
.L_x_14116:
        /* <DEDUP_REMOVED lines=10> */
.L_x_14119:
[----:B------:R-:W-:Y:S05]  /*85550*/  BSYNC B3 ;  /* 0x0000000000037941 */ /* 0x000fea0003800000 */
.L_x_14118:
        /* <DEDUP_REMOVED lines=43> */
.L_x_14121:
[----:B------:R-:W-:-:S04]  /*85810*/  ISETP.GE.AND P0, PT, R13, RZ, PT ;  /* 0x000000ff0d00720c */ /* 0x000fc80003f06270 */
[----:B0-----:R-:W-:Y:S02]  /*85820*/  FSEL R6, RZ, 3.37028055040000000000e+12, P0 ;  /* 0x54442d18ff067808 */ /* 0x001fe40000000000 */
[----:B------:R-:W-:Y:S02]  /*85830*/  FSEL R7, RZ, 2.1426990032196044922, P0 ;  /* 0x400921fbff077808 */ /* 0x000fe40000000000 */
.L_x_14122:
[----:B------:R-:W-:Y:S05]  /*85840*/  BSYNC B0 ;  /* 0x0000000000007941 */ /* 0x000fea0003800000 */
.L_x_14120:
[----:B------:R-:W0:Y:S01]  /*85850*/  DADD R2, |R40|, |R42| ;  /* 0x0000000028027229 */ /* 0x000e22000000062a */
[----:B------:R-:W-:-:S03]  /*85860*/  LOP3.LUT R11, R7, 0x80000000, R11, 0xb8, !PT ;  /* 0x80000000070b7812 */ /* 0x000fc600078eb80b */
[----:B-1----:R-:W-:-:S04]  /*85870*/  DADD R48, R48, 1 ;  /* 0x3ff0000030307429 */ /* 0x002fc80000000000 */
[----:B0-----:R-:W0:-:S06]  /*85880*/  DSETP.GTU.AND P0, PT, |R2|, +INF , PT ;  /* 0x7ff000000200742a */ /* 0x001e0c0003f0c200 */
[----:B0-----:R-:W-:Y:S02]  /*85890*/  FSEL R6, R2, R6, P0 ;  /* 0x0000000602067208 */ /* 0x001fe40000000000 */
[----:B------:R-:W-:Y:S01]  /*858a0*/  FSEL R7, R3, R11, P0 ;  /* 0x0000000b03077208 */ /* 0x000fe20000000000 */
[----:B------:R-:W-:Y:S05]  /*858b0*/  BRA `(.L_x_14104) ;  /* 0x0000205000007947 */ /* 0x000fea0003800000 */
.L_x_14094:
        /* <DEDUP_REMOVED lines=86> */
.L_x_14126:
[----:B------:R-:W-:Y:S05]  /*85e20*/  BSYNC B0 ;  /* 0x0000000000007941 */ /* 0x000fea0003800000 */
.L_x_14125:
        /* <DEDUP_REMOVED lines=8> */
.L_x_14128:
[----:B------:R-:W-:Y:S05]  /*85eb0*/  BSYNC B3 ;  /* 0x0000000000037941 */ /* 0x000fea0003800000 */
.L_x_14127:
        /* <DEDUP_REMOVED lines=35> */
.L_x_14130:
[----:B0-2---:R-:W-:Y:S05]  /*860f0*/  BSYNC B0 ;  /* 0x0000000000007941 */ /* 0x005fea0003800000 */
.L_x_14129:
[----:B------:R-:W-:Y:S01]  /*86100*/  LOP3.LUT R3, R7, 0x80000000, R41, 0xb8, !PT ;  /* 0x8000000007037812 */ /* 0x000fe200078eb829 */
[----:B-1----:R-:W0:Y:S01]  /*86110*/  DMUL R48, R48, 0.5 ;  /* 0x3fe0000030307828 */ /* 0x002e220000000000 */
[----:B------:R-:W-:Y:S02]  /*86120*/  FSEL R6, R4, R6, P0 ;  /* 0x0000000604067208 */ /* 0x000fe40000000000 */
[----:B------:R-:W-:Y:S01]  /*86130*/  FSEL R7, R5, R3, P0 ;  /* 0x0000000305077208 */ /* 0x000fe20000000000 */
[----:B------:R-:W-:Y:S05]  /*86140*/  BRA `(.L_x_14104) ;  /* 0x000017c000007947 */ /* 0x000fea0003800000 */
.L_x_14124:
        /* <DEDUP_REMOVED lines=112> */
.L_x_14132:
[----:B------:R-:W-:Y:S05]  /*86850*/  BSYNC B0 ;  /* 0x0000000000007941 */ /* 0x000fea0003800000 */
.L_x_14131:
        /* <DEDUP_REMOVED lines=10> */
.L_x_14134:
[----:B------:R-:W-:Y:S05]  /*86900*/  BSYNC B3 ;  /* 0x0000000000037941 */ /* 0x000fea0003800000 */
.L_x_14133:
        /* <DEDUP_REMOVED lines=35> */
.L_x_14136:
[----:B0-2---:R-:W-:Y:S05]  /*86b40*/  BSYNC B0 ;  /* 0x0000000000007941 */ /* 0x005fea0003800000 */
.L_x_14135:
[----:B------:R-:W-:Y:S02]  /*86b50*/  LOP3.LUT R5, R7, 0x80000000, R41, 0xb8, !PT ;  /* 0x8000000007057812 */ /* 0x000fe400078eb829 */
[----:B------:R-:W-:Y:S02]  /*86b60*/  FSEL R6, R2, R6, P1 ;  /* 0x0000000602067208 */ /* 0x000fe40000800000 */
[----:B------:R-:W-:Y:S01]  /*86b70*/  FSEL R7, R3, R5, P1 ;  /* 0x0000000503077208 */ /* 0x000fe20000800000 */
[----:B------:R-:W-:Y:S05]  /*86b80*/  BRA `(.L_x_14104) ;  /* 0x00000d8000007947 */ /* 0x000fea0003800000 */
.L_x_14123:
        /* <DEDUP_REMOVED lines=23> */
.L_x_14138:
[----:B------:R-:W-:Y:S05]  /*86d00*/  BSYNC B3 ;  /* 0x0000000000037941 */ /* 0x000fea0003800000 */
.L_x_14137:
        /* <DEDUP_REMOVED lines=26> */
.L_x_14140:
[----:B------:R-:W-:Y:S05]  /*86eb0*/  BSYNC B3 ;  /* 0x0000000000037941 */ /* 0x000fea0003800000 */
.L_x_14139:
        /* <DEDUP_REMOVED lines=113> */
.L_x_14142:
[----:B------:R-:W-:Y:S05]  /*875d0*/  BSYNC B0 ;  /* 0x0000000000007941 */ /* 0x000fea0003800000 */
.L_x_14141:
        /* <DEDUP_REMOVED lines=10> */
.L_x_14144:
[----:B------:R-:W-:Y:S05]  /*87680*/  BSYNC B3 ;  /* 0x0000000000037941 */ /* 0x000fea0003800000 */
.L_x_14143:
        /* <DEDUP_REMOVED lines=36> */
.L_x_14146:
[----:B012---:R-:W-:Y:S05]  /*878d0*/  BSYNC B0 ;  /* 0x0000000000007941 */ /* 0x007fea0003800000 */
.L_x_14145:
[----:B------:R-:W-:Y:S02]  /*878e0*/  LOP3.LUT R5, R7, 0x80000000, R41, 0xb8, !PT ;  /* 0x8000000007057812 */ /* 0x000fe400078eb829 */
[----:B------:R-:W-:Y:S02]  /*878f0*/  FSEL R6, R2, R6, P1 ;  /* 0x0000000602067208 */ /* 0x000fe40000800000 */
[----:B------:R-:W-:Y:S02]  /*87900*/  FSEL R7, R3, R5, P1 ;  /* 0x0000000503077208 */ /* 0x000fe40000800000 */
.L_x_14104:
[----:B0-----:R-:W-:Y:S05]  /*87910*/  BSYNC B2 ;  /* 0x0000000000027941 */ /* 0x001fea0003800000 */
.L_x_14093:
[----:B-1----:R-:W0:Y:S01]  /*87920*/  DADD R48, R48, c[0x2][0x50] ;  /* 0x0080140030307629 */ /* 0x002e220000000000 */
[----:B------:R-:W-:Y:S01]  /*87930*/  LOP3.LUT R9, R7, 0x80000000, R41, 0xb8, !PT ;  /* 0x8000000007097812 */ /* 0x000fe200078eb829 */
[----:B------:R-:W-:-:S08]  /*87940*/  IMAD.MOV.U32 R8, RZ, RZ, R6 ;  /* 0x000000ffff087224 */ /* 0x000fd000078e0006 */
[----:B0-----:R-:W-:Y:S01]  /*87950*/  LOP3.LUT R11, R49, 0x80000000, R43, 0xb8, !PT ;  /* 0x80000000310b7812 */ /* 0x001fe200078eb82b */
[----:B------:R-:W-:Y:S01]  /*87960*/  IMAD.MOV.U32 R10, RZ, RZ, R48 ;  /* 0x000000ffff0a7224 */ /* 0x000fe200078e0030 */
[----:B------:R-:W-:Y:S05]  /*87970*/  BRA `(.L_x_14014) ;  /* 0x0000013000007947 */ /* 0x000fea0003800000 */
.L_x_14015:
        /* <DEDUP_REMOVED lines=19> */
.L_x_14014:
[----:B01----:R-:W-:Y:S05]  /*87ab0*/  BSYNC B1 ;  /* 0x0000000000017941 */ /* 0x003fea0003800000 */
.L_x_14013:
[----:B------:R-:W-:Y:S01]  /*87ac0*/  WARPSYNC 0xffffffff ;  /* 0xffffffff00007948 */ /* 0x000fe20003800000 */
[----:B------:R-:W0:Y:S01]  /*87ad0*/  S2R R4, SR_TID.X ;  /* 0x0000000000047919 */ /* 0x000e220000002100 */
[----:B------:R-:W-:Y:S01]  /*87ae0*/  BSSY B0, `(.L_x_14147) ;  /* 0x0000033000007945 */ /* 0x000fe20003800000 */
[----:B------:R-:W-:Y:S01]  /*87af0*/  BSSY B1, `(.L_x_14148) ;  /* 0x000002b000017945 */ /* 0x000fe20003800000 */
[----:B0-----:R-:W-:-:S13]  /*87b00*/  ISETP.GE.AND P0, PT, R4, R53, PT ;  /* 0x000000350400720c */ /* 0x001fda0003f06270 */
[----:B------:R-:W-:Y:S01]  /*87b10*/  @!P0 IMAD.IADD R2, R0, 0x1, R4 ;  /* 0x0000000100028824 */ /* 0x000fe200078e0204 */
[----:B------:R-:W-:Y:S01]  /*87b20*/  @!P0 IADD3 R4, R4, 0x80, RZ ;  /* 0x0000008004048810 */ /* 0x000fe20007ffe0ff */
[----:B------:R-:W-:-:S04]  /*87b30*/  @!P0 IMAD.MOV.U32 R3, RZ, RZ, 0x10 ;  /* 0x00000010ff038424 */ /* 0x000fc800078e00ff */
[----:B------:R-:W-:-:S05]  /*87b40*/  @!P0 IMAD.WIDE.U32 R2, R2, R3, c[0x0][0x168] ;  /* 0x00005a0002028625 */ /* 0x000fca00078e0003 */
[----:B------:R0:W-:Y:S01]  /*87b50*/  @!P0 STG.E.128 [R2.64], R36 ;  /* 0x0000002402008986 */ /* 0x0001e2000c101d04 */
[----:B------:R-:W-:-:S13]  /*87b60*/  ISETP.GE.AND P0, PT, R4, R53, PT ;  /* 0x000000350400720c */ /* 0x000fda0003f06270 */
[----:B------:R-:W-:Y:S05]  /*87b70*/  @P0 BRA `(.L_x_14149) ;  /* 0x000000c000000947 */ /* 0x000fea0003800000 */
[----:B0-----:R-:W-:Y:S01]  /*87b80*/  IMAD.IADD R2, R0, 0x1, R4 ;  /* 0x0000000100027824 */ /* 0x001fe200078e0204 */
[----:B------:R-:W-:Y:S01]  /*87b90*/  IADD3 R4, R4, 0x80, RZ ;  /* 0x0000008004047810 */ /* 0x000fe20007ffe0ff */
[----:B------:R-:W-:-:S03]  /*87ba0*/  IMAD.MOV.U32 R3, RZ, RZ, 0x10 ;  /* 0x00000010ff037424 */ /* 0x000fc600078e00ff */
[----:B------:R-:W-:Y:S01]  /*87bb0*/  ISETP.GE.AND P0, PT, R4, R53, PT ;  /* 0x000000350400720c */ /* 0x000fe20003f06270 */
[----:B------:R-:W-:-:S05]  /*87bc0*/  IMAD.WIDE.U32 R2, R2, R3, c[0x0][0x168] ;  /* 0x00005a0002027625 */ /* 0x000fca00078e0003 */
[----:B------:R0:W-:Y:S07]  /*87bd0*/  STG.E.128 [R2.64], R32 ;  /* 0x0000002002007986 */ /* 0x0001ee000c101d04 */
[----:B------:R-:W-:Y:S05]  /*87be0*/  @P0 BRA `(.L_x_14150) ;  /* 0x000000c000000947 */ /* 0x000fea0003800000 */
[----:B0-----:R-:W-:Y:S01]  /*87bf0*/  IADD3 R2, R0, R4, RZ ;  /* 0x0000000400027210 */ /* 0x001fe20007ffe0ff */
[----:B------:R-:W-:Y:S01]  /*87c00*/  IMAD.MOV.U32 R3, RZ, RZ, 0x10 ;  /* 0x00000010ff037424 */ /* 0x000fe200078e00ff */
[----:B------:R-:W-:-:S03]  /*87c10*/  IADD3 R4, R4, 0x80, RZ ;  /* 0x0000008004047810 */ /* 0x000fc60007ffe0ff */
[----:B------:R-:W-:-:S05]  /*87c20*/  IMAD.WIDE.U32 R2, R2, R3, c[0x0][0x168] ;  /* 0x00005a0002027625 */ /* 0x000fca00078e0003 */
[----:B------:R0:W-:Y:S02]  /*87c30*/  STG.E.128 [R2.64], R28 ;  /* 0x0000001c02007986 */ /* 0x0001e4000c101d04 */
.L_x_14149:
[----:B------:R-:W-:-:S13]  /*87c40*/  ISETP.GE.AND P0, PT, R4, R53, PT ;  /* 0x000000350400720c */ /* 0x000fda0003f06270 */
[----:B------:R-:W-:Y:S05]  /*87c50*/  @P0 BRA `(.L_x_14151) ;  /* 0x000000c000000947 */ /* 0x000fea0003800000 */
[----:B0-----:R-:W-:Y:S01]  /*87c60*/  IMAD.IADD R2, R0, 0x1, R4 ;  /* 0x0000000100027824 */ /* 0x001fe200078e0204 */
[----:B------:R-:W-:Y:S01]  /*87c70*/  IADD3 R4, R4, 0x80, RZ ;  /* 0x0000008004047810 */ /* 0x000fe20007ffe0ff */
[----:B------:R-:W-:-:S04]  /*87c80*/  IMAD.MOV.U32 R3, RZ, RZ, 0x10 ;  /* 0x00000010ff037424 */ /* 0x000fc800078e00ff */
[----:B------:R-:W-:-:S05]  /*87c90*/  IMAD.WIDE.U32 R2, R2, R3, c[0x0][0x168] ;  /* 0x00005a0002027625 */ /* 0x000fca00078e0003 */
[----:B------:R0:W-:Y:S02]  /*87ca0*/  STG.E.128 [R2.64], R24 ;  /* 0x0000001802007986 */ /* 0x0001e4000c101d04 */
.L_x_14150:
[----:B------:R-:W-:-:S13]  /*87cb0*/  ISETP.GE.AND P0, PT, R4, R53, PT ;  /* 0x000000350400720c */ /* 0x000fda0003f06270 */
[----:B------:R-:W-:Y:S05]  /*87cc0*/  @P0 BRA `(.L_x_14152) ;  /* 0x000000d000000947 */ /* 0x000fea0003800000 */
[----:B0-----:R-:W-:Y:S01]  /*87cd0*/  IMAD.IADD R2, R0, 0x1, R4 ;  /* 0x0000000100027824 */ /* 0x001fe200078e0204 */
[----:B------:R-:W-:Y:S01]  /*87ce0*/  IADD3 R4, R4, 0x80, RZ ;  /* 0x0000008004047810 */ /* 0x000fe20007ffe0ff */
[----:B------:R-:W-:-:S04]  /*87cf0*/  IMAD.MOV.U32 R3, RZ, RZ, 0x10 ;  /* 0x00000010ff037424 */ /* 0x000fc800078e00ff */
[----:B------:R-:W-:-:S05]  /*87d00*/  IMAD.WIDE.U32 R2, R2, R3, c[0x0][0x168] ;  /* 0x00005a0002027625 */ /* 0x000fca00078e0003 */
[----:B------:R0:W-:Y:S02]  /*87d10*/  STG.E.128 [R2.64], R20 ;  /* 0x0000001402007986 */ /* 0x0001e4000c101d04 */
.L_x_14151:
[----:B------:R-:W-:-:S13]  /*87d20*/  ISETP.GE.AND P0, PT, R4, R53, PT ;  /* 0x000000350400720c */ /* 0x000fda0003f06270 */
[----:B------:R-:W-:Y:S01]  /*87d30*/  @P0 BREAK B1 ;  /* 0x0000000000010942 */ /* 0x000fe20003800000 */
[----:B------:R-:W-:Y:S05]  /*87d40*/  @P0 BRA `(.L_x_14153) ;  /* 0x000000c000000947 */ /* 0x000fea0003800000 */
[----:B0-----:R-:W-:Y:S01]  /*87d50*/  IMAD.IADD R2, R0, 0x1, R4 ;  /* 0x0000000100027824 */ /* 0x001fe200078e0204 */
[----:B------:R-:W-:Y:S01]  /*87d60*/  IADD3 R4, R4, 0x80, RZ ;  /* 0x0000008004047810 */ /* 0x000fe20007ffe0ff */
[----:B------:R-:W-:-:S04]  /*87d70*/  IMAD.MOV.U32 R3, RZ, RZ, 0x10 ;  /* 0x00000010ff037424 */ /* 0x000fc800078e00ff */
[----:B------:R-:W-:-:S05]  /*87d80*/  IMAD.WIDE.U32 R2, R2, R3, c[0x0][0x168] ;  /* 0x00005a0002027625 */ /* 0x000fca00078e0003 */
[----:B------:R0:W-:Y:S02]  /*87d90*/  STG.E.128 [R2.64], R16 ;  /* 0x0000001002007986 */ /* 0x0001e4000c101d04 */
.L_x_14152:
[----:B------:R-:W-:Y:S05]  /*87da0*/  BSYNC B1 ;  /* 0x0000000000017941 */ /* 0x000fea0003800000 */
.L_x_14148:
[----:B------:R-:W-:-:S13]  /*87db0*/  ISETP.GE.AND P0, PT, R4, R53, PT ;  /* 0x000000350400720c */ /* 0x000fda0003f06270 */
[----:B0-----:R-:W-:Y:S01]  /*87dc0*/  @!P0 IMAD.IADD R2, R0, 0x1, R4 ;  /* 0x0000000100028824 */ /* 0x001fe200078e0204 */
[----:B------:R-:W-:Y:S01]  /*87dd0*/  @!P0 IADD3 R4, R4, 0x80, RZ ;  /* 0x0000008004048810 */ /* 0x000fe20007ffe0ff */
[----:B------:R-:W-:-:S04]  /*87de0*/  @!P0 IMAD.MOV.U32 R3, RZ, RZ, 0x10 ;  /* 0x00000010ff038424 */ /* 0x000fc800078e00ff */
[----:B------:R-:W-:-:S05]  /*87df0*/  @!P0 IMAD.WIDE.U32 R2, R2, R3, c[0x0][0x168] ;  /* 0x00005a0002028625 */ /* 0x000fca00078e0003 */
[----:B------:R0:W-:Y:S02]  /*87e00*/  @!P0 STG.E.128 [R2.64], R44 ;  /* 0x0000002c02008986 */ /* 0x0001e4000c101d04 */
.L_x_14153:
[----:B------:R-:W-:Y:S05]  /*87e10*/  BSYNC B0 ;  /* 0x0000000000007941 */ /* 0x000fea0003800000 */
.L_x_14147:
[----:B------:R-:W-:Y:S01]  /*87e20*/  WARPSYNC 0xffffffff ;  /* 0xffffffff00007948 */ /* 0x000fe20003800000 */
[----:B------:R-:W-:-:S13]  /*87e30*/  ISETP.GE.AND P0, PT, R4, R53, PT ;  /* 0x000000350400720c */ /* 0x000fda0003f06270 */
[----:B------:R-:W-:Y:S05]  /*87e40*/  @P0 EXIT ;  /* 0x000000000000094d */ /* 0x000fea0003800000 */
[----:B0-----:R-:W-:Y:S02]  /*87e50*/  IMAD.IADD R2, R0, 0x1, R4 ;  /* 0x0000000100027824 */ /* 0x001fe400078e0204 */
[----:B------:R-:W-:-:S04]  /*87e60*/  IMAD.MOV.U32 R3, RZ, RZ, 0x10 ;  /* 0x00000010ff037424 */ /* 0x000fc800078e00ff */
[----:B------:R-:W-:-:S05]  /*87e70*/  IMAD.WIDE.U32 R2, R2, R3, c[0x0][0x168] ;  /* 0x00005a0002027625 */ /* 0x000fca00078e0003 */
[----:B------:R-:W-:Y:S01]  /*87e80*/  STG.E.128 [R2.64], R8 ;  /* 0x0000000802007986 */ /* 0x000fe2000c101d04 */
[----:B------:R-:W-:Y:S05]  /*87e90*/  EXIT ;  /* 0x000000000000794d */ /* 0x000fea0003800000 */
        .weak           $__internal_20_$__cuda_sm20_div_rn_f64_full
        .type           $__internal_20_$__cuda_sm20_div_rn_f64_full,@function
        .size           $__internal_20_$__cuda_sm20_div_rn_f64_full,($__internal_21_$__cuda_sm20_dsqrt_rn_f64_mediumpath_v1 - $__internal_20_$__cuda_sm20_div_rn_f64_full)
$__internal_20_$__cuda_sm20_div_rn_f64_full:
[C---:B------:R-:W-:Y:S01]  /*87ea0*/  FSETP.GEU.AND P0, PT, |R3|.reuse, 1.469367938527859385e-39, PT ;  /* 0x001000000300780b */ /* 0x040fe20003f0e200 */
[--C-:B------:R-:W-:Y:S01]  /*87eb0*/  IMAD.MOV.U32 R8, RZ, RZ, R2.reuse ;  /* 0x000000ffff087224 */ /* 0x100fe200078e0002 */
[----:B------:R-:W-:Y:S01]  /*87ec0*/  LOP3.LUT R7, R3, 0x800fffff, RZ, 0xc0, !PT ;  /* 0x800fffff03077812 */ /* 0x000fe200078ec0ff */
[----:B------:R-:W-:Y:S01]  /*87ed0*/  IMAD.MOV.U32 R9, RZ, RZ, R3 ;  /* 0x000000ffff097224 */ /* 0x000fe200078e0003 */
[----:B------:R-:W-:Y:S01]  /*87ee0*/  BSSY B0, `(.L_x_14154) ;  /* 0x000005d000007945 */ /* 0x000fe20003800000 */
[----:B------:R-:W-:Y:S01]  /*87ef0*/  IMAD.MOV.U32 R54, RZ, RZ, R2 ;  /* 0x000000ffff367224 */ /* 0x000fe200078e0002 */
[----:B------:R-:W-:Y:S01]  /*87f00*/  LOP3.LUT R55, R7, 0x3ff00000, RZ, 0xfc, !PT ;  /* 0x3ff0000007377812 */ /* 0x000fe200078efcff */
[----:B------:R-:W-:Y:S01]  /*87f10*/  IMAD.MOV.U32 R61, RZ, RZ, R5 ;  /* 0x000000ffff3d7224 */ /* 0x000fe200078e0005 */
[----:B------:R-:W-:Y:S01]  /*87f20*/  LOP3.LUT R7, R3, 0x7ff00000, RZ, 0xc0, !PT ;  /* 0x7ff0000003077812 */ /* 0x000fe200078ec0ff */
[----:B------:R-:W-:Y:S01]  /*87f30*/  IMAD.MOV.U32 R56, RZ, RZ, 0x1 ;  /* 0x00000001ff387424 */ /* 0x000fe200078e00ff */
[----:B------:R-:W-:Y:S01]  /*87f40*/  MOV R3, 0x1ca00000 ;  /* 0x1ca0000000037802 */ /* 0x000fe20000000f00 */
[----:B------:R-:W-:Y:S01]  /*87f50*/  IMAD.MOV.U32 R60, RZ, RZ, R6 ;  /* 0x000000ffff3c7224 */ /* 0x000fe200078e0006 */
[C---:B------:R-:W-:Y:S01]  /*87f60*/  FSETP.GEU.AND P1, PT, |R61|.reuse, 1.469367938527859385e-39, PT ;  /* 0x001000003d00780b */ /* 0x040fe20003f2e200 */
[----:B------:R-:W0:Y:S01]  /*87f70*/  @!P0 DMUL R54, R8, 8.98846567431157953865e+307 ;  /* 0x7fe0000008368828 */ /* 0x000e220000000000 */
[----:B------:R-:W-:-:S04]  /*87f80*/  LOP3.LUT R2, R61, 0x7ff00000, RZ, 0xc0, !PT ;  /* 0x7ff000003d027812 */ /* 0x000fc800078ec0ff */
[----:B------:R-:W-:Y:S01]  /*87f90*/  ISETP.GE.U32.AND P3, PT, R2, R7, PT ;  /* 0x000000070200720c */ /* 0x000fe20003f66070 */
[----:B0-----:R-:W0:Y:S03]  /*87fa0*/  MUFU.RCP64H R57, R55 ;  /* 0x0000003700397308 */ /* 0x001e260000001800 */
[----:B------:R-:W-:Y:S02]  /*87fb0*/  SEL R6, R3, 0x63400000, !P3 ;  /* 0x6340000003067807 */ /* 0x000fe40005800000 */
[----:B------:R-:W-:Y:S01]  /*87fc0*/  @!P0 LOP3.LUT R7, R55, 0x7ff00000, RZ, 0xc0, !PT ;  /* 0x7ff0000037078812 */ /* 0x000fe200078ec0ff */
[----:B------:R-:W-:Y:S01]  /*87fd0*/  @!P1 IMAD.MOV.U32 R70, RZ, RZ, RZ ;  /* 0x000000ffff469224 */ /* 0x000fe200078e00ff */
[----:B------:R-:W-:-:S04]  /*87fe0*/  @!P1 LOP3.LUT R5, R9, 0x7ff00000, RZ, 0xc0, !PT ;  /* 0x7ff0000009059812 */ /* 0x000fc800078ec0ff */
[----:B------:R-:W-:-:S04]  /*87ff0*/  @!P1 ISETP.GE.U32.AND P2, PT, R2, R5, PT ;  /* 0x000000050200920c */ /* 0x000fc80003f46070 */
[----:B------:R-:W-:Y:S01]  /*88000*/  @!P1 SEL R5, R3, 0x63400000, !P2 ;  /* 0x6340000003059807 */ /* 0x000fe20005000000 */
[----:B0-----:R-:W0:-:S03]  /*88010*/  DFMA R58, R56, -R54, 1 ;  /* 0x3ff00000383a742b */ /* 0x001e060000000836 */
[----:B------:R-:W-:-:S03]  /*88020*/  @!P1 LOP3.LUT R5, R5, 0x80000000, R61, 0xf8, !PT ;  /* 0x8000000005059812 */ /* 0x000fc600078ef83d */
[----:B0-----:R-:W0:Y:S01]  /*88030*/  DFMA R58, R58, R58, R58 ;  /* 0x0000003a3a3a722b */ /* 0x001e22000000003a */
[----:B------:R-:W-:-:S05]  /*88040*/  @!P1 LOP3.LUT R71, R5, 0x100000, RZ, 0xfc, !PT ;  /* 0x0010000005479812 */ /* 0x000fca00078efcff */
[----:B0-----:R0:W1:Y:S02]  /*88050*/  DFMA R56, R56, R58, R56 ;  /* 0x0000003a3838722b */ /* 0x0010640000000038 */
[----:B0-----:R-:W-:Y:S01]  /*88060*/  LOP3.LUT R59, R6, 0x800fffff, R61, 0xf8, !PT ;  /* 0x800fffff063b7812 */ /* 0x001fe200078ef83d */
[----:B------:R-:W-:Y:S02]  /*88070*/  IMAD.MOV.U32 R58, RZ, RZ, R60 ;  /* 0x000000ffff3a7224 */ /* 0x000fe400078e003c */
[----:B------:R-:W-:Y:S01]  /*88080*/  IMAD.MOV.U32 R6, RZ, RZ, R2 ;  /* 0x000000ffff067224 */ /* 0x000fe200078e0002 */
[----:B-1----:R-:W0:-:S04]  /*88090*/  DFMA R72, R56, -R54, 1 ;  /* 0x3ff000003848742b */ /* 0x002e080000000836 */
[----:B------:R-:W1:-:S04]  /*880a0*/  @!P1 DFMA R58, R58, 2, -R70 ;  /* 0x400000003a3a982b */ /* 0x000e480000000846 */
[----:B0-----:R-:W0:-:S06]  /*880b0*/  DFMA R72, R56, R72, R56 ;  /* 0x000000483848722b */ /* 0x001e0c0000000038 */
[----:B-1----:R-:W-:Y:S01]  /*880c0*/  @!P1 LOP3.LUT R6, R59, 0x7ff00000, RZ, 0xc0, !PT ;  /* 0x7ff000003b069812 */ /* 0x002fe200078ec0ff */
[----:B0-----:R-:W0:-:S03]  /*880d0*/  DMUL R70, R72, R58 ;  /* 0x0000003a48467228 */ /* 0x001e060000000000 */
[----:B------:R-:W-:-:S03]  /*880e0*/  IADD3 R5, R6, -0x1, RZ ;  /* 0xffffffff06057810 */ /* 0x000fc60007ffe0ff */
[----:B0-----:R-:W0:Y:S01]  /*880f0*/  DFMA R56, R70, -R54, R58 ;  /* 0x800000364638722b */ /* 0x001e22000000003a */
[----:B------:R-:W-:Y:S02]  /*88100*/  ISETP.GT.U32.AND P0, PT, R5, 0x7feffffe, PT ;  /* 0x7feffffe0500780c */ /* 0x000fe40003f04070 */
[----:B------:R-:W-:-:S03]  /*88110*/  IADD3 R5, R7, -0x1, RZ ;  /* 0xffffffff07057810 */ /* 0x000fc60007ffe0ff */
[----:B0-----:R0:W1:Y:S01]  /*88120*/  DFMA R56, R72, R56, R70 ;  /* 0x000000384838722b */ /* 0x0010620000000046 */
[----:B------:R-:W-:-:S13]  /*88130*/  ISETP.GT.U32.OR P0, PT, R5, 0x7feffffe, P0 ;  /* 0x7feffffe0500780c */ /* 0x000fda0000704470 */
        /* <DEDUP_REMOVED lines=27> */
[----:B------:R-:W-:-:S03]  /*882f0*/  FSEL R7, R2, R71, !P0 ;  /* 0x0000004702077208 */ /* 0x000fc60004000000 */
[----:B------:R-:W-:Y:S02]  /*88300*/  IMAD.MOV.U32 R70, RZ, RZ, R6 ;  /* 0x000000ffff467224 */ /* 0x000fe400078e0006 */
[----:B------:R-:W-:Y:S01]  /*88310*/  IMAD.MOV.U32 R71, RZ, RZ, R7 ;  /* 0x000000ffff477224 */ /* 0x000fe200078e0007 */
[----:B------:R-:W-:Y:S05]  /*88320*/  BRA `(.L_x_14156) ;  /* 0x0000018000007947 */ /* 0x000fea0003800000 */
.L_x_14155:
        /* <DEDUP_REMOVED lines=17> */
.L_x_14158:
[----:B------:R-:W-:Y:S02]  /*88440*/  LOP3.LUT R3, R9, 0x80000, RZ, 0xfc, !PT ;  /* 0x0008000009037812 */ /* 0x000fe400078efcff */
[----:B------:R-:W-:-:S03]  /*88450*/  MOV R70, R8 ;  /* 0x0000000800467202 */ /* 0x000fc60000000f00 */
[----:B------:R-:W-:Y:S01]  /*88460*/  IMAD.MOV.U32 R71, RZ, RZ, R3 ;  /* 0x000000ffff477224 */ /* 0x000fe200078e0003 */
[----:B------:R-:W-:Y:S05]  /*88470*/  BRA `(.L_x_14156) ;  /* 0x0000003000007947 */ /* 0x000fea0003800000 */
.L_x_14157:
[----:B------:R-:W-:Y:S01]  /*88480*/  LOP3.LUT R3, R61, 0x80000, RZ, 0xfc, !PT ;  /* 0x000800003d037812 */ /* 0x000fe200078efcff */
[----:B------:R-:W-:-:S04]  /*88490*/  IMAD.MOV.U32 R70, RZ, RZ, R60 ;  /* 0x000000ffff467224 */ /* 0x000fc800078e003c */
[----:B------:R-:W-:Y:S02]  /*884a0*/  IMAD.MOV.U32 R71, RZ, RZ, R3 ;  /* 0x000000ffff477224 */ /* 0x000fe400078e0003 */
.L_x_14156:
[----:B------:R-:W-:Y:S05]  /*884b0*/  BSYNC B0 ;  /* 0x0000000000007941 */ /* 0x000fea0003800000 */
.L_x_14154:
[----:B------:R-:W-:Y:S02]  /*884c0*/  IMAD.MOV.U32 R5, RZ, RZ, 0x0 ;  /* 0x00000000ff057424 */ /* 0x000fe400078e00ff */
[----:B------:R-:W-:Y:S02]  /*884d0*/  IMAD.MOV.U32 R2, RZ, RZ, R70 ;  /* 0x000000ffff027224 */ /* 0x000fe400078e0046 */
[----:B------:R-:W-:Y:S01]  /*884e0*/  IMAD.MOV.U32 R3, RZ, RZ, R71 ;  /* 0x000000ffff037224 */ /* 0x000fe200078e0047 */
[----:B------:R-:W-:Y:S06]  /*884f0*/  RET.REL.NODEC R4 `(_ZN2at6native29vectorized_elementwise_kernelILi2EZZZNS0_16asin_kernel_cudaERNS_18TensorIteratorBaseEENKUlvE_clEvENKUlvE_clEvEUlN3c107complexIdEEE_St5arrayIPcLm2EEEEviT0_T1_) ;  /* 0xfff77b0004007950 */ /* 0x000fec0003c3ffff */
        .weak           $__internal_21_$__cuda_sm20_dsqrt_rn_f64_mediumpath_v1
        .type           $__internal_21_$__cuda_sm20_dsqrt_rn_f64_mediumpath_v1,@function
        .size           $__internal_21_$__cuda_sm20_dsqrt_rn_f64_mediumpath_v1,(.L_x_16348 - $__internal_21_$__cuda_sm20_dsqrt_rn_f64_mediumpath_v1)
$__internal_21_$__cuda_sm20_dsqrt_rn_f64_mediumpath_v1:
        /* <DEDUP_REMOVED lines=12> */
.L_x_14160:
        /* <DEDUP_REMOVED lines=24> */
.L_x_14162:
[----:B------:R0:W1:-:S06]  /*88740*/  DADD R4, R54, R54 ;  /* 0x0000000036047229 */ /* 0x00004c0000000036 */
.L_x_14161:
[----:B------:R-:W-:Y:S05]  /*88750*/  BSYNC B0 ;  /* 0x0000000000007941 */ /* 0x000fea0003800000 */
.L_x_14159:
[----:B------:R-:W-:Y:S02]  /*88760*/  IMAD.MOV.U32 R6, RZ, RZ, R2 ;  /* 0x000000ffff067224 */ /* 0x000fe400078e0002 */
[----:B------:R-:W-:Y:S02]  /*88770*/  IMAD.MOV.U32 R7, RZ, RZ, 0x0 ;  /* 0x00000000ff077424 */ /* 0x000fe400078e00ff */
[----:B-1----:R-:W-:Y:S02]  /*88780*/  IMAD.MOV.U32 R3, RZ, RZ, R5 ;  /* 0x000000ffff037224 */ /* 0x002fe400078e0005 */
[----:B------:R-:W-:Y:S05]  /*88790*/  RET.REL.NODEC R6 `(_ZN2at6native29vectorized_elementwise_kernelILi2EZZZNS0_16asin_kernel_cudaERNS_18TensorIteratorBaseEENKUlvE_clEvENKUlvE_clEvEUlN3c107complexIdEEE_St5arrayIPcLm2EEEEviT0_T1_) ;  /* 0xfff7786006007950 */ /* 0x000fea0003c3ffff */
.L_x_14163:
        /* <DEDUP_REMOVED lines=14> */
.L_x_16348:


//--------------------- .text._ZN2at6native29vectorized_elementwise_kernelILi4EZZZNS0_16asin_kernel_cudaERNS_18TensorIteratorBaseEENKUlvE_clEvENKUlvE_clEvEUlN3c107complexIdEEE_St5arrayIPcLm2EEEEviT0_T1_ --------------------------
	.section	.text._ZN2at6native29vectorized_elementwise_kernelILi4EZZZNS0_16asin_kernel_cudaERNS_18TensorIteratorBaseEENKUlvE_clEvENKUlvE_clEvEUlN3c107complexIdEEE_St5arrayIPcLm2EEEEviT0_T1_,"ax",@progbits
	.sectioninfo	@"SHI_REGISTERS=78"
	.align	128
        .global         _ZN2at6native29vectorized_elementwise_kernelILi4EZZZNS0_16asin_kernel_cudaERNS_18TensorIteratorBaseEENKUlvE_clEvENKUlvE_clEvEUlN3c107complexIdEEE_St5arrayIPcLm2EEEEviT0_T1_
        .type           _ZN2at6native29vectorized_elementwise_kernelILi4EZZZNS0_16asin_kernel_cudaERNS_18TensorIteratorBaseEENKUlvE_clEvENKUlvE_clEvEUlN3c107complexIdEEE_St5arrayIPcLm2EEEEviT0_T1_,@function
        .size           _ZN2at6native29vectorized_elementwise_kernelILi4EZZZNS0_16asin_kernel_cudaERNS_18TensorIteratorBaseEENKUlvE_clEvENKUlvE_clEvEUlN3c107complexIdEEE_St5arrayIPcLm2EEEEviT0_T1_,(.L_x_16350 - _ZN2at6native29vectorized_elementwise_kernelILi4EZZZNS0_16asin_kernel_cudaERNS_18TensorIteratorBaseEENKUlvE_clEvENKUlvE_clEvEUlN3c107complexIdEEE_St5arrayIPcLm2EEEEviT0_T1_)
        .other          _ZN2at6native29vectorized_elementwise_kernelILi4EZZZNS0_16asin_kernel_cudaERNS_18TensorIteratorBaseEENKUlvE_clEvENKUlvE_clEvEUlN3c107complexIdEEE_St5arrayIPcLm2EEEEviT0_T1_,@"STO_CUDA_ENTRY STV_DEFAULT"
_ZN2at6native29vectorized_elementwise_kernelILi4EZZZNS0_16asin_kernel_cudaERNS_18TensorIteratorBaseEENKUlvE_clEvENKUlvE_clEvEUlN3c107complexIdEEE_St5arrayIPcLm2EEEEviT0_T1_:
.text._ZN2at6native29vectorized_elementwise_kernelILi4EZZZNS0_16asin_kernel_cudaERNS_18TensorIteratorBaseEENKUlvE_clEvENKUlvE_clEvEUlN3c107complexIdEEE_St5arrayIPcLm2EEEEviT0_T1_:
        /* <DEDUP_REMOVED lines=144> */
[----:B-----5:R-:W-:Y:S05]  /*0900*/  CALL.REL.NOINC `($__internal_23_$__cuda_sm20_dsqrt_rn_f64_mediumpath_v1) ;  /* 0x00087bf000007944 */ /* 0x020fea0003c00000 */
[----:B------:R-:W-:Y:S02]  /*0910*/  IMAD.MOV.U32 R2, RZ, RZ, R4 ;  /* 0x000000ffff027224 */ /* 0x000fe400078e0004 */
.L_x_14172:
[----:B------:R-:W-:Y:S05]  /*0920*/  BSYNC B3 ;  /* 0x0000000000037941 */ /* 0x000fea0003800000 */
.L_x_14171:
        /* <DEDUP_REMOVED lines=62> */
.L_x_14170:
        /* <DEDUP_REMOVED lines=33> */
[----:B-----5:R-:W-:Y:S05]  /*0f20*/  CALL.REL.NOINC `($__internal_22_$__cuda_sm20_div_rn_f64_full) ;  /* 0x00086f7000007944 */ /* 0x020fea0003c00000 */
[----:B------:R-:W-:Y:S02]  /*0f30*/  IMAD.MOV.U32 R52, RZ, RZ, R2 ;  /* 0x000000ffff347224 */ /* 0x000fe400078e0002 */
[----:B------:R-:W-:Y:S02]  /*0f40*/  IMAD.MOV.U32 R53, RZ, RZ, R3 ;  /* 0x000000ffff357224 */ /* 0x000fe400078e0003 */
.L_x_14180:
[----:B------:R-:W-:Y:S05]  /*0f50*/  BSYNC B4 ;  /* 0x0000000000047941 */ /* 0x000fea0003800000 */
.L_x_14179:
[----:B------:R-:W-:Y:S05]  /*0f60*/  BRA `(.L_x_14178) ;  /* 0x0000001000007947 */ /* 0x000fea0003800000 */
.L_x_14177:
[----:B------:R0:W1:-:S06]  /*0f70*/  DADD R52, -R62, R50 ;  /* 0x000000003e347229 */ /* 0x00004c0000000132 */
.L_x_14178:
[----:B------:R-:W-:Y:S05]  /*0f80*/  BSYNC B3 ;  /* 0x0000000000037941 */ /* 0x000fea0003800000 */
.L_x_14176:
        /* <DEDUP_REMOVED lines=28> */
[----:B01---5:R-:W-:Y:S05]  /*1150*/  CALL.REL.NOINC `($__internal_22_$__cuda_sm20_div_rn_f64_full) ;  /* 0x00086d4000007944 */ /* 0x023fea0003c00000 */
[----:B------:R-:W-:Y:S02]  /*1160*/  IMAD.MOV.U32 R4, RZ, RZ, R2 ;  /* 0x000000ffff047224 */ /* 0x000fe400078e0002 */
[----:B------:R-:W-:Y:S02]  /*1170*/  IMAD.MOV.U32 R5, RZ, RZ, R3 ;  /* 0x000000ffff057224 */ /* 0x000fe400078e0003 */
.L_x_14185:
[----:B------:R-:W-:Y:S05]  /*1180*/  BSYNC B4 ;  /* 0x0000000000047941 */ /* 0x000fea0003800000 */
.L_x_14184:
[----:B------:R-:W-:Y:S02]  /*1190*/  IMAD.MOV.U32 R2, RZ, RZ, R4 ;  /* 0x000000ffff027224 */ /* 0x000fe400078e0004 */
[----:B------:R-:W-:Y:S01]  /*11a0*/  IMAD.MOV.U32 R3, RZ, RZ, R5 ;  /* 0x000000ffff037224 */ /* 0x000fe200078e0005 */
[----:B------:R-:W-:Y:S05]  /*11b0*/  BRA `(.L_x_14183) ;  /* 0x0000001000007947 */ /* 0x000fea0003800000 */
.L_x_14182:
[----:B------:R2:W3:-:S06]  /*11c0*/  DADD R2, R46, -R4 ;  /* 0x000000002e027229 */ /* 0x0004cc0000000804 */
.L_x_14183:
[----:B------:R-:W-:Y:S05]  /*11d0*/  BSYNC B3 ;  /* 0x0000000000037941 */ /* 0x000fea0003800000 */
.L_x_14181:
        /* <DEDUP_REMOVED lines=26> */
[----:B0----5:R-:W-:Y:S05]  /*1380*/  CALL.REL.NOINC `($__internal_23_$__cuda_sm20_dsqrt_rn_f64_mediumpath_v1) ;  /* 0x0008717000007944 */ /* 0x021fea0003c00000 */
[----:B------:R-:W-:Y:S02]  /*1390*/  IMAD.MOV.U32 R6, RZ, RZ, R4 ;  /* 0x000000ffff067224 */ /* 0x000fe400078e0004 */
[----:B------:R-:W-:Y:S02]  /*13a0*/  IMAD.MOV.U32 R7, RZ, RZ, R3 ;  /* 0x000000ffff077224 */ /* 0x000fe400078e0003 */
.L_x_14187:
[----:B------:R-:W-:Y:S05]  /*13b0*/  BSYNC B3 ;  /* 0x0000000000037941 */ /* 0x000fea0003800000 */
.L_x_14186:
        /* <DEDUP_REMOVED lines=66> */
.L_x_14188:
        /* <DEDUP_REMOVED lines=21> */
[----:B0----5:R-:W-:Y:S05]  /*1930*/  CALL.REL.NOINC `($__internal_22_$__cuda_sm20_div_rn_f64_full) ;  /* 0x0008656000007944 */ /* 0x021fea0003c00000 */
.L_x_14190:
[----:B------:R-:W-:Y:S05]  /*1940*/  BSYNC B3 ;  /* 0x0000000000037941 */ /* 0x000fea0003800000 */
.L_x_14189:
        /* <DEDUP_REMOVED lines=16> */
.L_x_14175:
        /* <DEDUP_REMOVED lines=23> */
[----:B-----5:R-:W-:Y:S05]  /*1bc0*/  CALL.REL.NOINC `($__internal_23_$__cuda_sm20_dsqrt_rn_f64_mediumpath_v1) ;  /* 0x0008693000007944 */ /* 0x020fea0003c00000 */
[----:B------:R-:W-:Y:S02]  /*1bd0*/  IMAD.MOV.U32 R2, RZ, RZ, R4 ;  /* 0x000000ffff027224 */ /* 0x000fe400078e0004 */
.L_x_14193:
[----:B------:R-:W-:Y:S05]  /*1be0*/  BSYNC B3 ;  /* 0x0000000000037941 */ /* 0x000fea0003800000 */
.L_x_14192:
        /* <DEDUP_REMOVED lines=26> */
[----:B-----5:R-:W-:Y:S05]  /*1d90*/  CALL.REL.NOINC `($__internal_22_$__cuda_sm20_div_rn_f64_full) ;  /* 0x0008610000007944 */ /* 0x020fea0003c00000 */
.L_x_14196:
[----:B------:R-:W-:Y:S05]  /*1da0*/  BSYNC B3 ;  /* 0x0000000000037941 */ /* 0x000fea0003800000 */
.L_x_14195:
        /* <DEDUP_REMOVED lines=16> */
.L_x_14194:
        /* <DEDUP_REMOVED lines=56> */
.L_x_14197:
[----:B------:R-:W-:Y:S01]  /*2230*/  IMAD.MOV.U32 R2, RZ, RZ, 0x0 ;  /* 0x00000000ff027424 */ /* 0x000fe200078e00ff */
[----:B------:R-:W-:Y:S01]  /*2240*/  FSETP.NEU.FTZ.AND P0, PT, R5, RZ, PT ;  /* 0x000000ff0500720b */ /* 0x000fe20003f1d000 */
[----:B------:R-:W-:-:S06]  /*2250*/  IMAD.MOV.U32 R3, RZ, RZ, 0x7ff00000 ;  /* 0x7ff00000ff037424 */ /* 0x000fcc00078e00ff */
[----:B------:R-:W0:-:S10]  /*2260*/  DFMA R2, R4, R2, +INF ;  /* 0x7ff000000402742b */ /* 0x000e140000000002 */
[----:B0-----:R-:W-:Y:S02]  /*2270*/  FSEL R64, R2, RZ, P0 ;  /* 0x000000ff02407208 */ /* 0x001fe40000000000 */
[----:B------:R-:W-:Y:S01]  /*2280*/  FSEL R65, R3, -QNAN , P0 ;  /* 0xfff0000003417808 */ /* 0x000fe20000000000 */
[----:B------:R-:W-:Y:S05]  /*2290*/  BRA `(.L_x_14173) ;  /* 0x000004b000007947 */ /* 0x000fea0003800000 */
.L_x_14191:
        /* <DEDUP_REMOVED lines=24> */
.L_x_14199:
[----:B------:R-:W-:Y:S05]  /*2420*/  BSYNC B3 ;  /* 0x0000000000037941 */ /* 0x000fea0003800000 */
.L_x_14198:
        /* <DEDUP_REMOVED lines=21> */
.L_x_14201:
[----:B------:R-:W-:Y:S05]  /*2580*/  BSYNC B3 ;  /* 0x0000000000037941 */ /* 0x000fea0003800000 */
.L_x_14200:
[----:B------:R-:W-:Y:S05]  /*2590*/  BRA `(.L_x_14173) ;  /* 0x000001b000007947 */ /* 0x000fea0003800000 */
.L_x_14174:
        /* <DEDUP_REMOVED lines=22> */
[----:B-----5:R-:W-:Y:S05]  /*2700*/  CALL.REL.NOINC `($__internal_23_$__cuda_sm20_dsqrt_rn_f64_mediumpath_v1) ;  /* 0x00085df000007944 */ /* 0x020fea0003c00000 */
[----:B------:R-:W-:Y:S02]  /*2710*/  IMAD.MOV.U32 R5, RZ, RZ, R3 ;  /* 0x000000ffff057224 */ /* 0x000fe400078e0003 */
.L_x_14203:
[----:B------:R-:W-:Y:S05]  /*2720*/  BSYNC B3 ;  /* 0x0000000000037941 */ /* 0x000fea0003800000 */
.L_x_14202:
[----:B-1----:R-:W-:Y:S01]  /*2730*/  MOV R64, R4 ;  /* 0x0000000400407202 */ /* 0x002fe20000000f00 */
[----:B------:R-:W-:-:S02]  /*2740*/  IMAD.MOV.U32 R65, RZ, RZ, R5 ;  /* 0x000000ffff417224 */ /* 0x000fc400078e0005 */
.L_x_14173:
[----:B------:R-:W-:Y:S05]  /*2750*/  BSYNC B2 ;  /* 0x0000000000027941 */ /* 0x000fea0003800000 */
.L_x_14169:
        /* <DEDUP_REMOVED lines=24> */
[----:B-12--5:R-:W-:Y:S05]  /*28e0*/  CALL.REL.NOINC `($__internal_22_$__cuda_sm20_div_rn_f64_full) ;  /* 0x000855b000007944 */ /* 0x026fea0003c00000 */
.L_x_14208:
[----:B------:R-:W-:Y:S05]  /*28f0*/  BSYNC B4 ;  /* 0x0000000000047941 */ /* 0x000fea0003800000 */
.L_x_14207:
        /* <DEDUP_REMOVED lines=23> */
.L_x_14210:
        /* <DEDUP_REMOVED lines=43> */
.L_x_14209:
        /* <DEDUP_REMOVED lines=34> */
[----:B--2--5:R-:W-:Y:S05]  /*2f40*/  CALL.REL.NOINC `($__internal_22_$__cuda_sm20_div_rn_f64_full) ;  /* 0x00084f5000007944 */ /* 0x024fea0003c00000 */
[----:B------:R-:W-:Y:S02]  /*2f50*/  IMAD.MOV.U32 R52, RZ, RZ, R2 ;  /* 0x000000ffff347224 */ /* 0x000fe400078e0002 */
[----:B------:R-:W-:Y:S02]  /*2f60*/  IMAD.MOV.U32 R53, RZ, RZ, R3 ;  /* 0x000000ffff357224 */ /* 0x000fe400078e0003 */
.L_x_14219:
[----:B------:R-:W-:Y:S05]  /*2f70*/  BSYNC B6 ;  /* 0x0000000000067941 */ /* 0x000fea0003800000 */
.L_x_14218:
[----:B------:R-:W-:Y:S05]  /*2f80*/  BRA `(.L_x_14217) ;  /* 0x0000001000007947 */ /* 0x000fea0003800000 */
.L_x_14216:
[----:B------:R0:W3:-:S06]  /*2f90*/  DADD R52, -R62, R50 ;  /* 0x000000003e347229 */ /* 0x0000cc0000000132 */
.L_x_14217:
[----:B------:R-:W-:Y:S05]  /*2fa0*/  BSYNC B5 ;  /* 0x0000000000057941 */ /* 0x000fea0003800000 */
.L_x_14215:
        /* <DEDUP_REMOVED lines=27> */
[----:B0-23-5:R-:W-:Y:S05]  /*3160*/  CALL.REL.NOINC `($__internal_22_$__cuda_sm20_div_rn_f64_full) ;  /* 0x00084d3000007944 */ /* 0x02dfea0003c00000 */
.L_x_14224:
[----:B------:R-:W-:Y:S05]  /*3170*/  BSYNC B6 ;  /* 0x0000000000067941 */ /* 0x000fea0003800000 */
.L_x_14223:
[----:B------:R-:W-:Y:S02]  /*3180*/  IMAD.MOV.U32 R68, RZ, RZ, R2 ;  /* 0x000000ffff447224 */ /* 0x000fe400078e0002 */
[----:B------:R-:W-:Y:S01]  /*3190*/  IMAD.MOV.U32 R69, RZ, RZ, R3 ;  /* 0x000000ffff457224 */ /* 0x000fe200078e0003 */
[----:B------:R-:W-:Y:S05]  /*31a0*/  BRA `(.L_x_14222) ;  /* 0x0000001000007947 */ /* 0x000fea0003800000 */
.L_x_14221:
[----:B------:R4:W0:-:S06]  /*31b0*/  DADD R68, -R48, R46 ;  /* 0x0000000030447229 */ /* 0x00080c000000012e */
.L_x_14222:
[----:B------:R-:W-:Y:S05]  /*31c0*/  BSYNC B5 ;  /* 0x0000000000057941 */ /* 0x000fea0003800000 */
.L_x_14220:
        /* <DEDUP_REMOVED lines=25> */
[----:B0-2-45:R-:W-:Y:S05]  /*3360*/  CALL.REL.NOINC `($__internal_23_$__cuda_sm20_dsqrt_rn_f64_mediumpath_v1) ;  /* 0x0008519000007944 */ /* 0x035fea0003c00000 */
[----:B------:R-:W-:Y:S02]  /*3370*/  IMAD.MOV.U32 R5, RZ, RZ, R3 ;  /* 0x000000ffff057224 */ /* 0x000fe400078e0003 */
.L_x_14226:
[----:B------:R-:W-:Y:S05]  /*3380*/  BSYNC B5 ;  /* 0x0000000000057941 */ /* 0x000fea0003800000 */
.L_x_14225:
[----:B-1--4-:R-:W-:Y:S01]  /*3390*/  IMAD.MOV.U32 R46, RZ, RZ, R4 ;  /* 0x000000ffff2e7224 */ /* 0x012fe200078e0004 */
[----:B------:R-:W-:Y:S01]  /*33a0*/  MOV R47, R5 ;  /* 0x00000005002f7202 */ /* 0x000fe20000000f00 */
[----:B------:R-:W-:Y:S05]  /*33b0*/  BRA `(.L_x_14227) ;  /* 0x000008a000007947 */ /* 0x000fea0003800000 */
.L_x_14214:
        /* <DEDUP_REMOVED lines=25> */
[----:B0-2--5:R-:W-:Y:S05]  /*3550*/  CALL.REL.NOINC `($__internal_23_$__cuda_sm20_dsqrt_rn_f64_mediumpath_v1) ;  /* 0x00084fa000007944 */ /* 0x025fea0003c00000 */
[----:B------:R-:W-:Y:S02]  /*3560*/  IMAD.MOV.U32 R5, RZ, RZ, R3 ;  /* 0x000000ffff057224 */ /* 0x000fe400078e0003 */
.L_x_14230:
[----:B------:R-:W-:Y:S05]  /*3570*/  BSYNC B5 ;  /* 0x0000000000057941 */ /* 0x000fea0003800000 */
.L_x_14229:
[----:B-1----:R-:W-:Y:S02]  /*3580*/  IMAD.MOV.U32 R46, RZ, RZ, R4 ;  /* 0x000000ffff2e7224 */ /* 0x002fe400078e0004 */
[----:B------:R-:W-:Y:S01]  /*3590*/  IMAD.MOV.U32 R47, RZ, RZ, R5 ;  /* 0x000000ffff2f7224 */ /* 0x000fe200078e0005 */
[----:B------:R-:W-:Y:S05]  /*35a0*/  BRA `(.L_x_14227) ;  /* 0x000006b000007947 */ /* 0x000fea0003800000 */
.L_x_14228:
        /* <DEDUP_REMOVED lines=25> */
[----:B--2--5:R-:W-:Y:S05]  /*3740*/  CALL.REL.NOINC `($__internal_23_$__cuda_sm20_dsqrt_rn_f64_mediumpath_v1) ;  /* 0x00084db000007944 */ /* 0x024fea0003c00000 */
[----:B------:R-:W-:Y:S02]  /*3750*/  IMAD.MOV.U32 R2, RZ, RZ, R4 ;  /* 0x000000ffff027224 */ /* 0x000fe400078e0004 */
.L_x_14232:
[----:B------:R-:W-:Y:S05]  /*3760*/  BSYNC B5 ;  /* 0x0000000000057941 */ /* 0x000fea0003800000 */
.L_x_14231:
        /* <DEDUP_REMOVED lines=21> */
.L_x_14234:
[----:B------:R-:W-:Y:S05]  /*38c0*/  BSYNC B5 ;  /* 0x0000000000057941 */ /* 0x000fea0003800000 */
.L_x_14233:
[----:B------:R-:W0:Y:S01]  /*38d0*/  DMUL R66, R66, 8.11296384146066816958e+31 ;  /* 0x4690000042427828 */ /* 0x000e220000000000 */
[----:B------:R-:W-:Y:S05]  /*38e0*/  BRA `(.L_x_14227) ;  /* 0x0000037000007947 */ /* 0x000fea0003800000 */
.L_x_14213:
        /* <DEDUP_REMOVED lines=21> */
[----:B-12--5:R-:W-:Y:S05]  /*3a40*/  CALL.REL.NOINC `($__internal_23_$__cuda_sm20_dsqrt_rn_f64_mediumpath_v1) ;  /* 0x00084ab000007944 */ /* 0x026fea0003c00000 */
[----:B------:R-:W-:Y:S02]  /*3a50*/  IMAD.MOV.U32 R46, RZ, RZ, R4 ;  /* 0x000000ffff2e7224 */ /* 0x000fe400078e0004 */
[----:B------:R-:W-:Y:S02]  /*3a60*/  IMAD.MOV.U32 R47, RZ, RZ, R3 ;  /* 0x000000ffff2f7224 */ /* 0x000fe400078e0003 */
.L_x_14236:
[----:B------:R-:W-:Y:S05]  /*3a70*/  BSYNC B5 ;  /* 0x0000000000057941 */ /* 0x000fea0003800000 */
.L_x_14235:
        /* <DEDUP_REMOVED lines=26> */
[----:B-12--5:R-:W-:Y:S05]  /*3c20*/  CALL.REL.NOINC `($__internal_23_$__cuda_sm20_dsqrt_rn_f64_mediumpath_v1) ;  /* 0x000848d000007944 */ /* 0x026fea0003c00000 */
[----:B------:R-:W-:Y:S02]  /*3c30*/  IMAD.MOV.U32 R2, RZ, RZ, R4 ;  /* 0x000000ffff027224 */ /* 0x000fe400078e0004 */
.L_x_14238:
[----:B------:R-:W-:Y:S05]  /*3c40*/  BSYNC B5 ;  /* 0x0000000000057941 */ /* 0x000fea0003800000 */
.L_x_14237:
[----:B-1-3--:R1:W3:-:S06]  /*3c50*/  DMUL R46, R2, R46 ;  /* 0x0000002e022e7228 */ /* 0x00a2cc0000000000 */
.L_x_14227:
[----:B------:R-:W-:Y:S05]  /*3c60*/  BSYNC B4 ;  /* 0x0000000000047941 */ /* 0x000fea0003800000 */
.L_x_14212:
[----:B------:R-:W-:Y:S05]  /*3c70*/  BRA `(.L_x_14239) ;  /* 0x0000002000007947 */ /* 0x000fea0003800000 */
.L_x_14206:
[----:B------:R3:W4:-:S04]  /*3c80*/  DMUL R46, R44, 9.00719925474099200000e+15 ;  /* 0x434000002c2e7828 */ /* 0x0007080000000000 */
[----:B------:R-:W0:-:S06]  /*3c90*/  DMUL R66, R66, 9.00719925474099200000e+15 ;  /* 0x4340000042427828 */ /* 0x000e0c0000000000 */
.L_x_14239:
[----:B---34-:R-:W-:Y:S05]  /*3ca0*/  BSYNC B2 ;  /* 0x0000000000027941 */ /* 0x018fea0003800000 */
.L_x_14205:
        /* <DEDUP_REMOVED lines=27> */
[----:B--2--5:R-:W-:Y:S05]  /*3e60*/  CALL.REL.NOINC `($__internal_22_$__cuda_sm20_div_rn_f64_full) ;  /* 0x0008403000007944 */ /* 0x024fea0003c00000 */
.L_x_14241:
[----:B------:R-:W-:Y:S05]  /*3e70*/  BSYNC B2 ;  /* 0x0000000000027941 */ /* 0x000fea0003800000 */
.L_x_14240:
        /* <DEDUP_REMOVED lines=43> */
.L_x_14243:
[----:B------:R-:W-:Y:S02]  /*4130*/  FSEL R2, RZ, 3.37028055040000000000e+12, P1 ;  /* 0x54442d18ff027808 */ /* 0x000fe40000800000 */
[----:B------:R-:W-:Y:S02]  /*4140*/  FSEL R3, RZ, 2.1426990032196044922, P1 ;  /* 0x400921fbff037808 */ /* 0x000fe40000800000 */
.L_x_14244:
[----:B------:R-:W-:Y:S05]  /*4150*/  BSYNC B0 ;  /* 0x0000000000007941 */ /* 0x000fea0003800000 */
.L_x_14242:
[----:B------:R0:W1:Y:S02]  /*4160*/  DADD R46, |R46|, |R66| ;  /* 0x000000002e2e7229 */ /* 0x0000640000000642 */
[----:B0-----:R-:W-:-:S04]  /*4170*/  LOP3.LUT R67, R3, 0x80000000, R67, 0xb8, !PT ;  /* 0x8000000003437812 */ /* 0x001fc800078eb843 */
[----:B-1----:R-:W0:-:S06]  /*4180*/  DSETP.GTU.AND P0, PT, |R46|, +INF , PT ;  /* 0x7ff000002e00742a */ /* 0x002e0c0003f0c200 */
[----:B0-----:R-:W-:Y:S02]  /*4190*/  FSEL R2, R46, R2, P0 ;  /* 0x000000022e027208 */ /* 0x001fe40000000000 */
[----:B------:R-:W-:Y:S02]  /*41a0*/  FSEL R3, R47, R67, P0 ;  /* 0x000000432f037208 */ /* 0x000fe40000000000 */
.L_x_14211:
[----:B------:R-:W-:Y:S05]  /*41b0*/  BSYNC B3 ;  /* 0x0000000000037941 */ /* 0x000fea0003800000 */
.L_x_14204:
[----:B---3--:R-:W-:Y:S01]  /*41c0*/  LOP3.LUT R13, R3, 0x80000000, R13, 0xb8, !PT ;  /* 0x80000000030d7812 */ /* 0x008fe200078eb80d */
[----:B------:R-:W-:Y:S01]  /*41d0*/  IMAD.MOV.U32 R12, RZ, RZ, R2 ;  /* 0x000000ffff0c7224 */ /* 0x000fe200078e0002 */
[----:B-12---:R-:W-:Y:S01]  /*41e0*/  LOP3.LUT R15, R65, 0x80000000, R15, 0xb8, !PT ;  /* 0x80000000410f7812 */ /* 0x006fe200078eb80f */
[----:B------:R-:W-:Y:S01]  /*41f0*/  IMAD.MOV.U32 R14, RZ, RZ, R64 ;  /* 0x000000ffff0e7224 */ /* 0x000fe200078e0040 */
[----:B------:R-:W-:Y:S05]  /*4200*/  BRA `(.L_x_14168) ;  /* 0x0000451000007947 */ /* 0x000fea0003800000 */
.L_x_14167:
        /* <DEDUP_REMOVED lines=93> */
.L_x_14250:
[----:B------:R-:W-:Y:S05]  /*47e0*/  BSYNC B0 ;  /* 0x0000000000007941 */ /* 0x000fea0003800000 */
.L_x_14249:
[----:B------:R-:W-:Y:S01]  /*47f0*/  BSSY B3, `(.L_x_14251) ;  /* 0x0000008000037945 */ /* 0x000fe20003800000 */
[----:B------:R-:W-:Y:S05]  /*4800*/  @P3 BRA P5, `(.L_x_14252) ;  /* 0x0000006000003947 */ /* 0x000fea0002800000 */
[----:B------:R-:W-:Y:S01]  /*4810*/  IMAD.MOV.U32 R6, RZ, RZ, R48 ;  /* 0x000000ffff067224 */ /* 0x000fe200078e0030 */
[----:B0-----:R-:W-:Y:S01]  /*4820*/  MOV R4, 0x4870 ;  /* 0x0000487000047802 */ /* 0x001fe20000000f00 */
[----:B------:R-:W-:Y:S02]  /*4830*/  IMAD.MOV.U32 R5, RZ, RZ, R49 ;  /* 0x000000ffff057224 */ /* 0x000fe400078e0031 */
[----:B------:R-:W-:Y:S02]  /*4840*/  IMAD.MOV.U32 R2, RZ, RZ, R50 ;  /* 0x000000ffff027224 */ /* 0x000fe400078e0032 */
[----:B------:R-:W-:Y:S02]  /*4850*/  IMAD.MOV.U32 R3, RZ, RZ, R51 ;  /* 0x000000ffff037224 */ /* 0x000fe400078e0033 */
[----:B-1---5:R-:W-:Y:S05]  /*4860*/  CALL.REL.NOINC `($__internal_22_$__cuda_sm20_div_rn_f64_full) ;  /* 0x0008363000007944 */ /* 0x022fea0003c00000 */
.L_x_14252:
[----:B------:R-:W-:Y:S05]  /*4870*/  BSYNC B3 ;  /* 0x0000000000037941 */ /* 0x000fea0003800000 */
.L_x_14251:
        /* <DEDUP_REMOVED lines=43> */
.L_x_14254:
[----:B------:R-:W-:-:S04]  /*4b30*/  ISETP.GE.AND P0, PT, R45, RZ, PT ;  /* 0x000000ff2d00720c */ /* 0x000fc80003f06270 */
[----:B------:R-:W-:Y:S02]  /*4b40*/  FSEL R6, RZ, 3.37028055040000000000e+12, P0 ;  /* 0x54442d18ff067808 */ /* 0x000fe40000000000 */
[----:B------:R-:W-:Y:S02]  /*4b50*/  FSEL R7, RZ, 2.1426990032196044922, P0 ;  /* 0x400921fbff077808 */ /* 0x000fe40000000000 */
.L_x_14255:
[----:B------:R-:W-:Y:S05]  /*4b60*/  BSYNC B0 ;  /* 0x0000000000007941 */ /* 0x000fea0003800000 */
.L_x_14253:
[----:B------:R-:W2:Y:S01]  /*4b70*/  DADD R2, |R12|, |R14| ;  /* 0x000000000c027229 */ /* 0x000ea2000000060e */
[----:B------:R-:W-:-:S03]  /*4b80*/  LOP3.LUT R11, R7, 0x80000000, R11, 0xb8, !PT ;  /* 0x80000000070b7812 */ /* 0x000fc600078eb80b */
[----:B-1----:R-:W-:-:S04]  /*4b90*/  DMUL R46, R46, 0.5 ;  /* 0x3fe000002e2e7828 */ /* 0x002fc80000000000 */
[----:B--2---:R-:W1:-:S06]  /*4ba0*/  DSETP.GTU.AND P0, PT, |R2|, +INF , PT ;  /* 0x7ff000000200742a */ /* 0x004e4c0003f0c200 */
[----:B-1----:R-:W-:Y:S02]  /*4bb0*/  FSEL R6, R2, R6, P0 ;  /* 0x0000000602067208 */ /* 0x002fe40000000000 */
[----:B------:R-:W-:Y:S01]  /*4bc0*/  FSEL R7, R3, R11, P0 ;  /* 0x0000000b03077208 */ /* 0x000fe20000000000 */
[----:B------:R-:W-:Y:S05]  /*4bd0*/  BRA `(.L_x_14256) ;  /* 0x000039c000007947 */ /* 0x000fea0003800000 */
.L_x_14248:
        /* <DEDUP_REMOVED lines=112> */
.L_x_14258:
[----:B------:R-:W-:Y:S05]  /*52e0*/  BSYNC B0 ;  /* 0x0000000000007941 */ /* 0x000fea0003800000 */
.L_x_14257:
[----:B------:R-:W-:Y:S01]  /*52f0*/  BSSY B3, `(.L_x_14259) ;  /* 0x000000a000037945 */ /* 0x000fe20003800000 */
[----:B------:R-:W-:Y:S05]  /*5300*/  @P3 BRA P5, `(.L_x_14260) ;  /* 0x0000008000003947 */ /* 0x000fea0002800000 */
[----:B0-----:R-:W-:Y:S01]  /*5310*/  IMAD.MOV.U32 R6, RZ, RZ, R48 ;  /* 0x000000ffff067224 */ /* 0x001fe200078e0030 */
[----:B------:R-:W-:Y:S01]  /*5320*/  MOV R4, 0x5370 ;  /* 0x0000537000047802 */ /* 0x000fe20000000f00 */
[----:B------:R-:W-:Y:S02]  /*5330*/  IMAD.MOV.U32 R5, RZ, RZ, R49 ;  /* 0x000000ffff057224 */ /* 0x000fe400078e0031 */
[----:B------:R-:W-:Y:S02]  /*5340*/  IMAD.MOV.U32 R2, RZ, RZ, R50 ;  /* 0x000000ffff027224 */ /* 0x000fe400078e0032 */
[----:B------:R-:W-:Y:S02]  /*5350*/  IMAD.MOV.U32 R3, RZ, RZ, R51 ;  /* 0x000000ffff037224 */ /* 0x000fe400078e0033 */
[----:B-1---5:R-:W-:Y:S05]  /*5360*/  CALL.REL.NOINC `($__internal_22_$__cuda_sm20_div_rn_f64_full) ;  /* 0x00082b3000007944 */ /* 0x022fea0003c00000 */
[----:B------:R-:W-:Y:S02]  /*5370*/  IMAD.MOV.U32 R4, RZ, RZ, R2 ;  /* 0x000000ffff047224 */ /* 0x000fe400078e0002 */
[----:B------:R-:W-:Y:S02]  /*5380*/  IMAD.MOV.U32 R5, RZ, RZ, R3 ;  /* 0x000000ffff057224 */ /* 0x000fe400078e0003 */
.L_x_14260:
[----:B------:R-:W-:Y:S05]  /*5390*/  BSYNC B3 ;  /* 0x0000000000037941 */ /* 0x000fea0003800000 */
.L_x_14259:
        /* <DEDUP_REMOVED lines=43> */
.L_x_14262:
[----:B------:R-:W-:-:S04]  /*5650*/  ISETP.GE.AND P0, PT, R45, RZ, PT ;  /* 0x000000ff2d00720c */ /* 0x000fc80003f06270 */
[----:B0-----:R-:W-:Y:S02]  /*5660*/  FSEL R6, RZ, 3.37028055040000000000e+12, P0 ;  /* 0x54442d18ff067808 */ /* 0x001fe40000000000 */
[----:B------:R-:W-:Y:S02]  /*5670*/  FSEL R7, RZ, 2.1426990032196044922, P0 ;  /* 0x400921fbff077808 */ /* 0x000fe40000000000 */
.L_x_14263:
[----:B------:R-:W-:Y:S05]  /*5680*/  BSYNC B0 ;  /* 0x0000000000007941 */ /* 0x000fea0003800000 */
.L_x_14261:
[----:B------:R-:W0:Y:S01]  /*5690*/  DADD R2, |R12|, |R14| ;  /* 0x000000000c027229 */ /* 0x000e22000000060e */
[----:B------:R-:W-:-:S05]  /*56a0*/  LOP3.LUT R11, R7, 0x80000000, R11, 0xb8, !PT ;  /* 0x80000000070b7812 */ /* 0x000fca00078eb80b */
[----:B0-----:R-:W0:-:S06]  /*56b0*/  DSETP.GTU.AND P0, PT, |R2|, +INF , PT ;  /* 0x7ff000000200742a */ /* 0x001e0c0003f0c200 */
[----:B0-----:R-:W-:Y:S02]  /*56c0*/  FSEL R6, R2, R6, P0 ;  /* 0x0000000602067208 */ /* 0x001fe40000000000 */
[----:B------:R-:W-:Y:S01]  /*56d0*/  FSEL R7, R3, R11, P0 ;  /* 0x0000000b03077208 */ /* 0x000fe20000000000 */
[----:B------:R-:W-:Y:S05]  /*56e0*/  BRA `(.L_x_14256) ;  /* 0x00002eb000007947 */ /* 0x000fea0003800000 */
.L_x_14247:
        /* <DEDUP_REMOVED lines=22> */
[----:B-----5:R-:W-:Y:S05]  /*5850*/  CALL.REL.NOINC `($__internal_22_$__cuda_sm20_div_rn_f64_full) ;  /* 0x0008264000007944 */ /* 0x020fea0003c00000 */
.L_x_14265:
[----:B------:R-:W-:Y:S05]  /*5860*/  BSYNC B3 ;  /* 0x0000000000037941 */ /* 0x000fea0003800000 */
.L_x_14264:
        /* <DEDUP_REMOVED lines=23> */
[----:B-----5:R-:W-:Y:S05]  /*59e0*/  CALL.REL.NOINC `($__internal_22_$__cuda_sm20_div_rn_f64_full) ;  /* 0x000824b000007944 */ /* 0x020fea0003c00000 */
[----:B------:R-:W-:Y:S02]  /*59f0*/  IMAD.MOV.U32 R4, RZ, RZ, R2 ;  /* 0x000000ffff047224 */ /* 0x000fe400078e0002 */
[----:B------:R-:W-:Y:S02]  /*5a00*/  IMAD.MOV.U32 R5, RZ, RZ, R3 ;  /* 0x000000ffff057224 */ /* 0x000fe400078e0003 */
.L_x_14267:
[----:B------:R-:W-:Y:S05]  /*5a10*/  BSYNC B3 ;  /* 0x0000000000037941 */ /* 0x000fea0003800000 */
.L_x_14266:
        /* <DEDUP_REMOVED lines=113> */
.L_x_14269:
[----:B------:R-:W-:Y:S05]  /*6130*/  BSYNC B0 ;  /* 0x0000000000007941 */ /* 0x000fea0003800000 */
.L_x_14268:
        /* <DEDUP_REMOVED lines=8> */
[----:B------:R-:W-:Y:S01]  /*61c0*/  MOV R4, R2 ;  /* 0x0000000200047202 */ /* 0x000fe20000000f00 */
[----:B------:R-:W-:Y:S02]  /*61d0*/  IMAD.MOV.U32 R5, RZ, RZ, R3 ;  /* 0x000000ffff057224 */ /* 0x000fe400078e0003 */
.L_x_14271:
[----:B------:R-:W-:Y:S05]  /*61e0*/  BSYNC B3 ;  /* 0x0000000000037941 */ /* 0x000fea0003800000 */
.L_x_14270:
        /* <DEDUP_REMOVED lines=43> */
.L_x_14273:
[----:B------:R-:W-:-:S04]  /*64a0*/  ISETP.GE.AND P0, PT, R45, RZ, PT ;  /* 0x000000ff2d00720c */ /* 0x000fc80003f06270 */
[----:B0-----:R-:W-:Y:S02]  /*64b0*/  FSEL R6, RZ, 3.37028055040000000000e+12, P0 ;  /* 0x54442d18ff067808 */ /* 0x001fe40000000000 */
[----:B------:R-:W-:Y:S02]  /*64c0*/  FSEL R7, RZ, 2.1426990032196044922, P0 ;  /* 0x400921fbff077808 */ /* 0x000fe40000000000 */
.L_x_14274:
[----:B------:R-:W-:Y:S05]  /*64d0*/  BSYNC B0 ;  /* 0x0000000000007941 */ /* 0x000fea0003800000 */
.L_x_14272:
[----:B------:R-:W0:Y:S01]  /*64e0*/  DADD R2, |R12|, |R14| ;  /* 0x000000000c027229 */ /* 0x000e22000000060e */
[----:B------:R-:W-:-:S03]  /*64f0*/  LOP3.LUT R11, R7, 0x80000000, R11, 0xb8, !PT ;  /* 0x80000000070b7812 */ /* 0x000fc600078eb80b */
[----:B-1----:R-:W-:-:S04]  /*6500*/  DADD R46, R46, 1 ;  /* 0x3ff000002e2e7429 */ /* 0x002fc80000000000 */
[----:B0-----:R-:W0:-:S06]  /*6510*/  DSETP.GTU.AND P0, PT, |R2|, +INF , PT ;  /* 0x7ff000000200742a */ /* 0x001e0c0003f0c200 */
[----:B0-----:R-:W-:Y:S02]  /*6520*/  FSEL R6, R2, R6, P0 ;  /* 0x0000000602067208 */ /* 0x001fe40000000000 */
[----:B------:R-:W-:Y:S01]  /*6530*/  FSEL R7, R3, R11, P0 ;  /* 0x0000000b03077208 */ /* 0x000fe20000000000 */
[----:B------:R-:W-:Y:S05]  /*6540*/  BRA `(.L_x_14256) ;  /* 0x0000205000007947 */ /* 0x000fea0003800000 */
.L_x_14246:
        /* <DEDUP_REMOVED lines=86> */
.L_x_14278:
[----:B------:R-:W-:Y:S05]  /*6ab0*/  BSYNC B0 ;  /* 0x0000000000007941 */ /* 0x000fea0003800000 */
.L_x_14277:
        /* <DEDUP_REMOVED lines=8> */
.L_x_14280:
[----:B------:R-:W-:Y:S05]  /*6b40*/  BSYNC B3 ;  /* 0x0000000000037941 */ /* 0x000fea0003800000 */
.L_x_14279:
        /* <DEDUP_REMOVED lines=35> */
.L_x_14282:
[----:B0-2---:R-:W-:Y:S05]  /*6d80*/  BSYNC B0 ;  /* 0x0000000000007941 */ /* 0x005fea0003800000 */
.L_x_14281:
[----:B------:R-:W-:Y:S01]  /*6d90*/  LOP3.LUT R3, R7, 0x80000000, R13, 0xb8, !PT ;  /* 0x8000000007037812 */ /* 0x000fe200078eb80d */
[----:B-1----:R-:W0:Y:S01]  /*6da0*/  DMUL R46, R46, 0.5 ;  /* 0x3fe000002e2e7828 */ /* 0x002e220000000000 */
[----:B------:R-:W-:Y:S02]  /*6db0*/  FSEL R6, R4, R6, P0 ;  /* 0x0000000604067208 */ /* 0x000fe40000000000 */
[----:B------:R-:W-:Y:S01]  /*6dc0*/  FSEL R7, R5, R3, P0 ;  /* 0x0000000305077208 */ /* 0x000fe20000000000 */
[----:B------:R-:W-:Y:S05]  /*6dd0*/  BRA `(.L_x_14256) ;  /* 0x000017c000007947 */ /* 0x000fea0003800000 */
.L_x_14276:
        /* <DEDUP_REMOVED lines=112> */
.L_x_14284:
[----:B------:R-:W-:Y:S05]  /*74e0*/  BSYNC B0 ;  /* 0x0000000000007941 */ /* 0x000fea0003800000 */
.L_x_14283:
        /* <DEDUP_REMOVED lines=10> */
.L_x_14286:
[----:B------:R-:W-:Y:S05]  /*7590*/  BSYNC B3 ;  /* 0x0000000000037941 */ /* 0x000fea0003800000 */
.L_x_14285:
        /* <DEDUP_REMOVED lines=35> */
.L_x_14288:
[----:B0-2---:R-:W-:Y:S05]  /*77d0*/  BSYNC B0 ;  /* 0x0000000000007941 */ /* 0x005fea0003800000 */
.L_x_14287:
[----:B------:R-:W-:Y:S02]  /*77e0*/  LOP3.LUT R5, R7, 0x80000000, R13, 0xb8, !PT ;  /* 0x8000000007057812 */ /* 0x000fe400078eb80d */
[----:B------:R-:W-:Y:S02]  /*77f0*/  FSEL R6, R2, R6, P1 ;  /* 0x0000000602067208 */ /* 0x000fe40000800000 */
[----:B------:R-:W-:Y:S01]  /*7800*/  FSEL R7, R3, R5, P1 ;  /* 0x0000000503077208 */ /* 0x000fe20000800000 */
[----:B------:R-:W-:Y:S05]  /*7810*/  BRA `(.L_x_14256) ;  /* 0x00000d8000007947 */ /* 0x000fea0003800000 */
.L_x_14275:
        /* <DEDUP_REMOVED lines=22> */
[----:B-----5:R-:W-:Y:S05]  /*7980*/  CALL.REL.NOINC `($__internal_22_$__cuda_sm20_div_rn_f64_full) ;  /* 0x0008051000007944 */ /* 0x020fea0003c00000 */
.L_x_14290:
[----:B------:R-:W-:Y:S05]  /*7990*/  BSYNC B3 ;  /* 0x0000000000037941 */ /* 0x000fea0003800000 */
.L_x_14289:
        /* <DEDUP_REMOVED lines=24> */
[----:B------:R-:W-:Y:S02]  /*7b20*/  IMAD.MOV.U32 R4, RZ, RZ, R2 ;  /* 0x000000ffff047224 */ /* 0x000fe400078e0002 */
[----:B------:R-:W-:Y:S02]  /*7b30*/  IMAD.MOV.U32 R5, RZ, RZ, R3 ;  /* 0x000000ffff057224 */ /* 0x000fe400078e0003 */
.L_x_14292:
[----:B------:R-:W-:Y:S05]  /*7b40*/  BSYNC B3 ;  /* 0x0000000000037941 */ /* 0x000fea0003800000 */
.L_x_14291:
        /* <DEDUP_REMOVED lines=113> */
.L_x_14294:
[----:B------:R-:W-:Y:S05]  /*8260*/  BSYNC B0 ;  /* 0x0000000000007941 */ /* 0x000fea0003800000 */
.L_x_14293:
        /* <DEDUP_REMOVED lines=10> */
.L_x_14296:
[----:B------:R-:W-:Y:S05]  /*8310*/  BSYNC B3 ;  /* 0x0000000000037941 */ /* 0x000fea0003800000 */
.L_x_14295:
        /* <DEDUP_REMOVED lines=36> */
.L_x_14298:
[----:B012---:R-:W-:Y:S05]  /*8560*/  BSYNC B0 ;  /* 0x0000000000007941 */ /* 0x007fea0003800000 */
.L_x_14297:
[----:B------:R-:W-:Y:S02]  /*8570*/  LOP3.LUT R5, R7, 0x80000000, R13, 0xb8, !PT ;  /* 0x8000000007057812 */ /* 0x000fe400078eb80d */
[----:B------:R-:W-:Y:S02]  /*8580*/  FSEL R6, R2, R6, P1 ;  /* 0x0000000602067208 */ /* 0x000fe40000800000 */
[----:B------:R-:W-:Y:S02]  /*8590*/  FSEL R7, R3, R5, P1 ;  /* 0x0000000503077208 */ /* 0x000fe40000800000 */
.L_x_14256:
[----:B0-----:R-:W-:Y:S05]  /*85a0*/  BSYNC B2 ;  /* 0x0000000000027941 */ /* 0x001fea0003800000 */
.L_x_14245:
[----:B-1----:R-:W0:Y:S01]  /*85b0*/  DADD R46, R46, c[0x2][0x50] ;  /* 0x008014002e2e7629 */ /* 0x002e220000000000 */
[----:B------:R-:W-:Y:S01]  /*85c0*/  LOP3.LUT R13, R7, 0x80000000, R13, 0xb8, !PT ;  /* 0x80000000070d7812 */ /* 0x000fe200078eb80d */
[----:B------:R-:W-:-:S08]  /*85d0*/  IMAD.MOV.U32 R12, RZ, RZ, R6 ;  /* 0x000000ffff0c7224 */ /* 0x000fd000078e0006 */
[----:B0-----:R-:W-:Y:S01]  /*85e0*/  LOP3.LUT R15, R47, 0x80000000, R15, 0xb8, !PT ;  /* 0x800000002f0f7812 */ /* 0x001fe200078eb80f */
[----:B------:R-:W-:Y:S01]  /*85f0*/  IMAD.MOV.U32 R14, RZ, RZ, R46 ;  /* 0x000000ffff0e7224 */ /* 0x000fe200078e002e */
[----:B------:R-:W-:Y:S05]  /*8600*/  BRA `(.L_x_14168) ;  /* 0x0000011000007947 */ /* 0x000fea0003800000 */
.L_x_14166:
        /* <DEDUP_REMOVED lines=17> */
.L_x_14168:
[----:B------:R-:W-:Y:S05]  /*8720*/  BSYNC B1 ;  /* 0x0000000000017941 */ /* 0x000fea0003800000 */
.L_x_14165:
        /* <DEDUP_REMOVED lines=126> */
[----:B------:R-:W-:Y:S05]  /*8f10*/  CALL.REL.NOINC `($__internal_23_$__cuda_sm20_dsqrt_rn_f64_mediumpath_v1) ;  /* 0x0007f5e000007944 */ /* 0x000fea0003c00000 */
[----:B------:R-:W-:Y:S02]  /*8f20*/  IMAD.MOV.U32 R2, RZ, RZ, R4 ;  /* 0x000000ffff027224 */ /* 0x000fe400078e0004 */
.L_x_14306:
[----:B------:R-:W-:Y:S05]  /*8f30*/  BSYNC B3 ;  /* 0x0000000000037941 */ /* 0x000fea0003800000 */
.L_x_14305:
        /* <DEDUP_REMOVED lines=62> */
.L_x_14304:
        /* <DEDUP_REMOVED lines=33> */
[----:B------:R-:W-:Y:S05]  /*9530*/  CALL.REL.NOINC `($__internal_22_$__cuda_sm20_div_rn_f64_full) ;  /* 0x0007e96000007944 */ /* 0x000fea0003c00000 */
[----:B------:R-:W-:Y:S02]  /*9540*/  IMAD.MOV.U32 R52, RZ, RZ, R2 ;  /* 0x000000ffff347224 */ /* 0x000fe400078e0002 */
[----:B------:R-:W-:Y:S02]  /*9550*/  IMAD.MOV.U32 R53, RZ, RZ, R3 ;  /* 0x000000ffff357224 */ /* 0x000fe400078e0003 */
.L_x_14314:
[----:B------:R-:W-:Y:S05]  /*9560*/  BSYNC B4 ;  /* 0x0000000000047941 */ /* 0x000fea0003800000 */
.L_x_14313:
[----:B------:R-:W-:Y:S05]  /*9570*/  BRA `(.L_x_14312) ;  /* 0x0000001000007947 */ /* 0x000fea0003800000 */
.L_x_14311:
[----:B------:R0:W1:-:S06]  /*9580*/  DADD R52, -R62, R50 ;  /* 0x000000003e347229 */ /* 0x00004c0000000132 */
.L_x_14312:
[----:B------:R-:W-:Y:S05]  /*9590*/  BSYNC B3 ;  /* 0x0000000000037941 */ /* 0x000fea0003800000 */
.L_x_14310:
        /* <DEDUP_REMOVED lines=28> */
[----:B01----:R-:W-:Y:S05]  /*9760*/  CALL.REL.NOINC `($__internal_22_$__cuda_sm20_div_rn_f64_full) ;  /* 0x0007e73000007944 */ /* 0x003fea0003c00000 */
[----:B------:R-:W-:Y:S02]  /*9770*/  IMAD.MOV.U32 R4, RZ, RZ, R2 ;  /* 0x000000ffff047224 */ /* 0x000fe400078e0002 */
[----:B------:R-:W-:Y:S02]  /*9780*/  IMAD.MOV.U32 R5, RZ, RZ, R3 ;  /* 0x000000ffff057224 */ /* 0x000fe400078e0003 */
.L_x_14319:
[----:B------:R-:W-:Y:S05]  /*9790*/  BSYNC B4 ;  /* 0x0000000000047941 */ /* 0x000fea0003800000 */
.L_x_14318:
[----:B------:R-:W-:Y:S02]  /*97a0*/  IMAD.MOV.U32 R2, RZ, RZ, R4 ;  /* 0x000000ffff027224 */ /* 0x000fe400078e0004 */
[----:B------:R-:W-:Y:S01]  /*97b0*/  IMAD.MOV.U32 R3, RZ, RZ, R5 ;  /* 0x000000ffff037224 */ /* 0x000fe200078e0005 */
[----:B------:R-:W-:Y:S05]  /*97c0*/  BRA `(.L_x_14317) ;  /* 0x0000001000007947 */ /* 0x000fea0003800000 */
.L_x_14316:
[----:B------:R2:W3:-:S06]  /*97d0*/  DADD R2, R46, -R4 ;  /* 0x000000002e027229 */ /* 0x0004cc0000000804 */
.L_x_14317:
[----:B------:R-:W-:Y:S05]  /*97e0*/  BSYNC B3 ;  /* 0x0000000000037941 */ /* 0x000fea0003800000 */
.L_x_14315:
        /* <DEDUP_REMOVED lines=26> */
[----:B0-----:R-:W-:Y:S05]  /*9990*/  CALL.REL.NOINC `($__internal_23_$__cuda_sm20_dsqrt_rn_f64_mediumpath_v1) ;  /* 0x0007eb6000007944 */ /* 0x001fea0003c00000 */
[----:B------:R-:W-:Y:S02]  /*99a0*/  IMAD.MOV.U32 R6, RZ, RZ, R4 ;  /* 0x000000ffff067224 */ /* 0x000fe400078e0004 */
[----:B------:R-:W-:Y:S02]  /*99b0*/  IMAD.MOV.U32 R7, RZ, RZ, R3 ;  /* 0x000000ffff077224 */ /* 0x000fe400078e0003 */
.L_x_14321:
[----:B------:R-:W-:Y:S05]  /*99c0*/  BSYNC B3 ;  /* 0x0000000000037941 */ /* 0x000fea0003800000 */
.L_x_14320:
        /* <DEDUP_REMOVED lines=66> */
.L_x_14322:
        /* <DEDUP_REMOVED lines=21> */
[----:B0-----:R-:W-:Y:S05]  /*9f40*/  CALL.REL.NOINC `($__internal_22_$__cuda_sm20_div_rn_f64_full) ;  /* 0x0007df5000007944 */ /* 0x001fea0003c00000 */
.L_x_14324:
[----:B------:R-:W-:Y:S05]  /*9f50*/  BSYNC B3 ;  /* 0x0000000000037941 */ /* 0x000fea0003800000 */
.L_x_14323:
        /* <DEDUP_REMOVED lines=16> */
.L_x_14309:
        /* <DEDUP_REMOVED lines=25> */
.L_x_14327:
[----:B------:R-:W-:Y:S05]  /*a1f0*/  BSYNC B3 ;  /* 0x0000000000037941 */ /* 0x000fea0003800000 */
.L_x_14326:
        /* <DEDUP_REMOVED lines=26> */
[----:B------:R-:W-:Y:S05]  /*a3a0*/  CALL.REL.NOINC `($__internal_22_$__cuda_sm20_div_rn_f64_full) ;  /* 0x0007daf000007944 */ /* 0x000fea0003c00000 */
.L_x_14330:
[----:B------:R-:W-:Y:S05]  /*a3b0*/  BSYNC B3 ;  /* 0x0000000000037941 */ /* 0x000fea0003800000 */
.L_x_14329:
        /* <DEDUP_REMOVED lines=16> */
.L_x_14328:
        /* <DEDUP_REMOVED lines=56> */
.L_x_14331:
[----:B------:R-:W-:Y:S01]  /*a840*/  MOV R2, 0x0 ;  /* 0x0000000000027802 */ /* 0x000fe20000000f00 */
[----:B------:R-:W-:Y:S01]  /*a850*/  IMAD.MOV.U32 R3, RZ, RZ, 0x7ff00000 ;  /* 0x7ff00000ff037424 */ /* 0x000fe200078e00ff */
[----:B------:R-:W-:-:S05]  /*a860*/  FSETP.NEU.FTZ.AND P0, PT, R5, RZ, PT ;  /* 0x000000ff0500720b */ /* 0x000fca0003f1d000 */
[----:B------:R-:W0:-:S10]  /*a870*/  DFMA R2, R4, R2, +INF ;  /* 0x7ff000000402742b */ /* 0x000e140000000002 */
[----:B0-----:R-:W-:Y:S02]  /*a880*/  FSEL R64, R2, RZ, P0 ;  /* 0x000000ff02407208 */ /* 0x001fe40000000000 */
[----:B------:R-:W-:Y:S01]  /*a890*/  FSEL R65, R3, -QNAN , P0 ;  /* 0xfff0000003417808 */ /* 0x000fe20000000000 */
[----:B------:R-:W-:Y:S05]  /*a8a0*/  BRA `(.L_x_14307) ;  /* 0x000004b000007947 */ /* 0x000fea0003800000 */
.L_x_14325:
        /* <DEDUP_REMOVED lines=24> */
.L_x_14333:
[----:B------:R-:W-:Y:S05]  /*aa30*/  BSYNC B3 ;  /* 0x0000000000037941 */ /* 0x000fea0003800000 */
.L_x_14332:
        /* <DEDUP_REMOVED lines=21> */
.L_x_14335:
[----:B------:R-:W-:Y:S05]  /*ab90*/  BSYNC B3 ;  /* 0x0000000000037941 */ /* 0x000fea0003800000 */
.L_x_14334:
[----:B------:R-:W-:Y:S05]  /*aba0*/  BRA `(.L_x_14307) ;  /* 0x000001b000007947 */ /* 0x000fea0003800000 */
.L_x_14308:
        /* <DEDUP_REMOVED lines=22> */
[----:B------:R-:W-:Y:S05]  /*ad10*/  CALL.REL.NOINC `($__internal_23_$__cuda_sm20_dsqrt_rn_f64_mediumpath_v1) ;  /* 0x0007d7e000007944 */ /* 0x000fea0003c00000 */
[----:B------:R-:W-:Y:S02]  /*ad20*/  IMAD.MOV.U32 R5, RZ, RZ, R3 ;  /* 0x000000ffff057224 */ /* 0x000fe400078e0003 */
.L_x_14337:
[----:B------:R-:W-:Y:S05]  /*ad30*/  BSYNC B3 ;  /* 0x0000000000037941 */ /* 0x000fea0003800000 */
.L_x_14336:
[----:B-1----:R-:W-:Y:S02]  /*ad40*/  IMAD.MOV.U32 R64, RZ, RZ, R4 ;  /* 0x000000ffff407224 */ /* 0x002fe400078e0004 */
[----:B------:R-:W-:-:S02]  /*ad50*/  IMAD.MOV.U32 R65, RZ, RZ, R5 ;  /* 0x000000ffff417224 */ /* 0x000fc400078e0005 */
.L_x_14307:
[----:B------:R-:W-:Y:S05]  /*ad60*/  BSYNC B2 ;  /* 0x0000000000027941 */ /* 0x000fea0003800000 */
.L_x_14303:
        /* <DEDUP_REMOVED lines=24> */
[----:B-12---:R-:W-:Y:S05]  /*aef0*/  CALL.REL.NOINC `($__internal_22_$__cuda_sm20_div_rn_f64_full) ;  /* 0x0007cfa000007944 */ /* 0x006fea0003c00000 */
.L_x_14342:
[----:B------:R-:W-:Y:S05]  /*af00*/  BSYNC B4 ;  /* 0x0000000000047941 */ /* 0x000fea0003800000 */
.L_x_14341:
        /* <DEDUP_REMOVED lines=23> */
.L_x_14344:
        /* <DEDUP_REMOVED lines=43> */
.L_x_14343:
        /* <DEDUP_REMOVED lines=34> */
[----:B--2---:R-:W-:Y:S05]  /*b550*/  CALL.REL.NOINC `($__internal_22_$__cuda_sm20_div_rn_f64_full) ;  /* 0x0007c94000007944 */ /* 0x004fea0003c00000 */
[----:B------:R-:W-:Y:S02]  /*b560*/  IMAD.MOV.U32 R52, RZ, RZ, R2 ;  /* 0x000000ffff347224 */ /* 0x000fe400078e0002 */
[----:B------:R-:W-:Y:S02]  /*b570*/  IMAD.MOV.U32 R53, RZ, RZ, R3 ;  /* 0x000000ffff357224 */ /* 0x000fe400078e0003 */
.L_x_14353:
[----:B------:R-:W-:Y:S05]  /*b580*/  BSYNC B6 ;  /* 0x0000000000067941 */ /* 0x000fea0003800000 */
.L_x_14352:
[----:B------:R-:W-:Y:S05]  /*b590*/  BRA `(.L_x_14351) ;  /* 0x0000001000007947 */ /* 0x000fea0003800000 */
.L_x_14350:
[----:B------:R0:W3:-:S06]  /*b5a0*/  DADD R52, -R62, R50 ;  /* 0x000000003e347229 */ /* 0x0000cc0000000132 */
.L_x_14351:
[----:B------:R-:W-:Y:S05]  /*b5b0*/  BSYNC B5 ;  /* 0x0000000000057941 */ /* 0x000fea0003800000 */
.L_x_14349:
        /* <DEDUP_REMOVED lines=27> */
[----:B0-23--:R-:W-:Y:S05]  /*b770*/  CALL.REL.NOINC `($__internal_22_$__cuda_sm20_div_rn_f64_full) ;  /* 0x0007c72000007944 */ /* 0x00dfea0003c00000 */
.L_x_14358:
[----:B------:R-:W-:Y:S05]  /*b780*/  BSYNC B6 ;  /* 0x0000000000067941 */ /* 0x000fea0003800000 */
.L_x_14357:
[----:B------:R-:W-:Y:S02]  /*b790*/  IMAD.MOV.U32 R68, RZ, RZ, R2 ;  /* 0x000000ffff447224 */ /* 0x000fe400078e0002 */
[----:B------:R-:W-:Y:S01]  /*b7a0*/  IMAD.MOV.U32 R69, RZ, RZ, R3 ;  /* 0x000000ffff457224 */ /* 0x000fe200078e0003 */
[----:B------:R-:W-:Y:S05]  /*b7b0*/  BRA `(.L_x_14356) ;  /* 0x0000001000007947 */ /* 0x000fea0003800000 */
.L_x_14355:
[----:B------:R4:W0:-:S06]  /*b7c0*/  DADD R68, -R48, R46 ;  /* 0x0000000030447229 */ /* 0x00080c000000012e */
.L_x_14356:
[----:B------:R-:W-:Y:S05]  /*b7d0*/  BSYNC B5 ;  /* 0x0000000000057941 */ /* 0x000fea0003800000 */
.L_x_14354:
        /* <DEDUP_REMOVED lines=25> */
[----:B0-2-4-:R-:W-:Y:S05]  /*b970*/  CALL.REL.NOINC `($__internal_23_$__cuda_sm20_dsqrt_rn_f64_mediumpath_v1) ;  /* 0x0007cb8000007944 */ /* 0x015fea0003c00000 */
[----:B------:R-:W-:Y:S02]  /*b980*/  MOV R5, R3 ;  /* 0x0000000300057202 */ /* 0x000fe40000000f00 */
.L_x_14360:
[----:B------:R-:W-:Y:S05]  /*b990*/  BSYNC B5 ;  /* 0x0000000000057941 */ /* 0x000fea0003800000 */
.L_x_14359:
[----:B-1--4-:R-:W-:Y:S02]  /*b9a0*/  IMAD.MOV.U32 R46, RZ, RZ, R4 ;  /* 0x000000ffff2e7224 */ /* 0x012fe400078e0004 */
[----:B------:R-:W-:Y:S01]  /*b9b0*/  IMAD.MOV.U32 R47, RZ, RZ, R5 ;  /* 0x000000ffff2f7224 */ /* 0x000fe200078e0005 */
[----:B------:R-:W-:Y:S05]  /*b9c0*/  BRA `(.L_x_14361) ;  /* 0x000008a000007947 */ /* 0x000fea0003800000 */
.L_x_14348:
        /* <DEDUP_REMOVED lines=25> */
[----:B0-2---:R-:W-:Y:S05]  /*bb60*/  CALL.REL.NOINC `($__internal_23_$__cuda_sm20_dsqrt_rn_f64_mediumpath_v1) ;  /* 0x0007c99000007944 */ /* 0x005fea0003c00000 */
[----:B------:R-:W-:Y:S02]  /*bb70*/  IMAD.MOV.U32 R5, RZ, RZ, R3 ;  /* 0x000000ffff057224 */ /* 0x000fe400078e0003 */
.L_x_14364:
[----:B------:R-:W-:Y:S05]  /*bb80*/  BSYNC B5 ;  /* 0x0000000000057941 */ /* 0x000fea0003800000 */
.L_x_14363:
[----:B-1----:R-:W-:Y:S02]  /*bb90*/  IMAD.MOV.U32 R46, RZ, RZ, R4 ;  /* 0x000000ffff2e7224 */ /* 0x002fe400078e0004 */
[----:B------:R-:W-:Y:S01]  /*bba0*/  IMAD.MOV.U32 R47, RZ, RZ, R5 ;  /* 0x000000ffff2f7224 */ /* 0x000fe200078e0005 */
[----:B------:R-:W-:Y:S05]  /*bbb0*/  BRA `(.L_x_14361) ;  /* 0x000006b000007947 */ /* 0x000fea0003800000 */
.L_x_14362:
        /* <DEDUP_REMOVED lines=25> */
[----:B--2---:R-:W-:Y:S05]  /*bd50*/  CALL.REL.NOINC `($__internal_23_$__cuda_sm20_dsqrt_rn_f64_mediumpath_v1) ;  /* 0x0007c7a000007944 */ /* 0x004fea0003c00000 */
[----:B------:R-:W-:Y:S02]  /*bd60*/  MOV R2, R4 ;  /* 0x0000000400027202 */ /* 0x000fe40000000f00 */
.L_x_14366:
[----:B------:R-:W-:Y:S05]  /*bd70*/  BSYNC B5 ;  /* 0x0000000000057941 */ /* 0x000fea0003800000 */
.L_x_14365:
        /* <DEDUP_REMOVED lines=21> */
.L_x_14368:
[----:B------:R-:W-:Y:S05]  /*bed0*/  BSYNC B5 ;  /* 0x0000000000057941 */ /* 0x000fea0003800000 */
.L_x_14367:
[----:B------:R-:W0:Y:S01]  /*bee0*/  DMUL R66, R66, 8.11296384146066816958e+31 ;  /* 0x4690000042427828 */ /* 0x000e220000000000 */
[----:B------:R-:W-:Y:S05]  /*bef0*/  BRA `(.L_x_14361) ;  /* 0x0000037000007947 */ /* 0x000fea0003800000 */
.L_x_14347:
        /* <DEDUP_REMOVED lines=21> */
[----:B-12---:R-:W-:Y:S05]  /*c050*/  CALL.REL.NOINC `($__internal_23_$__cuda_sm20_dsqrt_rn_f64_mediumpath_v1) ;  /* 0x0007c4a000007944 */ /* 0x006fea0003c00000 */
[----:B------:R-:W-:Y:S02]  /*c060*/  IMAD.MOV.U32 R46, RZ, RZ, R4 ;  /* 0x000000ffff2e7224 */ /* 0x000fe400078e0004 */
[----:B------:R-:W-:Y:S02]  /*c070*/  IMAD.MOV.U32 R47, RZ, RZ, R3 ;  /* 0x000000ffff2f7224 */ /* 0x000fe400078e0003 */
.L_x_14370:
[----:B------:R-:W-:Y:S05]  /*c080*/  BSYNC B5 ;  /* 0x0000000000057941 */ /* 0x000fea0003800000 */
.L_x_14369:
        /* <DEDUP_REMOVED lines=26> */
[----:B-12---:R-:W-:Y:S05]  /*c230*/  CALL.REL.NOINC `($__internal_23_$__cuda_sm20_dsqrt_rn_f64_mediumpath_v1) ;  /* 0x0007c2c000007944 */ /* 0x006fea0003c00000 */
[----:B------:R-:W-:Y:S02]  /*c240*/  IMAD.MOV.U32 R2, RZ, RZ, R4 ;  /* 0x000000ffff027224 */ /* 0x000fe400078e0004 */
.L_x_14372:
[----:B------:R-:W-:Y:S05]  /*c250*/  BSYNC B5 ;  /* 0x0000000000057941 */ /* 0x000fea0003800000 */
.L_x_14371:
[----:B-1-3--:R1:W3:-:S06]  /*c260*/  DMUL R46, R2, R46 ;  /* 0x0000002e022e7228 */ /* 0x00a2cc0000000000 */
.L_x_14361:
[----:B------:R-:W-:Y:S05]  /*c270*/  BSYNC B4 ;  /* 0x0000000000047941 */ /* 0x000fea0003800000 */
.L_x_14346:
[----:B------:R-:W-:Y:S05]  /*c280*/  BRA `(.L_x_14373) ;  /* 0x0000002000007947 */ /* 0x000fea0003800000 */
.L_x_14340:
[----:B------:R3:W4:-:S04]  /*c290*/  DMUL R46, R44, 9.00719925474099200000e+15 ;  /* 0x434000002c2e7828 */ /* 0x0007080000000000 */
[----:B------:R-:W0:-:S06]  /*c2a0*/  DMUL R66, R66, 9.00719925474099200000e+15 ;  /* 0x4340000042427828 */ /* 0x000e0c0000000000 */
.L_x_14373:
[----:B---34-:R-:W-:Y:S05]  /*c2b0*/  BSYNC B2 ;  /* 0x0000000000027941 */ /* 0x018fea0003800000 */
.L_x_14339:
        /* <DEDUP_REMOVED lines=27> */
[----:B--2---:R-:W-:Y:S05]  /*c470*/  CALL.REL.NOINC `($__internal_22_$__cuda_sm20_div_rn_f64_full) ;  /* 0x0007ba2000007944 */ /* 0x004fea0003c00000 */
.L_x_14375:
[----:B------:R-:W-:Y:S05]  /*c480*/  BSYNC B2 ;  /* 0x0000000000027941 */ /* 0x000fea0003800000 */
.L_x_14374:
        /* <DEDUP_REMOVED lines=43> */
.L_x_14377:
[----:B------:R-:W-:Y:S02]  /*c740*/  FSEL R2, RZ, 3.37028055040000000000e+12, P1 ;  /* 0x54442d18ff027808 */ /* 0x000fe40000800000 */
[----:B------:R-:W-:Y:S02]  /*c750*/  FSEL R3, RZ, 2.1426990032196044922, P1 ;  /* 0x400921fbff037808 */ /* 0x000fe40000800000 */
.L_x_14378:
[----:B------:R-:W-:Y:S05]  /*c760*/  BSYNC B0 ;  /* 0x0000000000007941 */ /* 0x000fea0003800000 */
.L_x_14376:
[----:B------:R0:W1:Y:S02]  /*c770*/  DADD R46, |R46|, |R66| ;  /* 0x000000002e2e7229 */ /* 0x0000640000000642 */
[----:B0-----:R-:W-:-:S04]  /*c780*/  LOP3.LUT R67, R3, 0x80000000, R67, 0xb8, !PT ;  /* 0x8000000003437812 */ /* 0x001fc800078eb843 */
[----:B-1----:R-:W0:-:S06]  /*c790*/  DSETP.GTU.AND P0, PT, |R46|, +INF , PT ;  /* 0x7ff000002e00742a */ /* 0x002e0c0003f0c200 */
[----:B0-----:R-:W-:Y:S02]  /*c7a0*/  FSEL R2, R46, R2, P0 ;  /* 0x000000022e027208 */ /* 0x001fe40000000000 */
[----:B------:R-:W-:Y:S02]  /*c7b0*/  FSEL R3, R47, R67, P0 ;  /* 0x000000432f037208 */ /* 0x000fe40000000000 */
.L_x_14345:
[----:B------:R-:W-:Y:S05]  /*c7c0*/  BSYNC B3 ;  /* 0x0000000000037941 */ /* 0x000fea0003800000 */
.L_x_14338:
[----:B---3--:R-:W-:Y:S01]  /*c7d0*/  LOP3.LUT R41, R3, 0x80000000, R41, 0xb8, !PT ;  /* 0x8000000003297812 */ /* 0x008fe200078eb829 */
[----:B------:R-:W-:Y:S01]  /*c7e0*/  IMAD.MOV.U32 R40, RZ, RZ, R2 ;  /* 0x000000ffff287224 */ /* 0x000fe200078e0002 */
[----:B-12---:R-:W-:Y:S01]  /*c7f0*/  LOP3.LUT R43, R65, 0x80000000, R43, 0xb8, !PT ;  /* 0x80000000412b7812 */ /* 0x006fe200078eb82b */
[----:B------:R-:W-:Y:S01]  /*c800*/  IMAD.MOV.U32 R42, RZ, RZ, R64 ;  /* 0x000000ffff2a7224 */ /* 0x000fe200078e0040 */
[----:B------:R-:W-:Y:S05]  /*c810*/  BRA `(.L_x_14302) ;  /* 0x000044f000007947 */ /* 0x000fea0003800000 */
.L_x_14301:
        /* <DEDUP_REMOVED lines=91> */
.L_x_14384:
[----:B------:R-:W-:Y:S05]  /*cdd0*/  BSYNC B0 ;  /* 0x0000000000007941 */ /* 0x000fea0003800000 */
.L_x_14383:
[----:B------:R-:W-:Y:S01]  /*cde0*/  BSSY B3, `(.L_x_14385) ;  /* 0x0000008000037945 */ /* 0x000fe20003800000 */
[----:B------:R-:W-:Y:S05]  /*cdf0*/  @P3 BRA P5, `(.L_x_14386) ;  /* 0x0000006000003947 */ /* 0x000fea0002800000 */
[----:B------:R-:W-:Y:S01]  /*ce00*/  IMAD.MOV.U32 R6, RZ, RZ, R48 ;  /* 0x000000ffff067224 */ /* 0x000fe200078e0030 */
[----:B0-----:R-:W-:Y:S01]  /*ce10*/  MOV R4, 0xce60 ;  /* 0x0000ce6000047802 */ /* 0x001fe20000000f00 */
[----:B------:R-:W-:Y:S02]  /*ce20*/  IMAD.MOV.U32 R5, RZ, RZ, R49 ;  /* 0x000000ffff057224 */ /* 0x000fe400078e0031 */
[----:B------:R-:W-:Y:S02]  /*ce30*/  IMAD.MOV.U32 R2, RZ, RZ, R50 ;  /* 0x000000ffff027224 */ /* 0x000fe400078e0032 */
[----:B------:R-:W-:Y:S02]  /*ce40*/  IMAD.MOV.U32 R3, RZ, RZ, R51 ;  /* 0x000000ffff037224 */ /* 0x000fe400078e0033 */
[----:B-1----:R-:W-:Y:S05]  /*ce50*/  CALL.REL.NOINC `($__internal_22_$__cuda_sm20_div_rn_f64_full) ;  /* 0x0007b04000007944 */ /* 0x002fea0003c00000 */
.L_x_14386:
[----:B------:R-:W-:Y:S05]  /*ce60*/  BSYNC B3 ;  /* 0x0000000000037941 */ /* 0x000fea0003800000 */
.L_x_14385:
        /* <DEDUP_REMOVED lines=43> */
.L_x_14388:
[----:B------:R-:W-:-:S04]  /*d120*/  ISETP.GE.AND P0, PT, R45, RZ, PT ;  /* 0x000000ff2d00720c */ /* 0x000fc80003f06270 */
[----:B------:R-:W-:Y:S02]  /*d130*/  FSEL R6, RZ, 3.37028055040000000000e+12, P0 ;  /* 0x54442d18ff067808 */ /* 0x000fe40000000000 */
[----:B------:R-:W-:Y:S02]  /*d140*/  FSEL R7, RZ, 2.1426990032196044922, P0 ;  /* 0x400921fbff077808 */ /* 0x000fe40000000000 */
.L_x_14389:
[----:B------:R-:W-:Y:S05]  /*d150*/  BSYNC B0 ;  /* 0x0000000000007941 */ /* 0x000fea0003800000 */
.L_x_14387:
[----:B------:R-:W2:Y:S01]  /*d160*/  DADD R2, |R40|, |R42| ;  /* 0x0000000028027229 */ /* 0x000ea2000000062a */
[----:B------:R-:W-:-:S03]  /*d170*/  LOP3.LUT R11, R7, 0x80000000, R11, 0xb8, !PT ;  /* 0x80000000070b7812 */ /* 0x000fc600078eb80b */
[----:B-1----:R-:W-:-:S04]  /*d180*/  DMUL R46, R46, 0.5 ;  /* 0x3fe000002e2e7828 */ /* 0x002fc80000000000 */
[----:B--2---:R-:W1:-:S06]  /*d190*/  DSETP.GTU.AND P0, PT, |R2|, +INF , PT ;  /* 0x7ff000000200742a */ /* 0x004e4c0003f0c200 */
[----:B-1----:R-:W-:Y:S02]  /*d1a0*/  FSEL R6, R2, R6, P0 ;  /* 0x0000000602067208 */ /* 0x002fe40000000000 */
[----:B------:R-:W-:Y:S01]  /*d1b0*/  FSEL R7, R3, R11, P0 ;  /* 0x0000000b03077208 */ /* 0x000fe20000000000 */
[----:B------:R-:W-:Y:S05]  /*d1c0*/  BRA `(.L_x_14390) ;  /* 0x000039c000007947 */ /* 0x000fea0003800000 */
.L_x_14382:
        /* <DEDUP_REMOVED lines=112> */
.L_x_14392:
[----:B------:R-:W-:Y:S05]  /*d8d0*/  BSYNC B0 ;  /* 0x0000000000007941 */ /* 0x000fea0003800000 */
.L_x_14391:
[----:B------:R-:W-:Y:S01]  /*d8e0*/  BSSY B3, `(.L_x_14393) ;  /* 0x000000a000037945 */ /* 0x000fe20003800000 */
[----:B------:R-:W-:Y:S05]  /*d8f0*/  @P3 BRA P5, `(.L_x_14394) ;  /* 0x0000008000003947 */ /* 0x000fea0002800000 */
[----:B0-----:R-:W-:Y:S01]  /*d900*/  IMAD.MOV.U32 R6, RZ, RZ, R48 ;  /* 0x000000ffff067224 */ /* 0x001fe200078e0030 */
[----:B------:R-:W-:Y:S01]  /*d910*/  MOV R4, 0xd960 ;  /* 0x0000d96000047802 */ /* 0x000fe20000000f00 */
[----:B------:R-:W-:Y:S02]  /*d920*/  IMAD.MOV.U32 R5, RZ, RZ, R49 ;  /* 0x000000ffff057224 */ /* 0x000fe400078e0031 */
[----:B------:R-:W-:Y:S02]  /*d930*/  IMAD.MOV.U32 R2, RZ, RZ, R50 ;  /* 0x000000ffff027224 */ /* 0x000fe400078e0032 */
[----:B------:R-:W-:Y:S02]  /*d940*/  IMAD.MOV.U32 R3, RZ, RZ, R51 ;  /* 0x000000ffff037224 */ /* 0x000fe400078e0033 */
[----:B-1----:R-:W-:Y:S05]  /*d950*/  CALL.REL.NOINC `($__internal_22_$__cuda_sm20_div_rn_f64_full) ;  /* 0x0007a54000007944 */ /* 0x002fea0003c00000 */
[----:B------:R-:W-:Y:S02]  /*d960*/  IMAD.MOV.U32 R4, RZ, RZ, R2 ;  /* 0x000000ffff047224 */ /* 0x000fe400078e0002 */
[----:B------:R-:W-:Y:S02]  /*d970*/  IMAD.MOV.U32 R5, RZ, RZ, R3 ;  /* 0x000000ffff057224 */ /* 0x000fe400078e0003 */
.L_x_14394:
[----:B------:R-:W-:Y:S05]  /*d980*/  BSYNC B3 ;  /* 0x0000000000037941 */ /* 0x000fea0003800000 */
.L_x_14393:
        /* <DEDUP_REMOVED lines=43> */
.L_x_14396:
[----:B------:R-:W-:-:S04]  /*dc40*/  ISETP.GE.AND P0, PT, R45, RZ, PT ;  /* 0x000000ff2d00720c */ /* 0x000fc80003f06270 */
[----:B0-----:R-:W-:Y:S02]  /*dc50*/  FSEL R6, RZ, 3.37028055040000000000e+12, P0 ;  /* 0x54442d18ff067808 */ /* 0x001fe40000000000 */
[----:B------:R-:W-:Y:S02]  /*dc60*/  FSEL R7, RZ, 2.1426990032196044922, P0 ;  /* 0x400921fbff077808 */ /* 0x000fe40000000000 */
.L_x_14397:
[----:B------:R-:W-:Y:S05]  /*dc70*/  BSYNC B0 ;  /* 0x0000000000007941 */ /* 0x000fea0003800000 */
.L_x_14395:
[----:B------:R-:W0:Y:S01]  /*dc80*/  DADD R2, |R40|, |R42| ;  /* 0x0000000028027229 */ /* 0x000e22000000062a */
[----:B------:R-:W-:-:S05]  /*dc90*/  LOP3.LUT R11, R7, 0x80000000, R11, 0xb8, !PT ;  /* 0x80000000070b7812 */ /* 0x000fca00078eb80b */
[----:B0-----:R-:W0:-:S06]  /*dca0*/  DSETP.GTU.AND P0, PT, |R2|, +INF , PT ;  /* 0x7ff000000200742a */ /* 0x001e0c0003f0c200 */
[----:B0-----:R-:W-:Y:S02]  /*dcb0*/  FSEL R6, R2, R6, P0 ;  /* 0x0000000602067208 */ /* 0x001fe40000000000 */
[----:B------:R-:W-:Y:S01]  /*dcc0*/  FSEL R7, R3, R11, P0 ;  /* 0x0000000b03077208 */ /* 0x000fe20000000000 */
[----:B------:R-:W-:Y:S05]  /*dcd0*/  BRA `(.L_x_14390) ;  /* 0x00002eb000007947 */ /* 0x000fea0003800000 */
.L_x_14381:
        /* <DEDUP_REMOVED lines=22> */
[----:B------:R-:W-:Y:S05]  /*de40*/  CALL.REL.NOINC `($__internal_22_$__cuda_sm20_div_rn_f64_full) ;  /* 0x0007a05000007944 */ /* 0x000fea0003c00000 */
.L_x_14399:
[----:B------:R-:W-:Y:S05]  /*de50*/  BSYNC B3 ;  /* 0x0000000000037941 */ /* 0x000fea0003800000 */
.L_x_14398:
        /* <DEDUP_REMOVED lines=23> */
[----:B------:R-:W-:Y:S05]  /*dfd0*/  CALL.REL.NOINC `($__internal_22_$__cuda_sm20_div_rn_f64_full) ;  /* 0x00079ec000007944 */ /* 0x000fea0003c00000 */
[----:B------:R-:W-:Y:S02]  /*dfe0*/  IMAD.MOV.U32 R4, RZ, RZ, R2 ;  /* 0x000000ffff047224 */ /* 0x000fe400078e0002 */
[----:B------:R-:W-:Y:S02]  /*dff0*/  IMAD.MOV.U32 R5, RZ, RZ, R3 ;  /* 0x000000ffff057224 */ /* 0x000fe400078e0003 */
.L_x_14401:
[----:B------:R-:W-:Y:S05]  /*e000*/  BSYNC B3 ;  /* 0x0000000000037941 */ /* 0x000fea0003800000 */
.L_x_14400:
        /* <DEDUP_REMOVED lines=113> */
.L_x_14403:
[----:B------:R-:W-:Y:S05]  /*e720*/  BSYNC B0 ;  /* 0x0000000000007941 */ /* 0x000fea0003800000 */
.L_x_14402:
[----:B------:R-:W-:Y:S01]  /*e730*/  BSSY B3, `(.L_x_14404) ;  /* 0x000000a000037945 */ /* 0x000fe20003800000 */
[----:B------:R-:W-:Y:S05]  /*e740*/  @P3 BRA P5, `(.L_x_14405) ;  /* 0x0000008000003947 */ /* 0x000fea0002800000 */
[----:B0-----:R-:W-:Y:S01]  /*e750*/  IMAD.MOV.U32 R6, RZ, RZ, R48 ;  /* 0x000000ffff067224 */ /* 0x001fe200078e0030 */
[----:B------:R-:W-:Y:S01]  /*e760*/  MOV R2, R50 ;  /* 0x0000003200027202 */ /* 0x000fe20000000f00 */
[----:B------:R-:W-:Y:S01]  /*e770*/  IMAD.MOV.U32 R5, RZ, RZ, R49 ;  /* 0x000000ffff057224 */ /* 0x000fe200078e0031 */
[----:B------:R-:W-:Y:S01]  /*e780*/  MOV R4, 0xe7b0 ;  /* 0x0000e7b000047802 */ /* 0x000fe20000000f00 */
[----:B------:R-:W-:Y:S02]  /*e790*/  IMAD.MOV.U32 R3, RZ, RZ, R51 ;  /* 0x000000ffff037224 */ /* 0x000fe400078e0033 */
[----:B-1----:R-:W-:Y:S05]  /*e7a0*/  CALL.REL.NOINC `($__internal_22_$__cuda_sm20_div_rn_f64_full) ;  /* 0x000796f000007944 */ /* 0x002fea0003c00000 */
[----:B------:R-:W-:Y:S02]  /*e7b0*/  IMAD.MOV.U32 R4, RZ, RZ, R2 ;  /* 0x000000ffff047224 */ /* 0x000fe400078e0002 */
[----:B------:R-:W-:Y:S02]  /*e7c0*/  IMAD.MOV.U32 R5, RZ, RZ, R3 ;  /* 0x000000ffff057224 */ /* 0x000fe400078e0003 */
.L_x_14405:
[----:B------:R-:W-:Y:S05]  /*e7d0*/  BSYNC B3 ;  /* 0x0000000000037941 */ /* 0x000fea0003800000 */
.L_x_14404:
        /* <DEDUP_REMOVED lines=43> */
.L_x_14407:
[----:B------:R-:W-:-:S04]  /*ea90*/  ISETP.GE.AND P0, PT, R45, RZ, PT ;  /* 0x000000ff2d00720c */ /* 0x000fc80003f06270 */
[----:B0-----:R-:W-:Y:S02]  /*eaa0*/  FSEL R6, RZ, 3.37028055040000000000e+12, P0 ;  /* 0x54442d18ff067808 */ /* 0x001fe40000000000 */
[----:B------:R-:W-:Y:S02]  /*eab0*/  FSEL R7, RZ, 2.1426990032196044922, P0 ;  /* 0x400921fbff077808 */ /* 0x000fe40000000000 */
.L_x_14408:
[----:B------:R-:W-:Y:S05]  /*eac0*/  BSYNC B0 ;  /* 0x0000000000007941 */ /* 0x000fea0003800000 */
.L_x_14406:
[----:B------:R-:W0:Y:S01]  /*ead0*/  DADD R2, |R40|, |R42| ;  /* 0x0000000028027229 */ /* 0x000e22000000062a */
[----:B------:R-:W-:-:S03]  /*eae0*/  LOP3.LUT R11, R7, 0x80000000, R11, 0xb8, !PT ;  /* 0x80000000070b7812 */ /* 0x000fc600078eb80b */
[----:B-1----:R-:W-:-:S04]  /*eaf0*/  DADD R46, R46, 1 ;  /* 0x3ff000002e2e7429 */ /* 0x002fc80000000000 */
[----:B0-----:R-:W0:-:S06]  /*eb00*/  DSETP.GTU.AND P0, PT, |R2|, +INF , PT ;  /* 0x7ff000000200742a */ /* 0x001e0c0003f0c200 */
[----:B0-----:R-:W-:Y:S02]  /*eb10*/  FSEL R6, R2, R6, P0 ;  /* 0x0000000602067208 */ /* 0x001fe40000000000 */
[----:B------:R-:W-:Y:S01]  /*eb20*/  FSEL R7, R3, R11, P0 ;  /* 0x0000000b03077208 */ /* 0x000fe20000000000 */
[----:B------:R-:W-:Y:S05]  /*eb30*/  BRA `(.L_x_14390) ;  /* 0x0000205000007947 */ /* 0x000fea0003800000 */
.L_x_14380:
        /* <DEDUP_REMOVED lines=86> */
.L_x_14412:
[----:B------:R-:W-:Y:S05]  /*f0a0*/  BSYNC B0 ;  /* 0x0000000000007941 */ /* 0x000fea0003800000 */
.L_x_14411:
        /* <DEDUP_REMOVED lines=8> */
.L_x_14414:
[----:B------:R-:W-:Y:S05]  /*f130*/  BSYNC B3 ;  /* 0x0000000000037941 */ /* 0x000fea0003800000 */
.L_x_14413:
        /* <DEDUP_REMOVED lines=35> */
.L_x_14416:
[----:B0-2---:R-:W-:Y:S05]  /*f370*/  BSYNC B0 ;  /* 0x0000000000007941 */ /* 0x005fea0003800000 */
.L_x_14415:
[----:B------:R-:W-:Y:S01]  /*f380*/  LOP3.LUT R3, R7, 0x80000000, R41, 0xb8, !PT ;  /* 0x8000000007037812 */ /* 0x000fe200078eb829 */
[----:B-1----:R-:W0:Y:S01]  /*f390*/  DMUL R46, R46, 0.5 ;  /* 0x3fe000002e2e7828 */ /* 0x002e220000000000 */
[----:B------:R-:W-:Y:S02]  /*f3a0*/  FSEL R6, R4, R6, P0 ;  /* 0x0000000604067208 */ /* 0x000fe40000000000 */
[----:B------:R-:W-:Y:S01]  /*f3b0*/  FSEL R7, R5, R3, P0 ;  /* 0x0000000305077208 */ /* 0x000fe20000000000 */
[----:B------:R-:W-:Y:S05]  /*f3c0*/  BRA `(.L_x_14390) ;  /* 0x000017c000007947 */ /* 0x000fea0003800000 */
.L_x_14410:
        /* <DEDUP_REMOVED lines=112> */
.L_x_14418:
[----:B------:R-:W-:Y:S05]  /*fad0*/  BSYNC B0 ;  /* 0x0000000000007941 */ /* 0x000fea0003800000 */
.L_x_14417:
        /* <DEDUP_REMOVED lines=10> */
.L_x_14420:
[----:B------:R-:W-:Y:S05]  /*fb80*/  BSYNC B3 ;  /* 0x0000000000037941 */ /* 0x000fea0003800000 */
.L_x_14419:
        /* <DEDUP_REMOVED lines=35> */
.L_x_14422:
[----:B0-2---:R-:W-:Y:S05]  /*fdc0*/  BSYNC B0 ;  /* 0x0000000000007941 */ /* 0x005fea0003800000 */
.L_x_14421:
[----:B------:R-:W-:Y:S02]  /*fdd0*/  LOP3.LUT R5, R7, 0x80000000, R41, 0xb8, !PT ;  /* 0x8000000007057812 */ /* 0x000fe400078eb829 */
[----:B------:R-:W-:Y:S02]  /*fde0*/  FSEL R6, R2, R6, P1 ;  /* 0x0000000602067208 */ /* 0x000fe40000800000 */
[----:B------:R-:W-:Y:S01]  /*fdf0*/  FSEL R7, R3, R5, P1 ;  /* 0x0000000503077208 */ /* 0x000fe20000800000 */
[----:B------:R-:W-:Y:S05]  /*fe00*/  BRA `(.L_x_14390) ;  /* 0x00000d8000007947 */ /* 0x000fea0003800000 */
.L_x_14409:
        /* <DEDUP_REMOVED lines=22> */
[----:B------:R-:W-:Y:S05]  /*ff70*/  CALL.REL.NOINC `($__internal_22_$__cuda_sm20_div_rn_f64_full) ;  /* 0x00077f2000007944 */ /* 0x000fea0003c00000 */
.L_x_14424:
[----:B------:R-:W-:Y:S05]  /*ff80*/  BSYNC B3 ;  /* 0x0000000000037941 */ /* 0x000fea0003800000 */
.L_x_14423:
        /* <DEDUP_REMOVED lines=23> */
[----:B------:R-:W-:Y:S05]  /*10100*/  CALL.REL.NOINC `($__internal_22_$__cuda_sm20_div_rn_f64_full) ;  /* 0x00077d9000007944 */ /* 0x000fea0003c00000 */
[----:B------:R-:W-:Y:S02]  /*10110*/  IMAD.MOV.U32 R4, RZ, RZ, R2 ;  /* 0x000000ffff047224 */ /* 0x000fe400078e0002 */
[----:B------:R-:W-:Y:S02]  /*10120*/  IMAD.MOV.U32 R5, RZ, RZ, R3 ;  /* 0x000000ffff057224 */ /* 0x000fe400078e0003 */
.L_x_14426:
[----:B------:R-:W-:Y:S05]  /*10130*/  BSYNC B3 ;  /* 0x0000000000037941 */ /* 0x000fea0003800000 */
.L_x_14425:
        /* <DEDUP_REMOVED lines=113> */
.L_x_14428:
[----:B------:R-:W-:Y:S05]  /*10850*/  BSYNC B0 ;  /* 0x0000000000007941 */ /* 0x000fea0003800000 */
.L_x_14427:
        /* <DEDUP_REMOVED lines=10> */
.L_x_14430:
[----:B------:R-:W-:Y:S05]  /*10900*/  BSYNC B3 ;  /* 0x0000000000037941 */ /* 0x000fea0003800000 */
.L_x_14429:
        /* <DEDUP_REMOVED lines=36> */
.L_x_14432:
[----:B012---:R-:W-:Y:S05]  /*10b50*/  BSYNC B0 ;  /* 0x0000000000007941 */ /* 0x007fea0003800000 */
.L_x_14431:
[----:B------:R-:W-:Y:S02]  /*10b60*/  LOP3.LUT R5, R7, 0x80000000, R41, 0xb8, !PT ;  /* 0x8000000007057812 */ /* 0x000fe400078eb829 */
[----:B------:R-:W-:Y:S02]  /*10b70*/  FSEL R6, R2, R6, P1 ;  /* 0x0000000602067208 */ /* 0x000fe40000800000 */
[----:B------:R-:W-:Y:S02]  /*10b80*/  FSEL R7, R3, R5, P1 ;  /* 0x0000000503077208 */ /* 0x000fe40000800000 */
.L_x_14390:
[----:B0-----:R-:W-:Y:S05]  /*10b90*/  BSYNC B2 ;  /* 0x0000000000027941 */ /* 0x001fea0003800000 */
.L_x_14379:
[----:B-1----:R-:W0:Y:S01]  /*10ba0*/  DADD R46, R46, c[0x2][0x50] ;  /* 0x008014002e2e7629 */ /* 0x002e220000000000 */
[----:B------:R-:W-:Y:S02]  /*10bb0*/  LOP3.LUT R41, R7, 0x80000000, R41, 0xb8, !PT ;  /* 0x8000000007297812 */ /* 0x000fe400078eb829 */
[----:B------:R-:W-:-:S07]  /*10bc0*/  MOV R40, R6 ;  /* 0x0000000600287202 */ /* 0x000fce0000000f00 */
[----:B0-----:R-:W-:Y:S01]  /*10bd0*/  LOP3.LUT R43, R47, 0x80000000, R43, 0xb8, !PT ;  /* 0x800000002f2b7812 */ /* 0x001fe200078eb82b */
[----:B------:R-:W-:Y:S01]  /*10be0*/  IMAD.MOV.U32 R42, RZ, RZ, R46 ;  /* 0x000000ffff2a7224 */ /* 0x000fe200078e002e */
[----:B------:R-:W-:Y:S05]  /*10bf0*/  BRA `(.L_x_14302) ;  /* 0x0000011000007947 */ /* 0x000fea0003800000 */
.L_x_14300:
        /* <DEDUP_REMOVED lines=17> */
.L_x_14302:
[----:B------:R-:W-:Y:S05]  /*10d10*/  BSYNC B1 ;  /* 0x0000000000017941 */ /* 0x000fea0003800000 */
.L_x_14299:
        /* <DEDUP_REMOVED lines=126> */
[----:B-1----:R-:W-:Y:S05]  /*11500*/  CALL.REL.NOINC `($__internal_23_$__cuda_sm20_dsqrt_rn_f64_mediumpath_v1) ;  /* 0x00076ff000007944 */ /* 0x002fea0003c00000 */
[----:B------:R-:W-:Y:S02]  /*11510*/  IMAD.MOV.U32 R2, RZ, RZ, R4 ;  /* 0x000000ffff027224 */ /* 0x000fe400078e0004 */
.L_x_14440:
[----:B------:R-:W-:Y:S05]  /*11520*/  BSYNC B3 ;  /* 0x0000000000037941 */ /* 0x000fea0003800000 */
.L_x_14439:
        /* <DEDUP_REMOVED lines=62> */
.L_x_14438:
        /* <DEDUP_REMOVED lines=33> */
[----:B-1----:R-:W-:Y:S05]  /*11b20*/  CALL.REL.NOINC `($__internal_22_$__cuda_sm20_div_rn_f64_full) ;  /* 0x0007637000007944 */ /* 0x002fea0003c00000 */
[----:B------:R-:W-:Y:S02]  /*11b30*/  IMAD.MOV.U32 R52, RZ, RZ, R2 ;  /* 0x000000ffff347224 */ /* 0x000fe400078e0002 */
[----:B------:R-:W-:Y:S02]  /*11b40*/  IMAD.MOV.U32 R53, RZ, RZ, R3 ;  /* 0x000000ffff357224 */ /* 0x000fe400078e0003 */
.L_x_14448:
[----:B------:R-:W-:Y:S05]  /*11b50*/  BSYNC B4 ;  /* 0x0000000000047941 */ /* 0x000fea0003800000 */
.L_x_14447:
[----:B------:R-:W-:Y:S05]  /*11b60*/  BRA `(.L_x_14446) ;  /* 0x0000001000007947 */ /* 0x000fea0003800000 */
.L_x_14445:
[----:B------:R0:W2:-:S06]  /*11b70*/  DADD R52, -R62, R50 ;  /* 0x000000003e347229 */ /* 0x00008c0000000132 */
.L_x_14446:
[----:B------:R-:W-:Y:S05]  /*11b80*/  BSYNC B3 ;  /* 0x0000000000037941 */ /* 0x000fea0003800000 */
.L_x_14444:
        /* <DEDUP_REMOVED lines=28> */
[----:B012---:R-:W-:Y:S05]  /*11d50*/  CALL.REL.NOINC `($__internal_22_$__cuda_sm20_div_rn_f64_full) ;  /* 0x0007614000007944 */ /* 0x007fea0003c00000 */
[----:B------:R-:W-:Y:S02]  /*11d60*/  IMAD.MOV.U32 R4, RZ, RZ, R2 ;  /* 0x000000ffff047224 */ /* 0x000fe400078e0002 */
[----:B------:R-:W-:Y:S02]  /*11d70*/  IMAD.MOV.U32 R5, RZ, RZ, R3 ;  /* 0x000000ffff057224 */ /* 0x000fe400078e0003 */
.L_x_14453:
[----:B------:R-:W-:Y:S05]  /*11d80*/  BSYNC B4 ;  /* 0x0000000000047941 */ /* 0x000fea0003800000 */
.L_x_14452:
[----:B------:R-:W-:Y:S01]  /*11d90*/  MOV R2, R4 ;  /* 0x0000000400027202 */ /* 0x000fe20000000f00 */
[----:B------:R-:W-:Y:S01]  /*11da0*/  IMAD.MOV.U32 R3, RZ, RZ, R5 ;  /* 0x000000ffff037224 */ /* 0x000fe200078e0005 */
[----:B------:R-:W-:Y:S05]  /*11db0*/  BRA `(.L_x_14451) ;  /* 0x0000001000007947 */ /* 0x000fea0003800000 */
.L_x_14450:
[----:B------:R3:W4:-:S06]  /*11dc0*/  DADD R2, R46, -R4 ;  /* 0x000000002e027229 */ /* 0x00070c0000000804 */
.L_x_14451:
[----:B------:R-:W-:Y:S05]  /*11dd0*/  BSYNC B3 ;  /* 0x0000000000037941 */ /* 0x000fea0003800000 */
.L_x_14449:
        /* <DEDUP_REMOVED lines=26> */
[----:B01----:R-:W-:Y:S05]  /*11f80*/  CALL.REL.NOINC `($__internal_23_$__cuda_sm20_dsqrt_rn_f64_mediumpath_v1) ;  /* 0x0007657000007944 */ /* 0x003fea0003c00000 */
[----:B------:R-:W-:Y:S02]  /*11f90*/  IMAD.MOV.U32 R6, RZ, RZ, R4 ;  /* 0x000000ffff067224 */ /* 0x000fe400078e0004 */
[----:B------:R-:W-:Y:S02]  /*11fa0*/  IMAD.MOV.U32 R7, RZ, RZ, R3 ;  /* 0x000000ffff077224 */ /* 0x000fe400078e0003 */
.L_x_14455:
[----:B------:R-:W-:Y:S05]  /*11fb0*/  BSYNC B3 ;  /* 0x0000000000037941 */ /* 0x000fea0003800000 */
.L_x_14454:
        /* <DEDUP_REMOVED lines=66> */
.L_x_14456:
        /* <DEDUP_REMOVED lines=21> */
[----:B01----:R-:W-:Y:S05]  /*12530*/  CALL.REL.NOINC `($__internal_22_$__cuda_sm20_div_rn_f64_full) ;  /* 0x0007596000007944 */ /* 0x003fea0003c00000 */
.L_x_14458:
[----:B------:R-:W-:Y:S05]  /*12540*/  BSYNC B3 ;  /* 0x0000000000037941 */ /* 0x000fea0003800000 */
.L_x_14457:
        /* <DEDUP_REMOVED lines=16> */
.L_x_14443:
        /* <DEDUP_REMOVED lines=24> */
[----:B------:R-:W-:Y:S02]  /*127d0*/  MOV R2, R4 ;  /* 0x0000000400027202 */ /* 0x000fe40000000f00 */
.L_x_14461:
[----:B------:R-:W-:Y:S05]  /*127e0*/  BSYNC B3 ;  /* 0x0000000000037941 */ /* 0x000fea0003800000 */
.L_x_14460:
        /* <DEDUP_REMOVED lines=26> */
[----:B-1----:R-:W-:Y:S05]  /*12990*/  CALL.REL.NOINC `($__internal_22_$__cuda_sm20_div_rn_f64_full) ;  /* 0x0007550000007944 */ /* 0x002fea0003c00000 */
.L_x_14464:
[----:B------:R-:W-:Y:S05]  /*129a0*/  BSYNC B3 ;  /* 0x0000000000037941 */ /* 0x000fea0003800000 */
.L_x_14463:
        /* <DEDUP_REMOVED lines=16> */
.L_x_14462:
        /* <DEDUP_REMOVED lines=56> */
.L_x_14465:
[----:B------:R-:W-:Y:S01]  /*12e30*/  IMAD.MOV.U32 R2, RZ, RZ, 0x0 ;  /* 0x00000000ff027424 */ /* 0x000fe200078e00ff */
[----:B------:R-:W-:Y:S01]  /*12e40*/  FSETP.NEU.FTZ.AND P0, PT, R5, RZ, PT ;  /* 0x000000ff0500720b */ /* 0x000fe20003f1d000 */
[----:B------:R-:W-:-:S06]  /*12e50*/  IMAD.MOV.U32 R3, RZ, RZ, 0x7ff00000 ;  /* 0x7ff00000ff037424 */ /* 0x000fcc00078e00ff */
[----:B------:R-:W0:-:S10]  /*12e60*/  DFMA R2, R4, R2, +INF ;  /* 0x7ff000000402742b */ /* 0x000e140000000002 */
[----:B0-----:R-:W-:Y:S02]  /*12e70*/  FSEL R64, R2, RZ, P0 ;  /* 0x000000ff02407208 */ /* 0x001fe40000000000 */
[----:B------:R-:W-:Y:S01]  /*12e80*/  FSEL R65, R3, -QNAN , P0 ;  /* 0xfff0000003417808 */ /* 0x000fe20000000000 */
[----:B------:R-:W-:Y:S05]  /*12e90*/  BRA `(.L_x_14441) ;  /* 0x000004b000007947 */ /* 0x000fea0003800000 */
.L_x_14459:
        /* <DEDUP_REMOVED lines=24> */
.L_x_14467:
[----:B------:R-:W-:Y:S05]  /*13020*/  BSYNC B3 ;  /* 0x0000000000037941 */ /* 0x000fea0003800000 */
.L_x_14466:
        /* <DEDUP_REMOVED lines=21> */
.L_x_14469:
[----:B------:R-:W-:Y:S05]  /*13180*/  BSYNC B3 ;  /* 0x0000000000037941 */ /* 0x000fea0003800000 */
.L_x_14468:
[----:B------:R-:W-:Y:S05]  /*13190*/  BRA `(.L_x_14441) ;  /* 0x000001b000007947 */ /* 0x000fea0003800000 */
.L_x_14442:
        /* <DEDUP_REMOVED lines=22> */
[----:B-1----:R-:W-:Y:S05]  /*13300*/  CALL.REL.NOINC `($__internal_23_$__cuda_sm20_dsqrt_rn_f64_mediumpath_v1) ;  /* 0x000751f000007944 */ /* 0x002fea0003c00000 */
[----:B------:R-:W-:Y:S02]  /*13310*/  IMAD.MOV.U32 R5, RZ, RZ, R3 ;  /* 0x000000ffff057224 */ /* 0x000fe400078e0003 */
.L_x_14471:
[----:B------:R-:W-:Y:S05]  /*13320*/  BSYNC B3 ;  /* 0x0000000000037941 */ /* 0x000fea0003800000 */
.L_x_14470:
[----:B--2---:R-:W-:Y:S02]  /*13330*/  IMAD.MOV.U32 R64, RZ, RZ, R4 ;  /* 0x000000ffff407224 */ /* 0x004fe400078e0004 */
[----:B------:R-:W-:-:S02]  /*13340*/  IMAD.MOV.U32 R65, RZ, RZ, R5 ;  /* 0x000000ffff417224 */ /* 0x000fc400078e0005 */
.L_x_14441:
[----:B------:R-:W-:Y:S05]  /*13350*/  BSYNC B2 ;  /* 0x0000000000027941 */ /* 0x000fea0003800000 */
.L_x_14437:
        /* <DEDUP_REMOVED lines=24> */
[----:B-123--:R-:W-:Y:S05]  /*134e0*/  CALL.REL.NOINC `($__internal_22_$__cuda_sm20_div_rn_f64_full) ;  /* 0x000749b000007944 */ /* 0x00efea0003c00000 */
.L_x_14476:
[----:B------:R-:W-:Y:S05]  /*134f0*/  BSYNC B4 ;  /* 0x0000000000047941 */ /* 0x000fea0003800000 */
.L_x_14475:
        /* <DEDUP_REMOVED lines=23> */
.L_x_14478:
        /* <DEDUP_REMOVED lines=43> */
.L_x_14477:
        /* <DEDUP_REMOVED lines=34> */
[----:B-1-3--:R-:W-:Y:S05]  /*13b40*/  CALL.REL.NOINC `($__internal_22_$__cuda_sm20_div_rn_f64_full) ;  /* 0x0007435000007944 */ /* 0x00afea0003c00000 */
[----:B------:R-:W-:Y:S02]  /*13b50*/  IMAD.MOV.U32 R52, RZ, RZ, R2 ;  /* 0x000000ffff347224 */ /* 0x000fe400078e0002 */
[----:B------:R-:W-:Y:S02]  /*13b60*/  IMAD.MOV.U32 R53, RZ, RZ, R3 ;  /* 0x000000ffff357224 */ /* 0x000fe400078e0003 */
.L_x_14487:
[----:B------:R-:W-:Y:S05]  /*13b70*/  BSYNC B6 ;  /* 0x0000000000067941 */ /* 0x000fea0003800000 */
.L_x_14486:
[----:B------:R-:W-:Y:S05]  /*13b80*/  BRA `(.L_x_14485) ;  /* 0x0000001000007947 */ /* 0x000fea0003800000 */
.L_x_14484:
[----:B------:R0:W4:-:S06]  /*13b90*/  DADD R52, -R62, R50 ;  /* 0x000000003e347229 */ /* 0x00010c0000000132 */
.L_x_14485:
[----:B------:R-:W-:Y:S05]  /*13ba0*/  BSYNC B5 ;  /* 0x0000000000057941 */ /* 0x000fea0003800000 */
.L_x_14483:
        /* <DEDUP_REMOVED lines=27> */
[----:B01-34-:R-:W-:Y:S05]  /*13d60*/  CALL.REL.NOINC `($__internal_22_$__cuda_sm20_div_rn_f64_full) ;  /* 0x0007413000007944 */ /* 0x01bfea0003c00000 */
.L_x_14492:
[----:B------:R-:W-:Y:S05]  /*13d70*/  BSYNC B6 ;  /* 0x0000000000067941 */ /* 0x000fea0003800000 */
.L_x_14491:
[----:B------:R-:W-:Y:S02]  /*13d80*/  IMAD.MOV.U32 R68, RZ, RZ, R2 ;  /* 0x000000ffff447224 */ /* 0x000fe400078e0002 */
[----:B------:R-:W-:Y:S01]  /*13d90*/  IMAD.MOV.U32 R69, RZ, RZ, R3 ;  /* 0x000000ffff457224 */ /* 0x000fe200078e0003 */
[----:B------:R-:W-:Y:S05]  /*13da0*/  BRA `(.L_x_14490) ;  /* 0x0000001000007947 */ /* 0x000fea0003800000 */
.L_x_14489:
[----:B------:R0:W4:-:S06]  /*13db0*/  DADD R68, -R48, R46 ;  /* 0x0000000030447229 */ /* 0x00010c000000012e */
.L_x_14490:
[----:B------:R-:W-:Y:S05]  /*13dc0*/  BSYNC B5 ;  /* 0x0000000000057941 */ /* 0x000fea0003800000 */
.L_x_14488:
        /* <DEDUP_REMOVED lines=25> */
[----:B0123--:R-:W-:Y:S05]  /*13f60*/  CALL.REL.NOINC `($__internal_23_$__cuda_sm20_dsqrt_rn_f64_mediumpath_v1) ;  /* 0x0007459000007944 */ /* 0x00ffea0003c00000 */
[----:B------:R-:W-:Y:S02]  /*13f70*/  IMAD.MOV.U32 R5, RZ, RZ, R3 ;  /* 0x000000ffff057224 */ /* 0x000fe400078e0003 */
.L_x_14494:
[----:B------:R-:W-:Y:S05]  /*13f80*/  BSYNC B5 ;  /* 0x0000000000057941 */ /* 0x000fea0003800000 */
.L_x_14493:
[----:B0---4-:R-:W-:Y:S02]  /*13f90*/  IMAD.MOV.U32 R46, RZ, RZ, R4 ;  /* 0x000000ffff2e7224 */ /* 0x011fe400078e0004 */
[----:B------:R-:W-:Y:S01]  /*13fa0*/  IMAD.MOV.U32 R47, RZ, RZ, R5 ;  /* 0x000000ffff2f7224 */ /* 0x000fe200078e0005 */
[----:B------:R-:W-:Y:S05]  /*13fb0*/  BRA `(.L_x_14495) ;  /* 0x000008a000007947 */ /* 0x000fea0003800000 */
.L_x_14482:
        /* <DEDUP_REMOVED lines=25> */
[----:B01-3--:R-:W-:Y:S05]  /*14150*/  CALL.REL.NOINC `($__internal_23_$__cuda_sm20_dsqrt_rn_f64_mediumpath_v1) ;  /* 0x000743a000007944 */ /* 0x00bfea0003c00000 */
[----:B------:R-:W-:Y:S02]  /*14160*/  IMAD.MOV.U32 R5, RZ, RZ, R3 ;  /* 0x000000ffff057224 */ /* 0x000fe400078e0003 */
.L_x_14498:
[----:B------:R-:W-:Y:S05]  /*14170*/  BSYNC B5 ;  /* 0x0000000000057941 */ /* 0x000fea0003800000 */
.L_x_14497:
[----:B--2---:R-:W-:Y:S02]  /*14180*/  IMAD.MOV.U32 R46, RZ, RZ, R4 ;  /* 0x000000ffff2e7224 */ /* 0x004fe400078e0004 */
[----:B------:R-:W-:Y:S01]  /*14190*/  IMAD.MOV.U32 R47, RZ, RZ, R5 ;  /* 0x000000ffff2f7224 */ /* 0x000fe200078e0005 */
[----:B------:R-:W-:Y:S05]  /*141a0*/  BRA `(.L_x_14495) ;  /* 0x000006b000007947 */ /* 0x000fea0003800000 */
.L_x_14496:
        /* <DEDUP_REMOVED lines=25> */
[----:B-1-3--:R-:W-:Y:S05]  /*14340*/  CALL.REL.NOINC `($__internal_23_$__cuda_sm20_dsqrt_rn_f64_mediumpath_v1) ;  /* 0x000741b000007944 */ /* 0x00afea0003c00000 */
[----:B------:R-:W-:Y:S02]  /*14350*/  IMAD.MOV.U32 R2, RZ, RZ, R4 ;  /* 0x000000ffff027224 */ /* 0x000fe400078e0004 */
.L_x_14500:
[----:B------:R-:W-:Y:S05]  /*14360*/  BSYNC B5 ;  /* 0x0000000000057941 */ /* 0x000fea0003800000 */
.L_x_14499:
        /* <DEDUP_REMOVED lines=21> */
.L_x_14502:
[----:B------:R-:W-:Y:S05]  /*144c0*/  BSYNC B5 ;  /* 0x0000000000057941 */ /* 0x000fea0003800000 */
.L_x_14501:
[----:B------:R-:W0:Y:S01]  /*144d0*/  DMUL R66, R66, 8.11296384146066816958e+31 ;  /* 0x4690000042427828 */ /* 0x000e220000000000 */
[----:B------:R-:W-:Y:S05]  /*144e0*/  BRA `(.L_x_14495) ;  /* 0x0000037000007947 */ /* 0x000fea0003800000 */
.L_x_14481:
        /* <DEDUP_REMOVED lines=21> */
[----:B-123--:R-:W-:Y:S05]  /*14640*/  CALL.REL.NOINC `($__internal_23_$__cuda_sm20_dsqrt_rn_f64_mediumpath_v1) ;  /* 0x00073eb000007944 */ /* 0x00efea0003c00000 */
[----:B------:R-:W-:Y:S02]  /*14650*/  IMAD.MOV.U32 R46, RZ, RZ, R4 ;  /* 0x000000ffff2e7224 */ /* 0x000fe400078e0004 */
[----:B------:R-:W-:Y:S02]  /*14660*/  IMAD.MOV.U32 R47, RZ, RZ, R3 ;  /* 0x000000ffff2f7224 */ /* 0x000fe400078e0003 */
.L_x_14504:
[----:B------:R-:W-:Y:S05]  /*14670*/  BSYNC B5 ;  /* 0x0000000000057941 */ /* 0x000fea0003800000 */
.L_x_14503:
        /* <DEDUP_REMOVED lines=26> */
[----:B-123--:R-:W-:Y:S05]  /*14820*/  CALL.REL.NOINC `($__internal_23_$__cuda_sm20_dsqrt_rn_f64_mediumpath_v1) ;  /* 0x00073cd000007944 */ /* 0x00efea0003c00000 */
[----:B------:R-:W-:Y:S02]  /*14830*/  IMAD.MOV.U32 R2, RZ, RZ, R4 ;  /* 0x000000ffff027224 */ /* 0x000fe400078e0004 */
.L_x_14506:
[----:B------:R-:W-:Y:S05]  /*14840*/  BSYNC B5 ;  /* 0x0000000000057941 */ /* 0x000fea0003800000 */
.L_x_14505:
[----:B--2-4-:R2:W4:-:S06]  /*14850*/  DMUL R46, R2, R46 ;  /* 0x0000002e022e7228 */ /* 0x01450c0000000000 */
.L_x_14495:
[----:B------:R-:W-:Y:S05]  /*14860*/  BSYNC B4 ;  /* 0x0000000000047941 */ /* 0x000fea0003800000 */
.L_x_14480:
[----:B------:R-:W-:Y:S05]  /*14870*/  BRA `(.L_x_14507) ;  /* 0x0000002000007947 */ /* 0x000fea0003800000 */
.L_x_14474:
[----:B------:R4:W0:-:S04]  /*14880*/  DMUL R46, R44, 9.00719925474099200000e+15 ;  /* 0x434000002c2e7828 */ /* 0x0008080000000000 */
[----:B------:R-:W3:-:S06]  /*14890*/  DMUL R66, R66, 9.00719925474099200000e+15 ;  /* 0x4340000042427828 */ /* 0x000ecc0000000000 */
.L_x_14507:
[----:B0---4-:R-:W-:Y:S05]  /*148a0*/  BSYNC B2 ;  /* 0x0000000000027941 */ /* 0x011fea0003800000 */
.L_x_14473:
        /* <DEDUP_REMOVED lines=28> */
.L_x_14509:
[----:B------:R-:W-:Y:S05]  /*14a70*/  BSYNC B2 ;  /* 0x0000000000027941 */ /* 0x000fea0003800000 */
.L_x_14508:
        /* <DEDUP_REMOVED lines=43> */
.L_x_14511:
[----:B------:R-:W-:Y:S02]  /*14d30*/  FSEL R2, RZ, 3.37028055040000000000e+12, P1 ;  /* 0x54442d18ff027808 */ /* 0x000fe40000800000 */
[----:B------:R-:W-:Y:S02]  /*14d40*/  FSEL R3, RZ, 2.1426990032196044922, P1 ;  /* 0x400921fbff037808 */ /* 0x000fe40000800000 */
.L_x_14512:
[----:B------:R-:W-:Y:S05]  /*14d50*/  BSYNC B0 ;  /* 0x0000000000007941 */ /* 0x000fea0003800000 */
.L_x_14510:
[----:B------:R0:W2:Y:S02]  /*14d60*/  DADD R46, |R46|, |R66| ;  /* 0x000000002e2e7229 */ /* 0x0000a40000000642 */
[----:B0-----:R-:W-:-:S04]  /*14d70*/  LOP3.LUT R67, R3, 0x80000000, R67, 0xb8, !PT ;  /* 0x8000000003437812 */ /* 0x001fc800078eb843 */
[----:B--2---:R-:W0:-:S06]  /*14d80*/  DSETP.GTU.AND P0, PT, |R46|, +INF , PT ;  /* 0x7ff000002e00742a */ /* 0x004e0c0003f0c200 */
[----:B0-----:R-:W-:Y:S02]  /*14d90*/  FSEL R2, R46, R2, P0 ;  /* 0x000000022e027208 */ /* 0x001fe40000000000 */
[----:B------:R-:W-:Y:S02]  /*14da0*/  FSEL R3, R47, R67, P0 ;  /* 0x000000432f037208 */ /* 0x000fe40000000000 */
.L_x_14479:
[----:B------:R-:W-:Y:S05]  /*14db0*/  BSYNC B3 ;  /* 0x0000000000037941 */ /* 0x000fea0003800000 */
.L_x_14472:
[----:B----4-:R-:W-:Y:S01]  /*14dc0*/  LOP3.LUT R37, R3, 0x80000000, R37, 0xb8, !PT ;  /* 0x8000000003257812 */ /* 0x010fe200078eb825 */
[----:B------:R-:W-:Y:S01]  /*14dd0*/  IMAD.MOV.U32 R36, RZ, RZ, R2 ;  /* 0x000000ffff247224 */ /* 0x000fe200078e0002 */
[----:B--23--:R-:W-:Y:S01]  /*14de0*/  LOP3.LUT R39, R65, 0x80000000, R39, 0xb8, !PT ;  /* 0x8000000041277812 */ /* 0x00cfe200078eb827 */
[----:B------:R-:W-:Y:S01]  /*14df0*/  IMAD.MOV.U32 R38, RZ, RZ, R64 ;  /* 0x000000ffff267224 */ /* 0x000fe200078e0040 */
[----:B------:R-:W-:Y:S05]  /*14e00*/  BRA `(.L_x_14436) ;  /* 0x000044f000007947 */ /* 0x000fea0003800000 */
.L_x_14435:
        /* <DEDUP_REMOVED lines=91> */
.L_x_14518:
[----:B------:R-:W-:Y:S05]  /*153c0*/  BSYNC B0 ;  /* 0x0000000000007941 */ /* 0x000fea0003800000 */
.L_x_14517:
[----:B------:R-:W-:Y:S01]  /*153d0*/  BSSY B3, `(.L_x_14519) ;  /* 0x0000008000037945 */ /* 0x000fe20003800000 */
[----:B------:R-:W-:Y:S05]  /*153e0*/  @P3 BRA P5, `(.L_x_14520) ;  /* 0x0000006000003947 */ /* 0x000fea0002800000 */
[----:B------:R-:W-:Y:S01]  /*153f0*/  IMAD.MOV.U32 R6, RZ, RZ, R48 ;  /* 0x000000ffff067224 */ /* 0x000fe200078e0030 */
[----:B0-----:R-:W-:Y:S01]  /*15400*/  MOV R4, 0x15450 ;  /* 0x0001545000047802 */ /* 0x001fe20000000f00 */
[----:B------:R-:W-:Y:S02]  /*15410*/  IMAD.MOV.U32 R5, RZ, RZ, R49 ;  /* 0x000000ffff057224 */ /* 0x000fe400078e0031 */
[----:B------:R-:W-:Y:S02]  /*15420*/  IMAD.MOV.U32 R2, RZ, RZ, R50 ;  /* 0x000000ffff027224 */ /* 0x000fe400078e0032 */
[----:B------:R-:W-:Y:S02]  /*15430*/  IMAD.MOV.U32 R3, RZ, RZ, R51 ;  /* 0x000000ffff037224 */ /* 0x000fe400078e0033 */
[----:B-12---:R-:W-:Y:S05]  /*15440*/  CALL.REL.NOINC `($__internal_22_$__cuda_sm20_div_rn_f64_full) ;  /* 0x00072a5000007944 */ /* 0x006fea0003c00000 */
.L_x_14520:
[----:B------:R-:W-:Y:S05]  /*15450*/  BSYNC B3 ;  /* 0x0000000000037941 */ /* 0x000fea0003800000 */
.L_x_14519:
        /* <DEDUP_REMOVED lines=43> */
.L_x_14522:
[----:B------:R-:W-:-:S04]  /*15710*/  ISETP.GE.AND P0, PT, R45, RZ, PT ;  /* 0x000000ff2d00720c */ /* 0x000fc80003f06270 */
[----:B------:R-:W-:Y:S02]  /*15720*/  FSEL R6, RZ, 3.37028055040000000000e+12, P0 ;  /* 0x54442d18ff067808 */ /* 0x000fe40000000000 */
[----:B------:R-:W-:Y:S02]  /*15730*/  FSEL R7, RZ, 2.1426990032196044922, P0 ;  /* 0x400921fbff077808 */ /* 0x000fe40000000000 */
.L_x_14523:
[----:B------:R-:W-:Y:S05]  /*15740*/  BSYNC B0 ;  /* 0x0000000000007941 */ /* 0x000fea0003800000 */
.L_x_14521:
[----:B------:R-:W3:Y:S01]  /*15750*/  DADD R2, |R36|, |R38| ;  /* 0x0000000024027229 */ /* 0x000ee20000000626 */
[----:B------:R-:W-:-:S03]  /*15760*/  LOP3.LUT R11, R7, 0x80000000, R11, 0xb8, !PT ;  /* 0x80000000070b7812 */ /* 0x000fc600078eb80b */
[----:B--2---:R-:W-:-:S04]  /*15770*/  DMUL R46, R46, 0.5 ;  /* 0x3fe000002e2e7828 */ /* 0x004fc80000000000 */
[----:B---3--:R-:W2:-:S06]  /*15780*/  DSETP.GTU.AND P0, PT, |R2|, +INF , PT ;  /* 0x7ff000000200742a */ /* 0x008e8c0003f0c200 */
[----:B--2---:R-:W-:Y:S02]  /*15790*/  FSEL R6, R2, R6, P0 ;  /* 0x0000000602067208 */ /* 0x004fe40000000000 */
[----:B------:R-:W-:Y:S01]  /*157a0*/  FSEL R7, R3, R11, P0 ;  /* 0x0000000b03077208 */ /* 0x000fe20000000000 */
[----:B------:R-:W-:Y:S05]  /*157b0*/  BRA `(.L_x_14524) ;  /* 0x000039c000007947 */ /* 0x000fea0003800000 */
.L_x_14516:
        /* <DEDUP_REMOVED lines=112> */
.L_x_14526:
[----:B------:R-:W-:Y:S05]  /*15ec0*/  BSYNC B0 ;  /* 0x0000000000007941 */ /* 0x000fea0003800000 */
.L_x_14525:
[----:B------:R-:W-:Y:S01]  /*15ed0*/  BSSY B3, `(.L_x_14527) ;  /* 0x000000a000037945 */ /* 0x000fe20003800000 */
[----:B------:R-:W-:Y:S05]  /*15ee0*/  @P3 BRA P5, `(.L_x_14528) ;  /* 0x0000008000003947 */ /* 0x000fea0002800000 */
[----:B0-----:R-:W-:Y:S01]  /*15ef0*/  IMAD.MOV.U32 R6, RZ, RZ, R48 ;  /* 0x000000ffff067224 */ /* 0x001fe200078e0030 */
[----:B------:R-:W-:Y:S01]  /*15f00*/  MOV R4, 0x15f50 ;  /* 0x00015f5000047802 */ /* 0x000fe20000000f00 */
[----:B------:R-:W-:Y:S02]  /*15f10*/  IMAD.MOV.U32 R5, RZ, RZ, R49 ;  /* 0x000000ffff057224 */ /* 0x000fe400078e0031 */
[----:B------:R-:W-:Y:S02]  /*15f20*/  IMAD.MOV.U32 R2, RZ, RZ, R50 ;  /* 0x000000ffff027224 */ /* 0x000fe400078e0032 */
[----:B------:R-:W-:Y:S02]  /*15f30*/  IMAD.MOV.U32 R3, RZ, RZ, R51 ;  /* 0x000000ffff037224 */ /* 0x000fe400078e0033 */
[----:B-12---:R-:W-:Y:S05]  /*15f40*/  CALL.REL.NOINC `($__internal_22_$__cuda_sm20_div_rn_f64_full) ;  /* 0x00071f5000007944 */ /* 0x006fea0003c00000 */
[----:B------:R-:W-:Y:S02]  /*15f50*/  IMAD.MOV.U32 R4, RZ, RZ, R2 ;  /* 0x000000ffff047224 */ /* 0x000fe400078e0002 */
[----:B------:R-:W-:Y:S02]  /*15f60*/  IMAD.MOV.U32 R5, RZ, RZ, R3 ;  /* 0x000000ffff057224 */ /* 0x000fe400078e0003 */
.L_x_14528:
[----:B------:R-:W-:Y:S05]  /*15f70*/  BSYNC B3 ;  /* 0x0000000000037941 */ /* 0x000fea0003800000 */
.L_x_14527:
        /* <DEDUP_REMOVED lines=43> */
.L_x_14530:
[----:B------:R-:W-:-:S04]  /*16230*/  ISETP.GE.AND P0, PT, R45, RZ, PT ;  /* 0x000000ff2d00720c */ /* 0x000fc80003f06270 */
[----:B0-----:R-:W-:Y:S02]  /*16240*/  FSEL R6, RZ, 3.37028055040000000000e+12, P0 ;  /* 0x54442d18ff067808 */ /* 0x001fe40000000000 */
[----:B------:R-:W-:Y:S02]  /*16250*/  FSEL R7, RZ, 2.1426990032196044922, P0 ;  /* 0x400921fbff077808 */ /* 0x000fe40000000000 */
.L_x_14531:
[----:B------:R-:W-:Y:S05]  /*16260*/  BSYNC B0 ;  /* 0x0000000000007941 */ /* 0x000fea0003800000 */
.L_x_14529:
[----:B------:R-:W0:Y:S01]  /*16270*/  DADD R2, |R36|, |R38| ;  /* 0x0000000024027229 */ /* 0x000e220000000626 */
[----:B------:R-:W-:-:S05]  /*16280*/  LOP3.LUT R11, R7, 0x80000000, R11, 0xb8, !PT ;  /* 0x80000000070b7812 */ /* 0x000fca00078eb80b */
[----:B0-----:R-:W0:-:S06]  /*16290*/  DSETP.GTU.AND P0, PT, |R2|, +INF , PT ;  /* 0x7ff000000200742a */ /* 0x001e0c0003f0c200 */
[----:B0-----:R-:W-:Y:S02]  /*162a0*/  FSEL R6, R2, R6, P0 ;  /* 0x0000000602067208 */ /* 0x001fe40000000000 */
[----:B------:R-:W-:Y:S01]  /*162b0*/  FSEL R7, R3, R11, P0 ;  /* 0x0000000b03077208 */ /* 0x000fe20000000000 */
[----:B------:R-:W-:Y:S05]  /*162c0*/  BRA `(.L_x_14524) ;  /* 0x00002eb000007947 */ /* 0x000fea0003800000 */
.L_x_14515:
        /* <DEDUP_REMOVED lines=22> */
[----:B-1----:R-:W-:Y:S05]  /*16430*/  CALL.REL.NOINC `($__internal_22_$__cuda_sm20_div_rn_f64_full) ;  /* 0x00071a6000007944 */ /* 0x002fea0003c00000 */
.L_x_14533:
[----:B------:R-:W-:Y:S05]  /*16440*/  BSYNC B3 ;  /* 0x0000000000037941 */ /* 0x000fea0003800000 */
.L_x_14532:
        /* <DEDUP_REMOVED lines=24> */
[----:B------:R-:W-:Y:S02]  /*165d0*/  IMAD.MOV.U32 R4, RZ, RZ, R2 ;  /* 0x000000ffff047224 */ /* 0x000fe400078e0002 */
[----:B------:R-:W-:Y:S02]  /*165e0*/  IMAD.MOV.U32 R5, RZ, RZ, R3 ;  /* 0x000000ffff057224 */ /* 0x000fe400078e0003 */
.L_x_14535:
[----:B------:R-:W-:Y:S05]  /*165f0*/  BSYNC B3 ;  /* 0x0000000000037941 */ /* 0x000fea0003800000 */
.L_x_14534:
        /* <DEDUP_REMOVED lines=113> */
.L_x_14537:
[----:B------:R-:W-:Y:S05]  /*16d10*/  BSYNC B0 ;  /* 0x0000000000007941 */ /* 0x000fea0003800000 */
.L_x_14536:
[----:B------:R-:W-:Y:S01]  /*16d20*/  BSSY B3, `(.L_x_14538) ;  /* 0x000000a000037945 */ /* 0x000fe20003800000 */
[----:B------:R-:W-:Y:S05]  /*16d30*/  @P3 BRA P5, `(.L_x_14539) ;  /* 0x0000008000003947 */ /* 0x000fea0002800000 */
[----:B0-----:R-:W-:Y:S01]  /*16d40*/  MOV R6, R48 ;  /* 0x0000003000067202 */ /* 0x001fe20000000f00 */
[----:B------:R-:W-:Y:S01]  /*16d50*/  IMAD.MOV.U32 R5, RZ, RZ, R49 ;  /* 0x000000ffff057224 */ /* 0x000fe200078e0031 */
[----:B------:R-:W-:Y:S01]  /*16d60*/  MOV R4, 0x16da0 ;  /* 0x00016da000047802 */ /* 0x000fe20000000f00 */
[----:B------:R-:W-:Y:S02]  /*16d70*/  IMAD.MOV.U32 R2, RZ, RZ, R50 ;  /* 0x000000ffff027224 */ /* 0x000fe400078e0032 */
[----:B------:R-:W-:Y:S02]  /*16d80*/  IMAD.MOV.U32 R3, RZ, RZ, R51 ;  /* 0x000000ffff037224 */ /* 0x000fe400078e0033 */
[----:B-12---:R-:W-:Y:S05]  /*16d90*/  CALL.REL.NOINC `($__internal_22_$__cuda_sm20_div_rn_f64_full) ;  /* 0x0007110000007944 */ /* 0x006fea0003c00000 */
[----:B------:R-:W-:Y:S02]  /*16da0*/  IMAD.MOV.U32 R4, RZ, RZ, R2 ;  /* 0x000000ffff047224 */ /* 0x000fe400078e0002 */
[----:B------:R-:W-:Y:S02]  /*16db0*/  IMAD.MOV.U32 R5, RZ, RZ, R3 ;  /* 0x000000ffff057224 */ /* 0x000fe400078e0003 */
.L_x_14539:
[----:B------:R-:W-:Y:S05]  /*16dc0*/  BSYNC B3 ;  /* 0x0000000000037941 */ /* 0x000fea0003800000 */
.L_x_14538:
        /* <DEDUP_REMOVED lines=43> */
.L_x_14541:
[----:B------:R-:W-:-:S04]  /*17080*/  ISETP.GE.AND P0, PT, R45, RZ, PT ;  /* 0x000000ff2d00720c */ /* 0x000fc80003f06270 */
[----:B0-----:R-:W-:Y:S02]  /*17090*/  FSEL R6, RZ, 3.37028055040000000000e+12, P0 ;  /* 0x54442d18ff067808 */ /* 0x001fe40000000000 */
[----:B------:R-:W-:Y:S02]  /*170a0*/  FSEL R7, RZ, 2.1426990032196044922, P0 ;  /* 0x400921fbff077808 */ /* 0x000fe40000000000 */
.L_x_14542:
[----:B------:R-:W-:Y:S05]  /*170b0*/  BSYNC B0 ;  /* 0x0000000000007941 */ /* 0x000fea0003800000 */
.L_x_14540:
[----:B------:R-:W0:Y:S01]  /*170c0*/  DADD R2, |R36|, |R38| ;  /* 0x0000000024027229 */ /* 0x000e220000000626 */
[----:B------:R-:W-:-:S03]  /*170d0*/  LOP3.LUT R11, R7, 0x80000000, R11, 0xb8, !PT ;  /* 0x80000000070b7812 */ /* 0x000fc600078eb80b */
[----:B--2---:R-:W-:-:S04]  /*170e0*/  DADD R46, R46, 1 ;  /* 0x3ff000002e2e7429 */ /* 0x004fc80000000000 */
[----:B0-----:R-:W0:-:S06]  /*170f0*/  DSETP.GTU.AND P0, PT, |R2|, +INF , PT ;  /* 0x7ff000000200742a */ /* 0x001e0c0003f0c200 */
[----:B0-----:R-:W-:Y:S02]  /*17100*/  FSEL R6, R2, R6, P0 ;  /* 0x0000000602067208 */ /* 0x001fe40000000000 */
[----:B------:R-:W-:Y:S01]  /*17110*/  FSEL R7, R3, R11, P0 ;  /* 0x0000000b03077208 */ /* 0x000fe20000000000 */
[----:B------:R-:W-:Y:S05]  /*17120*/  BRA `(.L_x_14524) ;  /* 0x0000205000007947 */ /* 0x000fea0003800000 */
.L_x_14514:
        /* <DEDUP_REMOVED lines=86> */
.L_x_14546:
[----:B------:R-:W-:Y:S05]  /*17690*/  BSYNC B0 ;  /* 0x0000000000007941 */ /* 0x000fea0003800000 */
.L_x_14545:
        /* <DEDUP_REMOVED lines=8> */
.L_x_14548:
[----:B------:R-:W-:Y:S05]  /*17720*/  BSYNC B3 ;  /* 0x0000000000037941 */ /* 0x000fea0003800000 */
.L_x_14547:
        /* <DEDUP_REMOVED lines=35> */
.L_x_14550:
[----:B0--3--:R-:W-:Y:S05]  /*17960*/  BSYNC B0 ;  /* 0x0000000000007941 */ /* 0x009fea0003800000 */
.L_x_14549:
[----:B------:R-:W-:Y:S01]  /*17970*/  LOP3.LUT R3, R7, 0x80000000, R37, 0xb8, !PT ;  /* 0x8000000007037812 */ /* 0x000fe200078eb825 */
[----:B--2---:R-:W0:Y:S01]  /*17980*/  DMUL R46, R46, 0.5 ;  /* 0x3fe000002e2e7828 */ /* 0x004e220000000000 */
[----:B------:R-:W-:Y:S02]  /*17990*/  FSEL R6, R4, R6, P0 ;  /* 0x0000000604067208 */ /* 0x000fe40000000000 */
[----:B------:R-:W-:Y:S01]  /*179a0*/  FSEL R7, R5, R3, P0 ;  /* 0x0000000305077208 */ /* 0x000fe20000000000 */
[----:B------:R-:W-:Y:S05]  /*179b0*/  BRA `(.L_x_14524) ;  /* 0x000017c000007947 */ /* 0x000fea0003800000 */
.L_x_14544:
        /* <DEDUP_REMOVED lines=112> */
.L_x_14552:
[----:B------:R-:W-:Y:S05]  /*180c0*/  BSYNC B0 ;  /* 0x0000000000007941 */ /* 0x000fea0003800000 */
.L_x_14551:
        /* <DEDUP_REMOVED lines=10> */
.L_x_14554:
[----:B------:R-:W-:Y:S05]  /*18170*/  BSYNC B3 ;  /* 0x0000000000037941 */ /* 0x000fea0003800000 */
.L_x_14553:
        /* <DEDUP_REMOVED lines=35> */
.L_x_14556:
[----:B0--3--:R-:W-:Y:S05]  /*183b0*/  BSYNC B0 ;  /* 0x0000000000007941 */ /* 0x009fea0003800000 */
.L_x_14555:
[----:B------:R-:W-:Y:S02]  /*183c0*/  LOP3.LUT R5, R7, 0x80000000, R37, 0xb8, !PT ;  /* 0x8000000007057812 */ /* 0x000fe400078eb825 */
[----:B------:R-:W-:Y:S02]  /*183d0*/  FSEL R6, R2, R6, P1 ;  /* 0x0000000602067208 */ /* 0x000fe40000800000 */
[----:B------:R-:W-:Y:S01]  /*183e0*/  FSEL R7, R3, R5, P1 ;  /* 0x0000000503077208 */ /* 0x000fe20000800000 */
[----:B------:R-:W-:Y:S05]  /*183f0*/  BRA `(.L_x_14524) ;  /* 0x00000d8000007947 */ /* 0x000fea0003800000 */
.L_x_14543:
        /* <DEDUP_REMOVED lines=22> */
[----:B-1----:R-:W-:Y:S05]  /*18560*/  CALL.REL.NOINC `($__internal_22_$__cuda_sm20_div_rn_f64_full) ;  /* 0x0006f93000007944 */ /* 0x002fea0003c00000 */
.L_x_14558:
[----:B------:R-:W-:Y:S05]  /*18570*/  BSYNC B3 ;  /* 0x0000000000037941 */ /* 0x000fea0003800000 */
.L_x_14557:
        /* <DEDUP_REMOVED lines=24> */
[----:B------:R-:W-:Y:S02]  /*18700*/  IMAD.MOV.U32 R4, RZ, RZ, R2 ;  /* 0x000000ffff047224 */ /* 0x000fe400078e0002 */
[----:B------:R-:W-:Y:S02]  /*18710*/  IMAD.MOV.U32 R5, RZ, RZ, R3 ;  /* 0x000000ffff057224 */ /* 0x000fe400078e0003 */
.L_x_14560:
[----:B------:R-:W-:Y:S05]  /*18720*/  BSYNC B3 ;  /* 0x0000000000037941 */ /* 0x000fea0003800000 */
.L_x_14559:
        /* <DEDUP_REMOVED lines=113> */
.L_x_14562:
[----:B------:R-:W-:Y:S05]  /*18e40*/  BSYNC B0 ;  /* 0x0000000000007941 */ /* 0x000fea0003800000 */
.L_x_14561:
        /* <DEDUP_REMOVED lines=10> */
.L_x_14564:
[----:B------:R-:W-:Y:S05]  /*18ef0*/  BSYNC B3 ;  /* 0x0000000000037941 */ /* 0x000fea0003800000 */
.L_x_14563:
        /* <DEDUP_REMOVED lines=36> */
.L_x_14566:
[----:B0-23--:R-:W-:Y:S05]  /*19140*/  BSYNC B0 ;  /* 0x0000000000007941 */ /* 0x00dfea0003800000 */
.L_x_14565:
[----:B------:R-:W-:Y:S02]  /*19150*/  LOP3.LUT R5, R7, 0x80000000, R37, 0xb8, !PT ;  /* 0x8000000007057812 */ /* 0x000fe400078eb825 */
[----:B------:R-:W-:Y:S02]  /*19160*/  FSEL R6, R2, R6, P1 ;  /* 0x0000000602067208 */ /* 0x000fe40000800000 */
[----:B------:R-:W-:Y:S02]  /*19170*/  FSEL R7, R3, R5, P1 ;  /* 0x0000000503077208 */ /* 0x000fe40000800000 */
.L_x_14524:
[----:B0-----:R-:W-:Y:S05]  /*19180*/  BSYNC B2 ;  /* 0x0000000000027941 */ /* 0x001fea0003800000 */
.L_x_14513:
[----:B--2---:R-:W0:Y:S01]  /*19190*/  DADD R46, R46, c[0x2][0x50] ;  /* 0x008014002e2e7629 */ /* 0x004e220000000000 */
[----:B------:R-:W-:Y:S01]  /*191a0*/  LOP3.LUT R37, R7, 0x80000000, R37, 0xb8, !PT ;  /* 0x8000000007257812 */ /* 0x000fe200078eb825 */
[----:B------:R-:W-:-:S08]  /*191b0*/  IMAD.MOV.U32 R36, RZ, RZ, R6 ;  /* 0x000000ffff247224 */ /* 0x000fd000078e0006 */
[----:B0-----:R-:W-:Y:S01]  /*191c0*/  LOP3.LUT R39, R47, 0x80000000, R39, 0xb8, !PT ;  /* 0x800000002f277812 */ /* 0x001fe200078eb827 */
[----:B------:R-:W-:Y:S01]  /*191d0*/  IMAD.MOV.U32 R38, RZ, RZ, R46 ;  /* 0x000000ffff267224 */ /* 0x000fe200078e002e */
[----:B------:R-:W-:Y:S05]  /*191e0*/  BRA `(.L_x_14436) ;  /* 0x0000011000007947 */ /* 0x000fea0003800000 */
.L_x_14434:
        /* <DEDUP_REMOVED lines=17> */
.L_x_14436:
[----:B------:R-:W-:Y:S05]  /*19300*/  BSYNC B1 ;  /* 0x0000000000017941 */ /* 0x000fea0003800000 */
.L_x_14433:
        /* <DEDUP_REMOVED lines=128> */
.L_x_14574:
[----:B------:R-:W-:Y:S05]  /*19b10*/  BSYNC B3 ;  /* 0x0000000000037941 */ /* 0x000fea0003800000 */
.L_x_14573:
        /* <DEDUP_REMOVED lines=62> */
.L_x_14572:
        /* <DEDUP_REMOVED lines=36> */
.L_x_14582:
[----:B------:R-:W-:Y:S05]  /*1a140*/  BSYNC B4 ;  /* 0x0000000000047941 */ /* 0x000fea0003800000 */
.L_x_14581:
[----:B------:R-:W-:Y:S05]  /*1a150*/  BRA `(.L_x_14580) ;  /* 0x0000001000007947 */ /* 0x000fea0003800000 */
.L_x_14579:
[----:B------:R0:W2:-:S06]  /*1a160*/  DADD R52, -R62, R50 ;  /* 0x000000003e347229 */ /* 0x00008c0000000132 */
.L_x_14580:
[----:B------:R-:W-:Y:S05]  /*1a170*/  BSYNC B3 ;  /* 0x0000000000037941 */ /* 0x000fea0003800000 */
.L_x_14578:
        /* <DEDUP_REMOVED lines=29> */
[----:B------:R-:W-:Y:S01]  /*1a350*/  MOV R4, R2 ;  /* 0x0000000200047202 */ /* 0x000fe20000000f00 */
[----:B------:R-:W-:Y:S02]  /*1a360*/  IMAD.MOV.U32 R5, RZ, RZ, R3 ;  /* 0x000000ffff057224 */ /* 0x000fe400078e0003 */
.L_x_14587:
[----:B------:R-:W-:Y:S05]  /*1a370*/  BSYNC B4 ;  /* 0x0000000000047941 */ /* 0x000fea0003800000 */
.L_x_14586:
[----:B------:R-:W-:Y:S02]  /*1a380*/  IMAD.MOV.U32 R2, RZ, RZ, R4 ;  /* 0x000000ffff027224 */ /* 0x000fe400078e0004 */
[----:B------:R-:W-:Y:S01]  /*1a390*/  IMAD.MOV.U32 R3, RZ, RZ, R5 ;  /* 0x000000ffff037224 */ /* 0x000fe200078e0005 */
[----:B------:R-:W-:Y:S05]  /*1a3a0*/  BRA `(.L_x_14585) ;  /* 0x0000001000007947 */ /* 0x000fea0003800000 */
.L_x_14584:
[----:B------:R3:W4:-:S06]  /*1a3b0*/  DADD R2, R46, -R4 ;  /* 0x000000002e027229 */ /* 0x00070c0000000804 */
.L_x_14585:
[----:B------:R-:W-:Y:S05]  /*1a3c0*/  BSYNC B3 ;  /* 0x0000000000037941 */ /* 0x000fea0003800000 */
.L_x_14583:
        /* <DEDUP_REMOVED lines=29> */
.L_x_14589:
[----:B------:R-:W-:Y:S05]  /*1a5a0*/  BSYNC B3 ;  /* 0x0000000000037941 */ /* 0x000fea0003800000 */
.L_x_14588:
        /* <DEDUP_REMOVED lines=66> */
.L_x_14590:
        /* <DEDUP_REMOVED lines=22> */
.L_x_14592:
[----:B------:R-:W-:Y:S05]  /*1ab30*/  BSYNC B3 ;  /* 0x0000000000037941 */ /* 0x000fea0003800000 */
.L_x_14591:
        /* <DEDUP_REMOVED lines=16> */
.L_x_14577:
        /* <DEDUP_REMOVED lines=23> */
[----:B-1----:R-:W-:Y:S05]  /*1adb0*/  CALL.REL.NOINC `($__internal_23_$__cuda_sm20_dsqrt_rn_f64_mediumpath_v1) ;  /* 0x0006d74000007944 */ /* 0x002fea0003c00000 */
[----:B------:R-:W-:Y:S02]  /*1adc0*/  IMAD.MOV.U32 R2, RZ, RZ, R4 ;  /* 0x000000ffff027224 */ /* 0x000fe400078e0004 */
.L_x_14595:
[----:B------:R-:W-:Y:S05]  /*1add0*/  BSYNC B3 ;  /* 0x0000000000037941 */ /* 0x000fea0003800000 */
.L_x_14594:
        /* <DEDUP_REMOVED lines=27> */
.L_x_14598:
[----:B------:R-:W-:Y:S05]  /*1af90*/  BSYNC B3 ;  /* 0x0000000000037941 */ /* 0x000fea0003800000 */
.L_x_14597:
        /* <DEDUP_REMOVED lines=16> */
.L_x_14596:
        /* <DEDUP_REMOVED lines=56> */
.L_x_14599:
[----:B------:R-:W-:Y:S01]  /*1b420*/  IMAD.MOV.U32 R2, RZ, RZ, 0x0 ;  /* 0x00000000ff027424 */ /* 0x000fe200078e00ff */
[----:B------:R-:W-:Y:S01]  /*1b430*/  FSETP.NEU.FTZ.AND P0, PT, R5, RZ, PT ;  /* 0x000000ff0500720b */ /* 0x000fe20003f1d000 */
[----:B------:R-:W-:-:S06]  /*1b440*/  IMAD.MOV.U32 R3, RZ, RZ, 0x7ff00000 ;  /* 0x7ff00000ff037424 */ /* 0x000fcc00078e00ff */
[----:B------:R-:W0:-:S10]  /*1b450*/  DFMA R2, R4, R2, +INF ;  /* 0x7ff000000402742b */ /* 0x000e140000000002 */
[----:B0-----:R-:W-:Y:S02]  /*1b460*/  FSEL R64, R2, RZ, P0 ;  /* 0x000000ff02407208 */ /* 0x001fe40000000000 */
[----:B------:R-:W-:Y:S01]  /*1b470*/  FSEL R65, R3, -QNAN , P0 ;  /* 0xfff0000003417808 */ /* 0x000fe20000000000 */
[----:B------:R-:W-:Y:S05]  /*1b480*/  BRA `(.L_x_14575) ;  /* 0x000004b000007947 */ /* 0x000fea0003800000 */
.L_x_14593:
        /* <DEDUP_REMOVED lines=24> */
.L_x_14601:
[----:B------:R-:W-:Y:S05]  /*1b610*/  BSYNC B3 ;  /* 0x0000000000037941 */ /* 0x000fea0003800000 */
.L_x_14600:
        /* <DEDUP_REMOVED lines=21> */
.L_x_14603:
[----:B------:R-:W-:Y:S05]  /*1b770*/  BSYNC B3 ;  /* 0x0000000000037941 */ /* 0x000fea0003800000 */
.L_x_14602:
[----:B------:R-:W-:Y:S05]  /*1b780*/  BRA `(.L_x_14575) ;  /* 0x000001b000007947 */ /* 0x000fea0003800000 */
.L_x_14576:
        /* <DEDUP_REMOVED lines=24> */
.L_x_14605:
[----:B------:R-:W-:Y:S05]  /*1b910*/  BSYNC B3 ;  /* 0x0000000000037941 */ /* 0x000fea0003800000 */
.L_x_14604:
[----:B--2---:R-:W-:Y:S02]  /*1b920*/  IMAD.MOV.U32 R64, RZ, RZ, R4 ;  /* 0x000000ffff407224 */ /* 0x004fe400078e0004 */
[----:B------:R-:W-:-:S02]  /*1b930*/  IMAD.MOV.U32 R65, RZ, RZ, R5 ;  /* 0x000000ffff417224 */ /* 0x000fc400078e0005 */
.L_x_14575:
[----:B------:R-:W-:Y:S05]  /*1b940*/  BSYNC B2 ;  /* 0x0000000000027941 */ /* 0x000fea0003800000 */
.L_x_14571:
        /* <DEDUP_REMOVED lines=25> */
.L_x_14610:
[----:B------:R-:W-:Y:S05]  /*1bae0*/  BSYNC B4 ;  /* 0x0000000000047941 */ /* 0x000fea0003800000 */
.L_x_14609:
        /* <DEDUP_REMOVED lines=23> */
.L_x_14612:
        /* <DEDUP_REMOVED lines=43> */
.L_x_14611:
        /* <DEDUP_REMOVED lines=37> */
.L_x_14621:
[----:B------:R-:W-:Y:S05]  /*1c160*/  BSYNC B6 ;  /* 0x0000000000067941 */ /* 0x000fea0003800000 */
.L_x_14620:
[----:B------:R-:W-:Y:S05]  /*1c170*/  BRA `(.L_x_14619) ;  /* 0x0000001000007947 */ /* 0x000fea0003800000 */
.L_x_14618:
[----:B------:R0:W4:-:S06]  /*1c180*/  DADD R52, -R62, R50 ;  /* 0x000000003e347229 */ /* 0x00010c0000000132 */
.L_x_14619:
[----:B------:R-:W-:Y:S05]  /*1c190*/  BSYNC B5 ;  /* 0x0000000000057941 */ /* 0x000fea0003800000 */
.L_x_14617:
        /* <DEDUP_REMOVED lines=28> */
.L_x_14626:
[----:B------:R-:W-:Y:S05]  /*1c360*/  BSYNC B6 ;  /* 0x0000000000067941 */ /* 0x000fea0003800000 */
.L_x_14625:
[----:B------:R-:W-:Y:S02]  /*1c370*/  IMAD.MOV.U32 R68, RZ, RZ, R2 ;  /* 0x000000ffff447224 */ /* 0x000fe400078e0002 */
[----:B------:R-:W-:Y:S01]  /*1c380*/  IMAD.MOV.U32 R69, RZ, RZ, R3 ;  /* 0x000000ffff457224 */ /* 0x000fe200078e0003 */
[----:B------:R-:W-:Y:S05]  /*1c390*/  BRA `(.L_x_14624) ;  /* 0x0000001000007947 */ /* 0x000fea0003800000 */
.L_x_14623:
[----:B------:R0:W4:-:S06]  /*1c3a0*/  DADD R68, -R48, R46 ;  /* 0x0000000030447229 */ /* 0x00010c000000012e */
.L_x_14624:
[----:B------:R-:W-:Y:S05]  /*1c3b0*/  BSYNC B5 ;  /* 0x0000000000057941 */ /* 0x000fea0003800000 */
.L_x_14622:
        /* <DEDUP_REMOVED lines=25> */
[----:B0123--:R-:W-:Y:S05]  /*1c550*/  CALL.REL.NOINC `($__internal_23_$__cuda_sm20_dsqrt_rn_f64_mediumpath_v1) ;  /* 0x0006bfa000007944 */ /* 0x00ffea0003c00000 */
[----:B------:R-:W-:Y:S02]  /*1c560*/  IMAD.MOV.U32 R5, RZ, RZ, R3 ;  /* 0x000000ffff057224 */ /* 0x000fe400078e0003 */
.L_x_14628:
[----:B------:R-:W-:Y:S05]  /*1c570*/  BSYNC B5 ;  /* 0x0000000000057941 */ /* 0x000fea0003800000 */
.L_x_14627:
[----:B0---4-:R-:W-:Y:S02]  /*1c580*/  IMAD.MOV.U32 R46, RZ, RZ, R4 ;  /* 0x000000ffff2e7224 */ /* 0x011fe400078e0004 */
[----:B------:R-:W-:Y:S01]  /*1c590*/  IMAD.MOV.U32 R47, RZ, RZ, R5 ;  /* 0x000000ffff2f7224 */ /* 0x000fe200078e0005 */
[----:B------:R-:W-:Y:S05]  /*1c5a0*/  BRA `(.L_x_14629) ;  /* 0x000008a000007947 */ /* 0x000fea0003800000 */
.L_x_14616:
        /* <DEDUP_REMOVED lines=27> */
.L_x_14632:
[----:B------:R-:W-:Y:S05]  /*1c760*/  BSYNC B5 ;  /* 0x0000000000057941 */ /* 0x000fea0003800000 */
.L_x_14631:
[----:B--2---:R-:W-:Y:S02]  /*1c770*/  IMAD.MOV.U32 R46, RZ, RZ, R4 ;  /* 0x000000ffff2e7224 */ /* 0x004fe400078e0004 */
[----:B------:R-:W-:Y:S01]  /*1c780*/  IMAD.MOV.U32 R47, RZ, RZ, R5 ;  /* 0x000000ffff2f7224 */ /* 0x000fe200078e0005 */
[----:B------:R-:W-:Y:S05]  /*1c790*/  BRA `(.L_x_14629) ;  /* 0x000006b000007947 */ /* 0x000fea0003800000 */
.L_x_14630:
        /* <DEDUP_REMOVED lines=25> */
[----:B-1-3--:R-:W-:Y:S05]  /*1c930*/  CALL.REL.NOINC `($__internal_23_$__cuda_sm20_dsqrt_rn_f64_mediumpath_v1) ;  /* 0x0006bbc000007944 */ /* 0x00afea0003c00000 */
[----:B------:R-:W-:Y:S02]  /*1c940*/  IMAD.MOV.U32 R2, RZ, RZ, R4 ;  /* 0x000000ffff027224 */ /* 0x000fe400078e0004 */
.L_x_14634:
[----:B------:R-:W-:Y:S05]  /*1c950*/  BSYNC B5 ;  /* 0x0000000000057941 */ /* 0x000fea0003800000 */
.L_x_14633:
        /* <DEDUP_REMOVED lines=21> */
.L_x_14636:
[----:B------:R-:W-:Y:S05]  /*1cab0*/  BSYNC B5 ;  /* 0x0000000000057941 */ /* 0x000fea0003800000 */
.L_x_14635:
[----:B------:R-:W0:Y:S01]  /*1cac0*/  DMUL R66, R66, 8.11296384146066816958e+31 ;  /* 0x4690000042427828 */ /* 0x000e220000000000 */
[----:B------:R-:W-:Y:S05]  /*1cad0*/  BRA `(.L_x_14629) ;  /* 0x0000037000007947 */ /* 0x000fea0003800000 */
.L_x_14615:
        /* <DEDUP_REMOVED lines=24> */
.L_x_14638:
[----:B------:R-:W-:Y:S05]  /*1cc60*/  BSYNC B5 ;  /* 0x0000000000057941 */ /* 0x000fea0003800000 */
.L_x_14637:
        /* <DEDUP_REMOVED lines=28> */
.L_x_14640:
[----:B------:R-:W-:Y:S05]  /*1ce30*/  BSYNC B5 ;  /* 0x0000000000057941 */ /* 0x000fea0003800000 */
.L_x_14639:
[----:B--2-4-:R2:W4:-:S06]  /*1ce40*/  DMUL R46, R2, R46 ;  /* 0x0000002e022e7228 */ /* 0x01450c0000000000 */
.L_x_14629:
[----:B------:R-:W-:Y:S05]  /*1ce50*/  BSYNC B4 ;  /* 0x0000000000047941 */ /* 0x000fea0003800000 */
.L_x_14614:
[----:B------:R-:W-:Y:S05]  /*1ce60*/  BRA `(.L_x_14641) ;  /* 0x0000002000007947 */ /* 0x000fea0003800000 */
.L_x_14608:
[----:B------:R4:W0:-:S04]  /*1ce70*/  DMUL R46, R44, 9.00719925474099200000e+15 ;  /* 0x434000002c2e7828 */ /* 0x0008080000000000 */
[----:B------:R-:W3:-:S06]  /*1ce80*/  DMUL R66, R66, 9.00719925474099200000e+15 ;  /* 0x4340000042427828 */ /* 0x000ecc0000000000 */
.L_x_14641:
[----:B0---4-:R-:W-:Y:S05]  /*1ce90*/  BSYNC B2 ;  /* 0x0000000000027941 */ /* 0x011fea0003800000 */
.L_x_14607:
        /* <DEDUP_REMOVED lines=28> */
.L_x_14643:
[----:B------:R-:W-:Y:S05]  /*1d060*/  BSYNC B2 ;  /* 0x0000000000027941 */ /* 0x000fea0003800000 */
.L_x_14642:
        /* <DEDUP_REMOVED lines=43> */
.L_x_14645:
[----:B------:R-:W-:Y:S02]  /*1d320*/  FSEL R2, RZ, 3.37028055040000000000e+12, P1 ;  /* 0x54442d18ff027808 */ /* 0x000fe40000800000 */
[----:B------:R-:W-:Y:S02]  /*1d330*/  FSEL R3, RZ, 2.1426990032196044922, P1 ;  /* 0x400921fbff037808 */ /* 0x000fe40000800000 */
.L_x_14646:
[----:B------:R-:W-:Y:S05]  /*1d340*/  BSYNC B0 ;  /* 0x0000000000007941 */ /* 0x000fea0003800000 */
.L_x_14644:
[----:B------:R0:W2:Y:S02]  /*1d350*/  DADD R46, |R46|, |R66| ;  /* 0x000000002e2e7229 */ /* 0x0000a40000000642 */
[----:B0-----:R-:W-:-:S04]  /*1d360*/  LOP3.LUT R67, R3, 0x80000000, R67, 0xb8, !PT ;  /* 0x8000000003437812 */ /* 0x001fc800078eb843 */
[----:B--2---:R-:W0:-:S06]  /*1d370*/  DSETP.GTU.AND P0, PT, |R46|, +INF , PT ;  /* 0x7ff000002e00742a */ /* 0x004e0c0003f0c200 */
[----:B0-----:R-:W-:Y:S02]  /*1d380*/  FSEL R2, R46, R2, P0 ;  /* 0x000000022e027208 */ /* 0x001fe40000000000 */
[----:B------:R-:W-:Y:S02]  /*1d390*/  FSEL R3, R47, R67, P0 ;  /* 0x000000432f037208 */ /* 0x000fe40000000000 */
.L_x_14613:
[----:B------:R-:W-:Y:S05]  /*1d3a0*/  BSYNC B3 ;  /* 0x0000000000037941 */ /* 0x000fea0003800000 */
.L_x_14606:
[----:B----4-:R-:W-:Y:S01]  /*1d3b0*/  LOP3.LUT R33, R3, 0x80000000, R33, 0xb8, !PT ;  /* 0x8000000003217812 */ /* 0x010fe200078eb821 */
[----:B------:R-:W-:Y:S01]  /*1d3c0*/  IMAD.MOV.U32 R32, RZ, RZ, R2 ;  /* 0x000000ffff207224 */ /* 0x000fe200078e0002 */
[----:B--23--:R-:W-:Y:S02]  /*1d3d0*/  LOP3.LUT R35, R65, 0x80000000, R35, 0xb8, !PT ;  /* 0x8000000041237812 */ /* 0x00cfe400078eb823 */
[----:B------:R-:W-:Y:S01]  /*1d3e0*/  MOV R34, R64 ;  /* 0x0000004000227202 */ /* 0x000fe20000000f00 */
[----:B------:R-:W-:Y:S05]  /*1d3f0*/  BRA `(.L_x_14570) ;  /* 0x000044f000007947 */ /* 0x000fea0003800000 */
.L_x_14569:
        /* <DEDUP_REMOVED lines=91> */
.L_x_14652:
[----:B------:R-:W-:Y:S05]  /*1d9b0*/  BSYNC B0 ;  /* 0x0000000000007941 */ /* 0x000fea0003800000 */
.L_x_14651:
[----:B------:R-:W-:Y:S01]  /*1d9c0*/  BSSY B3, `(.L_x_14653) ;  /* 0x0000008000037945 */ /* 0x000fe20003800000 */
[----:B------:R-:W-:Y:S05]  /*1d9d0*/  @P3 BRA P5, `(.L_x_14654) ;  /* 0x0000006000003947 */ /* 0x000fea0002800000 */
[----:B------:R-:W-:Y:S01]  /*1d9e0*/  IMAD.MOV.U32 R6, RZ, RZ, R48 ;  /* 0x000000ffff067224 */ /* 0x000fe200078e0030 */
[----:B------:R-:W-:Y:S01]  /*1d9f0*/  MOV R2, R50 ;  /* 0x0000003200027202 */ /* 0x000fe20000000f00 */
[----:B0-----:R-:W-:Y:S01]  /*1da00*/  IMAD.MOV.U32 R5, RZ, RZ, R49 ;  /* 0x000000ffff057224 */ /* 0x001fe200078e0031 */
[----:B------:R-:W-:Y:S01]  /*1da10*/  MOV R4, 0x1da40 ;  /* 0x0001da4000047802 */ /* 0x000fe20000000f00 */
[----:B------:R-:W-:Y:S02]  /*1da20*/  IMAD.MOV.U32 R3, RZ, RZ, R51 ;  /* 0x000000ffff037224 */ /* 0x000fe400078e0033 */
[----:B-12---:R-:W-:Y:S05]  /*1da30*/  CALL.REL.NOINC `($__internal_22_$__cuda_sm20_div_rn_f64_full) ;  /* 0x0006a46000007944 */ /* 0x006fea0003c00000 */
.L_x_14654:
[----:B------:R-:W-:Y:S05]  /*1da40*/  BSYNC B3 ;  /* 0x0000000000037941 */ /* 0x000fea0003800000 */
.L_x_14653:
        /* <DEDUP_REMOVED lines=43> */
.L_x_14656:
[----:B------:R-:W-:-:S04]  /*1dd00*/  ISETP.GE.AND P0, PT, R45, RZ, PT ;  /* 0x000000ff2d00720c */ /* 0x000fc80003f06270 */
[----:B------:R-:W-:Y:S02]  /*1dd10*/  FSEL R6, RZ, 3.37028055040000000000e+12, P0 ;  /* 0x54442d18ff067808 */ /* 0x000fe40000000000 */
[----:B------:R-:W-:Y:S02]  /*1dd20*/  FSEL R7, RZ, 2.1426990032196044922, P0 ;  /* 0x400921fbff077808 */ /* 0x000fe40000000000 */
.L_x_14657:
[----:B------:R-:W-:Y:S05]  /*1dd30*/  BSYNC B0 ;  /* 0x0000000000007941 */ /* 0x000fea0003800000 */
.L_x_14655:
[----:B------:R-:W3:Y:S01]  /*1dd40*/  DADD R2, |R32|, |R34| ;  /* 0x0000000020027229 */ /* 0x000ee20000000622 */
[----:B------:R-:W-:-:S03]  /*1dd50*/  LOP3.LUT R11, R7, 0x80000000, R11, 0xb8, !PT ;  /* 0x80000000070b7812 */ /* 0x000fc600078eb80b */
[----:B--2---:R-:W-:-:S04]  /*1dd60*/  DMUL R46, R46, 0.5 ;  /* 0x3fe000002e2e7828 */ /* 0x004fc80000000000 */
[----:B---3--:R-:W2:-:S06]  /*1dd70*/  DSETP.GTU.AND P0, PT, |R2|, +INF , PT ;  /* 0x7ff000000200742a */ /* 0x008e8c0003f0c200 */
[----:B--2---:R-:W-:Y:S02]  /*1dd80*/  FSEL R6, R2, R6, P0 ;  /* 0x0000000602067208 */ /* 0x004fe40000000000 */
[----:B------:R-:W-:Y:S01]  /*1dd90*/  FSEL R7, R3, R11, P0 ;  /* 0x0000000b03077208 */ /* 0x000fe20000000000 */
[----:B------:R-:W-:Y:S05]  /*1dda0*/  BRA `(.L_x_14658) ;  /* 0x000039c000007947 */ /* 0x000fea0003800000 */
.L_x_14650:
        /* <DEDUP_REMOVED lines=112> */
.L_x_14660:
[----:B------:R-:W-:Y:S05]  /*1e4b0*/  BSYNC B0 ;  /* 0x0000000000007941 */ /* 0x000fea0003800000 */
.L_x_14659:
        /* <DEDUP_REMOVED lines=10> */
.L_x_14662:
[----:B------:R-:W-:Y:S05]  /*1e560*/  BSYNC B3 ;  /* 0x0000000000037941 */ /* 0x000fea0003800000 */
.L_x_14661:
        /* <DEDUP_REMOVED lines=43> */
.L_x_14664:
[----:B------:R-:W-:-:S04]  /*1e820*/  ISETP.GE.AND P0, PT, R45, RZ, PT ;  /* 0x000000ff2d00720c */ /* 0x000fc80003f06270 */
[----:B0-----:R-:W-:Y:S02]  /*1e830*/  FSEL R6, RZ, 3.37028055040000000000e+12, P0 ;  /* 0x54442d18ff067808 */ /* 0x001fe40000000000 */
[----:B------:R-:W-:Y:S02]  /*1e840*/  FSEL R7, RZ, 2.1426990032196044922, P0 ;  /* 0x400921fbff077808 */ /* 0x000fe40000000000 */
.L_x_14665:
[----:B------:R-:W-:Y:S05]  /*1e850*/  BSYNC B0 ;  /* 0x0000000000007941 */ /* 0x000fea0003800000 */
.L_x_14663:
[----:B------:R-:W0:Y:S01]  /*1e860*/  DADD R2, |R32|, |R34| ;  /* 0x0000000020027229 */ /* 0x000e220000000622 */
[----:B------:R-:W-:-:S05]  /*1e870*/  LOP3.LUT R11, R7, 0x80000000, R11, 0xb8, !PT ;  /* 0x80000000070b7812 */ /* 0x000fca00078eb80b */
[----:B0-----:R-:W0:-:S06]  /*1e880*/  DSETP.GTU.AND P0, PT, |R2|, +INF , PT ;  /* 0x7ff000000200742a */ /* 0x001e0c0003f0c200 */
[----:B0-----:R-:W-:Y:S02]  /*1e890*/  FSEL R6, R2, R6, P0 ;  /* 0x0000000602067208 */ /* 0x001fe40000000000 */
[----:B------:R-:W-:Y:S01]  /*1e8a0*/  FSEL R7, R3, R11, P0 ;  /* 0x0000000b03077208 */ /* 0x000fe20000000000 */
[----:B------:R-:W-:Y:S05]  /*1e8b0*/  BRA `(.L_x_14658) ;  /* 0x00002eb000007947 */ /* 0x000fea0003800000 */
.L_x_14649:
        /* <DEDUP_REMOVED lines=23> */
.L_x_14667:
[----:B------:R-:W-:Y:S05]  /*1ea30*/  BSYNC B3 ;  /* 0x0000000000037941 */ /* 0x000fea0003800000 */
.L_x_14666:
        /* <DEDUP_REMOVED lines=26> */
.L_x_14669:
[----:B------:R-:W-:Y:S05]  /*1ebe0*/  BSYNC B3 ;  /* 0x0000000000037941 */ /* 0x000fea0003800000 */
.L_x_14668:
        /* <DEDUP_REMOVED lines=113> */
.L_x_14671:
[----:B------:R-:W-:Y:S05]  /*1f300*/  BSYNC B0 ;  /* 0x0000000000007941 */ /* 0x000fea0003800000 */
.L_x_14670:
        /* <DEDUP_REMOVED lines=10> */
.L_x_14673:
[----:B------:R-:W-:Y:S05]  /*1f3b0*/  BSYNC B3 ;  /* 0x0000000000037941 */ /* 0x000fea0003800000 */
.L_x_14672:
        /* <DEDUP_REMOVED lines=43> */
.L_x_14675:
[----:B------:R-:W-:-:S04]  /*1f670*/  ISETP.GE.AND P0, PT, R45, RZ, PT ;  /* 0x000000ff2d00720c */ /* 0x000fc80003f06270 */
[----:B0-----:R-:W-:Y:S02]  /*1f680*/  FSEL R6, RZ, 3.37028055040000000000e+12, P0 ;  /* 0x54442d18ff067808 */ /* 0x001fe40000000000 */
[----:B------:R-:W-:Y:S02]  /*1f690*/  FSEL R7, RZ, 2.1426990032196044922, P0 ;  /* 0x400921fbff077808 */ /* 0x000fe40000000000 */
.L_x_14676:
[----:B------:R-:W-:Y:S05]  /*1f6a0*/  BSYNC B0 ;  /* 0x0000000000007941 */ /* 0x000fea0003800000 */
.L_x_14674:
[----:B------:R-:W0:Y:S01]  /*1f6b0*/  DADD R2, |R32|, |R34| ;  /* 0x0000000020027229 */ /* 0x000e220000000622 */
[----:B------:R-:W-:-:S03]  /*1f6c0*/  LOP3.LUT R11, R7, 0x80000000, R11, 0xb8, !PT ;  /* 0x80000000070b7812 */ /* 0x000fc600078eb80b */
[----:B--2---:R-:W-:-:S04]  /*1f6d0*/  DADD R46, R46, 1 ;  /* 0x3ff000002e2e7429 */ /* 0x004fc80000000000 */
[----:B0-----:R-:W0:-:S06]  /*1f6e0*/  DSETP.GTU.AND P0, PT, |R2|, +INF , PT ;  /* 0x7ff000000200742a */ /* 0x001e0c0003f0c200 */
[----:B0-----:R-:W-:Y:S02]  /*1f6f0*/  FSEL R6, R2, R6, P0 ;  /* 0x0000000602067208 */ /* 0x001fe40000000000 */
[----:B------:R-:W-:Y:S01]  /*1f700*/  FSEL R7, R3, R11, P0 ;  /* 0x0000000b03077208 */ /* 0x000fe20000000000 */
[----:B------:R-:W-:Y:S05]  /*1f710*/  BRA `(.L_x_14658) ;  /* 0x0000205000007947 */ /* 0x000fea0003800000 */
.L_x_14648:
        /* <DEDUP_REMOVED lines=86> */
.L_x_14680:
[----:B------:R-:W-:Y:S05]  /*1fc80*/  BSYNC B0 ;  /* 0x0000000000007941 */ /* 0x000fea0003800000 */
.L_x_14679:
        /* <DEDUP_REMOVED lines=8> */
.L_x_14682:
[----:B------:R-:W-:Y:S05]  /*1fd10*/  BSYNC B3 ;  /* 0x0000000000037941 */ /* 0x000fea0003800000 */
.L_x_14681:
        /* <DEDUP_REMOVED lines=35> */
.L_x_14684:
[----:B0--3--:R-:W-:Y:S05]  /*1ff50*/  BSYNC B0 ;  /* 0x0000000000007941 */ /* 0x009fea0003800000 */
.L_x_14683:
[----:B------:R-:W-:Y:S01]  /*1ff60*/  LOP3.LUT R3, R7, 0x80000000, R33, 0xb8, !PT ;  /* 0x8000000007037812 */ /* 0x000fe200078eb821 */
[----:B--2---:R-:W0:Y:S01]  /*1ff70*/  DMUL R46, R46, 0.5 ;  /* 0x3fe000002e2e7828 */ /* 0x004e220000000000 */
[----:B------:R-:W-:Y:S02]  /*1ff80*/  FSEL R6, R4, R6, P0 ;  /* 0x0000000604067208 */ /* 0x000fe40000000000 */
[----:B------:R-:W-:Y:S01]  /*1ff90*/  FSEL R7, R5, R3, P0 ;  /* 0x0000000305077208 */ /* 0x000fe20000000000 */
[----:B------:R-:W-:Y:S05]  /*1ffa0*/  BRA `(.L_x_14658) ;  /* 0x000017c000007947 */ /* 0x000fea0003800000 */
.L_x_14678:
        /* <DEDUP_REMOVED lines=112> */
.L_x_14686:
[----:B------:R-:W-:Y:S05]  /*206b0*/  BSYNC B0 ;  /* 0x0000000000007941 */ /* 0x000fea0003800000 */
.L_x_14685:
        /* <DEDUP_REMOVED lines=10> */
.L_x_14688:
[----:B------:R-:W-:Y:S05]  /*20760*/  BSYNC B3 ;  /* 0x0000000000037941 */ /* 0x000fea0003800000 */
.L_x_14687:
        /* <DEDUP_REMOVED lines=35> */
.L_x_14690:
[----:B0--3--:R-:W-:Y:S05]  /*209a0*/  BSYNC B0 ;  /* 0x0000000000007941 */ /* 0x009fea0003800000 */
.L_x_14689:
[----:B------:R-:W-:Y:S02]  /*209b0*/  LOP3.LUT R5, R7, 0x80000000, R33, 0xb8, !PT ;  /* 0x8000000007057812 */ /* 0x000fe400078eb821 */
[----:B------:R-:W-:Y:S02]  /*209c0*/  FSEL R6, R2, R6, P1 ;  /* 0x0000000602067208 */ /* 0x000fe40000800000 */
[----:B------:R-:W-:Y:S01]  /*209d0*/  FSEL R7, R3, R5, P1 ;  /* 0x0000000503077208 */ /* 0x000fe20000800000 */
[----:B------:R-:W-:Y:S05]  /*209e0*/  BRA `(.L_x_14658) ;  /* 0x00000d8000007947 */ /* 0x000fea0003800000 */
.L_x_14677:
        /* <DEDUP_REMOVED lines=23> */
.L_x_14692:
[----:B------:R-:W-:Y:S05]  /*20b60*/  BSYNC B3 ;  /* 0x0000000000037941 */ /* 0x000fea0003800000 */
.L_x_14691:
        /* <DEDUP_REMOVED lines=26> */
.L_x_14694:
[----:B------:R-:W-:Y:S05]  /*20d10*/  BSYNC B3 ;  /* 0x0000000000037941 */ /* 0x000fea0003800000 */
.L_x_14693:
        /* <DEDUP_REMOVED lines=113> */
.L_x_14696:
[----:B------:R-:W-:Y:S05]  /*21430*/  BSYNC B0 ;  /* 0x0000000000007941 */ /* 0x000fea0003800000 */
.L_x_14695:
        /* <DEDUP_REMOVED lines=10> */
.L_x_14698:
[----:B------:R-:W-:Y:S05]  /*214e0*/  BSYNC B3 ;  /* 0x0000000000037941 */ /* 0x000fea0003800000 */
.L_x_14697:
        /* <DEDUP_REMOVED lines=36> */
.L_x_14700:
[----:B0-23--:R-:W-:Y:S05]  /*21730*/  BSYNC B0 ;  /* 0x0000000000007941 */ /* 0x00dfea0003800000 */
.L_x_14699:
[----:B------:R-:W-:Y:S02]  /*21740*/  LOP3.LUT R5, R7, 0x80000000, R33, 0xb8, !PT ;  /* 0x8000000007057812 */ /* 0x000fe400078eb821 */
[----:B------:R-:W-:Y:S02]  /*21750*/  FSEL R6, R2, R6, P1 ;  /* 0x0000000602067208 */ /* 0x000fe40000800000 */
[----:B------:R-:W-:Y:S02]  /*21760*/  FSEL R7, R3, R5, P1 ;  /* 0x0000000503077208 */ /* 0x000fe40000800000 */
.L_x_14658:
[----:B0-----:R-:W-:Y:S05]  /*21770*/  BSYNC B2 ;  /* 0x0000000000027941 */ /* 0x001fea0003800000 */
.L_x_14647:
[----:B--2---:R-:W0:Y:S01]  /*21780*/  DADD R46, R46, c[0x2][0x50] ;  /* 0x008014002e2e7629 */ /* 0x004e220000000000 */
[----:B------:R-:W-:Y:S01]  /*21790*/  LOP3.LUT R33, R7, 0x80000000, R33, 0xb8, !PT ;  /* 0x8000000007217812 */ /* 0x000fe200078eb821 */
[----:B------:R-:W-:-:S08]  /*217a0*/  IMAD.MOV.U32 R32, RZ, RZ, R6 ;  /* 0x000000ffff207224 */ /* 0x000fd000078e0006 */
[----:B0-----:R-:W-:Y:S01]  /*217b0*/  LOP3.LUT R35, R47, 0x80000000, R35, 0xb8, !PT ;  /* 0x800000002f237812 */ /* 0x001fe200078eb823 */
[----:B------:R-:W-:Y:S01]  /*217c0*/  IMAD.MOV.U32 R34, RZ, RZ, R46 ;  /* 0x000000ffff227224 */ /* 0x000fe200078e002e */
[----:B------:R-:W-:Y:S05]  /*217d0*/  BRA `(.L_x_14570) ;  /* 0x0000011000007947 */ /* 0x000fea0003800000 */
.L_x_14568:
        /* <DEDUP_REMOVED lines=17> */
.L_x_14570:
[----:B------:R-:W-:Y:S05]  /*218f0*/  BSYNC B1 ;  /* 0x0000000000017941 */ /* 0x000fea0003800000 */
.L_x_14567:
        /* <DEDUP_REMOVED lines=128> */
.L_x_14708:
[----:B------:R-:W-:Y:S05]  /*22100*/  BSYNC B3 ;  /* 0x0000000000037941 */ /* 0x000fea0003800000 */
.L_x_14707:
        /* <DEDUP_REMOVED lines=62> */
.L_x_14706:
        /* <DEDUP_REMOVED lines=36> */
.L_x_14716:
[----:B------:R-:W-:Y:S05]  /*22730*/  BSYNC B4 ;  /* 0x0000000000047941 */ /* 0x000fea0003800000 */
.L_x_14715:
[----:B------:R-:W-:Y:S05]  /*22740*/  BRA `(.L_x_14714) ;  /* 0x0000001000007947 */ /* 0x000fea0003800000 */
.L_x_14713:
[----:B------:R0:W2:-:S06]  /*22750*/  DADD R52, -R62, R50 ;  /* 0x000000003e347229 */ /* 0x00008c0000000132 */
.L_x_14714:
[----:B------:R-:W-:Y:S05]  /*22760*/  BSYNC B3 ;  /* 0x0000000000037941 */ /* 0x000fea0003800000 */
.L_x_14712:
        /* <DEDUP_REMOVED lines=28> */
[----:B012---:R-:W-:Y:S05]  /*22930*/  CALL.REL.NOINC `($__internal_22_$__cuda_sm20_div_rn_f64_full) ;  /* 0x0006556000007944 */ /* 0x007fea0003c00000 */
[----:B------:R-:W-:Y:S02]  /*22940*/  IMAD.MOV.U32 R4, RZ, RZ, R2 ;  /* 0x000000ffff047224 */ /* 0x000fe400078e0002 */
[----:B------:R-:W-:Y:S02]  /*22950*/  IMAD.MOV.U32 R5, RZ, RZ, R3 ;  /* 0x000000ffff057224 */ /* 0x000fe400078e0003 */
.L_x_14721:
[----:B------:R-:W-:Y:S05]  /*22960*/  BSYNC B4 ;  /* 0x0000000000047941 */ /* 0x000fea0003800000 */
.L_x_14720:
[----:B------:R-:W-:Y:S02]  /*22970*/  IMAD.MOV.U32 R2, RZ, RZ, R4 ;  /* 0x000000ffff027224 */ /* 0x000fe400078e0004 */
[----:B------:R-:W-:Y:S01]  /*22980*/  IMAD.MOV.U32 R3, RZ, RZ, R5 ;  /* 0x000000ffff037224 */ /* 0x000fe200078e0005 */
[----:B------:R-:W-:Y:S05]  /*22990*/  BRA `(.L_x_14719) ;  /* 0x0000001000007947 */ /* 0x000fea0003800000 */
.L_x_14718:
[----:B------:R3:W4:-:S06]  /*229a0*/  DADD R2, R46, -R4 ;  /* 0x000000002e027229 */ /* 0x00070c0000000804 */
.L_x_14719:
[----:B------:R-:W-:Y:S05]  /*229b0*/  BSYNC B3 ;  /* 0x0000000000037941 */ /* 0x000fea0003800000 */
.L_x_14717:
        /* <DEDUP_REMOVED lines=29> */
.L_x_14723:
[----:B------:R-:W-:Y:S05]  /*22b90*/  BSYNC B3 ;  /* 0x0000000000037941 */ /* 0x000fea0003800000 */
.L_x_14722:
        /* <DEDUP_REMOVED lines=66> */
.L_x_14724:
        /* <DEDUP_REMOVED lines=22> */
.L_x_14726:
[----:B------:R-:W-:Y:S05]  /*23120*/  BSYNC B3 ;  /* 0x0000000000037941 */ /* 0x000fea0003800000 */
.L_x_14725:
        /* <DEDUP_REMOVED lines=16> */
.L_x_14711:
        /* <DEDUP_REMOVED lines=23> */
[----:B-1----:R-:W-:Y:S05]  /*233a0*/  CALL.REL.NOINC `($__internal_23_$__cuda_sm20_dsqrt_rn_f64_mediumpath_v1) ;  /* 0x0006515000007944 */ /* 0x002fea0003c00000 */
[----:B------:R-:W-:Y:S02]  /*233b0*/  IMAD.MOV.U32 R2, RZ, RZ, R4 ;  /* 0x000000ffff027224 */ /* 0x000fe400078e0004 */
.L_x_14729:
[----:B------:R-:W-:Y:S05]  /*233c0*/  BSYNC B3 ;  /* 0x0000000000037941 */ /* 0x000fea0003800000 */
.L_x_14728:
        /* <DEDUP_REMOVED lines=27> */
.L_x_14732:
[----:B------:R-:W-:Y:S05]  /*23580*/  BSYNC B3 ;  /* 0x0000000000037941 */ /* 0x000fea0003800000 */
.L_x_14731:
        /* <DEDUP_REMOVED lines=16> */
.L_x_14730:
        /* <DEDUP_REMOVED lines=56> */
.L_x_14733:
[----:B------:R-:W-:Y:S01]  /*23a10*/  IMAD.MOV.U32 R2, RZ, RZ, 0x0 ;  /* 0x00000000ff027424 */ /* 0x000fe200078e00ff */
[----:B------:R-:W-:Y:S01]  /*23a20*/  FSETP.NEU.FTZ.AND P0, PT, R5, RZ, PT ;  /* 0x000000ff0500720b */ /* 0x000fe20003f1d000 */
[----:B------:R-:W-:-:S06]  /*23a30*/  IMAD.MOV.U32 R3, RZ, RZ, 0x7ff00000 ;  /* 0x7ff00000ff037424 */ /* 0x000fcc00078e00ff */
[----:B------:R-:W0:-:S10]  /*23a40*/  DFMA R2, R4, R2, +INF ;  /* 0x7ff000000402742b */ /* 0x000e140000000002 */
[----:B0-----:R-:W-:Y:S02]  /*23a50*/  FSEL R64, R2, RZ, P0 ;  /* 0x000000ff02407208 */ /* 0x001fe40000000000 */
[----:B------:R-:W-:Y:S01]  /*23a60*/  FSEL R65, R3, -QNAN , P0 ;  /* 0xfff0000003417808 */ /* 0x000fe20000000000 */
[----:B------:R-:W-:Y:S05]  /*23a70*/  BRA `(.L_x_14709) ;  /* 0x000004b000007947 */ /* 0x000fea0003800000 */
.L_x_14727:
        /* <DEDUP_REMOVED lines=24> */
.L_x_14735:
[----:B------:R-:W-:Y:S05]  /*23c00*/  BSYNC B3 ;  /* 0x0000000000037941 */ /* 0x000fea0003800000 */
.L_x_14734:
        /* <DEDUP_REMOVED lines=21> */
.L_x_14737:
[----:B------:R-:W-:Y:S05]  /*23d60*/  BSYNC B3 ;  /* 0x0000000000037941 */ /* 0x000fea0003800000 */
.L_x_14736:
[----:B------:R-:W-:Y:S05]  /*23d70*/  BRA `(.L_x_14709) ;  /* 0x000001b000007947 */ /* 0x000fea0003800000 */
.L_x_14710:
        /* <DEDUP_REMOVED lines=22> */
[----:B-1----:R-:W-:Y:S05]  /*23ee0*/  CALL.REL.NOINC `($__internal_23_$__cuda_sm20_dsqrt_rn_f64_mediumpath_v1) ;  /* 0x0006461000007944 */ /* 0x002fea0003c00000 */
[----:B------:R-:W-:Y:S02]  /*23ef0*/  IMAD.MOV.U32 R5, RZ, RZ, R3 ;  /* 0x000000ffff057224 */ /* 0x000fe400078e0003 */
.L_x_14739:
[----:B------:R-:W-:Y:S05]  /*23f00*/  BSYNC B3 ;  /* 0x0000000000037941 */ /* 0x000fea0003800000 */
.L_x_14738:
[----:B--2---:R-:W-:Y:S02]  /*23f10*/  IMAD.MOV.U32 R64, RZ, RZ, R4 ;  /* 0x000000ffff407224 */ /* 0x004fe400078e0004 */
[----:B------:R-:W-:-:S02]  /*23f20*/  IMAD.MOV.U32 R65, RZ, RZ, R5 ;  /* 0x000000ffff417224 */ /* 0x000fc400078e0005 */
.L_x_14709:
[----:B------:R-:W-:Y:S05]  /*23f30*/  BSYNC B2 ;  /* 0x0000000000027941 */ /* 0x000fea0003800000 */
.L_x_14705:
        /* <DEDUP_REMOVED lines=25> */
.L_x_14744:
[----:B------:R-:W-:Y:S05]  /*240d0*/  BSYNC B4 ;  /* 0x0000000000047941 */ /* 0x000fea0003800000 */
.L_x_14743:
        /* <DEDUP_REMOVED lines=23> */
.L_x_14746:
        /* <DEDUP_REMOVED lines=43> */
.L_x_14745:
        /* <DEDUP_REMOVED lines=37> */
.L_x_14755:
[----:B------:R-:W-:Y:S05]  /*24750*/  BSYNC B6 ;  /* 0x0000000000067941 */ /* 0x000fea0003800000 */
.L_x_14754:
[----:B------:R-:W-:Y:S05]  /*24760*/  BRA `(.L_x_14753) ;  /* 0x0000001000007947 */ /* 0x000fea0003800000 */
.L_x_14752:
[----:B------:R0:W4:-:S06]  /*24770*/  DADD R52, -R62, R50 ;  /* 0x000000003e347229 */ /* 0x00010c0000000132 */
.L_x_14753:
[----:B------:R-:W-:Y:S05]  /*24780*/  BSYNC B5 ;  /* 0x0000000000057941 */ /* 0x000fea0003800000 */
.L_x_14751:
        /* <DEDUP_REMOVED lines=28> */
.L_x_14760:
[----:B------:R-:W-:Y:S05]  /*24950*/  BSYNC B6 ;  /* 0x0000000000067941 */ /* 0x000fea0003800000 */
.L_x_14759:
[----:B------:R-:W-:Y:S02]  /*24960*/  IMAD.MOV.U32 R68, RZ, RZ, R2 ;  /* 0x000000ffff447224 */ /* 0x000fe400078e0002 */
[----:B------:R-:W-:Y:S01]  /*24970*/  IMAD.MOV.U32 R69, RZ, RZ, R3 ;  /* 0x000000ffff457224 */ /* 0x000fe200078e0003 */
[----:B------:R-:W-:Y:S05]  /*24980*/  BRA `(.L_x_14758) ;  /* 0x0000001000007947 */ /* 0x000fea0003800000 */
.L_x_14757:
[----:B------:R0:W4:-:S06]  /*24990*/  DADD R68, -R48, R46 ;  /* 0x0000000030447229 */ /* 0x00010c000000012e */
.L_x_14758:
[----:B------:R-:W-:Y:S05]  /*249a0*/  BSYNC B5 ;  /* 0x0000000000057941 */ /* 0x000fea0003800000 */
.L_x_14756:
        /* <DEDUP_REMOVED lines=27> */
.L_x_14762:
[----:B------:R-:W-:Y:S05]  /*24b60*/  BSYNC B5 ;  /* 0x0000000000057941 */ /* 0x000fea0003800000 */
.L_x_14761:
[----:B0---4-:R-:W-:Y:S02]  /*24b70*/  IMAD.MOV.U32 R46, RZ, RZ, R4 ;  /* 0x000000ffff2e7224 */ /* 0x011fe400078e0004 */
[----:B------:R-:W-:Y:S01]  /*24b80*/  IMAD.MOV.U32 R47, RZ, RZ, R5 ;  /* 0x000000ffff2f7224 */ /* 0x000fe200078e0005 */
[----:B------:R-:W-:Y:S05]  /*24b90*/  BRA `(.L_x_14763) ;  /* 0x000008a000007947 */ /* 0x000fea0003800000 */
.L_x_14750:
        /* <DEDUP_REMOVED lines=27> */
.L_x_14766:
[----:B------:R-:W-:Y:S05]  /*24d50*/  BSYNC B5 ;  /* 0x0000000000057941 */ /* 0x000fea0003800000 */
.L_x_14765:
[----:B--2---:R-:W-:Y:S02]  /*24d60*/  IMAD.MOV.U32 R46, RZ, RZ, R4 ;  /* 0x000000ffff2e7224 */ /* 0x004fe400078e0004 */
[----:B------:R-:W-:Y:S01]  /*24d70*/  IMAD.MOV.U32 R47, RZ, RZ, R5 ;  /* 0x000000ffff2f7224 */ /* 0x000fe200078e0005 */
[----:B------:R-:W-:Y:S05]  /*24d80*/  BRA `(.L_x_14763) ;  /* 0x000006b000007947 */ /* 0x000fea0003800000 */
.L_x_14764:
        /* <DEDUP_REMOVED lines=25> */
[----:B-1-3--:R-:W-:Y:S05]  /*24f20*/  CALL.REL.NOINC `($__internal_23_$__cuda_sm20_dsqrt_rn_f64_mediumpath_v1) ;  /* 0x000635d000007944 */ /* 0x00afea0003c00000 */
[----:B------:R-:W-:Y:S02]  /*24f30*/  IMAD.MOV.U32 R2, RZ, RZ, R4 ;  /* 0x000000ffff027224 */ /* 0x000fe400078e0004 */
.L_x_14768:
[----:B------:R-:W-:Y:S05]  /*24f40*/  BSYNC B5 ;  /* 0x0000000000057941 */ /* 0x000fea0003800000 */
.L_x_14767:
        /* <DEDUP_REMOVED lines=21> */
.L_x_14770:
[----:B------:R-:W-:Y:S05]  /*250a0*/  BSYNC B5 ;  /* 0x0000000000057941 */ /* 0x000fea0003800000 */
.L_x_14769:
[----:B------:R-:W0:Y:S01]  /*250b0*/  DMUL R66, R66, 8.11296384146066816958e+31 ;  /* 0x4690000042427828 */ /* 0x000e220000000000 */
[----:B------:R-:W-:Y:S05]  /*250c0*/  BRA `(.L_x_14763) ;  /* 0x0000037000007947 */ /* 0x000fea0003800000 */
.L_x_14749:
        /* <DEDUP_REMOVED lines=22> */
[----:B------:R-:W-:Y:S01]  /*25230*/  IMAD.MOV.U32 R46, RZ, RZ, R4 ;  /* 0x000000ffff2e7224 */ /* 0x000fe200078e0004 */
[----:B------:R-:W-:Y:S02]  /*25240*/  MOV R47, R3 ;  /* 0x00000003002f7202 */ /* 0x000fe40000000f00 */
.L_x_14772:
[----:B------:R-:W-:Y:S05]  /*25250*/  BSYNC B5 ;  /* 0x0000000000057941 */ /* 0x000fea0003800000 */
.L_x_14771:
        /* <DEDUP_REMOVED lines=28> */
.L_x_14774:
[----:B------:R-:W-:Y:S05]  /*25420*/  BSYNC B5 ;  /* 0x0000000000057941 */ /* 0x000fea0003800000 */
.L_x_14773:
[----:B--2-4-:R2:W4:-:S06]  /*25430*/  DMUL R46, R2, R46 ;  /* 0x0000002e022e7228 */ /* 0x01450c0000000000 */
.L_x_14763:
[----:B------:R-:W-:Y:S05]  /*25440*/  BSYNC B4 ;  /* 0x0000000000047941 */ /* 0x000fea0003800000 */
.L_x_14748:
[----:B------:R-:W-:Y:S05]  /*25450*/  BRA `(.L_x_14775) ;  /* 0x0000002000007947 */ /* 0x000fea0003800000 */
.L_x_14742:
[----:B------:R4:W0:-:S04]  /*25460*/  DMUL R46, R44, 9.00719925474099200000e+15 ;  /* 0x434000002c2e7828 */ /* 0x0008080000000000 */
[----:B------:R-:W3:-:S06]  /*25470*/  DMUL R66, R66, 9.00719925474099200000e+15 ;  /* 0x4340000042427828 */ /* 0x000ecc0000000000 */
.L_x_14775:
[----:B0---4-:R-:W-:Y:S05]  /*25480*/  BSYNC B2 ;  /* 0x0000000000027941 */ /* 0x011fea0003800000 */
.L_x_14741:
        /* <DEDUP_REMOVED lines=28> */
.L_x_14777:
[----:B------:R-:W-:Y:S05]  /*25650*/  BSYNC B2 ;  /* 0x0000000000027941 */ /* 0x000fea0003800000 */
.L_x_14776:
        /* <DEDUP_REMOVED lines=43> */
.L_x_14779:
[----:B------:R-:W-:Y:S02]  /*25910*/  FSEL R2, RZ, 3.37028055040000000000e+12, P1 ;  /* 0x54442d18ff027808 */ /* 0x000fe40000800000 */
[----:B------:R-:W-:Y:S02]  /*25920*/  FSEL R3, RZ, 2.1426990032196044922, P1 ;  /* 0x400921fbff037808 */ /* 0x000fe40000800000 */
.L_x_14780:
[----:B------:R-:W-:Y:S05]  /*25930*/  BSYNC B0 ;  /* 0x0000000000007941 */ /* 0x000fea0003800000 */
.L_x_14778:
[----:B------:R0:W2:Y:S02]  /*25940*/  DADD R46, |R46|, |R66| ;  /* 0x000000002e2e7229 */ /* 0x0000a40000000642 */
[----:B0-----:R-:W-:-:S04]  /*25950*/  LOP3.LUT R67, R3, 0x80000000, R67, 0xb8, !PT ;  /* 0x8000000003437812 */ /* 0x001fc800078eb843 */
[----:B--2---:R-:W0:-:S06]  /*25960*/  DSETP.GTU.AND P0, PT, |R46|, +INF , PT ;  /* 0x7ff000002e00742a */ /* 0x004e0c0003f0c200 */
[----:B0-----:R-:W-:Y:S02]  /*25970*/  FSEL R2, R46, R2, P0 ;  /* 0x000000022e027208 */ /* 0x001fe40000000000 */
[----:B------:R-:W-:Y:S02]  /*25980*/  FSEL R3, R47, R67, P0 ;  /* 0x000000432f037208 */ /* 0x000fe40000000000 */
.L_x_14747:
[----:B------:R-:W-:Y:S05]  /*25990*/  BSYNC B3 ;  /* 0x0000000000037941 */ /* 0x000fea0003800000 */
.L_x_14740:
[----:B----4-:R-:W-:Y:S01]  /*259a0*/  LOP3.LUT R29, R3, 0x80000000, R29, 0xb8, !PT ;  /* 0x80000000031d7812 */ /* 0x010fe200078eb81d */
[----:B------:R-:W-:Y:S01]  /*259b0*/  IMAD.MOV.U32 R28, RZ, RZ, R2 ;  /* 0x000000ffff1c7224 */ /* 0x000fe200078e0002 */
[----:B--23--:R-:W-:Y:S01]  /*259c0*/  LOP3.LUT R31, R65, 0x80000000, R31, 0xb8, !PT ;  /* 0x80000000411f7812 */ /* 0x00cfe200078eb81f */
[----:B------:R-:W-:Y:S01]  /*259d0*/  IMAD.MOV.U32 R30, RZ, RZ, R64 ;  /* 0x000000ffff1e7224 */ /* 0x000fe200078e0040 */
[----:B------:R-:W-:Y:S05]  /*259e0*/  BRA `(.L_x_14704) ;  /* 0x000044f000007947 */ /* 0x000fea0003800000 */
.L_x_14703:
        /* <DEDUP_REMOVED lines=91> */
.L_x_14786:
[----:B------:R-:W-:Y:S05]  /*25fa0*/  BSYNC B0 ;  /* 0x0000000000007941 */ /* 0x000fea0003800000 */
.L_x_14785:
[----:B------:R-:W-:Y:S01]  /*25fb0*/  BSSY B3, `(.L_x_14787) ;  /* 0x0000008000037945 */ /* 0x000fe20003800000 */
[----:B------:R-:W-:Y:S05]  /*25fc0*/  @P3 BRA P5, `(.L_x_14788) ;  /* 0x0000006000003947 */ /* 0x000fea0002800000 */
[----:B------:R-:W-:Y:S01]  /*25fd0*/  MOV R6, R48 ;  /* 0x0000003000067202 */ /* 0x000fe20000000f00 */
[----:B0-----:R-:W-:Y:S01]  /*25fe0*/  IMAD.MOV.U32 R5, RZ, RZ, R49 ;  /* 0x000000ffff057224 */ /* 0x001fe200078e0031 */
[----:B------:R-:W-:Y:S01]  /*25ff0*/  MOV R4, 0x26030 ;  /* 0x0002603000047802 */ /* 0x000fe20000000f00 */
[----:B------:R-:W-:Y:S02]  /*26000*/  IMAD.MOV.U32 R2, RZ, RZ, R50 ;  /* 0x000000ffff027224 */ /* 0x000fe400078e0032 */
[----:B------:R-:W-:Y:S02]  /*26010*/  IMAD.MOV.U32 R3, RZ, RZ, R51 ;  /* 0x000000ffff037224 */ /* 0x000fe400078e0033 */
[----:B-12---:R-:W-:Y:S05]  /*26020*/  CALL.REL.NOINC `($__internal_22_$__cuda_sm20_div_rn_f64_full) ;  /* 0x00061e7000007944 */ /* 0x006fea0003c00000 */
.L_x_14788:
[----:B------:R-:W-:Y:S05]  /*26030*/  BSYNC B3 ;  /* 0x0000000000037941 */ /* 0x000fea0003800000 */
.L_x_14787:
        /* <DEDUP_REMOVED lines=43> */
.L_x_14790:
[----:B------:R-:W-:-:S04]  /*262f0*/  ISETP.GE.AND P0, PT, R45, RZ, PT ;  /* 0x000000ff2d00720c */ /* 0x000fc80003f06270 */
[----:B------:R-:W-:Y:S02]  /*26300*/  FSEL R6, RZ, 3.37028055040000000000e+12, P0 ;  /* 0x54442d18ff067808 */ /* 0x000fe40000000000 */
[----:B------:R-:W-:Y:S02]  /*26310*/  FSEL R7, RZ, 2.1426990032196044922, P0 ;  /* 0x400921fbff077808 */ /* 0x000fe40000000000 */
.L_x_14791:
[----:B------:R-:W-:Y:S05]  /*26320*/  BSYNC B0 ;  /* 0x0000000000007941 */ /* 0x000fea0003800000 */
.L_x_14789:
[----:B------:R-:W3:Y:S01]  /*26330*/  DADD R2, |R28|, |R30| ;  /* 0x000000001c027229 */ /* 0x000ee2000000061e */
[----:B------:R-:W-:-:S03]  /*26340*/  LOP3.LUT R11, R7, 0x80000000, R11, 0xb8, !PT ;  /* 0x80000000070b7812 */ /* 0x000fc600078eb80b */
[----:B--2---:R-:W-:-:S04]  /*26350*/  DMUL R46, R46, 0.5 ;  /* 0x3fe000002e2e7828 */ /* 0x004fc80000000000 */
[----:B---3--:R-:W2:-:S06]  /*26360*/  DSETP.GTU.AND P0, PT, |R2|, +INF , PT ;  /* 0x7ff000000200742a */ /* 0x008e8c0003f0c200 */
[----:B--2---:R-:W-:Y:S02]  /*26370*/  FSEL R6, R2, R6, P0 ;  /* 0x0000000602067208 */ /* 0x004fe40000000000 */
[----:B------:R-:W-:Y:S01]  /*26380*/  FSEL R7, R3, R11, P0 ;  /* 0x0000000b03077208 */ /* 0x000fe20000000000 */
[----:B------:R-:W-:Y:S05]  /*26390*/  BRA `(.L_x_14792) ;  /* 0x000039c000007947 */ /* 0x000fea0003800000 */
.L_x_14784:
        /* <DEDUP_REMOVED lines=112> */
.L_x_14794:
[----:B------:R-:W-:Y:S05]  /*26aa0*/  BSYNC B0 ;  /* 0x0000000000007941 */ /* 0x000fea0003800000 */
.L_x_14793:
        /* <DEDUP_REMOVED lines=10> */
.L_x_14796:
[----:B------:R-:W-:Y:S05]  /*26b50*/  BSYNC B3 ;  /* 0x0000000000037941 */ /* 0x000fea0003800000 */
.L_x_14795:
        /* <DEDUP_REMOVED lines=43> */
.L_x_14798:
[----:B------:R-:W-:-:S04]  /*26e10*/  ISETP.GE.AND P0, PT, R45, RZ, PT ;  /* 0x000000ff2d00720c */ /* 0x000fc80003f06270 */
[----:B0-----:R-:W-:Y:S02]  /*26e20*/  FSEL R6, RZ, 3.37028055040000000000e+12, P0 ;  /* 0x54442d18ff067808 */ /* 0x001fe40000000000 */
[----:B------:R-:W-:Y:S02]  /*26e30*/  FSEL R7, RZ, 2.1426990032196044922, P0 ;  /* 0x400921fbff077808 */ /* 0x000fe40000000000 */
.L_x_14799:
[----:B------:R-:W-:Y:S05]  /*26e40*/  BSYNC B0 ;  /* 0x0000000000007941 */ /* 0x000fea0003800000 */
.L_x_14797:
[----:B------:R-:W0:Y:S01]  /*26e50*/  DADD R2, |R28|, |R30| ;  /* 0x000000001c027229 */ /* 0x000e22000000061e */
[----:B------:R-:W-:-:S05]  /*26e60*/  LOP3.LUT R11, R7, 0x80000000, R11, 0xb8, !PT ;  /* 0x80000000070b7812 */ /* 0x000fca00078eb80b */
[----:B0-----:R-:W0:-:S06]  /*26e70*/  DSETP.GTU.AND P0, PT, |R2|, +INF , PT ;  /* 0x7ff000000200742a */ /* 0x001e0c0003f0c200 */
[----:B0-----:R-:W-:Y:S02]  /*26e80*/  FSEL R6, R2, R6, P0 ;  /* 0x0000000602067208 */ /* 0x001fe40000000000 */
[----:B------:R-:W-:Y:S01]  /*26e90*/  FSEL R7, R3, R11, P0 ;  /* 0x0000000b03077208 */ /* 0x000fe20000000000 */
[----:B------:R-:W-:Y:S05]  /*26ea0*/  BRA `(.L_x_14792) ;  /* 0x00002eb000007947 */ /* 0x000fea0003800000 */
.L_x_14783:
        /* <DEDUP_REMOVED lines=23> */
.L_x_14801:
[----:B------:R-:W-:Y:S05]  /*27020*/  BSYNC B3 ;  /* 0x0000000000037941 */ /* 0x000fea0003800000 */
.L_x_14800:
        /* <DEDUP_REMOVED lines=26> */
.L_x_14803:
[----:B------:R-:W-:Y:S05]  /*271d0*/  BSYNC B3 ;  /* 0x0000000000037941 */ /* 0x000fea0003800000 */
.L_x_14802:
        /* <DEDUP_REMOVED lines=113> */
.L_x_14805:
[----:B------:R-:W-:Y:S05]  /*278f0*/  BSYNC B0 ;  /* 0x0000000000007941 */ /* 0x000fea0003800000 */
.L_x_14804:
        /* <DEDUP_REMOVED lines=10> */
.L_x_14807:
[----:B------:R-:W-:Y:S05]  /*279a0*/  BSYNC B3 ;  /* 0x0000000000037941 */ /* 0x000fea0003800000 */
.L_x_14806:
        /* <DEDUP_REMOVED lines=43> */
.L_x_14809:
[----:B------:R-:W-:-:S04]  /*27c60*/  ISETP.GE.AND P0, PT, R45, RZ, PT ;  /* 0x000000ff2d00720c */ /* 0x000fc80003f06270 */
[----:B0-----:R-:W-:Y:S02]  /*27c70*/  FSEL R6, RZ, 3.37028055040000000000e+12, P0 ;  /* 0x54442d18ff067808 */ /* 0x001fe40000000000 */
[----:B------:R-:W-:Y:S02]  /*27c80*/  FSEL R7, RZ, 2.1426990032196044922, P0 ;  /* 0x400921fbff077808 */ /* 0x000fe40000000000 */
.L_x_14810:
[----:B------:R-:W-:Y:S05]  /*27c90*/  BSYNC B0 ;  /* 0x0000000000007941 */ /* 0x000fea0003800000 */
.L_x_14808:
[----:B------:R-:W0:Y:S01]  /*27ca0*/  DADD R2, |R28|, |R30| ;  /* 0x000000001c027229 */ /* 0x000e22000000061e */
[----:B------:R-:W-:-:S03]  /*27cb0*/  LOP3.LUT R11, R7, 0x80000000, R11, 0xb8, !PT ;  /* 0x80000000070b7812 */ /* 0x000fc600078eb80b */
[----:B--2---:R-:W-:-:S04]  /*27cc0*/  DADD R46, R46, 1 ;  /* 0x3ff000002e2e7429 */ /* 0x004fc80000000000 */
[----:B0-----:R-:W0:-:S06]  /*27cd0*/  DSETP.GTU.AND P0, PT, |R2|, +INF , PT ;  /* 0x7ff000000200742a */ /* 0x001e0c0003f0c200 */
[----:B0-----:R-:W-:Y:S02]  /*27ce0*/  FSEL R6, R2, R6, P0 ;  /* 0x0000000602067208 */ /* 0x001fe40000000000 */
[----:B------:R-:W-:Y:S01]  /*27cf0*/  FSEL R7, R3, R11, P0 ;  /* 0x0000000b03077208 */ /* 0x000fe20000000000 */
[----:B------:R-:W-:Y:S05]  /*27d00*/  BRA `(.L_x_14792) ;  /* 0x0000205000007947 */ /* 0x000fea0003800000 */
.L_x_14782:
        /* <DEDUP_REMOVED lines=86> */
.L_x_14814:
[----:B------:R-:W-:Y:S05]  /*28270*/  BSYNC B0 ;  /* 0x0000000000007941 */ /* 0x000fea0003800000 */
.L_x_14813:
        /* <DEDUP_REMOVED lines=8> */
.L_x_14816:
[----:B------:R-:W-:Y:S05]  /*28300*/  BSYNC B3 ;  /* 0x0000000000037941 */ /* 0x000fea0003800000 */
.L_x_14815:
        /* <DEDUP_REMOVED lines=35> */
.L_x_14818:
[----:B0--3--:R-:W-:Y:S05]  /*28540*/  BSYNC B0 ;  /* 0x0000000000007941 */ /* 0x009fea0003800000 */
.L_x_14817:
[----:B------:R-:W-:Y:S01]  /*28550*/  LOP3.LUT R3, R7, 0x80000000, R29, 0xb8, !PT ;  /* 0x8000000007037812 */ /* 0x000fe200078eb81d */
[----:B--2---:R-:W0:Y:S01]  /*28560*/  DMUL R46, R46, 0.5 ;  /* 0x3fe000002e2e7828 */ /* 0x004e220000000000 */
[----:B------:R-:W-:Y:S02]  /*28570*/  FSEL R6, R4, R6, P0 ;  /* 0x0000000604067208 */ /* 0x000fe40000000000 */
[----:B------:R-:W-:Y:S01]  /*28580*/  FSEL R7, R5, R3, P0 ;  /* 0x0000000305077208 */ /* 0x000fe20000000000 */
[----:B------:R-:W-:Y:S05]  /*28590*/  BRA `(.L_x_14792) ;  /* 0x000017c000007947 */ /* 0x000fea0003800000 */
.L_x_14812:
        /* <DEDUP_REMOVED lines=112> */
.L_x_14820:
[----:B------:R-:W-:Y:S05]  /*28ca0*/  BSYNC B0 ;  /* 0x0000000000007941 */ /* 0x000fea0003800000 */
.L_x_14819:
        /* <DEDUP_REMOVED lines=10> */
.L_x_14822:
[----:B------:R-:W-:Y:S05]  /*28d50*/  BSYNC B3 ;  /* 0x0000000000037941 */ /* 0x000fea0003800000 */
.L_x_14821:
        /* <DEDUP_REMOVED lines=35> */
.L_x_14824:
[----:B0--3--:R-:W-:Y:S05]  /*28f90*/  BSYNC B0 ;  /* 0x0000000000007941 */ /* 0x009fea0003800000 */
.L_x_14823:
[----:B------:R-:W-:Y:S02]  /*28fa0*/  LOP3.LUT R5, R7, 0x80000000, R29, 0xb8, !PT ;  /* 0x8000000007057812 */ /* 0x000fe400078eb81d */
[----:B------:R-:W-:Y:S02]  /*28fb0*/  FSEL R6, R2, R6, P1 ;  /* 0x0000000602067208 */ /* 0x000fe40000800000 */
[----:B------:R-:W-:Y:S01]  /*28fc0*/  FSEL R7, R3, R5, P1 ;  /* 0x0000000503077208 */ /* 0x000fe20000800000 */
[----:B------:R-:W-:Y:S05]  /*28fd0*/  BRA `(.L_x_14792) ;  /* 0x00000d8000007947 */ /* 0x000fea0003800000 */
.L_x_14811:
        /* <DEDUP_REMOVED lines=22> */
[----:B-1----:R-:W-:Y:S05]  /*29140*/  CALL.REL.NOINC `($__internal_22_$__cuda_sm20_div_rn_f64_full) ;  /* 0x0005ed5000007944 */ /* 0x002fea0003c00000 */
.L_x_14826:
[----:B------:R-:W-:Y:S05]  /*29150*/  BSYNC B3 ;  /* 0x0000000000037941 */ /* 0x000fea0003800000 */
.L_x_14825:
        /* <DEDUP_REMOVED lines=26> */
.L_x_14828:
[----:B------:R-:W-:Y:S05]  /*29300*/  BSYNC B3 ;  /* 0x0000000000037941 */ /* 0x000fea0003800000 */
.L_x_14827:
        /* <DEDUP_REMOVED lines=113> */
.L_x_14830:
[----:B------:R-:W-:Y:S05]  /*29a20*/  BSYNC B0 ;  /* 0x0000000000007941 */ /* 0x000fea0003800000 */
.L_x_14829:
        /* <DEDUP_REMOVED lines=8> */
[----:B------:R-:W-:Y:S01]  /*29ab0*/  MOV R4, R2 ;  /* 0x0000000200047202 */ /* 0x000fe20000000f00 */
[----:B------:R-:W-:Y:S02]  /*29ac0*/  IMAD.MOV.U32 R5, RZ, RZ, R3 ;  /* 0x000000ffff057224 */ /* 0x000fe400078e0003 */
.L_x_14832:
[----:B------:R-:W-:Y:S05]  /*29ad0*/  BSYNC B3 ;  /* 0x0000000000037941 */ /* 0x000fea0003800000 */
.L_x_14831:
        /* <DEDUP_REMOVED lines=36> */
.L_x_14834:
[----:B0-23--:R-:W-:Y:S05]  /*29d20*/  BSYNC B0 ;  /* 0x0000000000007941 */ /* 0x00dfea0003800000 */
.L_x_14833:
[----:B------:R-:W-:Y:S02]  /*29d30*/  LOP3.LUT R5, R7, 0x80000000, R29, 0xb8, !PT ;  /* 0x8000000007057812 */ /* 0x000fe400078eb81d */
[----:B------:R-:W-:Y:S02]  /*29d40*/  FSEL R6, R2, R6, P1 ;  /* 0x0000000602067208 */ /* 0x000fe40000800000 */
[----:B------:R-:W-:Y:S02]  /*29d50*/  FSEL R7, R3, R5, P1 ;  /* 0x0000000503077208 */ /* 0x000fe40000800000 */
.L_x_14792:
[----:B0-----:R-:W-:Y:S05]  /*29d60*/  BSYNC B2 ;  /* 0x0000000000027941 */ /* 0x001fea0003800000 */
.L_x_14781:
[----:B--2---:R-:W0:Y:S01]  /*29d70*/  DADD R46, R46, c[0x2][0x50] ;  /* 0x008014002e2e7629 */ /* 0x004e220000000000 */
[----:B------:R-:W-:Y:S01]  /*29d80*/  LOP3.LUT R29, R7, 0x80000000, R29, 0xb8, !PT ;  /* 0x80000000071d7812 */ /* 0x000fe200078eb81d */
[----:B------:R-:W-:-:S08]  /*29d90*/  IMAD.MOV.U32 R28, RZ, RZ, R6 ;  /* 0x000000ffff1c7224 */ /* 0x000fd000078e0006 */
[----:B0-----:R-:W-:Y:S01]  /*29da0*/  LOP3.LUT R31, R47, 0x80000000, R31, 0xb8, !PT ;  /* 0x800000002f1f7812 */ /* 0x001fe200078eb81f */
[----:B------:R-:W-:Y:S01]  /*29db0*/  IMAD.MOV.U32 R30, RZ, RZ, R46 ;  /* 0x000000ffff1e7224 */ /* 0x000fe200078e002e */
[----:B------:R-:W-:Y:S05]  /*29dc0*/  BRA `(.L_x_14704) ;  /* 0x0000011000007947 */ /* 0x000fea0003800000 */
.L_x_14702:
        /* <DEDUP_REMOVED lines=17> */
.L_x_14704:
[----:B------:R-:W-:Y:S05]  /*29ee0*/  BSYNC B1 ;  /* 0x0000000000017941 */ /* 0x000fea0003800000 */
.L_x_14701:
        /* <DEDUP_REMOVED lines=128> */
.L_x_14842:
[----:B------:R-:W-:Y:S05]  /*2a6f0*/  BSYNC B3 ;  /* 0x0000000000037941 */ /* 0x000fea0003800000 */
.L_x_14841:
        /* <DEDUP_REMOVED lines=62> */
.L_x_14840:
        /* <DEDUP_REMOVED lines=36> */
.L_x_14850:
[----:B------:R-:W-:Y:S05]  /*2ad20*/  BSYNC B4 ;  /* 0x0000000000047941 */ /* 0x000fea0003800000 */
.L_x_14849:
[----:B------:R-:W-:Y:S05]  /*2ad30*/  BRA `(.L_x_14848) ;  /* 0x0000001000007947 */ /* 0x000fea0003800000 */
.L_x_14847:
[----:B------:R0:W2:-:S06]  /*2ad40*/  DADD R52, -R62, R50 ;  /* 0x000000003e347229 */ /* 0x00008c0000000132 */
.L_x_14848:
[----:B------:R-:W-:Y:S05]  /*2ad50*/  BSYNC B3 ;  /* 0x0000000000037941 */ /* 0x000fea0003800000 */
.L_x_14846:
        /* <DEDUP_REMOVED lines=31> */
.L_x_14855:
[----:B------:R-:W-:Y:S05]  /*2af50*/  BSYNC B4 ;  /* 0x0000000000047941 */ /* 0x000fea0003800000 */
.L_x_14854:
[----:B------:R-:W-:Y:S02]  /*2af60*/  IMAD.MOV.U32 R2, RZ, RZ, R4 ;  /* 0x000000ffff027224 */ /* 0x000fe400078e0004 */
[----:B------:R-:W-:Y:S01]  /*2af70*/  IMAD.MOV.U32 R3, RZ, RZ, R5 ;  /* 0x000000ffff037224 */ /* 0x000fe200078e0005 */
[----:B------:R-:W-:Y:S05]  /*2af80*/  BRA `(.L_x_14853) ;  /* 0x0000001000007947 */ /* 0x000fea0003800000 */
.L_x_14852:
[----:B------:R3:W4:-:S06]  /*2af90*/  DADD R2, R46, -R4 ;  /* 0x000000002e027229 */ /* 0x00070c0000000804 */
.L_x_14853:
[----:B------:R-:W-:Y:S05]  /*2afa0*/  BSYNC B3 ;  /* 0x0000000000037941 */ /* 0x000fea0003800000 */
.L_x_14851:
        /* <DEDUP_REMOVED lines=29> */
.L_x_14857:
[----:B------:R-:W-:Y:S05]  /*2b180*/  BSYNC B3 ;  /* 0x0000000000037941 */ /* 0x000fea0003800000 */
.L_x_14856:
        /* <DEDUP_REMOVED lines=66> */
.L_x_14858:
        /* <DEDUP_REMOVED lines=22> */
.L_x_14860:
[----:B------:R-:W-:Y:S05]  /*2b710*/  BSYNC B3 ;  /* 0x0000000000037941 */ /* 0x000fea0003800000 */
.L_x_14859:
        /* <DEDUP_REMOVED lines=16> */
.L_x_14845:
        /* <DEDUP_REMOVED lines=25> */
.L_x_14863:
[----:B------:R-:W-:Y:S05]  /*2b9b0*/  BSYNC B3 ;  /* 0x0000000000037941 */ /* 0x000fea0003800000 */
.L_x_14862:
        /* <DEDUP_REMOVED lines=27> */
.L_x_14866:
[----:B------:R-:W-:Y:S05]  /*2bb70*/  BSYNC B3 ;  /* 0x0000000000037941 */ /* 0x000fea0003800000 */
.L_x_14865:
        /* <DEDUP_REMOVED lines=16> */
.L_x_14864:
        /* <DEDUP_REMOVED lines=56> */
.L_x_14867:
[----:B------:R-:W-:Y:S01]  /*2c000*/  IMAD.MOV.U32 R2, RZ, RZ, 0x0 ;  /* 0x00000000ff027424 */ /* 0x000fe200078e00ff */
[----:B------:R-:W-:Y:S01]  /*2c010*/  FSETP.NEU.FTZ.AND P0, PT, R5, RZ, PT ;  /* 0x000000ff0500720b */ /* 0x000fe20003f1d000 */
[----:B------:R-:W-:-:S06]  /*2c020*/  IMAD.MOV.U32 R3, RZ, RZ, 0x7ff00000 ;  /* 0x7ff00000ff037424 */ /* 0x000fcc00078e00ff */
[----:B------:R-:W0:-:S10]  /*2c030*/  DFMA R2, R4, R2, +INF ;  /* 0x7ff000000402742b */ /* 0x000e140000000002 */
[----:B0-----:R-:W-:Y:S02]  /*2c040*/  FSEL R64, R2, RZ, P0 ;  /* 0x000000ff02407208 */ /* 0x001fe40000000000 */
[----:B------:R-:W-:Y:S01]  /*2c050*/  FSEL R65, R3, -QNAN , P0 ;  /* 0xfff0000003417808 */ /* 0x000fe20000000000 */
[----:B------:R-:W-:Y:S05]  /*2c060*/  BRA `(.L_x_14843) ;  /* 0x000004b000007947 */ /* 0x000fea0003800000 */
.L_x_14861:
        /* <DEDUP_REMOVED lines=24> */
.L_x_14869:
[----:B------:R-:W-:Y:S05]  /*2c1f0*/  BSYNC B3 ;  /* 0x0000000000037941 */ /* 0x000fea0003800000 */
.L_x_14868:
        /* <DEDUP_REMOVED lines=19> */
[----:B------:R-:W-:Y:S01]  /*2c330*/  MOV R64, R2 ;  /* 0x0000000200407202 */ /* 0x000fe20000000f00 */
[----:B------:R-:W-:Y:S02]  /*2c340*/  IMAD.MOV.U32 R65, RZ, RZ, R3 ;  /* 0x000000ffff417224 */ /* 0x000fe400078e0003 */
.L_x_14871:
[----:B------:R-:W-:Y:S05]  /*2c350*/  BSYNC B3 ;  /* 0x0000000000037941 */ /* 0x000fea0003800000 */
.L_x_14870:
[----:B------:R-:W-:Y:S05]  /*2c360*/  BRA `(.L_x_14843) ;  /* 0x000001b000007947 */ /* 0x000fea0003800000 */
.L_x_14844:
        /* <DEDUP_REMOVED lines=24> */
.L_x_14873:
[----:B------:R-:W-:Y:S05]  /*2c4f0*/  BSYNC B3 ;  /* 0x0000000000037941 */ /* 0x000fea0003800000 */
.L_x_14872:
[----:B--2---:R-:W-:Y:S02]  /*2c500*/  IMAD.MOV.U32 R64, RZ, RZ, R4 ;  /* 0x000000ffff407224 */ /* 0x004fe400078e0004 */
[----:B------:R-:W-:-:S02]  /*2c510*/  IMAD.MOV.U32 R65, RZ, RZ, R5 ;  /* 0x000000ffff417224 */ /* 0x000fc400078e0005 */
.L_x_14843:
[----:B------:R-:W-:Y:S05]  /*2c520*/  BSYNC B2 ;  /* 0x0000000000027941 */ /* 0x000fea0003800000 */
.L_x_14839:
        /* <DEDUP_REMOVED lines=25> */
.L_x_14878:
[----:B------:R-:W-:Y:S05]  /*2c6c0*/  BSYNC B4 ;  /* 0x0000000000047941 */ /* 0x000fea0003800000 */
.L_x_14877:
        /* <DEDUP_REMOVED lines=23> */
.L_x_14880:
        /* <DEDUP_REMOVED lines=43> */
.L_x_14879:
        /* <DEDUP_REMOVED lines=37> */
.L_x_14889:
[----:B------:R-:W-:Y:S05]  /*2cd40*/  BSYNC B6 ;  /* 0x0000000000067941 */ /* 0x000fea0003800000 */
.L_x_14888:
[----:B------:R-:W-:Y:S05]  /*2cd50*/  BRA `(.L_x_14887) ;  /* 0x0000001000007947 */ /* 0x000fea0003800000 */
.L_x_14886:
[----:B------:R0:W4:-:S06]  /*2cd60*/  DADD R52, -R62, R50 ;  /* 0x000000003e347229 */ /* 0x00010c0000000132 */
.L_x_14887:
[----:B------:R-:W-:Y:S05]  /*2cd70*/  BSYNC B5 ;  /* 0x0000000000057941 */ /* 0x000fea0003800000 */
.L_x_14885:
        /* <DEDUP_REMOVED lines=28> */
.L_x_14894:
[----:B------:R-:W-:Y:S05]  /*2cf40*/  BSYNC B6 ;  /* 0x0000000000067941 */ /* 0x000fea0003800000 */
.L_x_14893:
[----:B------:R-:W-:Y:S01]  /*2cf50*/  MOV R68, R2 ;  /* 0x0000000200447202 */ /* 0x000fe20000000f00 */
[----:B------:R-:W-:Y:S01]  /*2cf60*/  IMAD.MOV.U32 R69, RZ, RZ, R3 ;  /* 0x000000ffff457224 */ /* 0x000fe200078e0003 */
[----:B------:R-:W-:Y:S05]  /*2cf70*/  BRA `(.L_x_14892) ;  /* 0x0000001000007947 */ /* 0x000fea0003800000 */
.L_x_14891:
[----:B------:R0:W4:-:S06]  /*2cf80*/  DADD R68, -R48, R46 ;  /* 0x0000000030447229 */ /* 0x00010c000000012e */
.L_x_14892:
[----:B------:R-:W-:Y:S05]  /*2cf90*/  BSYNC B5 ;  /* 0x0000000000057941 */ /* 0x000fea0003800000 */
.L_x_14890:
        /* <DEDUP_REMOVED lines=27> */
.L_x_14896:
[----:B------:R-:W-:Y:S05]  /*2d150*/  BSYNC B5 ;  /* 0x0000000000057941 */ /* 0x000fea0003800000 */
.L_x_14895:
[----:B0---4-:R-:W-:Y:S02]  /*2d160*/  IMAD.MOV.U32 R46, RZ, RZ, R4 ;  /* 0x000000ffff2e7224 */ /* 0x011fe400078e0004 */
[----:B------:R-:W-:Y:S01]  /*2d170*/  IMAD.MOV.U32 R47, RZ, RZ, R5 ;  /* 0x000000ffff2f7224 */ /* 0x000fe200078e0005 */
[----:B------:R-:W-:Y:S05]  /*2d180*/  BRA `(.L_x_14897) ;  /* 0x000008a000007947 */ /* 0x000fea0003800000 */
.L_x_14884:
        /* <DEDUP_REMOVED lines=27> */
.L_x_14900:
[----:B------:R-:W-:Y:S05]  /*2d340*/  BSYNC B5 ;  /* 0x0000000000057941 */ /* 0x000fea0003800000 */
.L_x_14899:
[----:B--2---:R-:W-:Y:S01]  /*2d350*/  IMAD.MOV.U32 R46, RZ, RZ, R4 ;  /* 0x000000ffff2e7224 */ /* 0x004fe200078e0004 */
[----:B------:R-:W-:Y:S01]  /*2d360*/  MOV R47, R5 ;  /* 0x00000005002f7202 */ /* 0x000fe20000000f00 */
[----:B------:R-:W-:Y:S05]  /*2d370*/  BRA `(.L_x_14897) ;  /* 0x000006b000007947 */ /* 0x000fea0003800000 */
.L_x_14898:
        /* <DEDUP_REMOVED lines=27> */
.L_x_14902:
[----:B------:R-:W-:Y:S05]  /*2d530*/  BSYNC B5 ;  /* 0x0000000000057941 */ /* 0x000fea0003800000 */
.L_x_14901:
        /* <DEDUP_REMOVED lines=21> */
.L_x_14904:
[----:B------:R-:W-:Y:S05]  /*2d690*/  BSYNC B5 ;  /* 0x0000000000057941 */ /* 0x000fea0003800000 */
.L_x_14903:
[----:B------:R-:W0:Y:S01]  /*2d6a0*/  DMUL R66, R66, 8.11296384146066816958e+31 ;  /* 0x4690000042427828 */ /* 0x000e220000000000 */
[----:B------:R-:W-:Y:S05]  /*2d6b0*/  BRA `(.L_x_14897) ;  /* 0x0000037000007947 */ /* 0x000fea0003800000 */
.L_x_14883:
        /* <DEDUP_REMOVED lines=21> */
[----:B-123--:R-:W-:Y:S05]  /*2d810*/  CALL.REL.NOINC `($__internal_23_$__cuda_sm20_dsqrt_rn_f64_mediumpath_v1) ;  /* 0x0005ace000007944 */ /* 0x00efea0003c00000 */
[----:B------:R-:W-:Y:S02]  /*2d820*/  IMAD.MOV.U32 R46, RZ, RZ, R4 ;  /* 0x000000ffff2e7224 */ /* 0x000fe400078e0004 */
[----:B------:R-:W-:Y:S02]  /*2d830*/  IMAD.MOV.U32 R47, RZ, RZ, R3 ;  /* 0x000000ffff2f7224 */ /* 0x000fe400078e0003 */
.L_x_14906:
[----:B------:R-:W-:Y:S05]  /*2d840*/  BSYNC B5 ;  /* 0x0000000000057941 */ /* 0x000fea0003800000 */
.L_x_14905:
        /* <DEDUP_REMOVED lines=28> */
.L_x_14908:
[----:B------:R-:W-:Y:S05]  /*2da10*/  BSYNC B5 ;  /* 0x0000000000057941 */ /* 0x000fea0003800000 */
.L_x_14907:
[----:B--2-4-:R2:W4:-:S06]  /*2da20*/  DMUL R46, R2, R46 ;  /* 0x0000002e022e7228 */ /* 0x01450c0000000000 */
.L_x_14897:
[----:B------:R-:W-:Y:S05]  /*2da30*/  BSYNC B4 ;  /* 0x0000000000047941 */ /* 0x000fea0003800000 */
.L_x_14882:
[----:B------:R-:W-:Y:S05]  /*2da40*/  BRA `(.L_x_14909) ;  /* 0x0000002000007947 */ /* 0x000fea0003800000 */
.L_x_14876:
[----:B------:R4:W0:-:S04]  /*2da50*/  DMUL R46, R44, 9.00719925474099200000e+15 ;  /* 0x434000002c2e7828 */ /* 0x0008080000000000 */
[----:B------:R-:W3:-:S06]  /*2da60*/  DMUL R66, R66, 9.00719925474099200000e+15 ;  /* 0x4340000042427828 */ /* 0x000ecc0000000000 */
.L_x_14909:
[----:B0---4-:R-:W-:Y:S05]  /*2da70*/  BSYNC B2 ;  /* 0x0000000000027941 */ /* 0x011fea0003800000 */
.L_x_14875:
        /* <DEDUP_REMOVED lines=28> */
.L_x_14911:
[----:B------:R-:W-:Y:S05]  /*2dc40*/  BSYNC B2 ;  /* 0x0000000000027941 */ /* 0x000fea0003800000 */
.L_x_14910:
        /* <DEDUP_REMOVED lines=43> */
.L_x_14913:
[----:B------:R-:W-:Y:S02]  /*2df00*/  FSEL R2, RZ, 3.37028055040000000000e+12, P1 ;  /* 0x54442d18ff027808 */ /* 0x000fe40000800000 */
[----:B------:R-:W-:Y:S02]  /*2df10*/  FSEL R3, RZ, 2.1426990032196044922, P1 ;  /* 0x400921fbff037808 */ /* 0x000fe40000800000 */
.L_x_14914:
[----:B------:R-:W-:Y:S05]  /*2df20*/  BSYNC B0 ;  /* 0x0000000000007941 */ /* 0x000fea0003800000 */
.L_x_14912:
[----:B------:R0:W2:Y:S02]  /*2df30*/  DADD R46, |R46|, |R66| ;  /* 0x000000002e2e7229 */ /* 0x0000a40000000642 */
[----:B0-----:R-:W-:-:S04]  /*2df40*/  LOP3.LUT R67, R3, 0x80000000, R67, 0xb8, !PT ;  /* 0x8000000003437812 */ /* 0x001fc800078eb843 */
[----:B--2---:R-:W0:-:S06]  /*2df50*/  DSETP.GTU.AND P0, PT, |R46|, +INF , PT ;  /* 0x7ff000002e00742a */ /* 0x004e0c0003f0c200 */
[----:B0-----:R-:W-:Y:S02]  /*2df60*/  FSEL R2, R46, R2, P0 ;  /* 0x000000022e027208 */ /* 0x001fe40000000000 */
[----:B------:R-:W-:Y:S02]  /*2df70*/  FSEL R3, R47, R67, P0 ;  /* 0x000000432f037208 */ /* 0x000fe40000000000 */
.L_x_14881:
[----:B------:R-:W-:Y:S05]  /*2df80*/  BSYNC B3 ;  /* 0x0000000000037941 */ /* 0x000fea0003800000 */
.L_x_14874:
[----:B----4-:R-:W-:Y:S01]  /*2df90*/  LOP3.LUT R25, R3, 0x80000000, R25, 0xb8, !PT ;  /* 0x8000000003197812 */ /* 0x010fe200078eb819 */
[----:B------:R-:W-:Y:S01]  /*2dfa0*/  IMAD.MOV.U32 R24, RZ, RZ, R2 ;  /* 0x000000ffff187224 */ /* 0x000fe200078e0002 */
[----:B--23--:R-:W-:Y:S01]  /*2dfb0*/  LOP3.LUT R27, R65, 0x80000000, R27, 0xb8, !PT ;  /* 0x80000000411b7812 */ /* 0x00cfe200078eb81b */
[----:B------:R-:W-:Y:S01]  /*2dfc0*/  IMAD.MOV.U32 R26, RZ, RZ, R64 ;  /* 0x000000ffff1a7224 */ /* 0x000fe200078e0040 */
[----:B------:R-:W-:Y:S05]  /*2dfd0*/  BRA `(.L_x_14838) ;  /* 0x000044f000007947 */ /* 0x000fea0003800000 */
.L_x_14837:
        /* <DEDUP_REMOVED lines=91> */
.L_x_14920:
[----:B------:R-:W-:Y:S05]  /*2e590*/  BSYNC B0 ;  /* 0x0000000000007941 */ /* 0x000fea0003800000 */
.L_x_14919:
        /* <DEDUP_REMOVED lines=8> */
.L_x_14922:
[----:B------:R-:W-:Y:S05]  /*2e620*/  BSYNC B3 ;  /* 0x0000000000037941 */ /* 0x000fea0003800000 */
.L_x_14921:
        /* <DEDUP_REMOVED lines=43> */
.L_x_14924:
[----:B------:R-:W-:-:S04]  /*2e8e0*/  ISETP.GE.AND P0, PT, R45, RZ, PT ;  /* 0x000000ff2d00720c */ /* 0x000fc80003f06270 */
[----:B------:R-:W-:Y:S02]  /*2e8f0*/  FSEL R6, RZ, 3.37028055040000000000e+12, P0 ;  /* 0x54442d18ff067808 */ /* 0x000fe40000000000 */
[----:B------:R-:W-:Y:S02]  /*2e900*/  FSEL R7, RZ, 2.1426990032196044922, P0 ;  /* 0x400921fbff077808 */ /* 0x000fe40000000000 */
.L_x_14925:
[----:B------:R-:W-:Y:S05]  /*2e910*/  BSYNC B0 ;  /* 0x0000000000007941 */ /* 0x000fea0003800000 */
.L_x_14923:
[----:B------:R-:W3:Y:S01]  /*2e920*/  DADD R2, |R24|, |R26| ;  /* 0x0000000018027229 */ /* 0x000ee2000000061a */
[----:B------:R-:W-:-:S03]  /*2e930*/  LOP3.LUT R11, R7, 0x80000000, R11, 0xb8, !PT ;  /* 0x80000000070b7812 */ /* 0x000fc600078eb80b */
[----:B--2---:R-:W-:-:S04]  /*2e940*/  DMUL R46, R46, 0.5 ;  /* 0x3fe000002e2e7828 */ /* 0x004fc80000000000 */
[----:B---3--:R-:W2:-:S06]  /*2e950*/  DSETP.GTU.AND P0, PT, |R2|, +INF , PT ;  /* 0x7ff000000200742a */ /* 0x008e8c0003f0c200 */
[----:B--2---:R-:W-:Y:S02]  /*2e960*/  FSEL R6, R2, R6, P0 ;  /* 0x0000000602067208 */ /* 0x004fe40000000000 */
[----:B------:R-:W-:Y:S01]  /*2e970*/  FSEL R7, R3, R11, P0 ;  /* 0x0000000b03077208 */ /* 0x000fe20000000000 */
[----:B------:R-:W-:Y:S05]  /*2e980*/  BRA `(.L_x_14926) ;  /* 0x000039c000007947 */ /* 0x000fea0003800000 */
.L_x_14918:
        /* <DEDUP_REMOVED lines=112> */
.L_x_14928:
[----:B------:R-:W-:Y:S05]  /*2f090*/  BSYNC B0 ;  /* 0x0000000000007941 */ /* 0x000fea0003800000 */
.L_x_14927:
        /* <DEDUP_REMOVED lines=8> */
[----:B------:R-:W-:Y:S01]  /*2f120*/  IMAD.MOV.U32 R4, RZ, RZ, R2 ;  /* 0x000000ffff047224 */ /* 0x000fe200078e0002 */
[----:B------:R-:W-:Y:S02]  /*2f130*/  MOV R5, R3 ;  /* 0x0000000300057202 */ /* 0x000fe40000000f00 */
.L_x_14930:
[----:B------:R-:W-:Y:S05]  /*2f140*/  BSYNC B3 ;  /* 0x0000000000037941 */ /* 0x000fea0003800000 */
.L_x_14929:
        /* <DEDUP_REMOVED lines=43> */
.L_x_14932:
[----:B------:R-:W-:-:S04]  /*2f400*/  ISETP.GE.AND P0, PT, R45, RZ, PT ;  /* 0x000000ff2d00720c */ /* 0x000fc80003f06270 */
[----:B0-----:R-:W-:Y:S02]  /*2f410*/  FSEL R6, RZ, 3.37028055040000000000e+12, P0 ;  /* 0x54442d18ff067808 */ /* 0x001fe40000000000 */
[----:B------:R-:W-:Y:S02]  /*2f420*/  FSEL R7, RZ, 2.1426990032196044922, P0 ;  /* 0x400921fbff077808 */ /* 0x000fe40000000000 */
.L_x_14933:
[----:B------:R-:W-:Y:S05]  /*2f430*/  BSYNC B0 ;  /* 0x0000000000007941 */ /* 0x000fea0003800000 */
.L_x_14931:
[----:B------:R-:W0:Y:S01]  /*2f440*/  DADD R2, |R24|, |R26| ;  /* 0x0000000018027229 */ /* 0x000e22000000061a */
[----:B------:R-:W-:-:S05]  /*2f450*/  LOP3.LUT R11, R7, 0x80000000, R11, 0xb8, !PT ;  /* 0x80000000070b7812 */ /* 0x000fca00078eb80b */
[----:B0-----:R-:W0:-:S06]  /*2f460*/  DSETP.GTU.AND P0, PT, |R2|, +INF , PT ;  /* 0x7ff000000200742a */ /* 0x001e0c0003f0c200 */
[----:B0-----:R-:W-:Y:S02]  /*2f470*/  FSEL R6, R2, R6, P0 ;  /* 0x0000000602067208 */ /* 0x001fe40000000000 */
[----:B------:R-:W-:Y:S01]  /*2f480*/  FSEL R7, R3, R11, P0 ;  /* 0x0000000b03077208 */ /* 0x000fe20000000000 */
[----:B------:R-:W-:Y:S05]  /*2f490*/  BRA `(.L_x_14926) ;  /* 0x00002eb000007947 */ /* 0x000fea0003800000 */
.L_x_14917:
        /* <DEDUP_REMOVED lines=23> */
.L_x_14935:
[----:B------:R-:W-:Y:S05]  /*2f610*/  BSYNC B3 ;  /* 0x0000000000037941 */ /* 0x000fea0003800000 */
.L_x_14934:
        /* <DEDUP_REMOVED lines=24> */
[----:B------:R-:W-:Y:S01]  /*2f7a0*/  MOV R4, R2 ;  /* 0x0000000200047202 */ /* 0x000fe20000000f00 */
[----:B------:R-:W-:Y:S02]  /*2f7b0*/  IMAD.MOV.U32 R5, RZ, RZ, R3 ;  /* 0x000000ffff057224 */ /* 0x000fe400078e0003 */
.L_x_14937:
[----:B------:R-:W-:Y:S05]  /*2f7c0*/  BSYNC B3 ;  /* 0x0000000000037941 */ /* 0x000fea0003800000 */
.L_x_14936:
        /* <DEDUP_REMOVED lines=113> */
.L_x_14939:
[----:B------:R-:W-:Y:S05]  /*2fee0*/  BSYNC B0 ;  /* 0x0000000000007941 */ /* 0x000fea0003800000 */
.L_x_14938:
        /* <DEDUP_REMOVED lines=10> */
.L_x_14941:
[----:B------:R-:W-:Y:S05]  /*2ff90*/  BSYNC B3 ;  /* 0x0000000000037941 */ /* 0x000fea0003800000 */
.L_x_14940:
        /* <DEDUP_REMOVED lines=43> */
.L_x_14943:
[----:B------:R-:W-:-:S04]  /*30250*/  ISETP.GE.AND P0, PT, R45, RZ, PT ;  /* 0x000000ff2d00720c */ /* 0x000fc80003f06270 */
[----:B0-----:R-:W-:Y:S02]  /*30260*/  FSEL R6, RZ, 3.37028055040000000000e+12, P0 ;  /* 0x54442d18ff067808 */ /* 0x001fe40000000000 */
[----:B------:R-:W-:Y:S02]  /*30270*/  FSEL R7, RZ, 2.1426990032196044922, P0 ;  /* 0x400921fbff077808 */ /* 0x000fe40000000000 */
.L_x_14944:
[----:B------:R-:W-:Y:S05]  /*30280*/  BSYNC B0 ;  /* 0x0000000000007941 */ /* 0x000fea0003800000 */
.L_x_14942:
[----:B------:R-:W0:Y:S01]  /*30290*/  DADD R2, |R24|, |R26| ;  /* 0x0000000018027229 */ /* 0x000e22000000061a */
[----:B------:R-:W-:-:S03]  /*302a0*/  LOP3.LUT R11, R7, 0x80000000, R11, 0xb8, !PT ;  /* 0x80000000070b7812 */ /* 0x000fc600078eb80b */
[----:B--2---:R-:W-:-:S04]  /*302b0*/  DADD R46, R46, 1 ;  /* 0x3ff000002e2e7429 */ /* 0x004fc80000000000 */
[----:B0-----:R-:W0:-:S06]  /*302c0*/  DSETP.GTU.AND P0, PT, |R2|, +INF , PT ;  /* 0x7ff000000200742a */ /* 0x001e0c0003f0c200 */
[----:B0-----:R-:W-:Y:S02]  /*302d0*/  FSEL R6, R2, R6, P0 ;  /* 0x0000000602067208 */ /* 0x001fe40000000000 */
[----:B------:R-:W-:Y:S01]  /*302e0*/  FSEL R7, R3, R11, P0 ;  /* 0x0000000b03077208 */ /* 0x000fe20000000000 */
[----:B------:R-:W-:Y:S05]  /*302f0*/  BRA `(.L_x_14926) ;  /* 0x0000205000007947 */ /* 0x000fea0003800000 */
.L_x_14916:
        /* <DEDUP_REMOVED lines=86> */
.L_x_14948:
[----:B------:R-:W-:Y:S05]  /*30860*/  BSYNC B0 ;  /* 0x0000000000007941 */ /* 0x000fea0003800000 */
.L_x_14947:
        /* <DEDUP_REMOVED lines=8> */
.L_x_14950:
[----:B------:R-:W-:Y:S05]  /*308f0*/  BSYNC B3 ;  /* 0x0000000000037941 */ /* 0x000fea0003800000 */
.L_x_14949:
        /* <DEDUP_REMOVED lines=35> */
.L_x_14952:
[----:B0--3--:R-:W-:Y:S05]  /*30b30*/  BSYNC B0 ;  /* 0x0000000000007941 */ /* 0x009fea0003800000 */
.L_x_14951:
[----:B------:R-:W-:Y:S01]  /*30b40*/  LOP3.LUT R3, R7, 0x80000000, R25, 0xb8, !PT ;  /* 0x8000000007037812 */ /* 0x000fe200078eb819 */
[----:B--2---:R-:W0:Y:S01]  /*30b50*/  DMUL R46, R46, 0.5 ;  /* 0x3fe000002e2e7828 */ /* 0x004e220000000000 */
[----:B------:R-:W-:Y:S02]  /*30b60*/  FSEL R6, R4, R6, P0 ;  /* 0x0000000604067208 */ /* 0x000fe40000000000 */
[----:B------:R-:W-:Y:S01]  /*30b70*/  FSEL R7, R5, R3, P0 ;  /* 0x0000000305077208 */ /* 0x000fe20000000000 */
[----:B------:R-:W-:Y:S05]  /*30b80*/  BRA `(.L_x_14926) ;  /* 0x000017c000007947 */ /* 0x000fea0003800000 */
.L_x_14946:
        /* <DEDUP_REMOVED lines=112> */
.L_x_14954:
[----:B------:R-:W-:Y:S05]  /*31290*/  BSYNC B0 ;  /* 0x0000000000007941 */ /* 0x000fea0003800000 */
.L_x_14953:
        /* <DEDUP_REMOVED lines=10> */
.L_x_14956:
[----:B------:R-:W-:Y:S05]  /*31340*/  BSYNC B3 ;  /* 0x0000000000037941 */ /* 0x000fea0003800000 */
.L_x_14955:
        /* <DEDUP_REMOVED lines=35> */
.L_x_14958:
[----:B0--3--:R-:W-:Y:S05]  /*31580*/  BSYNC B0 ;  /* 0x0000000000007941 */ /* 0x009fea0003800000 */
.L_x_14957:
[----:B------:R-:W-:Y:S02]  /*31590*/  LOP3.LUT R5, R7, 0x80000000, R25, 0xb8, !PT ;  /* 0x8000000007057812 */ /* 0x000fe400078eb819 */
[----:B------:R-:W-:Y:S02]  /*315a0*/  FSEL R6, R2, R6, P1 ;  /* 0x0000000602067208 */ /* 0x000fe40000800000 */
[----:B------:R-:W-:Y:S01]  /*315b0*/  FSEL R7, R3, R5, P1 ;  /* 0x0000000503077208 */ /* 0x000fe20000800000 */
[----:B------:R-:W-:Y:S05]  /*315c0*/  BRA `(.L_x_14926) ;  /* 0x00000d8000007947 */ /* 0x000fea0003800000 */
.L_x_14945:
        /* <DEDUP_REMOVED lines=22> */
[----:B-1----:R-:W-:Y:S05]  /*31730*/  CALL.REL.NOINC `($__internal_22_$__cuda_sm20_div_rn_f64_full) ;  /* 0x0005676000007944 */ /* 0x002fea0003c00000 */
.L_x_14960:
[----:B------:R-:W-:Y:S05]  /*31740*/  BSYNC B3 ;  /* 0x0000000000037941 */ /* 0x000fea0003800000 */
.L_x_14959:
        /* <DEDUP_REMOVED lines=26> */
.L_x_14962:
[----:B------:R-:W-:Y:S05]  /*318f0*/  BSYNC B3 ;  /* 0x0000000000037941 */ /* 0x000fea0003800000 */
.L_x_14961:
        /* <DEDUP_REMOVED lines=113> */
.L_x_14964:
[----:B------:R-:W-:Y:S05]  /*32010*/  BSYNC B0 ;  /* 0x0000000000007941 */ /* 0x000fea0003800000 */
.L_x_14963:
[----:B------:R-:W-:Y:S01]  /*32020*/  BSSY B3, `(.L_x_14965) ;  /* 0x000000a000037945 */ /* 0x000fe20003800000 */
[----:B------:R-:W-:Y:S05]  /*32030*/  @P3 BRA P5, `(.L_x_14966) ;  /* 0x0000008000003947 */ /* 0x000fea0002800000 */
[----:B0-----:R-:W-:Y:S01]  /*32040*/  IMAD.MOV.U32 R6, RZ, RZ, R44 ;  /* 0x000000ffff067224 */ /* 0x001fe200078e002c */
[----:B------:R-:W-:Y:S01]  /*32050*/  MOV R2, R48 ;  /* 0x0000003000027202 */ /* 0x000fe20000000f00 */
[----:B------:R-:W-:Y:S01]  /*32060*/  IMAD.MOV.U32 R5, RZ, RZ, R45 ;  /* 0x000000ffff057224 */ /* 0x000fe200078e002d */
[----:B------:R-:W-:Y:S01]  /*32070*/  MOV R4, 0x320a0 ;  /* 0x000320a000047802 */ /* 0x000fe20000000f00 */
[----:B------:R-:W-:Y:S02]  /*32080*/  IMAD.MOV.U32 R3, RZ, RZ, R49 ;  /* 0x000000ffff037224 */ /* 0x000fe400078e0031 */
[----:B-12---:R-:W-:Y:S05]  /*32090*/  CALL.REL.NOINC `($__internal_22_$__cuda_sm20_div_rn_f64_full) ;  /* 0x00055e0000007944 */ /* 0x006fea0003c00000 */
[----:B------:R-:W-:Y:S02]  /*320a0*/  IMAD.MOV.U32 R4, RZ, RZ, R2 ;  /* 0x000000ffff047224 */ /* 0x000fe400078e0002 */
[----:B------:R-:W-:Y:S02]  /*320b0*/  IMAD.MOV.U32 R5, RZ, RZ, R3 ;  /* 0x000000ffff057224 */ /* 0x000fe400078e0003 */
.L_x_14966:
[----:B------:R-:W-:Y:S05]  /*320c0*/  BSYNC B3 ;  /* 0x0000000000037941 */ /* 0x000fea0003800000 */
.L_x_14965:
        /* <DEDUP_REMOVED lines=36> */
.L_x_14968:
[----:B0-23--:R-:W-:Y:S05]  /*32310*/  BSYNC B0 ;  /* 0x0000000000007941 */ /* 0x00dfea0003800000 */
.L_x_14967:
[----:B------:R-:W-:Y:S02]  /*32320*/  LOP3.LUT R5, R7, 0x80000000, R25, 0xb8, !PT ;  /* 0x8000000007057812 */ /* 0x000fe400078eb819 */
[----:B------:R-:W-:Y:S02]  /*32330*/  FSEL R6, R2, R6, P1 ;  /* 0x0000000602067208 */ /* 0x000fe40000800000 */
[----:B------:R-:W-:Y:S02]  /*32340*/  FSEL R7, R3, R5, P1 ;  /* 0x0000000503077208 */ /* 0x000fe40000800000 */
.L_x_14926:
[----:B0-----:R-:W-:Y:S05]  /*32350*/  BSYNC B2 ;  /* 0x0000000000027941 */ /* 0x001fea0003800000 */
.L_x_14915:
[----:B--2---:R-:W0:Y:S01]  /*32360*/  DADD R46, R46, c[0x2][0x50] ;  /* 0x008014002e2e7629 */ /* 0x004e220000000000 */
[----:B------:R-:W-:Y:S01]  /*32370*/  LOP3.LUT R25, R7, 0x80000000, R25, 0xb8, !PT ;  /* 0x8000000007197812 */ /* 0x000fe200078eb819 */
[----:B------:R-:W-:-:S08]  /*32380*/  IMAD.MOV.U32 R24, RZ, RZ, R6 ;  /* 0x000000ffff187224 */ /* 0x000fd000078e0006 */
[----:B0-----:R-:W-:Y:S01]  /*32390*/  LOP3.LUT R27, R47, 0x80000000, R27, 0xb8, !PT ;  /* 0x800000002f1b7812 */ /* 0x001fe200078eb81b */
[----:B------:R-:W-:Y:S01]  /*323a0*/  IMAD.MOV.U32 R26, RZ, RZ, R46 ;  /* 0x000000ffff1a7224 */ /* 0x000fe200078e002e */
[----:B------:R-:W-:Y:S05]  /*323b0*/  BRA `(.L_x_14838) ;  /* 0x0000011000007947 */ /* 0x000fea0003800000 */
.L_x_14836:
        /* <DEDUP_REMOVED lines=17> */
.L_x_14838:
[----:B------:R-:W-:Y:S05]  /*324d0*/  BSYNC B1 ;  /* 0x0000000000017941 */ /* 0x000fea0003800000 */
.L_x_14835:
        /* <DEDUP_REMOVED lines=128> */
.L_x_14976:
[----:B------:R-:W-:Y:S05]  /*32ce0*/  BSYNC B3 ;  /* 0x0000000000037941 */ /* 0x000fea0003800000 */
.L_x_14975:
        /* <DEDUP_REMOVED lines=62> */
.L_x_14974:
        /* <DEDUP_REMOVED lines=34> */
[----:B------:R-:W-:Y:S01]  /*332f0*/  IMAD.MOV.U32 R52, RZ, RZ, R2 ;  /* 0x000000ffff347224 */ /* 0x000fe200078e0002 */
[----:B------:R-:W-:Y:S02]  /*33300*/  MOV R53, R3 ;  /* 0x0000000300357202 */ /* 0x000fe40000000f00 */
.L_x_14984:
[----:B------:R-:W-:Y:S05]  /*33310*/  BSYNC B4 ;  /* 0x0000000000047941 */ /* 0x000fea0003800000 */
.L_x_14983:
[----:B------:R-:W-:Y:S05]  /*33320*/  BRA `(.L_x_14982) ;  /* 0x0000001000007947 */ /* 0x000fea0003800000 */
.L_x_14981:
[----:B------:R0:W2:-:S06]  /*33330*/  DADD R52, -R62, R50 ;  /* 0x000000003e347229 */ /* 0x00008c0000000132 */
.L_x_14982:
[----:B------:R-:W-:Y:S05]  /*33340*/  BSYNC B3 ;  /* 0x0000000000037941 */ /* 0x000fea0003800000 */
.L_x_14980:
        /* <DEDUP_REMOVED lines=31> */
.L_x_14989:
[----:B------:R-:W-:Y:S05]  /*33540*/  BSYNC B4 ;  /* 0x0000000000047941 */ /* 0x000fea0003800000 */
.L_x_14988:
[----:B------:R-:W-:Y:S02]  /*33550*/  IMAD.MOV.U32 R2, RZ, RZ, R4 ;  /* 0x000000ffff027224 */ /* 0x000fe400078e0004 */
[----:B------:R-:W-:Y:S01]  /*33560*/  IMAD.MOV.U32 R3, RZ, RZ, R5 ;  /* 0x000000ffff037224 */ /* 0x000fe200078e0005 */
[----:B------:R-:W-:Y:S05]  /*33570*/  BRA `(.L_x_14987) ;  /* 0x0000001000007947 */ /* 0x000fea0003800000 */
.L_x_14986:
[----:B------:R3:W4:-:S06]  /*33580*/  DADD R2, R46, -R4 ;  /* 0x000000002e027229 */ /* 0x00070c0000000804 */
.L_x_14987:
[----:B------:R-:W-:Y:S05]  /*33590*/  BSYNC B3 ;  /* 0x0000000000037941 */ /* 0x000fea0003800000 */
.L_x_14985:
        /* <DEDUP_REMOVED lines=29> */
.L_x_14991:
[----:B------:R-:W-:Y:S05]  /*33770*/  BSYNC B3 ;  /* 0x0000000000037941 */ /* 0x000fea0003800000 */
.L_x_14990:
        /* <DEDUP_REMOVED lines=66> */
.L_x_14992:
        /* <DEDUP_REMOVED lines=21> */
[----:B01----:R-:W-:Y:S05]  /*33cf0*/  CALL.REL.NOINC `($__internal_22_$__cuda_sm20_div_rn_f64_full) ;  /* 0x000541a000007944 */ /* 0x003fea0003c00000 */
.L_x_14994:
[----:B------:R-:W-:Y:S05]  /*33d00*/  BSYNC B3 ;  /* 0x0000000000037941 */ /* 0x000fea0003800000 */
.L_x_14993:
        /* <DEDUP_REMOVED lines=16> */
.L_x_14979:
        /* <DEDUP_REMOVED lines=25> */
.L_x_14997:
[----:B------:R-:W-:Y:S05]  /*33fa0*/  BSYNC B3 ;  /* 0x0000000000037941 */ /* 0x000fea0003800000 */
.L_x_14996:
        /* <DEDUP_REMOVED lines=27> */
.L_x_15000:
[----:B------:R-:W-:Y:S05]  /*34160*/  BSYNC B3 ;  /* 0x0000000000037941 */ /* 0x000fea0003800000 */
.L_x_14999:
        /* <DEDUP_REMOVED lines=16> */
.L_x_14998:
        /* <DEDUP_REMOVED lines=56> */
.L_x_15001:
[----:B------:R-:W-:Y:S01]  /*345f0*/  IMAD.MOV.U32 R2, RZ, RZ, 0x0 ;  /* 0x00000000ff027424 */ /* 0x000fe200078e00ff */
[----:B------:R-:W-:Y:S01]  /*34600*/  FSETP.NEU.FTZ.AND P0, PT, R5, RZ, PT ;  /* 0x000000ff0500720b */ /* 0x000fe20003f1d000 */
[----:B------:R-:W-:-:S06]  /*34610*/  IMAD.MOV.U32 R3, RZ, RZ, 0x7ff00000 ;  /* 0x7ff00000ff037424 */ /* 0x000fcc00078e00ff */
[----:B------:R-:W0:-:S10]  /*34620*/  DFMA R2, R4, R2, +INF ;  /* 0x7ff000000402742b */ /* 0x000e140000000002 */
[----:B0-----:R-:W-:Y:S02]  /*34630*/  FSEL R64, R2, RZ, P0 ;  /* 0x000000ff02407208 */ /* 0x001fe40000000000 */
[----:B------:R-:W-:Y:S01]  /*34640*/  FSEL R65, R3, -QNAN , P0 ;  /* 0xfff0000003417808 */ /* 0x000fe20000000000 */
[----:B------:R-:W-:Y:S05]  /*34650*/  BRA `(.L_x_14977) ;  /* 0x000004b000007947 */ /* 0x000fea0003800000 */
.L_x_14995:
        /* <DEDUP_REMOVED lines=24> */
.L_x_15003:
[----:B------:R-:W-:Y:S05]  /*347e0*/  BSYNC B3 ;  /* 0x0000000000037941 */ /* 0x000fea0003800000 */
.L_x_15002:
        /* <DEDUP_REMOVED lines=18> */
[----:B-1----:R-:W-:Y:S05]  /*34910*/  CALL.REL.NOINC `($__internal_22_$__cuda_sm20_div_rn_f64_full) ;  /* 0x0005358000007944 */ /* 0x002fea0003c00000 */
[----:B------:R-:W-:Y:S02]  /*34920*/  IMAD.MOV.U32 R64, RZ, RZ, R2 ;  /* 0x000000ffff407224 */ /* 0x000fe400078e0002 */
[----:B------:R-:W-:Y:S02]  /*34930*/  IMAD.MOV.U32 R65, RZ, RZ, R3 ;  /* 0x000000ffff417224 */ /* 0x000fe400078e0003 */
.L_x_15005:
[----:B------:R-:W-:Y:S05]  /*34940*/  BSYNC B3 ;  /* 0x0000000000037941 */ /* 0x000fea0003800000 */
.L_x_15004:
[----:B------:R-:W-:Y:S05]  /*34950*/  BRA `(.L_x_14977) ;  /* 0x000001b000007947 */ /* 0x000fea0003800000 */
.L_x_14978:
        /* <DEDUP_REMOVED lines=24> */
.L_x_15007:
[----:B------:R-:W-:Y:S05]  /*34ae0*/  BSYNC B3 ;  /* 0x0000000000037941 */ /* 0x000fea0003800000 */
.L_x_15006:
[----:B--2---:R-:W-:Y:S02]  /*34af0*/  IMAD.MOV.U32 R64, RZ, RZ, R4 ;  /* 0x000000ffff407224 */ /* 0x004fe400078e0004 */
[----:B------:R-:W-:-:S02]  /*34b00*/  IMAD.MOV.U32 R65, RZ, RZ, R5 ;  /* 0x000000ffff417224 */ /* 0x000fc400078e0005 */
.L_x_14977:
[----:B------:R-:W-:Y:S05]  /*34b10*/  BSYNC B2 ;  /* 0x0000000000027941 */ /* 0x000fea0003800000 */
.L_x_14973:
        /* <DEDUP_REMOVED lines=25> */
.L_x_15012:
[----:B------:R-:W-:Y:S05]  /*34cb0*/  BSYNC B4 ;  /* 0x0000000000047941 */ /* 0x000fea0003800000 */
.L_x_15011:
        /* <DEDUP_REMOVED lines=23> */
.L_x_15014:
        /* <DEDUP_REMOVED lines=43> */
.L_x_15013:
        /* <DEDUP_REMOVED lines=37> */
.L_x_15023:
[----:B------:R-:W-:Y:S05]  /*35330*/  BSYNC B6 ;  /* 0x0000000000067941 */ /* 0x000fea0003800000 */
.L_x_15022:
[----:B------:R-:W-:Y:S05]  /*35340*/  BRA `(.L_x_15021) ;  /* 0x0000001000007947 */ /* 0x000fea0003800000 */
.L_x_15020:
[----:B------:R0:W4:-:S06]  /*35350*/  DADD R52, -R62, R50 ;  /* 0x000000003e347229 */ /* 0x00010c0000000132 */
.L_x_15021:
[----:B------:R-:W-:Y:S05]  /*35360*/  BSYNC B5 ;  /* 0x0000000000057941 */ /* 0x000fea0003800000 */
.L_x_15019:
        /* <DEDUP_REMOVED lines=27> */
[----:B01-34-:R-:W-:Y:S05]  /*35520*/  CALL.REL.NOINC `($__internal_22_$__cuda_sm20_div_rn_f64_full) ;  /* 0x0005297000007944 */ /* 0x01bfea0003c00000 */
.L_x_15028:
[----:B------:R-:W-:Y:S05]  /*35530*/  BSYNC B6 ;  /* 0x0000000000067941 */ /* 0x000fea0003800000 */
.L_x_15027:
[----:B------:R-:W-:Y:S02]  /*35540*/  IMAD.MOV.U32 R68, RZ, RZ, R2 ;  /* 0x000000ffff447224 */ /* 0x000fe400078e0002 */
[----:B------:R-:W-:Y:S01]  /*35550*/  IMAD.MOV.U32 R69, RZ, RZ, R3 ;  /* 0x000000ffff457224 */ /* 0x000fe200078e0003 */
[----:B------:R-:W-:Y:S05]  /*35560*/  BRA `(.L_x_15026) ;  /* 0x0000001000007947 */ /* 0x000fea0003800000 */
.L_x_15025:
[----:B------:R0:W4:-:S06]  /*35570*/  DADD R68, -R48, R46 ;  /* 0x0000000030447229 */ /* 0x00010c000000012e */
.L_x_15026:
[----:B------:R-:W-:Y:S05]  /*35580*/  BSYNC B5 ;  /* 0x0000000000057941 */ /* 0x000fea0003800000 */
.L_x_15024:
        /* <DEDUP_REMOVED lines=27> */
.L_x_15030:
[----:B------:R-:W-:Y:S05]  /*35740*/  BSYNC B5 ;  /* 0x0000000000057941 */ /* 0x000fea0003800000 */
.L_x_15029:
[----:B0---4-:R-:W-:Y:S02]  /*35750*/  IMAD.MOV.U32 R46, RZ, RZ, R4 ;  /* 0x000000ffff2e7224 */ /* 0x011fe400078e0004 */
[----:B------:R-:W-:Y:S01]  /*35760*/  IMAD.MOV.U32 R47, RZ, RZ, R5 ;  /* 0x000000ffff2f7224 */ /* 0x000fe200078e0005 */
[----:B------:R-:W-:Y:S05]  /*35770*/  BRA `(.L_x_15031) ;  /* 0x000008a000007947 */ /* 0x000fea0003800000 */
.L_x_15018:
        /* <DEDUP_REMOVED lines=26> */
[----:B------:R-:W-:Y:S02]  /*35920*/  MOV R5, R3 ;  /* 0x0000000300057202 */ /* 0x000fe40000000f00 */
.L_x_15034:
[----:B------:R-:W-:Y:S05]  /*35930*/  BSYNC B5 ;  /* 0x0000000000057941 */ /* 0x000fea0003800000 */
.L_x_15033:
[----:B--2---:R-:W-:Y:S02]  /*35940*/  IMAD.MOV.U32 R46, RZ, RZ, R4 ;  /* 0x000000ffff2e7224 */ /* 0x004fe400078e0004 */
[----:B------:R-:W-:Y:S01]  /*35950*/  IMAD.MOV.U32 R47, RZ, RZ, R5 ;  /* 0x000000ffff2f7224 */ /* 0x000fe200078e0005 */
[----:B------:R-:W-:Y:S05]  /*35960*/  BRA `(.L_x_15031) ;  /* 0x000006b000007947 */ /* 0x000fea0003800000 */
.L_x_15032:
        /* <DEDUP_REMOVED lines=27> */
.L_x_15036:
[----:B------:R-:W-:Y:S05]  /*35b20*/  BSYNC B5 ;  /* 0x0000000000057941 */ /* 0x000fea0003800000 */
.L_x_15035:
        /* <DEDUP_REMOVED lines=21> */
.L_x_15038:
[----:B------:R-:W-:Y:S05]  /*35c80*/  BSYNC B5 ;  /* 0x0000000000057941 */ /* 0x000fea0003800000 */
.L_x_15037:
[----:B------:R-:W0:Y:S01]  /*35c90*/  DMUL R66, R66, 8.11296384146066816958e+31 ;  /* 0x4690000042427828 */ /* 0x000e220000000000 */
[----:B------:R-:W-:Y:S05]  /*35ca0*/  BRA `(.L_x_15031) ;  /* 0x0000037000007947 */ /* 0x000fea0003800000 */
.L_x_15017:
        /* <DEDUP_REMOVED lines=21> */
[----:B-123--:R-:W-:Y:S05]  /*35e00*/  CALL.REL.NOINC `($__internal_23_$__cuda_sm20_dsqrt_rn_f64_mediumpath_v1) ;  /* 0x000526f000007944 */ /* 0x00efea0003c00000 */
[----:B------:R-:W-:Y:S02]  /*35e10*/  IMAD.MOV.U32 R46, RZ, RZ, R4 ;  /* 0x000000ffff2e7224 */ /* 0x000fe400078e0004 */
[----:B------:R-:W-:Y:S02]  /*35e20*/  IMAD.MOV.U32 R47, RZ, RZ, R3 ;  /* 0x000000ffff2f7224 */ /* 0x000fe400078e0003 */
.L_x_15040:
[----:B------:R-:W-:Y:S05]  /*35e30*/  BSYNC B5 ;  /* 0x0000000000057941 */ /* 0x000fea0003800000 */
.L_x_15039:
        /* <DEDUP_REMOVED lines=28> */
.L_x_15042:
[----:B------:R-:W-:Y:S05]  /*36000*/  BSYNC B5 ;  /* 0x0000000000057941 */ /* 0x000fea0003800000 */
.L_x_15041:
[----:B--2-4-:R2:W4:-:S06]  /*36010*/  DMUL R46, R2, R46 ;  /* 0x0000002e022e7228 */ /* 0x01450c0000000000 */
.L_x_15031:
[----:B------:R-:W-:Y:S05]  /*36020*/  BSYNC B4 ;  /* 0x0000000000047941 */ /* 0x000fea0003800000 */
.L_x_15016:
[----:B------:R-:W-:Y:S05]  /*36030*/  BRA `(.L_x_15043) ;  /* 0x0000002000007947 */ /* 0x000fea0003800000 */
.L_x_15010:
[----:B------:R4:W0:-:S04]  /*36040*/  DMUL R46, R44, 9.00719925474099200000e+15 ;  /* 0x434000002c2e7828 */ /* 0x0008080000000000 */
[----:B------:R-:W3:-:S06]  /*36050*/  DMUL R66, R66, 9.00719925474099200000e+15 ;  /* 0x4340000042427828 */ /* 0x000ecc0000000000 */
.L_x_15043:
[----:B0---4-:R-:W-:Y:S05]  /*36060*/  BSYNC B2 ;  /* 0x0000000000027941 */ /* 0x011fea0003800000 */
.L_x_15009:
        /* <DEDUP_REMOVED lines=27> */
[----:B-1----:R-:W-:Y:S05]  /*36220*/  CALL.REL.NOINC `($__internal_22_$__cuda_sm20_div_rn_f64_full) ;  /* 0x00051c7000007944 */ /* 0x002fea0003c00000 */
.L_x_15045:
[----:B------:R-:W-:Y:S05]  /*36230*/  BSYNC B2 ;  /* 0x0000000000027941 */ /* 0x000fea0003800000 */
.L_x_15044:
        /* <DEDUP_REMOVED lines=43> */
.L_x_15047:
[----:B------:R-:W-:Y:S02]  /*364f0*/  FSEL R2, RZ, 3.37028055040000000000e+12, P1 ;  /* 0x54442d18ff027808 */ /* 0x000fe40000800000 */
[----:B------:R-:W-:Y:S02]  /*36500*/  FSEL R3, RZ, 2.1426990032196044922, P1 ;  /* 0x400921fbff037808 */ /* 0x000fe40000800000 */
.L_x_15048:
[----:B------:R-:W-:Y:S05]  /*36510*/  BSYNC B0 ;  /* 0x0000000000007941 */ /* 0x000fea0003800000 */
.L_x_15046:
[----:B------:R0:W2:Y:S02]  /*36520*/  DADD R46, |R46|, |R66| ;  /* 0x000000002e2e7229 */ /* 0x0000a40000000642 */
[----:B0-----:R-:W-:-:S04]  /*36530*/  LOP3.LUT R67, R3, 0x80000000, R67, 0xb8, !PT ;  /* 0x8000000003437812 */ /* 0x001fc800078eb843 */
[----:B--2---:R-:W0:-:S06]  /*36540*/  DSETP.GTU.AND P0, PT, |R46|, +INF , PT ;  /* 0x7ff000002e00742a */ /* 0x004e0c0003f0c200 */
[----:B0-----:R-:W-:Y:S02]  /*36550*/  FSEL R2, R46, R2, P0 ;  /* 0x000000022e027208 */ /* 0x001fe40000000000 */
[----:B------:R-:W-:Y:S02]  /*36560*/  FSEL R3, R47, R67, P0 ;  /* 0x000000432f037208 */ /* 0x000fe40000000000 */
.L_x_15015:
[----:B------:R-:W-:Y:S05]  /*36570*/  BSYNC B3 ;  /* 0x0000000000037941 */ /* 0x000fea0003800000 */
.L_x_15008:
[----:B----4-:R-:W-:Y:S01]  /*36580*/  LOP3.LUT R21, R3, 0x80000000, R21, 0xb8, !PT ;  /* 0x8000000003157812 */ /* 0x010fe200078eb815 */
[----:B------:R-:W-:Y:S01]  /*36590*/  IMAD.MOV.U32 R20, RZ, RZ, R2 ;  /* 0x000000ffff147224 */ /* 0x000fe200078e0002 */
[----:B--23--:R-:W-:Y:S01]  /*365a0*/  LOP3.LUT R23, R65, 0x80000000, R23, 0xb8, !PT ;  /* 0x8000000041177812 */ /* 0x00cfe200078eb817 */
[----:B------:R-:W-:Y:S01]  /*365b0*/  IMAD.MOV.U32 R22, RZ, RZ, R64 ;  /* 0x000000ffff167224 */ /* 0x000fe200078e0040 */
[----:B------:R-:W-:Y:S05]  /*365c0*/  BRA `(.L_x_14972) ;  /* 0x000044f000007947 */ /* 0x000fea0003800000 */
.L_x_14971:
        /* <DEDUP_REMOVED lines=91> */
.L_x_15054:
[----:B------:R-:W-:Y:S05]  /*36b80*/  BSYNC B0 ;  /* 0x0000000000007941 */ /* 0x000fea0003800000 */
.L_x_15053:
        /* <DEDUP_REMOVED lines=8> */
.L_x_15056:
[----:B------:R-:W-:Y:S05]  /*36c10*/  BSYNC B3 ;  /* 0x0000000000037941 */ /* 0x000fea0003800000 */
.L_x_15055:
        /* <DEDUP_REMOVED lines=43> */
.L_x_15058:
[----:B------:R-:W-:-:S04]  /*36ed0*/  ISETP.GE.AND P0, PT, R45, RZ, PT ;  /* 0x000000ff2d00720c */ /* 0x000fc80003f06270 */
[----:B------:R-:W-:Y:S02]  /*36ee0*/  FSEL R6, RZ, 3.37028055040000000000e+12, P0 ;  /* 0x54442d18ff067808 */ /* 0x000fe40000000000 */
[----:B------:R-:W-:Y:S02]  /*36ef0*/  FSEL R7, RZ, 2.1426990032196044922, P0 ;  /* 0x400921fbff077808 */ /* 0x000fe40000000000 */
.L_x_15059:
[----:B------:R-:W-:Y:S05]  /*36f00*/  BSYNC B0 ;  /* 0x0000000000007941 */ /* 0x000fea0003800000 */
.L_x_15057:
[----:B------:R-:W3:Y:S01]  /*36f10*/  DADD R2, |R20|, |R22| ;  /* 0x0000000014027229 */ /* 0x000ee20000000616 */
[----:B------:R-:W-:-:S03]  /*36f20*/  LOP3.LUT R11, R7, 0x80000000, R11, 0xb8, !PT ;  /* 0x80000000070b7812 */ /* 0x000fc600078eb80b */
[----:B--2---:R-:W-:-:S04]  /*36f30*/  DMUL R46, R46, 0.5 ;  /* 0x3fe000002e2e7828 */ /* 0x004fc80000000000 */
[----:B---3--:R-:W2:-:S06]  /*36f40*/  DSETP.GTU.AND P0, PT, |R2|, +INF , PT ;  /* 0x7ff000000200742a */ /* 0x008e8c0003f0c200 */
[----:B--2---:R-:W-:Y:S02]  /*36f50*/  FSEL R6, R2, R6, P0 ;  /* 0x0000000602067208 */ /* 0x004fe40000000000 */
[----:B------:R-:W-:Y:S01]  /*36f60*/  FSEL R7, R3, R11, P0 ;  /* 0x0000000b03077208 */ /* 0x000fe20000000000 */
[----:B------:R-:W-:Y:S05]  /*36f70*/  BRA `(.L_x_15060) ;  /* 0x000039c000007947 */ /* 0x000fea0003800000 */
.L_x_15052:
        /* <DEDUP_REMOVED lines=112> */
.L_x_15062:
[----:B------:R-:W-:Y:S05]  /*37680*/  BSYNC B0 ;  /* 0x0000000000007941 */ /* 0x000fea0003800000 */
.L_x_15061:
        /* <DEDUP_REMOVED lines=10> */
.L_x_15064:
[----:B------:R-:W-:Y:S05]  /*37730*/  BSYNC B3 ;  /* 0x0000000000037941 */ /* 0x000fea0003800000 */
.L_x_15063:
        /* <DEDUP_REMOVED lines=43> */
.L_x_15066:
[----:B------:R-:W-:-:S04]  /*379f0*/  ISETP.GE.AND P0, PT, R45, RZ, PT ;  /* 0x000000ff2d00720c */ /* 0x000fc80003f06270 */
[----:B0-----:R-:W-:Y:S02]  /*37a00*/  FSEL R6, RZ, 3.37028055040000000000e+12, P0 ;  /* 0x54442d18ff067808 */ /* 0x001fe40000000000 */
[----:B------:R-:W-:Y:S02]  /*37a10*/  FSEL R7, RZ, 2.1426990032196044922, P0 ;  /* 0x400921fbff077808 */ /* 0x000fe40000000000 */
.L_x_15067:
[----:B------:R-:W-:Y:S05]  /*37a20*/  BSYNC B0 ;  /* 0x0000000000007941 */ /* 0x000fea0003800000 */
.L_x_15065:
[----:B------:R-:W0:Y:S01]  /*37a30*/  DADD R2, |R20|, |R22| ;  /* 0x0000000014027229 */ /* 0x000e220000000616 */
[----:B------:R-:W-:-:S05]  /*37a40*/  LOP3.LUT R11, R7, 0x80000000, R11, 0xb8, !PT ;  /* 0x80000000070b7812 */ /* 0x000fca00078eb80b */
[----:B0-----:R-:W0:-:S06]  /*37a50*/  DSETP.GTU.AND P0, PT, |R2|, +INF , PT ;  /* 0x7ff000000200742a */ /* 0x001e0c0003f0c200 */
[----:B0-----:R-:W-:Y:S02]  /*37a60*/  FSEL R6, R2, R6, P0 ;  /* 0x0000000602067208 */ /* 0x001fe40000000000 */
[----:B------:R-:W-:Y:S01]  /*37a70*/  FSEL R7, R3, R11, P0 ;  /* 0x0000000b03077208 */ /* 0x000fe20000000000 */
[----:B------:R-:W-:Y:S05]  /*37a80*/  BRA `(.L_x_15060) ;  /* 0x00002eb000007947 */ /* 0x000fea0003800000 */
.L_x_15051:
        /* <DEDUP_REMOVED lines=23> */
.L_x_15069:
[----:B------:R-:W-:Y:S05]  /*37c00*/  BSYNC B3 ;  /* 0x0000000000037941 */ /* 0x000fea0003800000 */
.L_x_15068:
        /* <DEDUP_REMOVED lines=23> */
[----:B-1----:R-:W-:Y:S05]  /*37d80*/  CALL.REL.NOINC `($__internal_22_$__cuda_sm20_div_rn_f64_full) ;  /* 0x0005011000007944 */ /* 0x002fea0003c00000 */
[----:B------:R-:W-:Y:S02]  /*37d90*/  IMAD.MOV.U32 R4, RZ, RZ, R2 ;  /* 0x000000ffff047224 */ /* 0x000fe400078e0002 */
[----:B------:R-:W-:Y:S02]  /*37da0*/  IMAD.MOV.U32 R5, RZ, RZ, R3 ;  /* 0x000000ffff057224 */ /* 0x000fe400078e0003 */
.L_x_15071:
[----:B------:R-:W-:Y:S05]  /*37db0*/  BSYNC B3 ;  /* 0x0000000000037941 */ /* 0x000fea0003800000 */
.L_x_15070:
        /* <DEDUP_REMOVED lines=113> */
.L_x_15073:
[----:B------:R-:W-:Y:S05]  /*384d0*/  BSYNC B0 ;  /* 0x0000000000007941 */ /* 0x000fea0003800000 */
.L_x_15072:
        /* <DEDUP_REMOVED lines=10> */
.L_x_15075:
[----:B------:R-:W-:Y:S05]  /*38580*/  BSYNC B3 ;  /* 0x0000000000037941 */ /* 0x000fea0003800000 */
.L_x_15074:
        /* <DEDUP_REMOVED lines=43> */
.L_x_15077:
[----:B------:R-:W-:-:S04]  /*38840*/  ISETP.GE.AND P0, PT, R45, RZ, PT ;  /* 0x000000ff2d00720c */ /* 0x000fc80003f06270 */
[----:B0-----:R-:W-:Y:S02]  /*38850*/  FSEL R6, RZ, 3.37028055040000000000e+12, P0 ;  /* 0x54442d18ff067808 */ /* 0x001fe40000000000 */
[----:B------:R-:W-:Y:S02]  /*38860*/  FSEL R7, RZ, 2.1426990032196044922, P0 ;  /* 0x400921fbff077808 */ /* 0x000fe40000000000 */
.L_x_15078:
[----:B------:R-:W-:Y:S05]  /*38870*/  BSYNC B0 ;  /* 0x0000000000007941 */ /* 0x000fea0003800000 */
.L_x_15076:
[----:B------:R-:W0:Y:S01]  /*38880*/  DADD R2, |R20|, |R22| ;  /* 0x0000000014027229 */ /* 0x000e220000000616 */
[----:B------:R-:W-:-:S03]  /*38890*/  LOP3.LUT R11, R7, 0x80000000, R11, 0xb8, !PT ;  /* 0x80000000070b7812 */ /* 0x000fc600078eb80b */
[----:B--2---:R-:W-:-:S04]  /*388a0*/  DADD R46, R46, 1 ;  /* 0x3ff000002e2e7429 */ /* 0x004fc80000000000 */
[----:B0-----:R-:W0:-:S06]  /*388b0*/  DSETP.GTU.AND P0, PT, |R2|, +INF , PT ;  /* 0x7ff000000200742a */ /* 0x001e0c0003f0c200 */
[----:B0-----:R-:W-:Y:S02]  /*388c0*/  FSEL R6, R2, R6, P0 ;  /* 0x0000000602067208 */ /* 0x001fe40000000000 */
[----:B------:R-:W-:Y:S01]  /*388d0*/  FSEL R7, R3, R11, P0 ;  /* 0x0000000b03077208 */ /* 0x000fe20000000000 */
[----:B------:R-:W-:Y:S05]  /*388e0*/  BRA `(.L_x_15060) ;  /* 0x0000205000007947 */ /* 0x000fea0003800000 */
.L_x_15050:
        /* <DEDUP_REMOVED lines=86> */
.L_x_15082:
[----:B------:R-:W-:Y:S05]  /*38e50*/  BSYNC B0 ;  /* 0x0000000000007941 */ /* 0x000fea0003800000 */
.L_x_15081:
        /* <DEDUP_REMOVED lines=8> */
.L_x_15084:
[----:B------:R-:W-:Y:S05]  /*38ee0*/  BSYNC B3 ;  /* 0x0000000000037941 */ /* 0x000fea0003800000 */
.L_x_15083:
        /* <DEDUP_REMOVED lines=35> */
.L_x_15086:
[----:B0--3--:R-:W-:Y:S05]  /*39120*/  BSYNC B0 ;  /* 0x0000000000007941 */ /* 0x009fea0003800000 */
.L_x_15085:
[----:B------:R-:W-:Y:S01]  /*39130*/  LOP3.LUT R3, R7, 0x80000000, R21, 0xb8, !PT ;  /* 0x8000000007037812 */ /* 0x000fe200078eb815 */
[----:B--2---:R-:W0:Y:S01]  /*39140*/  DMUL R46, R46, 0.5 ;  /* 0x3fe000002e2e7828 */ /* 0x004e220000000000 */
[----:B------:R-:W-:Y:S02]  /*39150*/  FSEL R6, R4, R6, P0 ;  /* 0x0000000604067208 */ /* 0x000fe40000000000 */
[----:B------:R-:W-:Y:S01]  /*39160*/  FSEL R7, R5, R3, P0 ;  /* 0x0000000305077208 */ /* 0x000fe20000000000 */
[----:B------:R-:W-:Y:S05]  /*39170*/  BRA `(.L_x_15060) ;  /* 0x000017c000007947 */ /* 0x000fea0003800000 */
.L_x_15080:
        /* <DEDUP_REMOVED lines=112> */
.L_x_15088:
[----:B------:R-:W-:Y:S05]  /*39880*/  BSYNC B0 ;  /* 0x0000000000007941 */ /* 0x000fea0003800000 */
.L_x_15087:
        /* <DEDUP_REMOVED lines=10> */
.L_x_15090:
[----:B------:R-:W-:Y:S05]  /*39930*/  BSYNC B3 ;  /* 0x0000000000037941 */ /* 0x000fea0003800000 */
.L_x_15089:
        /* <DEDUP_REMOVED lines=35> */
.L_x_15092:
[----:B0--3--:R-:W-:Y:S05]  /*39b70*/  BSYNC B0 ;  /* 0x0000000000007941 */ /* 0x009fea0003800000 */
.L_x_15091:
[----:B------:R-:W-:Y:S02]  /*39b80*/  LOP3.LUT R5, R7, 0x80000000, R21, 0xb8, !PT ;  /* 0x8000000007057812 */ /* 0x000fe400078eb815 */
[----:B------:R-:W-:Y:S02]  /*39b90*/  FSEL R6, R2, R6, P1 ;  /* 0x0000000602067208 */ /* 0x000fe40000800000 */
[----:B------:R-:W-:Y:S01]  /*39ba0*/  FSEL R7, R3, R5, P1 ;  /* 0x0000000503077208 */ /* 0x000fe20000800000 */
[----:B------:R-:W-:Y:S05]  /*39bb0*/  BRA `(.L_x_15060) ;  /* 0x00000d8000007947 */ /* 0x000fea0003800000 */
.L_x_15079:
        /* <DEDUP_REMOVED lines=23> */
.L_x_15094:
[----:B------:R-:W-:Y:S05]  /*39d30*/  BSYNC B3 ;  /* 0x0000000000037941 */ /* 0x000fea0003800000 */
.L_x_15093:
        /* <DEDUP_REMOVED lines=26> */
.L_x_15096:
[----:B------:R-:W-:Y:S05]  /*39ee0*/  BSYNC B3 ;  /* 0x0000000000037941 */ /* 0x000fea0003800000 */
.L_x_15095:
        /* <DEDUP_REMOVED lines=113> */
.L_x_15098:
[----:B------:R-:W-:Y:S05]  /*3a600*/  BSYNC B0 ;  /* 0x0000000000007941 */ /* 0x000fea0003800000 */
.L_x_15097:
        /* <DEDUP_REMOVED lines=10> */
.L_x_15100:
[----:B------:R-:W-:Y:S05]  /*3a6b0*/  BSYNC B3 ;  /* 0x0000000000037941 */ /* 0x000fea0003800000 */
.L_x_15099:
        /* <DEDUP_REMOVED lines=36> */
.L_x_15102:
[----:B0-23--:R-:W-:Y:S05]  /*3a900*/  BSYNC B0 ;  /* 0x0000000000007941 */ /* 0x00dfea0003800000 */
.L_x_15101:
[----:B------:R-:W-:Y:S02]  /*3a910*/  LOP3.LUT R5, R7, 0x80000000, R21, 0xb8, !PT ;  /* 0x8000000007057812 */ /* 0x000fe400078eb815 */
[----:B------:R-:W-:Y:S02]  /*3a920*/  FSEL R6, R2, R6, P1 ;  /* 0x0000000602067208 */ /* 0x000fe40000800000 */
[----:B------:R-:W-:Y:S02]  /*3a930*/  FSEL R7, R3, R5, P1 ;  /* 0x0000000503077208 */ /* 0x000fe40000800000 */
.L_x_15060:
[----:B0-----:R-:W-:Y:S05]  /*3a940*/  BSYNC B2 ;  /* 0x0000000000027941 */ /* 0x001fea0003800000 */
.L_x_15049:
[----:B--2---:R-:W0:Y:S01]  /*3a950*/  DADD R46, R46, c[0x2][0x50] ;  /* 0x008014002e2e7629 */ /* 0x004e220000000000 */
[----:B------:R-:W-:Y:S01]  /*3a960*/  LOP3.LUT R21, R7, 0x80000000, R21, 0xb8, !PT ;  /* 0x8000000007157812 */ /* 0x000fe200078eb815 */
[----:B------:R-:W-:-:S08]  /*3a970*/  IMAD.MOV.U32 R20, RZ, RZ, R6 ;  /* 0x000000ffff147224 */ /* 0x000fd000078e0006 */
[----:B0-----:R-:W-:Y:S01]  /*3a980*/  LOP3.LUT R23, R47, 0x80000000, R23, 0xb8, !PT ;  /* 0x800000002f177812 */ /* 0x001fe200078eb817 */
[----:B------:R-:W-:Y:S01]  /*3a990*/  IMAD.MOV.U32 R22, RZ, RZ, R46 ;  /* 0x000000ffff167224 */ /* 0x000fe200078e002e */
[----:B------:R-:W-:Y:S05]  /*3a9a0*/  BRA `(.L_x_14972) ;  /* 0x0000011000007947 */ /* 0x000fea0003800000 */
.L_x_14970:
        /* <DEDUP_REMOVED lines=17> */
.L_x_14972:
[----:B------:R-:W-:Y:S05]  /*3aac0*/  BSYNC B1 ;  /* 0x0000000000017941 */ /* 0x000fea0003800000 */
.L_x_14969:
        /* <DEDUP_REMOVED lines=128> */
.L_x_15110:
[----:B------:R-:W-:Y:S05]  /*3b2d0*/  BSYNC B3 ;  /* 0x0000000000037941 */ /* 0x000fea0003800000 */
.L_x_15109:
        /* <DEDUP_REMOVED lines=62> */
.L_x_15108:
        /* <DEDUP_REMOVED lines=33> */
[----:B-1----:R-:W-:Y:S05]  /*3b8d0*/  CALL.REL.NOINC `($__internal_22_$__cuda_sm20_div_rn_f64_full) ;  /* 0x0004c5c000007944 */ /* 0x002fea0003c00000 */
[----:B------:R-:W-:Y:S02]  /*3b8e0*/  IMAD.MOV.U32 R52, RZ, RZ, R2 ;  /* 0x000000ffff347224 */ /* 0x000fe400078e0002 */
[----:B------:R-:W-:Y:S02]  /*3b8f0*/  IMAD.MOV.U32 R53, RZ, RZ, R3 ;  /* 0x000000ffff357224 */ /* 0x000fe400078e0003 */
.L_x_15118:
[----:B------:R-:W-:Y:S05]  /*3b900*/  BSYNC B4 ;  /* 0x0000000000047941 */ /* 0x000fea0003800000 */
.L_x_15117:
[----:B------:R-:W-:Y:S05]  /*3b910*/  BRA `(.L_x_15116) ;  /* 0x0000001000007947 */ /* 0x000fea0003800000 */
.L_x_15115:
[----:B------:R0:W2:-:S06]  /*3b920*/  DADD R52, -R62, R50 ;  /* 0x000000003e347229 */ /* 0x00008c0000000132 */
.L_x_15116:
[----:B------:R-:W-:Y:S05]  /*3b930*/  BSYNC B3 ;  /* 0x0000000000037941 */ /* 0x000fea0003800000 */
.L_x_15114:
        /* <DEDUP_REMOVED lines=31> */
.L_x_15123:
[----:B------:R-:W-:Y:S05]  /*3bb30*/  BSYNC B4 ;  /* 0x0000000000047941 */ /* 0x000fea0003800000 */
.L_x_15122:
[----:B------:R-:W-:Y:S02]  /*3bb40*/  IMAD.MOV.U32 R2, RZ, RZ, R4 ;  /* 0x000000ffff027224 */ /* 0x000fe400078e0004 */
[----:B------:R-:W-:Y:S01]  /*3bb50*/  IMAD.MOV.U32 R3, RZ, RZ, R5 ;  /* 0x000000ffff037224 */ /* 0x000fe200078e0005 */
[----:B------:R-:W-:Y:S05]  /*3bb60*/  BRA `(.L_x_15121) ;  /* 0x0000001000007947 */ /* 0x000fea0003800000 */
.L_x_15120:
[----:B------:R3:W4:-:S06]  /*3bb70*/  DADD R2, R46, -R4 ;  /* 0x000000002e027229 */ /* 0x00070c0000000804 */
.L_x_15121:
[----:B------:R-:W-:Y:S05]  /*3bb80*/  BSYNC B3 ;  /* 0x0000000000037941 */ /* 0x000fea0003800000 */
.L_x_15119:
        /* <DEDUP_REMOVED lines=27> */
[----:B------:R-:W-:Y:S01]  /*3bd40*/  MOV R6, R4 ;  /* 0x0000000400067202 */ /* 0x000fe20000000f00 */
[----:B------:R-:W-:Y:S02]  /*3bd50*/  IMAD.MOV.U32 R7, RZ, RZ, R3 ;  /* 0x000000ffff077224 */ /* 0x000fe400078e0003 */
.L_x_15125:
[----:B------:R-:W-:Y:S05]  /*3bd60*/  BSYNC B3 ;  /* 0x0000000000037941 */ /* 0x000fea0003800000 */
.L_x_15124:
        /* <DEDUP_REMOVED lines=66> */
.L_x_15126:
        /* <DEDUP_REMOVED lines=22> */
.L_x_15128:
[----:B------:R-:W-:Y:S05]  /*3c2f0*/  BSYNC B3 ;  /* 0x0000000000037941 */ /* 0x000fea0003800000 */
.L_x_15127:
        /* <DEDUP_REMOVED lines=16> */
.L_x_15113:
        /* <DEDUP_REMOVED lines=25> */
.L_x_15131:
[----:B------:R-:W-:Y:S05]  /*3c590*/  BSYNC B3 ;  /* 0x0000000000037941 */ /* 0x000fea0003800000 */
.L_x_15130:
        /* <DEDUP_REMOVED lines=27> */
.L_x_15134:
[----:B------:R-:W-:Y:S05]  /*3c750*/  BSYNC B3 ;  /* 0x0000000000037941 */ /* 0x000fea0003800000 */
.L_x_15133:
        /* <DEDUP_REMOVED lines=16> */
.L_x_15132:
        /* <DEDUP_REMOVED lines=56> */
.L_x_15135:
[----:B------:R-:W-:Y:S01]  /*3cbe0*/  IMAD.MOV.U32 R2, RZ, RZ, 0x0 ;  /* 0x00000000ff027424 */ /* 0x000fe200078e00ff */
[----:B------:R-:W-:Y:S01]  /*3cbf0*/  FSETP.NEU.FTZ.AND P0, PT, R5, RZ, PT ;  /* 0x000000ff0500720b */ /* 0x000fe20003f1d000 */
[----:B------:R-:W-:-:S06]  /*3cc00*/  IMAD.MOV.U32 R3, RZ, RZ, 0x7ff00000 ;  /* 0x7ff00000ff037424 */ /* 0x000fcc00078e00ff */
[----:B------:R-:W0:-:S10]  /*3cc10*/  DFMA R2, R4, R2, +INF ;  /* 0x7ff000000402742b */ /* 0x000e140000000002 */
[----:B0-----:R-:W-:Y:S02]  /*3cc20*/  FSEL R64, R2, RZ, P0 ;  /* 0x000000ff02407208 */ /* 0x001fe40000000000 */
[----:B------:R-:W-:Y:S01]  /*3cc30*/  FSEL R65, R3, -QNAN , P0 ;  /* 0xfff0000003417808 */ /* 0x000fe20000000000 */
[----:B------:R-:W-:Y:S05]  /*3cc40*/  BRA `(.L_x_15111) ;  /* 0x000004b000007947 */ /* 0x000fea0003800000 */
.L_x_15129:
        /* <DEDUP_REMOVED lines=24> */
.L_x_15137:
[----:B------:R-:W-:Y:S05]  /*3cdd0*/  BSYNC B3 ;  /* 0x0000000000037941 */ /* 0x000fea0003800000 */
.L_x_15136:
        /* <DEDUP_REMOVED lines=21> */
.L_x_15139:
[----:B------:R-:W-:Y:S05]  /*3cf30*/  BSYNC B3 ;  /* 0x0000000000037941 */ /* 0x000fea0003800000 */
.L_x_15138:
[----:B------:R-:W-:Y:S05]  /*3cf40*/  BRA `(.L_x_15111) ;  /* 0x000001b000007947 */ /* 0x000fea0003800000 */
.L_x_15112:
        /* <DEDUP_REMOVED lines=24> */
.L_x_15141:
[----:B------:R-:W-:Y:S05]  /*3d0d0*/  BSYNC B3 ;  /* 0x0000000000037941 */ /* 0x000fea0003800000 */
.L_x_15140:
[----:B--2---:R-:W-:Y:S02]  /*3d0e0*/  IMAD.MOV.U32 R64, RZ, RZ, R4 ;  /* 0x000000ffff407224 */ /* 0x004fe400078e0004 */
[----:B------:R-:W-:-:S02]  /*3d0f0*/  IMAD.MOV.U32 R65, RZ, RZ, R5 ;  /* 0x000000ffff417224 */ /* 0x000fc400078e0005 */
.L_x_15111:
[----:B------:R-:W-:Y:S05]  /*3d100*/  BSYNC B2 ;  /* 0x0000000000027941 */ /* 0x000fea0003800000 */
.L_x_15107:
        /* <DEDUP_REMOVED lines=24> */
[----:B-123--:R-:W-:Y:S05]  /*3d290*/  CALL.REL.NOINC `($__internal_22_$__cuda_sm20_div_rn_f64_full) ;  /* 0x0004ac0000007944 */ /* 0x00efea0003c00000 */
.L_x_15146:
[----:B------:R-:W-:Y:S05]  /*3d2a0*/  BSYNC B4 ;  /* 0x0000000000047941 */ /* 0x000fea0003800000 */
.L_x_15145:
        /* <DEDUP_REMOVED lines=23> */
.L_x_15148:
        /* <DEDUP_REMOVED lines=43> */
.L_x_15147:
        /* <DEDUP_REMOVED lines=37> */
.L_x_15157:
[----:B------:R-:W-:Y:S05]  /*3d920*/  BSYNC B6 ;  /* 0x0000000000067941 */ /* 0x000fea0003800000 */
.L_x_15156:
[----:B------:R-:W-:Y:S05]  /*3d930*/  BRA `(.L_x_15155) ;  /* 0x0000001000007947 */ /* 0x000fea0003800000 */
.L_x_15154:
[----:B------:R0:W4:-:S06]  /*3d940*/  DADD R52, -R62, R50 ;  /* 0x000000003e347229 */ /* 0x00010c0000000132 */
.L_x_15155:
[----:B------:R-:W-:Y:S05]  /*3d950*/  BSYNC B5 ;  /* 0x0000000000057941 */ /* 0x000fea0003800000 */
.L_x_15153:
        /* <DEDUP_REMOVED lines=27> */
[----:B01-34-:R-:W-:Y:S05]  /*3db10*/  CALL.REL.NOINC `($__internal_22_$__cuda_sm20_div_rn_f64_full) ;  /* 0x0004a38000007944 */ /* 0x01bfea0003c00000 */
.L_x_15162:
[----:B------:R-:W-:Y:S05]  /*3db20*/  BSYNC B6 ;  /* 0x0000000000067941 */ /* 0x000fea0003800000 */
.L_x_15161:
[----:B------:R-:W-:Y:S02]  /*3db30*/  IMAD.MOV.U32 R68, RZ, RZ, R2 ;  /* 0x000000ffff447224 */ /* 0x000fe400078e0002 */
[----:B------:R-:W-:Y:S01]  /*3db40*/  IMAD.MOV.U32 R69, RZ, RZ, R3 ;  /* 0x000000ffff457224 */ /* 0x000fe200078e0003 */
[----:B------:R-:W-:Y:S05]  /*3db50*/  BRA `(.L_x_15160) ;  /* 0x0000001000007947 */ /* 0x000fea0003800000 */
.L_x_15159:
[----:B------:R0:W4:-:S06]  /*3db60*/  DADD R68, -R48, R46 ;  /* 0x0000000030447229 */ /* 0x00010c000000012e */
.L_x_15160:
[----:B------:R-:W-:Y:S05]  /*3db70*/  BSYNC B5 ;  /* 0x0000000000057941 */ /* 0x000fea0003800000 */
.L_x_15158:
        /* <DEDUP_REMOVED lines=27> */
.L_x_15164:
[----:B------:R-:W-:Y:S05]  /*3dd30*/  BSYNC B5 ;  /* 0x0000000000057941 */ /* 0x000fea0003800000 */
.L_x_15163:
[----:B0---4-:R-:W-:Y:S02]  /*3dd40*/  IMAD.MOV.U32 R46, RZ, RZ, R4 ;  /* 0x000000ffff2e7224 */ /* 0x011fe400078e0004 */
[----:B------:R-:W-:Y:S01]  /*3dd50*/  IMAD.MOV.U32 R47, RZ, RZ, R5 ;  /* 0x000000ffff2f7224 */ /* 0x000fe200078e0005 */
[----:B------:R-:W-:Y:S05]  /*3dd60*/  BRA `(.L_x_15165) ;  /* 0x000008a000007947 */ /* 0x000fea0003800000 */
.L_x_15152:
        /* <DEDUP_REMOVED lines=25> */
[----:B01-3--:R-:W-:Y:S05]  /*3df00*/  CALL.REL.NOINC `($__internal_23_$__cuda_sm20_dsqrt_rn_f64_mediumpath_v1) ;  /* 0x0004a5f000007944 */ /* 0x00bfea0003c00000 */
[----:B------:R-:W-:Y:S02]  /*3df10*/  IMAD.MOV.U32 R5, RZ, RZ, R3 ;  /* 0x000000ffff057224 */ /* 0x000fe400078e0003 */
.L_x_15168:
[----:B------:R-:W-:Y:S05]  /*3df20*/  BSYNC B5 ;  /* 0x0000000000057941 */ /* 0x000fea0003800000 */
.L_x_15167:
[----:B--2---:R-:W-:Y:S02]  /*3df30*/  IMAD.MOV.U32 R46, RZ, RZ, R4 ;  /* 0x000000ffff2e7224 */ /* 0x004fe400078e0004 */
[----:B------:R-:W-:Y:S01]  /*3df40*/  IMAD.MOV.U32 R47, RZ, RZ, R5 ;  /* 0x000000ffff2f7224 */ /* 0x000fe200078e0005 */
[----:B------:R-:W-:Y:S05]  /*3df50*/  BRA `(.L_x_15165) ;  /* 0x000006b000007947 */ /* 0x000fea0003800000 */
.L_x_15166:
        /* <DEDUP_REMOVED lines=27> */
.L_x_15170:
[----:B------:R-:W-:Y:S05]  /*3e110*/  BSYNC B5 ;  /* 0x0000000000057941 */ /* 0x000fea0003800000 */
.L_x_15169:
        /* <DEDUP_REMOVED lines=21> */
.L_x_15172:
[----:B------:R-:W-:Y:S05]  /*3e270*/  BSYNC B5 ;  /* 0x0000000000057941 */ /* 0x000fea0003800000 */
.L_x_15171:
[----:B------:R-:W0:Y:S01]  /*3e280*/  DMUL R66, R66, 8.11296384146066816958e+31 ;  /* 0x4690000042427828 */ /* 0x000e220000000000 */
[----:B------:R-:W-:Y:S05]  /*3e290*/  BRA `(.L_x_15165) ;  /* 0x0000037000007947 */ /* 0x000fea0003800000 */
.L_x_15151:
        /* <DEDUP_REMOVED lines=24> */
.L_x_15174:
[----:B------:R-:W-:Y:S05]  /*3e420*/  BSYNC B5 ;  /* 0x0000000000057941 */ /* 0x000fea0003800000 */
.L_x_15173:
        /* <DEDUP_REMOVED lines=28> */
.L_x_15176:
[----:B------:R-:W-:Y:S05]  /*3e5f0*/  BSYNC B5 ;  /* 0x0000000000057941 */ /* 0x000fea0003800000 */
.L_x_15175:
[----:B--2-4-:R2:W4:-:S06]  /*3e600*/  DMUL R46, R2, R46 ;  /* 0x0000002e022e7228 */ /* 0x01450c0000000000 */
.L_x_15165:
[----:B------:R-:W-:Y:S05]  /*3e610*/  BSYNC B4 ;  /* 0x0000000000047941 */ /* 0x000fea0003800000 */
.L_x_15150:
[----:B------:R-:W-:Y:S05]  /*3e620*/  BRA `(.L_x_15177) ;  /* 0x0000002000007947 */ /* 0x000fea0003800000 */
.L_x_15144:
[----:B------:R4:W0:-:S04]  /*3e630*/  DMUL R46, R44, 9.00719925474099200000e+15 ;  /* 0x434000002c2e7828 */ /* 0x0008080000000000 */
[----:B------:R-:W3:-:S06]  /*3e640*/  DMUL R66, R66, 9.00719925474099200000e+15 ;  /* 0x4340000042427828 */ /* 0x000ecc0000000000 */
.L_x_15177:
[----:B0---4-:R-:W-:Y:S05]  /*3e650*/  BSYNC B2 ;  /* 0x0000000000027941 */ /* 0x011fea0003800000 */
.L_x_15143:
        /* <DEDUP_REMOVED lines=28> */
.L_x_15179:
[----:B------:R-:W-:Y:S05]  /*3e820*/  BSYNC B2 ;  /* 0x0000000000027941 */ /* 0x000fea0003800000 */
.L_x_15178:
        /* <DEDUP_REMOVED lines=43> */
.L_x_15181:
[----:B------:R-:W-:Y:S02]  /*3eae0*/  FSEL R2, RZ, 3.37028055040000000000e+12, P1 ;  /* 0x54442d18ff027808 */ /* 0x000fe40000800000 */
[----:B------:R-:W-:Y:S02]  /*3eaf0*/  FSEL R3, RZ, 2.1426990032196044922, P1 ;  /* 0x400921fbff037808 */ /* 0x000fe40000800000 */
.L_x_15182:
[----:B------:R-:W-:Y:S05]  /*3eb00*/  BSYNC B0 ;  /* 0x0000000000007941 */ /* 0x000fea0003800000 */
.L_x_15180:
[----:B------:R0:W2:Y:S02]  /*3eb10*/  DADD R46, |R46|, |R66| ;  /* 0x000000002e2e7229 */ /* 0x0000a40000000642 */
[----:B0-----:R-:W-:-:S04]  /*3eb20*/  LOP3.LUT R67, R3, 0x80000000, R67, 0xb8, !PT ;  /* 0x8000000003437812 */ /* 0x001fc800078eb843 */
[----:B--2---:R-:W0:-:S06]  /*3eb30*/  DSETP.GTU.AND P0, PT, |R46|, +INF , PT ;  /* 0x7ff000002e00742a */ /* 0x004e0c0003f0c200 */
[----:B0-----:R-:W-:Y:S02]  /*3eb40*/  FSEL R2, R46, R2, P0 ;  /* 0x000000022e027208 */ /* 0x001fe40000000000 */
[----:B------:R-:W-:Y:S02]  /*3eb50*/  FSEL R3, R47, R67, P0 ;  /* 0x000000432f037208 */ /* 0x000fe40000000000 */
.L_x_15149:
[----:B------:R-:W-:Y:S05]  /*3eb60*/  BSYNC B3 ;  /* 0x0000000000037941 */ /* 0x000fea0003800000 */
.L_x_15142:
[----:B----4-:R-:W-:Y:S01]  /*3eb70*/  LOP3.LUT R17, R3, 0x80000000, R17, 0xb8, !PT ;  /* 0x8000000003117812 */ /* 0x010fe200078eb811 */
[----:B------:R-:W-:Y:S01]  /*3eb80*/  IMAD.MOV.U32 R16, RZ, RZ, R2 ;  /* 0x000000ffff107224 */ /* 0x000fe200078e0002 */
[----:B--23--:R-:W-:Y:S01]  /*3eb90*/  LOP3.LUT R19, R65, 0x80000000, R19, 0xb8, !PT ;  /* 0x8000000041137812 */ /* 0x00cfe200078eb813 */
[----:B------:R-:W-:Y:S01]  /*3eba0*/  IMAD.MOV.U32 R18, RZ, RZ, R64 ;  /* 0x000000ffff127224 */ /* 0x000fe200078e0040 */
[----:B------:R-:W-:Y:S05]  /*3ebb0*/  BRA `(.L_x_15106) ;  /* 0x000044f000007947 */ /* 0x000fea0003800000 */
.L_x_15105:
        /* <DEDUP_REMOVED lines=91> */
.L_x_15188:
[----:B------:R-:W-:Y:S05]  /*3f170*/  BSYNC B0 ;  /* 0x0000000000007941 */ /* 0x000fea0003800000 */
.L_x_15187:
        /* <DEDUP_REMOVED lines=8> */
.L_x_15190:
[----:B------:R-:W-:Y:S05]  /*3f200*/  BSYNC B3 ;  /* 0x0000000000037941 */ /* 0x000fea0003800000 */
.L_x_15189:
        /* <DEDUP_REMOVED lines=43> */
.L_x_15192:
[----:B------:R-:W-:-:S04]  /*3f4c0*/  ISETP.GE.AND P0, PT, R45, RZ, PT ;  /* 0x000000ff2d00720c */ /* 0x000fc80003f06270 */
[----:B------:R-:W-:Y:S02]  /*3f4d0*/  FSEL R6, RZ, 3.37028055040000000000e+12, P0 ;  /* 0x54442d18ff067808 */ /* 0x000fe40000000000 */
[----:B------:R-:W-:Y:S02]  /*3f4e0*/  FSEL R7, RZ, 2.1426990032196044922, P0 ;  /* 0x400921fbff077808 */ /* 0x000fe40000000000 */
.L_x_15193:
[----:B------:R-:W-:Y:S05]  /*3f4f0*/  BSYNC B0 ;  /* 0x0000000000007941 */ /* 0x000fea0003800000 */
.L_x_15191:
[----:B------:R-:W3:Y:S01]  /*3f500*/  DADD R2, |R16|, |R18| ;  /* 0x0000000010027229 */ /* 0x000ee20000000612 */
[----:B------:R-:W-:-:S03]  /*3f510*/  LOP3.LUT R11, R7, 0x80000000, R11, 0xb8, !PT ;  /* 0x80000000070b7812 */ /* 0x000fc600078eb80b */
[----:B--2---:R-:W-:-:S04]  /*3f520*/  DMUL R46, R46, 0.5 ;  /* 0x3fe000002e2e7828 */ /* 0x004fc80000000000 */
[----:B---3--:R-:W2:-:S06]  /*3f530*/  DSETP.GTU.AND P0, PT, |R2|, +INF , PT ;  /* 0x7ff000000200742a */ /* 0x008e8c0003f0c200 */
[----:B--2---:R-:W-:Y:S02]  /*3f540*/  FSEL R6, R2, R6, P0 ;  /* 0x0000000602067208 */ /* 0x004fe40000000000 */
[----:B------:R-:W-:Y:S01]  /*3f550*/  FSEL R7, R3, R11, P0 ;  /* 0x0000000b03077208 */ /* 0x000fe20000000000 */
[----:B------:R-:W-:Y:S05]  /*3f560*/  BRA `(.L_x_15194) ;  /* 0x000039c000007947 */ /* 0x000fea0003800000 */
.L_x_15186:
        /* <DEDUP_REMOVED lines=112> */
.L_x_15196:
[----:B------:R-:W-:Y:S05]  /*3fc70*/  BSYNC B0 ;  /* 0x0000000000007941 */ /* 0x000fea0003800000 */
.L_x_15195:
        /* <DEDUP_REMOVED lines=10> */
.L_x_15198:
[----:B------:R-:W-:Y:S05]  /*3fd20*/  BSYNC B3 ;  /* 0x0000000000037941 */ /* 0x000fea0003800000 */
.L_x_15197:
        /* <DEDUP_REMOVED lines=43> */
.L_x_15200:
[----:B------:R-:W-:-:S04]  /*3ffe0*/  ISETP.GE.AND P0, PT, R45, RZ, PT ;  /* 0x000000ff2d00720c */ /* 0x000fc80003f06270 */
[----:B0-----:R-:W-:Y:S02]  /*3fff0*/  FSEL R6, RZ, 3.37028055040000000000e+12, P0 ;  /* 0x54442d18ff067808 */ /* 0x001fe40000000000 */
[----:B------:R-:W-:Y:S02]  /*40000*/  FSEL R7, RZ, 2.1426990032196044922, P0 ;  /* 0x400921fbff077808 */ /* 0x000fe40000000000 */
.L_x_15201:
[----:B------:R-:W-:Y:S05]  /*40010*/  BSYNC B0 ;  /* 0x0000000000007941 */ /* 0x000fea0003800000 */
.L_x_15199:
[----:B------:R-:W0:Y:S01]  /*40020*/  DADD R2, |R16|, |R18| ;  /* 0x0000000010027229 */ /* 0x000e220000000612 */
[----:B------:R-:W-:-:S05]  /*40030*/  LOP3.LUT R11, R7, 0x80000000, R11, 0xb8, !PT ;  /* 0x80000000070b7812 */ /* 0x000fca00078eb80b */
[----:B0-----:R-:W0:-:S06]  /*40040*/  DSETP.GTU.AND P0, PT, |R2|, +INF , PT ;  /* 0x7ff000000200742a */ /* 0x001e0c0003f0c200 */
[----:B0-----:R-:W-:Y:S02]  /*40050*/  FSEL R6, R2, R6, P0 ;  /* 0x0000000602067208 */ /* 0x001fe40000000000 */
[----:B------:R-:W-:Y:S01]  /*40060*/  FSEL R7, R3, R11, P0 ;  /* 0x0000000b03077208 */ /* 0x000fe20000000000 */
[----:B------:R-:W-:Y:S05]  /*40070*/  BRA `(.L_x_15194) ;  /* 0x00002eb000007947 */ /* 0x000fea0003800000 */
.L_x_15185:
        /* <DEDUP_REMOVED lines=23> */
.L_x_15203:
[----:B------:R-:W-:Y:S05]  /*401f0*/  BSYNC B3 ;  /* 0x0000000000037941 */ /* 0x000fea0003800000 */
.L_x_15202:
        /* <DEDUP_REMOVED lines=23> */
[----:B-1----:R-:W-:Y:S05]  /*40370*/  CALL.REL.NOINC `($__internal_22_$__cuda_sm20_div_rn_f64_full) ;  /* 0x00047b2000007944 */ /* 0x002fea0003c00000 */
[----:B------:R-:W-:Y:S02]  /*40380*/  IMAD.MOV.U32 R4, RZ, RZ, R2 ;  /* 0x000000ffff047224 */ /* 0x000fe400078e0002 */
[----:B------:R-:W-:Y:S02]  /*40390*/  IMAD.MOV.U32 R5, RZ, RZ, R3 ;  /* 0x000000ffff057224 */ /* 0x000fe400078e0003 */
.L_x_15205:
[----:B------:R-:W-:Y:S05]  /*403a0*/  BSYNC B3 ;  /* 0x0000000000037941 */ /* 0x000fea0003800000 */
.L_x_15204:
        /* <DEDUP_REMOVED lines=113> */
.L_x_15207:
[----:B------:R-:W-:Y:S05]  /*40ac0*/  BSYNC B0 ;  /* 0x0000000000007941 */ /* 0x000fea0003800000 */
.L_x_15206:
        /* <DEDUP_REMOVED lines=10> */
.L_x_15209:
[----:B------:R-:W-:Y:S05]  /*40b70*/  BSYNC B3 ;  /* 0x0000000000037941 */ /* 0x000fea0003800000 */
.L_x_15208:
        /* <DEDUP_REMOVED lines=43> */
.L_x_15211:
[----:B------:R-:W-:-:S04]  /*40e30*/  ISETP.GE.AND P0, PT, R45, RZ, PT ;  /* 0x000000ff2d00720c */ /* 0x000fc80003f06270 */
[----:B0-----:R-:W-:Y:S02]  /*40e40*/  FSEL R6, RZ, 3.37028055040000000000e+12, P0 ;  /* 0x54442d18ff067808 */ /* 0x001fe40000000000 */
[----:B------:R-:W-:Y:S02]  /*40e50*/  FSEL R7, RZ, 2.1426990032196044922, P0 ;  /* 0x400921fbff077808 */ /* 0x000fe40000000000 */
.L_x_15212:
[----:B------:R-:W-:Y:S05]  /*40e60*/  BSYNC B0 ;  /* 0x0000000000007941 */ /* 0x000fea0003800000 */
.L_x_15210:
[----:B------:R-:W0:Y:S01]  /*40e70*/  DADD R2, |R16|, |R18| ;  /* 0x0000000010027229 */ /* 0x000e220000000612 */
[----:B------:R-:W-:-:S03]  /*40e80*/  LOP3.LUT R11, R7, 0x80000000, R11, 0xb8, !PT ;  /* 0x80000000070b7812 */ /* 0x000fc600078eb80b */
[----:B--2---:R-:W-:-:S04]  /*40e90*/  DADD R46, R46, 1 ;  /* 0x3ff000002e2e7429 */ /* 0x004fc80000000000 */
[----:B0-----:R-:W0:-:S06]  /*40ea0*/  DSETP.GTU.AND P0, PT, |R2|, +INF , PT ;  /* 0x7ff000000200742a */ /* 0x001e0c0003f0c200 */
[----:B0-----:R-:W-:Y:S02]  /*40eb0*/  FSEL R6, R2, R6, P0 ;  /* 0x0000000602067208 */ /* 0x001fe40000000000 */
[----:B------:R-:W-:Y:S01]  /*40ec0*/  FSEL R7, R3, R11, P0 ;  /* 0x0000000b03077208 */ /* 0x000fe20000000000 */
[----:B------:R-:W-:Y:S05]  /*40ed0*/  BRA `(.L_x_15194) ;  /* 0x0000205000007947 */ /* 0x000fea0003800000 */
.L_x_15184:
        /* <DEDUP_REMOVED lines=86> */
.L_x_15216:
[----:B------:R-:W-:Y:S05]  /*41440*/  BSYNC B0 ;  /* 0x0000000000007941 */ /* 0x000fea0003800000 */
.L_x_15215:
        /* <DEDUP_REMOVED lines=8> */
.L_x_15218:
[----:B------:R-:W-:Y:S05]  /*414d0*/  BSYNC B3 ;  /* 0x0000000000037941 */ /* 0x000fea0003800000 */
.L_x_15217:
        /* <DEDUP_REMOVED lines=35> */
.L_x_15220:
[----:B0--3--:R-:W-:Y:S05]  /*41710*/  BSYNC B0 ;  /* 0x0000000000007941 */ /* 0x009fea0003800000 */
.L_x_15219:
[----:B------:R-:W-:Y:S01]  /*41720*/  LOP3.LUT R3, R7, 0x80000000, R17, 0xb8, !PT ;  /* 0x8000000007037812 */ /* 0x000fe200078eb811 */
[----:B--2---:R-:W0:Y:S01]  /*41730*/  DMUL R46, R46, 0.5 ;  /* 0x3fe000002e2e7828 */ /* 0x004e220000000000 */
[----:B------:R-:W-:Y:S02]  /*41740*/  FSEL R6, R4, R6, P0 ;  /* 0x0000000604067208 */ /* 0x000fe40000000000 */
[----:B------:R-:W-:Y:S01]  /*41750*/  FSEL R7, R5, R3, P0 ;  /* 0x0000000305077208 */ /* 0x000fe20000000000 */
[----:B------:R-:W-:Y:S05]  /*41760*/  BRA `(.L_x_15194) ;  /* 0x000017c000007947 */ /* 0x000fea0003800000 */
.L_x_15214:
        /* <DEDUP_REMOVED lines=112> */
.L_x_15222:
[----:B------:R-:W-:Y:S05]  /*41e70*/  BSYNC B0 ;  /* 0x0000000000007941 */ /* 0x000fea0003800000 */
.L_x_15221:
        /* <DEDUP_REMOVED lines=10> */
.L_x_15224:
[----:B------:R-:W-:Y:S05]  /*41f20*/  BSYNC B3 ;  /* 0x0000000000037941 */ /* 0x000fea0003800000 */
.L_x_15223:
        /* <DEDUP_REMOVED lines=35> */
.L_x_15226:
[----:B0--3--:R-:W-:Y:S05]  /*42160*/  BSYNC B0 ;  /* 0x0000000000007941 */ /* 0x009fea0003800000 */
.L_x_15225:
[----:B------:R-:W-:Y:S02]  /*42170*/  LOP3.LUT R5, R7, 0x80000000, R17, 0xb8, !PT ;  /* 0x8000000007057812 */ /* 0x000fe400078eb811 */
[----:B------:R-:W-:Y:S02]  /*42180*/  FSEL R6, R2, R6, P1 ;  /* 0x0000000602067208 */ /* 0x000fe40000800000 */
[----:B------:R-:W-:Y:S01]  /*42190*/  FSEL R7, R3, R5, P1 ;  /* 0x0000000503077208 */ /* 0x000fe20000800000 */
[----:B------:R-:W-:Y:S05]  /*421a0*/  BRA `(.L_x_15194) ;  /* 0x00000d8000007947 */ /* 0x000fea0003800000 */
.L_x_15213:
        /* <DEDUP_REMOVED lines=23> */
.L_x_15228:
[----:B------:R-:W-:Y:S05]  /*42320*/  BSYNC B3 ;  /* 0x0000000000037941 */ /* 0x000fea0003800000 */
.L_x_15227:
        /* <DEDUP_REMOVED lines=26> */
.L_x_15230:
[----:B------:R-:W-:Y:S05]  /*424d0*/  BSYNC B3 ;  /* 0x0000000000037941 */ /* 0x000fea0003800000 */
.L_x_15229:
        /* <DEDUP_REMOVED lines=113> */
.L_x_15232:
[----:B------:R-:W-:Y:S05]  /*42bf0*/  BSYNC B0 ;  /* 0x0000000000007941 */ /* 0x000fea0003800000 */
.L_x_15231:
        /* <DEDUP_REMOVED lines=10> */
.L_x_15234:
[----:B------:R-:W-:Y:S05]  /*42ca0*/  BSYNC B3 ;  /* 0x0000000000037941 */ /* 0x000fea0003800000 */
.L_x_15233:
        /* <DEDUP_REMOVED lines=36> */
.L_x_15236:
[----:B0-23--:R-:W-:Y:S05]  /*42ef0*/  BSYNC B0 ;  /* 0x0000000000007941 */ /* 0x00dfea0003800000 */
.L_x_15235:
[----:B------:R-:W-:Y:S02]  /*42f00*/  LOP3.LUT R5, R7, 0x80000000, R17, 0xb8, !PT ;  /* 0x8000000007057812 */ /* 0x000fe400078eb811 */
[----:B------:R-:W-:Y:S02]  /*42f10*/  FSEL R6, R2, R6, P1 ;  /* 0x0000000602067208 */ /* 0x000fe40000800000 */
[----:B------:R-:W-:Y:S02]  /*42f20*/  FSEL R7, R3, R5, P1 ;  /* 0x0000000503077208 */ /* 0x000fe40000800000 */
.L_x_15194:
[----:B0-----:R-:W-:Y:S05]  /*42f30*/  BSYNC B2 ;  /* 0x0000000000027941 */ /* 0x001fea0003800000 */
.L_x_15183:
[----:B--2---:R-:W0:Y:S01]  /*42f40*/  DADD R46, R46, c[0x2][0x50] ;  /* 0x008014002e2e7629 */ /* 0x004e220000000000 */
[----:B------:R-:W-:Y:S01]  /*42f50*/  LOP3.LUT R17, R7, 0x80000000, R17, 0xb8, !PT ;  /* 0x8000000007117812 */ /* 0x000fe200078eb811 */
[----:B------:R-:W-:-:S08]  /*42f60*/  IMAD.MOV.U32 R16, RZ, RZ, R6 ;  /* 0x000000ffff107224 */ /* 0x000fd000078e0006 */
[----:B0-----:R-:W-:Y:S01]  /*42f70*/  LOP3.LUT R19, R47, 0x80000000, R19, 0xb8, !PT ;  /* 0x800000002f137812 */ /* 0x001fe200078eb813 */
[----:B------:R-:W-:Y:S01]  /*42f80*/  IMAD.MOV.U32 R18, RZ, RZ, R46 ;  /* 0x000000ffff127224 */ /* 0x000fe200078e002e */
[----:B------:R-:W-:Y:S05]  /*42f90*/  BRA `(.L_x_15106) ;  /* 0x0000011000007947 */ /* 0x000fea0003800000 */
.L_x_15104:
        /* <DEDUP_REMOVED lines=17> */
.L_x_15106:
[----:B------:R-:W-:Y:S05]  /*430b0*/  BSYNC B1 ;  /* 0x0000000000017941 */ /* 0x000fea0003800000 */
.L_x_15103:
        /* <DEDUP_REMOVED lines=13> */
.L_x_14164:
        /* <DEDUP_REMOVED lines=203> */
[----:B------:R-:W-:Y:S05]  /*43e40*/  CALL.REL.NOINC `($__internal_23_$__cuda_sm20_dsqrt_rn_f64_mediumpath_v1) ;  /* 0x000446b000007944 */ /* 0x000fea0003c00000 */
[----:B------:R-:W-:Y:S02]  /*43e50*/  IMAD.MOV.U32 R2, RZ, RZ, R4 ;  /* 0x000000ffff027224 */ /* 0x000fe400078e0004 */
.L_x_15244:
[----:B------:R-:W-:Y:S05]  /*43e60*/  BSYNC B3 ;  /* 0x0000000000037941 */ /* 0x000fea0003800000 */
.L_x_15243:
        /* <DEDUP_REMOVED lines=62> */
.L_x_15242:
        /* <DEDUP_REMOVED lines=36> */
.L_x_15252:
[----:B------:R-:W-:Y:S05]  /*44490*/  BSYNC B4 ;  /* 0x0000000000047941 */ /* 0x000fea0003800000 */
.L_x_15251:
[----:B------:R-:W-:Y:S05]  /*444a0*/  BRA `(.L_x_15250) ;  /* 0x0000001000007947 */ /* 0x000fea0003800000 */
.L_x_15249:
[----:B------:R0:W1:-:S06]  /*444b0*/  DADD R38, -R66, R64 ;  /* 0x0000000042267229 */ /* 0x00004c0000000140 */
.L_x_15250:
[----:B------:R-:W-:Y:S05]  /*444c0*/  BSYNC B3 ;  /* 0x0000000000037941 */ /* 0x000fea0003800000 */
.L_x_15248:
        /* <DEDUP_REMOVED lines=29> */
[----:B------:R-:W-:Y:S01]  /*446a0*/  MOV R4, R2 ;  /* 0x0000000200047202 */ /* 0x000fe20000000f00 */
[----:B------:R-:W-:Y:S02]  /*446b0*/  IMAD.MOV.U32 R5, RZ, RZ, R3 ;  /* 0x000000ffff057224 */ /* 0x000fe400078e0003 */
.L_x_15257:
[----:B------:R-:W-:Y:S05]  /*446c0*/  BSYNC B4 ;  /* 0x0000000000047941 */ /* 0x000fea0003800000 */
.L_x_15256:
[----:B------:R-:W-:Y:S02]  /*446d0*/  IMAD.MOV.U32 R2, RZ, RZ, R4 ;  /* 0x000000ffff027224 */ /* 0x000fe400078e0004 */
[----:B------:R-:W-:Y:S01]  /*446e0*/  IMAD.MOV.U32 R3, RZ, RZ, R5 ;  /* 0x000000ffff037224 */ /* 0x000fe200078e0005 */
[----:B------:R-:W-:Y:S05]  /*446f0*/  BRA `(.L_x_15255) ;  /* 0x0000001000007947 */ /* 0x000fea0003800000 */
.L_x_15254:
[----:B------:R2:W3:-:S06]  /*44700*/  DADD R2, R36, -R4 ;  /* 0x0000000024027229 */ /* 0x0004cc0000000804 */
.L_x_15255:
[----:B------:R-:W-:Y:S05]  /*44710*/  BSYNC B3 ;  /* 0x0000000000037941 */ /* 0x000fea0003800000 */
.L_x_15253:
        /* <DEDUP_REMOVED lines=27> */
[----:B0-----:R-:W-:Y:S05]  /*448d0*/  CALL.REL.NOINC `($__internal_23_$__cuda_sm20_dsqrt_rn_f64_mediumpath_v1) ;  /* 0x00043c2000007944 */ /* 0x001fea0003c00000 */
[----:B------:R-:W-:Y:S02]  /*448e0*/  IMAD.MOV.U32 R6, RZ, RZ, R4 ;  /* 0x000000ffff067224 */ /* 0x000fe400078e0004 */
[----:B------:R-:W-:-:S02]  /*448f0*/  IMAD.MOV.U32 R7, RZ, RZ, R3 ;  /* 0x000000ffff077224 */ /* 0x000fc400078e0003 */
.L_x_15259:
[----:B------:R-:W-:Y:S05]  /*44900*/  BSYNC B3 ;  /* 0x0000000000037941 */ /* 0x000fea0003800000 */
.L_x_15258:
        /* <DEDUP_REMOVED lines=66> */
.L_x_15260:
        /* <DEDUP_REMOVED lines=22> */
.L_x_15262:
[----:B------:R-:W-:Y:S05]  /*44e90*/  BSYNC B3 ;  /* 0x0000000000037941 */ /* 0x000fea0003800000 */
.L_x_15261:
        /* <DEDUP_REMOVED lines=16> */
.L_x_15247:
        /* <DEDUP_REMOVED lines=24> */
[----:B------:R-:W-:Y:S05]  /*45120*/  CALL.REL.NOINC `($__internal_23_$__cuda_sm20_dsqrt_rn_f64_mediumpath_v1) ;  /* 0x000433d000007944 */ /* 0x000fea0003c00000 */
[----:B------:R-:W-:Y:S02]  /*45130*/  IMAD.MOV.U32 R2, RZ, RZ, R4 ;  /* 0x000000ffff027224 */ /* 0x000fe400078e0004 */
.L_x_15265:
[----:B------:R-:W-:Y:S05]  /*45140*/  BSYNC B3 ;  /* 0x0000000000037941 */ /* 0x000fea0003800000 */
.L_x_15264:
        /* <DEDUP_REMOVED lines=26> */
[----:B------:R-:W-:Y:S05]  /*452f0*/  CALL.REL.NOINC `($__internal_22_$__cuda_sm20_div_rn_f64_full) ;  /* 0x00042ba000007944 */ /* 0x000fea0003c00000 */
.L_x_15268:
[----:B------:R-:W-:Y:S05]  /*45300*/  BSYNC B3 ;  /* 0x0000000000037941 */ /* 0x000fea0003800000 */
.L_x_15267:
        /* <DEDUP_REMOVED lines=16> */
.L_x_15266:
        /* <DEDUP_REMOVED lines=56> */
.L_x_15269:
[----:B------:R-:W-:Y:S01]  /*45790*/  IMAD.MOV.U32 R2, RZ, RZ, 0x0 ;  /* 0x00000000ff027424 */ /* 0x000fe200078e00ff */
[----:B------:R-:W-:Y:S01]  /*457a0*/  FSETP.NEU.FTZ.AND P0, PT, R5, RZ, PT ;  /* 0x000000ff0500720b */ /* 0x000fe20003f1d000 */
[----:B------:R-:W-:-:S06]  /*457b0*/  IMAD.MOV.U32 R3, RZ, RZ, 0x7ff00000 ;  /* 0x7ff00000ff037424 */ /* 0x000fcc00078e00ff */
[----:B------:R-:W0:-:S10]  /*457c0*/  DFMA R2, R4, R2, +INF ;  /* 0x7ff000000402742b */ /* 0x000e140000000002 */
[----:B0-----:R-:W-:Y:S02]  /*457d0*/  FSEL R38, R2, RZ, P0 ;  /* 0x000000ff02267208 */ /* 0x001fe40000000000 */
[----:B------:R-:W-:Y:S01]  /*457e0*/  FSEL R39, R3, -QNAN , P0 ;  /* 0xfff0000003277808 */ /* 0x000fe20000000000 */
[----:B------:R-:W-:Y:S05]  /*457f0*/  BRA `(.L_x_15245) ;  /* 0x000004d000007947 */ /* 0x000fea0003800000 */
.L_x_15263:
        /* <DEDUP_REMOVED lines=25> */
.L_x_15271:
[----:B------:R-:W-:Y:S05]  /*45990*/  BSYNC B3 ;  /* 0x0000000000037941 */ /* 0x000fea0003800000 */
.L_x_15270:
        /* <DEDUP_REMOVED lines=19> */
[----:B------:R-:W-:Y:S01]  /*45ad0*/  IMAD.MOV.U32 R38, RZ, RZ, R2 ;  /* 0x000000ffff267224 */ /* 0x000fe200078e0002 */
[----:B------:R-:W-:Y:S02]  /*45ae0*/  MOV R39, R3 ;  /* 0x0000000300277202 */ /* 0x000fe40000000f00 */
.L_x_15273:
[----:B------:R-:W-:Y:S05]  /*45af0*/  BSYNC B3 ;  /* 0x0000000000037941 */ /* 0x000fea0003800000 */
.L_x_15272:
[----:B------:R-:W-:Y:S05]  /*45b00*/  BRA `(.L_x_15245) ;  /* 0x000001c000007947 */ /* 0x000fea0003800000 */
.L_x_15246:
        /* <DEDUP_REMOVED lines=23> */
[----:B------:R-:W-:Y:S05]  /*45c80*/  CALL.REL.NOINC `($__internal_23_$__cuda_sm20_dsqrt_rn_f64_mediumpath_v1) ;  /* 0x0004287000007944 */ /* 0x000fea0003c00000 */
[----:B------:R-:W-:Y:S02]  /*45c90*/  IMAD.MOV.U32 R5, RZ, RZ, R3 ;  /* 0x000000ffff057224 */ /* 0x000fe400078e0003 */
.L_x_15275:
[----:B------:R-:W-:Y:S05]  /*45ca0*/  BSYNC B3 ;  /* 0x0000000000037941 */ /* 0x000fea0003800000 */
.L_x_15274:
[----:B-1----:R-:W-:Y:S02]  /*45cb0*/  IMAD.MOV.U32 R38, RZ, RZ, R4 ;  /* 0x000000ffff267224 */ /* 0x002fe400078e0004 */
[----:B------:R-:W-:Y:S02]  /*45cc0*/  IMAD.MOV.U32 R39, RZ, RZ, R5 ;  /* 0x000000ffff277224 */ /* 0x000fe400078e0005 */
.L_x_15245:
[----:B------:R-:W-:Y:S05]  /*45cd0*/  BSYNC B2 ;  /* 0x0000000000027941 */ /* 0x000fea0003800000 */
.L_x_15241:
        /* <DEDUP_REMOVED lines=25> */
.L_x_15280:
[----:B------:R-:W-:Y:S05]  /*45e70*/  BSYNC B4 ;  /* 0x0000000000047941 */ /* 0x000fea0003800000 */
.L_x_15279:
        /* <DEDUP_REMOVED lines=23> */
.L_x_15282:
        /* <DEDUP_REMOVED lines=43> */
.L_x_15281:
        /* <DEDUP_REMOVED lines=38> */
.L_x_15291:
[----:B------:R-:W-:Y:S05]  /*46500*/  BSYNC B6 ;  /* 0x0000000000067941 */ /* 0x000fea0003800000 */
.L_x_15290:
[----:B------:R-:W-:Y:S05]  /*46510*/  BRA `(.L_x_15289) ;  /* 0x0000001000007947 */ /* 0x000fea0003800000 */
.L_x_15288:
[----:B------:R0:W3:-:S06]  /*46520*/  DADD R68, -R66, R64 ;  /* 0x0000000042447229 */ /* 0x0000cc0000000140 */
.L_x_15289:
[----:B------:R-:W-:Y:S05]  /*46530*/  BSYNC B5 ;  /* 0x0000000000057941 */ /* 0x000fea0003800000 */
.L_x_15287:
        /* <DEDUP_REMOVED lines=28> */
.L_x_15296:
[----:B------:R-:W-:Y:S05]  /*46700*/  BSYNC B6 ;  /* 0x0000000000067941 */ /* 0x000fea0003800000 */
.L_x_15295:
[----:B------:R-:W-:Y:S01]  /*46710*/  MOV R32, R2 ;  /* 0x0000000200207202 */ /* 0x000fe20000000f00 */
[----:B------:R-:W-:Y:S01]  /*46720*/  IMAD.MOV.U32 R33, RZ, RZ, R3 ;  /* 0x000000ffff217224 */ /* 0x000fe200078e0003 */
[----:B------:R-:W-:Y:S05]  /*46730*/  BRA `(.L_x_15294) ;  /* 0x0000001000007947 */ /* 0x000fea0003800000 */
.L_x_15293:
[----:B------:R4:W0:-:S06]  /*46740*/  DADD R32, -R62, R36 ;  /* 0x000000003e207229 */ /* 0x00080c0000000124 */
.L_x_15294:
[----:B------:R-:W-:Y:S05]  /*46750*/  BSYNC B5 ;  /* 0x0000000000057941 */ /* 0x000fea0003800000 */
.L_x_15292:
        /* <DEDUP_REMOVED lines=28> */
[----:B0-2-4-:R-:W-:Y:S05]  /*46920*/  CALL.REL.NOINC `($__internal_23_$__cuda_sm20_dsqrt_rn_f64_mediumpath_v1) ;  /* 0x00041bd000007944 */ /* 0x015fea0003c00000 */
[----:B------:R-:W-:Y:S02]  /*46930*/  IMAD.MOV.U32 R5, RZ, RZ, R3 ;  /* 0x000000ffff057224 */ /* 0x000fe400078e0003 */
.L_x_15298:
[----:B------:R-:W-:Y:S05]  /*46940*/  BSYNC B5 ;  /* 0x0000000000057941 */ /* 0x000fea0003800000 */
.L_x_15297:
[----:B01----:R-:W-:Y:S02]  /*46950*/  IMAD.MOV.U32 R34, RZ, RZ, R4 ;  /* 0x000000ffff227224 */ /* 0x003fe400078e0004 */
[----:B------:R-:W-:Y:S01]  /*46960*/  IMAD.MOV.U32 R35, RZ, RZ, R5 ;  /* 0x000000ffff237224 */ /* 0x000fe200078e0005 */
[----:B------:R-:W-:Y:S05]  /*46970*/  BRA `(.L_x_15299) ;  /* 0x0000098000007947 */ /* 0x000fea0003800000 */
.L_x_15286:
        /* <DEDUP_REMOVED lines=28> */
[----:B0-2---:R-:W-:Y:S05]  /*46b40*/  CALL.REL.NOINC `($__internal_23_$__cuda_sm20_dsqrt_rn_f64_mediumpath_v1) ;  /* 0x000419b000007944 */ /* 0x005fea0003c00000 */
[----:B------:R-:W-:Y:S02]  /*46b50*/  IMAD.MOV.U32 R5, RZ, RZ, R3 ;  /* 0x000000ffff057224 */ /* 0x000fe400078e0003 */
.L_x_15302:
[----:B------:R-:W-:Y:S05]  /*46b60*/  BSYNC B5 ;  /* 0x0000000000057941 */ /* 0x000fea0003800000 */
.L_x_15301:
[----:B01----:R-:W-:Y:S02]  /*46b70*/  IMAD.MOV.U32 R34, RZ, RZ, R4 ;  /* 0x000000ffff227224 */ /* 0x003fe400078e0004 */
[----:B------:R-:W-:Y:S01]  /*46b80*/  IMAD.MOV.U32 R35, RZ, RZ, R5 ;  /* 0x000000ffff237224 */ /* 0x000fe200078e0005 */
[----:B------:R-:W-:Y:S05]  /*46b90*/  BRA `(.L_x_15299) ;  /* 0x0000076000007947 */ /* 0x000fea0003800000 */
.L_x_15300:
        /* <DEDUP_REMOVED lines=28> */
[----:B--2---:R-:W-:Y:S05]  /*46d60*/  CALL.REL.NOINC `($__internal_23_$__cuda_sm20_dsqrt_rn_f64_mediumpath_v1) ;  /* 0x0004179000007944 */ /* 0x004fea0003c00000 */
[----:B------:R-:W-:Y:S02]  /*46d70*/  IMAD.MOV.U32 R8, RZ, RZ, R4 ;  /* 0x000000ffff087224 */ /* 0x000fe400078e0004 */
[----:B------:R-:W-:Y:S02]  /*46d80*/  IMAD.MOV.U32 R9, RZ, RZ, R3 ;  /* 0x000000ffff097224 */ /* 0x000fe400078e0003 */
.L_x_15304:
[----:B------:R-:W-:Y:S05]  /*46d90*/  BSYNC B5 ;  /* 0x0000000000057941 */ /* 0x000fea0003800000 */
.L_x_15303:
        /* <DEDUP_REMOVED lines=21> */
.L_x_15306:
[----:B------:R-:W-:Y:S05]  /*46ef0*/  BSYNC B5 ;  /* 0x0000000000057941 */ /* 0x000fea0003800000 */
.L_x_15305:
[----:B------:R-:W0:Y:S01]  /*46f00*/  DMUL R10, R10, 8.11296384146066816958e+31 ;  /* 0x469000000a0a7828 */ /* 0x000e220000000000 */
[----:B------:R-:W-:Y:S02]  /*46f10*/  IMAD.MOV.U32 R34, RZ, RZ, R2 ;  /* 0x000000ffff227224 */ /* 0x000fe400078e0002 */
[----:B------:R-:W-:Y:S01]  /*46f20*/  IMAD.MOV.U32 R35, RZ, RZ, R3 ;  /* 0x000000ffff237224 */ /* 0x000fe200078e0003 */
[----:B------:R-:W-:Y:S05]  /*46f30*/  BRA `(.L_x_15299) ;  /* 0x000003c000007947 */ /* 0x000fea0003800000 */
.L_x_15285:
        /* <DEDUP_REMOVED lines=24> */
[----:B-12---:R-:W-:Y:S05]  /*470c0*/  CALL.REL.NOINC `($__internal_23_$__cuda_sm20_dsqrt_rn_f64_mediumpath_v1) ;  /* 0x0004143000007944 */ /* 0x006fea0003c00000 */
[----:B------:R-:W-:Y:S02]  /*470d0*/  IMAD.MOV.U32 R36, RZ, RZ, R4 ;  /* 0x000000ffff247224 */ /* 0x000fe400078e0004 */
[----:B------:R-:W-:-:S02]  /*470e0*/  IMAD.MOV.U32 R37, RZ, RZ, R3 ;  /* 0x000000ffff257224 */ /* 0x000fc400078e0003 */
.L_x_15308:
[----:B------:R-:W-:Y:S05]  /*470f0*/  BSYNC B5 ;  /* 0x0000000000057941 */ /* 0x000fea0003800000 */
.L_x_15307:
        /* <DEDUP_REMOVED lines=28> */
[----:B012---:R-:W-:Y:S05]  /*472c0*/  CALL.REL.NOINC `($__internal_23_$__cuda_sm20_dsqrt_rn_f64_mediumpath_v1) ;  /* 0x0004123000007944 */ /* 0x007fea0003c00000 */
[----:B------:R-:W-:Y:S02]  /*472d0*/  IMAD.MOV.U32 R5, RZ, RZ, R3 ;  /* 0x000000ffff057224 */ /* 0x000fe400078e0003 */
.L_x_15310:
[----:B------:R-:W-:Y:S05]  /*472e0*/  BSYNC B5 ;  /* 0x0000000000057941 */ /* 0x000fea0003800000 */
.L_x_15309:
[----:B01-3--:R0:W1:-:S06]  /*472f0*/  DMUL R34, R4, R36 ;  /* 0x0000002404227228 */ /* 0x00b04c0000000000 */
.L_x_15299:
[----:B0-----:R-:W-:Y:S05]  /*47300*/  BSYNC B4 ;  /* 0x0000000000047941 */ /* 0x001fea0003800000 */
.L_x_15284:
[----:B------:R-:W-:Y:S05]  /*47310*/  BRA `(.L_x_15311) ;  /* 0x0000002000007947 */ /* 0x000fea0003800000 */
.L_x_15278:
[----:B------:R-:W3:-:S04]  /*47320*/  DMUL R34, R34, 9.00719925474099200000e+15 ;  /* 0x4340000022227828 */ /* 0x000ec80000000000 */
[----:B------:R-:W4:-:S06]  /*47330*/  DMUL R10, R10, 9.00719925474099200000e+15 ;  /* 0x434000000a0a7828 */ /* 0x000f0c0000000000 */
.L_x_15311:
[----:B---3--:R-:W-:Y:S05]  /*47340*/  BSYNC B2 ;  /* 0x0000000000027941 */ /* 0x008fea0003800000 */
.L_x_15277:
        /* <DEDUP_REMOVED lines=28> */
.L_x_15313:
[----:B------:R-:W-:Y:S05]  /*47510*/  BSYNC B2 ;  /* 0x0000000000027941 */ /* 0x000fea0003800000 */
.L_x_15312:
        /* <DEDUP_REMOVED lines=43> */
.L_x_15315:
[----:B------:R-:W-:Y:S02]  /*477d0*/  FSEL R2, RZ, 3.37028055040000000000e+12, P0 ;  /* 0x54442d18ff027808 */ /* 0x000fe40000000000 */
[----:B------:R-:W-:Y:S02]  /*477e0*/  FSEL R3, RZ, 2.1426990032196044922, P0 ;  /* 0x400921fbff037808 */ /* 0x000fe40000000000 */
.L_x_15316:
[----:B------:R-:W-:Y:S05]  /*477f0*/  BSYNC B0 ;  /* 0x0000000000007941 */ /* 0x000fea0003800000 */
.L_x_15314:
[----:B------:R0:W1:Y:S02]  /*47800*/  DADD R34, |R34|, |R10| ;  /* 0x0000000022227229 */ /* 0x000064000000060a */
[----:B0-----:R-:W-:-:S04]  /*47810*/  LOP3.LUT R11, R3, 0x80000000, R11, 0xb8, !PT ;  /* 0x80000000030b7812 */ /* 0x001fc800078eb80b */
[----:B-1----:R-:W0:-:S06]  /*47820*/  DSETP.GTU.AND P0, PT, |R34|, +INF , PT ;  /* 0x7ff000002200742a */ /* 0x002e0c0003f0c200 */
[----:B0-----:R-:W-:Y:S02]  /*47830*/  FSEL R2, R34, R2, P0 ;  /* 0x0000000222027208 */ /* 0x001fe40000000000 */
[----:B------:R-:W-:Y:S02]  /*47840*/  FSEL R3, R35, R11, P0 ;  /* 0x0000000b23037208 */ /* 0x000fe40000000000 */
.L_x_15283:
[----:B------:R-:W-:Y:S05]  /*47850*/  BSYNC B3 ;  /* 0x0000000000037941 */ /* 0x000fea0003800000 */
.L_x_15276:
[----:B---3--:R-:W-:Y:S01]  /*47860*/  LOP3.LUT R37, R3, 0x80000000, R29, 0xb8, !PT ;  /* 0x8000000003257812 */ /* 0x008fe200078eb81d */
[----:B------:R-:W-:Y:S01]  /*47870*/  IMAD.MOV.U32 R36, RZ, RZ, R2 ;  /* 0x000000ffff247224 */ /* 0x000fe200078e0002 */
[----:B-12---:R-:W-:Y:S01]  /*47880*/  LOP3.LUT R39, R39, 0x80000000, R31, 0xb8, !PT ;  /* 0x8000000027277812 */ /* 0x006fe200078eb81f */
[----:B------:R-:W-:Y:S05]  /*47890*/  BRA `(.L_x_15238) ;  /* 0x0000470000007947 */ /* 0x000fea0003800000 */
.L_x_15240:
        /* <DEDUP_REMOVED lines=92> */
.L_x_15322:
[----:B01----:R-:W-:Y:S05]  /*47e60*/  BSYNC B0 ;  /* 0x0000000000007941 */ /* 0x003fea0003800000 */
.L_x_15321:
[----:B------:R-:W-:Y:S01]  /*47e70*/  BSSY B3, `(.L_x_15323) ;  /* 0x0000007000037945 */ /* 0x000fe20003800000 */
[----:B------:R-:W-:Y:S05]  /*47e80*/  @P2 BRA P3, `(.L_x_15324) ;  /* 0x0000005000002947 */ /* 0x000fea0001800000 */
[----:B------:R-:W-:Y:S01]  /*47e90*/  IMAD.MOV.U32 R6, RZ, RZ, R4 ;  /* 0x000000ffff067224 */ /* 0x000fe200078e0004 */
[----:B------:R-:W-:Y:S02]  /*47ea0*/  MOV R4, 0x47ec0 ;  /* 0x00047ec000047802 */ /* 0x000fe40000000f00 */
[----:B------:R-:W-:Y:S05]  /*47eb0*/  CALL.REL.NOINC `($__internal_22_$__cuda_sm20_div_rn_f64_full) ;  /* 0x0003ffe000007944 */ /* 0x000fea0003c00000 */
[----:B------:R-:W-:Y:S02]  /*47ec0*/  IMAD.MOV.U32 R6, RZ, RZ, R2 ;  /* 0x000000ffff067224 */ /* 0x000fe400078e0002 */
[----:B------:R-:W-:Y:S02]  /*47ed0*/  IMAD.MOV.U32 R7, RZ, RZ, R3 ;  /* 0x000000ffff077224 */ /* 0x000fe400078e0003 */
.L_x_15324:
[----:B------:R-:W-:Y:S05]  /*47ee0*/  BSYNC B3 ;  /* 0x0000000000037941 */ /* 0x000fea0003800000 */
.L_x_15323:
        /* <DEDUP_REMOVED lines=44> */
.L_x_15326:
[----:B------:R-:W-:-:S04]  /*481b0*/  ISETP.GE.AND P0, PT, R11, RZ, PT ;  /* 0x000000ff0b00720c */ /* 0x000fc80003f06270 */
[----:B------:R-:W-:Y:S02]  /*481c0*/  FSEL R6, RZ, 3.37028055040000000000e+12, P0 ;  /* 0x54442d18ff067808 */ /* 0x000fe40000000000 */
[----:B------:R-:W-:Y:S02]  /*481d0*/  FSEL R7, RZ, 2.1426990032196044922, P0 ;  /* 0x400921fbff077808 */ /* 0x000fe40000000000 */
.L_x_15327:
[----:B------:R-:W-:Y:S05]  /*481e0*/  BSYNC B0 ;  /* 0x0000000000007941 */ /* 0x000fea0003800000 */
.L_x_15325:
        /* <DEDUP_REMOVED lines=8> */
.L_x_15320:
        /* <DEDUP_REMOVED lines=116> */
.L_x_15330:
[----:B01----:R-:W-:Y:S05]  /*489b0*/  BSYNC B0 ;  /* 0x0000000000007941 */ /* 0x003fea0003800000 */
.L_x_15329:
[----:B------:R-:W-:Y:S01]  /*489c0*/  BSSY B3, `(.L_x_15331) ;  /* 0x0000007000037945 */ /* 0x000fe20003800000 */
[----:B------:R-:W-:Y:S05]  /*489d0*/  @P3 BRA P1, `(.L_x_15332) ;  /* 0x0000005000003947 */ /* 0x000fea0000800000 */
[----:B------:R-:W-:Y:S01]  /*489e0*/  IMAD.MOV.U32 R6, RZ, RZ, R4 ;  /* 0x000000ffff067224 */ /* 0x000fe200078e0004 */
[----:B------:R-:W-:Y:S02]  /*489f0*/  MOV R4, 0x48a10 ;  /* 0x00048a1000047802 */ /* 0x000fe40000000f00 */
[----:B------:R-:W-:Y:S05]  /*48a00*/  CALL.REL.NOINC `($__internal_22_$__cuda_sm20_div_rn_f64_full) ;  /* 0x0003f49000007944 */ /* 0x000fea0003c00000 */
[----:B------:R-:W-:Y:S02]  /*48a10*/  IMAD.MOV.U32 R36, RZ, RZ, R2 ;  /* 0x000000ffff247224 */ /* 0x000fe400078e0002 */
[----:B------:R-:W-:Y:S02]  /*48a20*/  IMAD.MOV.U32 R37, RZ, RZ, R3 ;  /* 0x000000ffff257224 */ /* 0x000fe400078e0003 */
.L_x_15332:
[----:B------:R-:W-:Y:S05]  /*48a30*/  BSYNC B3 ;  /* 0x0000000000037941 */ /* 0x000fea0003800000 */
.L_x_15331:
        /* <DEDUP_REMOVED lines=44> */
.L_x_15334:
[----:B------:R-:W-:-:S04]  /*48d00*/  ISETP.GE.AND P0, PT, R11, RZ, PT ;  /* 0x000000ff0b00720c */ /* 0x000fc80003f06270 */
[----:B------:R-:W-:Y:S02]  /*48d10*/  FSEL R6, RZ, 3.37028055040000000000e+12, P0 ;  /* 0x54442d18ff067808 */ /* 0x000fe40000000000 */
[----:B------:R-:W-:Y:S02]  /*48d20*/  FSEL R7, RZ, 2.1426990032196044922, P0 ;  /* 0x400921fbff077808 */ /* 0x000fe40000000000 */
.L_x_15335:
[----:B------:R-:W-:Y:S05]  /*48d30*/  BSYNC B0 ;  /* 0x0000000000007941 */ /* 0x000fea0003800000 */
.L_x_15333:
[----:B------:R-:W-:-:S04]  /*48d40*/  DADD R4, -RZ, -R28 ;  /* 0x00000000ff047229 */ /* 0x000fc8000000091c */
[----:B------:R-:W0:-:S06]  /*48d50*/  DADD R2, |R28|, |R30| ;  /* 0x000000001c027229 */ /* 0x000e0c000000061e */
[----:B0-----:R-:W0:Y:S01]  /*48d60*/  DSETP.GTU.AND P0, PT, |R2|, +INF , PT ;  /* 0x7ff000000200742a */ /* 0x001e220003f0c200 */
[----:B------:R-:W-:-:S05]  /*48d70*/  LOP3.LUT R5, R7, 0x80000000, R5, 0xb8, !PT ;  /* 0x8000000007057812 */ /* 0x000fca00078eb805 */
[----:B0-----:R-:W-:Y:S02]  /*48d80*/  FSEL R6, R2, R6, P0 ;  /* 0x0000000602067208 */ /* 0x001fe40000000000 */
[----:B------:R-:W-:Y:S01]  /*48d90*/  FSEL R7, R3, R5, P0 ;  /* 0x0000000503077208 */ /* 0x000fe20000000000 */
[----:B------:R-:W-:Y:S05]  /*48da0*/  BRA `(.L_x_15328) ;  /* 0x0000305000007947 */ /* 0x000fea0003800000 */
.L_x_15319:
        /* <DEDUP_REMOVED lines=23> */
.L_x_15337:
[----:B------:R-:W-:Y:S05]  /*48f20*/  BSYNC B3 ;  /* 0x0000000000037941 */ /* 0x000fea0003800000 */
.L_x_15336:
        /* <DEDUP_REMOVED lines=26> */
.L_x_15339:
[----:B------:R-:W-:Y:S05]  /*490d0*/  BSYNC B3 ;  /* 0x0000000000037941 */ /* 0x000fea0003800000 */
.L_x_15338:
        /* <DEDUP_REMOVED lines=121> */
.L_x_15341:
[----:B-12---:R-:W-:Y:S05]  /*49870*/  BSYNC B0 ;  /* 0x0000000000007941 */ /* 0x006fea0003800000 */
.L_x_15340:
[----:B------:R-:W-:Y:S01]  /*49880*/  BSSY B3, `(.L_x_15342) ;  /* 0x0000009000037945 */ /* 0x000fe20003800000 */
[----:B------:R-:W-:Y:S05]  /*49890*/  @P3 BRA P2, `(.L_x_15343) ;  /* 0x0000007000003947 */ /* 0x000fea0001000000 */
[----:B------:R-:W-:Y:S01]  /*498a0*/  IMAD.MOV.U32 R6, RZ, RZ, R4 ;  /* 0x000000ffff067224 */ /* 0x000fe200078e0004 */
[----:B------:R-:W-:Y:S01]  /*498b0*/  MOV R4, 0x498f0 ;  /* 0x000498f000047802 */ /* 0x000fe20000000f00 */
[----:B------:R-:W-:Y:S02]  /*498c0*/  IMAD.MOV.U32 R2, RZ, RZ, R32 ;  /* 0x000000ffff027224 */ /* 0x000fe400078e0020 */
[----:B------:R-:W-:Y:S02]  /*498d0*/  IMAD.MOV.U32 R3, RZ, RZ, R33 ;  /* 0x000000ffff037224 */ /* 0x000fe400078e0021 */
[----:B0-----:R-:W-:Y:S05]  /*498e0*/  CALL.REL.NOINC `($__internal_22_$__cuda_sm20_div_rn_f64_full) ;  /* 0x0003e5b000007944 */ /* 0x001fea0003c00000 */
[----:B------:R-:W-:Y:S02]  /*498f0*/  IMAD.MOV.U32 R6, RZ, RZ, R2 ;  /* 0x000000ffff067224 */ /* 0x000fe400078e0002 */
[----:B------:R-:W-:Y:S02]  /*49900*/  IMAD.MOV.U32 R7, RZ, RZ, R3 ;  /* 0x000000ffff077224 */ /* 0x000fe400078e0003 */
.L_x_15343:
[----:B------:R-:W-:Y:S05]  /*49910*/  BSYNC B3 ;  /* 0x0000000000037941 */ /* 0x000fea0003800000 */
.L_x_15342:
        /* <DEDUP_REMOVED lines=44> */
.L_x_15345:
[----:B------:R-:W-:-:S04]  /*49be0*/  ISETP.GE.AND P0, PT, R11, RZ, PT ;  /* 0x000000ff0b00720c */ /* 0x000fc80003f06270 */
[----:B------:R-:W-:Y:S02]  /*49bf0*/  FSEL R6, RZ, 3.37028055040000000000e+12, P0 ;  /* 0x54442d18ff067808 */ /* 0x000fe40000000000 */
[----:B------:R-:W-:Y:S02]  /*49c00*/  FSEL R7, RZ, 2.1426990032196044922, P0 ;  /* 0x400921fbff077808 */ /* 0x000fe40000000000 */
.L_x_15346:
[----:B------:R-:W-:Y:S05]  /*49c10*/  BSYNC B0 ;  /* 0x0000000000007941 */ /* 0x000fea0003800000 */
.L_x_15344:
        /* <DEDUP_REMOVED lines=8> */
.L_x_15318:
        /* <DEDUP_REMOVED lines=91> */
.L_x_15350:
[----:B------:R-:W-:Y:S05]  /*4a250*/  BSYNC B0 ;  /* 0x0000000000007941 */ /* 0x000fea0003800000 */
.L_x_15349:
[----:B------:R-:W-:Y:S01]  /*4a260*/  BSSY B3, `(.L_x_15351) ;  /* 0x0000007000037945 */ /* 0x000fe20003800000 */
[----:B------:R-:W-:Y:S05]  /*4a270*/  @P3 BRA P4, `(.L_x_15352) ;  /* 0x0000005000003947 */ /* 0x000fea0002000000 */
[----:B0-----:R-:W-:Y:S01]  /*4a280*/  IMAD.MOV.U32 R6, RZ, RZ, R4 ;  /* 0x000000ffff067224 */ /* 0x001fe200078e0004 */
[----:B------:R-:W-:Y:S01]  /*4a290*/  MOV R4, 0x4a2d0 ;  /* 0x0004a2d000047802 */ /* 0x000fe20000000f00 */
[----:B------:R-:W-:Y:S02]  /*4a2a0*/  IMAD.MOV.U32 R2, RZ, RZ, R10 ;  /* 0x000000ffff027224 */ /* 0x000fe400078e000a */
[----:B------:R-:W-:Y:S02]  /*4a2b0*/  IMAD.MOV.U32 R3, RZ, RZ, R11 ;  /* 0x000000ffff037224 */ /* 0x000fe400078e000b */
[----:B-1----:R-:W-:Y:S05]  /*4a2c0*/  CALL.REL.NOINC `($__internal_22_$__cuda_sm20_div_rn_f64_full) ;  /* 0x0003dbd000007944 */ /* 0x002fea0003c00000 */
.L_x_15352:
[----:B------:R-:W-:Y:S05]  /*4a2d0*/  BSYNC B3 ;  /* 0x0000000000037941 */ /* 0x000fea0003800000 */
.L_x_15351:
        /* <DEDUP_REMOVED lines=36> */
.L_x_15354:
[----:B0-2---:R-:W-:Y:S05]  /*4a520*/  BSYNC B0 ;  /* 0x0000000000007941 */ /* 0x005fea0003800000 */
.L_x_15353:
[----:B------:R-:W-:Y:S01]  /*4a530*/  LOP3.LUT R3, R7, 0x80000000, R29, 0xb8, !PT ;  /* 0x8000000007037812 */ /* 0x000fe200078eb81d */
[----:B-1----:R-:W0:Y:S01]  /*4a540*/  DMUL R34, R34, 0.5 ;  /* 0x3fe0000022227828 */ /* 0x002e220000000000 */
[----:B------:R-:W-:Y:S02]  /*4a550*/  FSEL R6, R4, R6, P2 ;  /* 0x0000000604067208 */ /* 0x000fe40001000000 */
[----:B------:R-:W-:Y:S01]  /*4a560*/  FSEL R7, R5, R3, P2 ;  /* 0x0000000305077208 */ /* 0x000fe20001000000 */
[----:B------:R-:W-:Y:S05]  /*4a570*/  BRA `(.L_x_15328) ;  /* 0x0000188000007947 */ /* 0x000fea0003800000 */
.L_x_15348:
        /* <DEDUP_REMOVED lines=117> */
.L_x_15356:
[----:B------:R-:W-:Y:S05]  /*4acd0*/  BSYNC B0 ;  /* 0x0000000000007941 */ /* 0x000fea0003800000 */
.L_x_15355:
[----:B------:R-:W-:Y:S01]  /*4ace0*/  BSSY B3, `(.L_x_15357) ;  /* 0x0000009000037945 */ /* 0x000fe20003800000 */
[----:B------:R-:W-:Y:S05]  /*4acf0*/  @P3 BRA P4, `(.L_x_15358) ;  /* 0x0000007000003947 */ /* 0x000fea0002000000 */
[----:B------:R-:W-:Y:S01]  /*4ad00*/  IMAD.MOV.U32 R5, RZ, RZ, R7 ;  /* 0x000000ffff057224 */ /* 0x000fe200078e0007 */
[----:B------:R-:W-:Y:S01]  /*4ad10*/  MOV R4, 0x4ad50 ;  /* 0x0004ad5000047802 */ /* 0x000fe20000000f00 */
[----:B------:R-:W-:Y:S02]  /*4ad20*/  IMAD.MOV.U32 R2, RZ, RZ, R10 ;  /* 0x000000ffff027224 */ /* 0x000fe400078e000a */
[----:B------:R-:W-:Y:S02]  /*4ad30*/  IMAD.MOV.U32 R3, RZ, RZ, R11 ;  /* 0x000000ffff037224 */ /* 0x000fe400078e000b */
[----:B01----:R-:W-:Y:S05]  /*4ad40*/  CALL.REL.NOINC `($__internal_22_$__cuda_sm20_div_rn_f64_full) ;  /* 0x0003d15000007944 */ /* 0x003fea0003c00000 */
[----:B------:R-:W-:Y:S02]  /*4ad50*/  IMAD.MOV.U32 R4, RZ, RZ, R2 ;  /* 0x000000ffff047224 */ /* 0x000fe400078e0002 */
[----:B------:R-:W-:Y:S02]  /*4ad60*/  IMAD.MOV.U32 R5, RZ, RZ, R3 ;  /* 0x000000ffff057224 */ /* 0x000fe400078e0003 */
.L_x_15358:
[----:B------:R-:W-:Y:S05]  /*4ad70*/  BSYNC B3 ;  /* 0x0000000000037941 */ /* 0x000fea0003800000 */
.L_x_15357:
        /* <DEDUP_REMOVED lines=36> */
.L_x_15360:
[----:B--23--:R-:W-:Y:S05]  /*4afc0*/  BSYNC B0 ;  /* 0x0000000000007941 */ /* 0x00cfea0003800000 */
.L_x_15359:
[----:B------:R-:W-:Y:S02]  /*4afd0*/  LOP3.LUT R5, R7, 0x80000000, R29, 0xb8, !PT ;  /* 0x8000000007057812 */ /* 0x000fe400078eb81d */
[----:B------:R-:W-:Y:S02]  /*4afe0*/  FSEL R6, R2, R6, P2 ;  /* 0x0000000602067208 */ /* 0x000fe40001000000 */
[----:B------:R-:W-:Y:S01]  /*4aff0*/  FSEL R7, R3, R5, P2 ;  /* 0x0000000503077208 */ /* 0x000fe20001000000 */
[----:B------:R-:W-:Y:S05]  /*4b000*/  BRA `(.L_x_15328) ;  /* 0x00000df000007947 */ /* 0x000fea0003800000 */
.L_x_15347:
        /* <DEDUP_REMOVED lines=23> */
.L_x_15362:
[----:B------:R-:W-:Y:S05]  /*4b180*/  BSYNC B3 ;  /* 0x0000000000037941 */ /* 0x000fea0003800000 */
.L_x_15361:
        /* <DEDUP_REMOVED lines=24> */
[----:B------:R-:W-:Y:S02]  /*4b310*/  IMAD.MOV.U32 R4, RZ, RZ, R2 ;  /* 0x000000ffff047224 */ /* 0x000fe400078e0002 */
[----:B------:R-:W-:Y:S02]  /*4b320*/  IMAD.MOV.U32 R5, RZ, RZ, R3 ;  /* 0x000000ffff057224 */ /* 0x000fe400078e0003 */
.L_x_15364:
[----:B------:R-:W-:Y:S05]  /*4b330*/  BSYNC B3 ;  /* 0x0000000000037941 */ /* 0x000fea0003800000 */
.L_x_15363:
        /* <DEDUP_REMOVED lines=120> */
.L_x_15366:
[----:B------:R-:W-:Y:S05]  /*4bac0*/  BSYNC B0 ;  /* 0x0000000000007941 */ /* 0x000fea0003800000 */
.L_x_15365:
        /* <DEDUP_REMOVED lines=9> */
.L_x_15368:
[----:B------:R-:W-:Y:S05]  /*4bb60*/  BSYNC B3 ;  /* 0x0000000000037941 */ /* 0x000fea0003800000 */
.L_x_15367:
        /* <DEDUP_REMOVED lines=37> */
.L_x_15370:
[----:B-123--:R-:W-:Y:S05]  /*4bdc0*/  BSYNC B0 ;  /* 0x0000000000007941 */ /* 0x00efea0003800000 */
.L_x_15369:
[----:B------:R-:W-:Y:S02]  /*4bdd0*/  LOP3.LUT R5, R7, 0x80000000, R29, 0xb8, !PT ;  /* 0x8000000007057812 */ /* 0x000fe400078eb81d */
[----:B------:R-:W-:Y:S02]  /*4bde0*/  FSEL R6, R2, R6, P2 ;  /* 0x0000000602067208 */ /* 0x000fe40001000000 */
[----:B------:R-:W-:Y:S02]  /*4bdf0*/  FSEL R7, R3, R5, P2 ;  /* 0x0000000503077208 */ /* 0x000fe40001000000 */
.L_x_15328:
[----:B0-----:R-:W-:Y:S05]  /*4be00*/  BSYNC B2 ;  /* 0x0000000000027941 */ /* 0x001fea0003800000 */
.L_x_15317:
[----:B-1----:R-:W0:Y:S01]  /*4be10*/  DADD R34, R34, c[0x2][0x50] ;  /* 0x0080140022227629 */ /* 0x002e220000000000 */
[----:B------:R-:W-:Y:S01]  /*4be20*/  LOP3.LUT R37, R7, 0x80000000, R29, 0xb8, !PT ;  /* 0x8000000007257812 */ /* 0x000fe200078eb81d */
[----:B------:R-:W-:-:S08]  /*4be30*/  IMAD.MOV.U32 R36, RZ, RZ, R6 ;  /* 0x000000ffff247224 */ /* 0x000fd000078e0006 */
[----:B0-----:R-:W-:Y:S01]  /*4be40*/  LOP3.LUT R39, R35, 0x80000000, R31, 0xb8, !PT ;  /* 0x8000000023277812 */ /* 0x001fe200078eb81f */
[----:B------:R-:W-:Y:S01]  /*4be50*/  IMAD.MOV.U32 R38, RZ, RZ, R34 ;  /* 0x000000ffff267224 */ /* 0x000fe200078e0022 */
[----:B------:R-:W-:Y:S05]  /*4be60*/  BRA `(.L_x_15238) ;  /* 0x0000013000007947 */ /* 0x000fea0003800000 */
.L_x_15239:
        /* <DEDUP_REMOVED lines=19> */
.L_x_15238:
[----:B01----:R-:W-:Y:S05]  /*4bfa0*/  BSYNC B1 ;  /* 0x0000000000017941 */ /* 0x003fea0003800000 */
.L_x_15237:
        /* <DEDUP_REMOVED lines=147> */
.L_x_15378:
[----:B------:R-:W-:Y:S05]  /*4c8e0*/  BSYNC B3 ;  /* 0x0000000000037941 */ /* 0x000fea0003800000 */
.L_x_15377:
        /* <DEDUP_REMOVED lines=62> */
.L_x_15376:
        /* <DEDUP_REMOVED lines=36> */
.L_x_15386:
[----:B------:R-:W-:Y:S05]  /*4cf10*/  BSYNC B4 ;  /* 0x0000000000047941 */ /* 0x000fea0003800000 */
.L_x_15385:
[----:B------:R-:W-:Y:S05]  /*4cf20*/  BRA `(.L_x_15384) ;  /* 0x0000001000007947 */ /* 0x000fea0003800000 */
.L_x_15383:
[----:B------:R0:W1:-:S06]  /*4cf30*/  DADD R34, -R66, R64 ;  /* 0x0000000042227229 */ /* 0x00004c0000000140 */
.L_x_15384:
[----:B------:R-:W-:Y:S05]  /*4cf40*/  BSYNC B3 ;  /* 0x0000000000037941 */ /* 0x000fea0003800000 */
.L_x_15382:
        /* <DEDUP_REMOVED lines=31> */
.L_x_15391:
[----:B------:R-:W-:Y:S05]  /*4d140*/  BSYNC B4 ;  /* 0x0000000000047941 */ /* 0x000fea0003800000 */
.L_x_15390:
[----:B------:R-:W-:Y:S02]  /*4d150*/  IMAD.MOV.U32 R2, RZ, RZ, R4 ;  /* 0x000000ffff027224 */ /* 0x000fe400078e0004 */
[----:B------:R-:W-:Y:S01]  /*4d160*/  IMAD.MOV.U32 R3, RZ, RZ, R5 ;  /* 0x000000ffff037224 */ /* 0x000fe200078e0005 */
[----:B------:R-:W-:Y:S05]  /*4d170*/  BRA `(.L_x_15389) ;  /* 0x0000001000007947 */ /* 0x000fea0003800000 */
.L_x_15388:
[----:B------:R2:W3:-:S06]  /*4d180*/  DADD R2, R32, -R4 ;  /* 0x0000000020027229 */ /* 0x0004cc0000000804 */
.L_x_15389:
[----:B------:R-:W-:Y:S05]  /*4d190*/  BSYNC B3 ;  /* 0x0000000000037941 */ /* 0x000fea0003800000 */
.L_x_15387:
        /* <DEDUP_REMOVED lines=30> */
.L_x_15393:
[----:B------:R-:W-:Y:S05]  /*4d380*/  BSYNC B3 ;  /* 0x0000000000037941 */ /* 0x000fea0003800000 */
.L_x_15392:
        /* <DEDUP_REMOVED lines=66> */
.L_x_15394:
        /* <DEDUP_REMOVED lines=22> */
.L_x_15396:
[----:B------:R-:W-:Y:S05]  /*4d910*/  BSYNC B3 ;  /* 0x0000000000037941 */ /* 0x000fea0003800000 */
.L_x_15395:
        /* <DEDUP_REMOVED lines=16> */
.L_x_15381:
        /* <DEDUP_REMOVED lines=25> */
[----:B------:R-:W-:Y:S02]  /*4dbb0*/  MOV R2, R4 ;  /* 0x0000000400027202 */ /* 0x000fe40000000f00 */
.L_x_15399:
[----:B------:R-:W-:Y:S05]  /*4dbc0*/  BSYNC B3 ;  /* 0x0000000000037941 */ /* 0x000fea0003800000 */
.L_x_15398:
        /* <DEDUP_REMOVED lines=27> */
.L_x_15402:
[----:B------:R-:W-:Y:S05]  /*4dd80*/  BSYNC B3 ;  /* 0x0000000000037941 */ /* 0x000fea0003800000 */
.L_x_15401:
        /* <DEDUP_REMOVED lines=16> */
.L_x_15400:
        /* <DEDUP_REMOVED lines=56> */
.L_x_15403:
[----:B------:R-:W-:Y:S01]  /*4e210*/  IMAD.MOV.U32 R2, RZ, RZ, 0x0 ;  /* 0x00000000ff027424 */ /* 0x000fe200078e00ff */
[----:B------:R-:W-:Y:S01]  /*4e220*/  FSETP.NEU.FTZ.AND P0, PT, R5, RZ, PT ;  /* 0x000000ff0500720b */ /* 0x000fe20003f1d000 */
[----:B------:R-:W-:-:S06]  /*4e230*/  IMAD.MOV.U32 R3, RZ, RZ, 0x7ff00000 ;  /* 0x7ff00000ff037424 */ /* 0x000fcc00078e00ff */
[----:B------:R-:W0:-:S10]  /*4e240*/  DFMA R2, R4, R2, +INF ;  /* 0x7ff000000402742b */ /* 0x000e140000000002 */
[----:B0-----:R-:W-:Y:S02]  /*4e250*/  FSEL R34, R2, RZ, P0 ;  /* 0x000000ff02227208 */ /* 0x001fe40000000000 */
[----:B------:R-:W-:Y:S01]  /*4e260*/  FSEL R35, R3, -QNAN , P0 ;  /* 0xfff0000003237808 */ /* 0x000fe20000000000 */
[----:B------:R-:W-:Y:S05]  /*4e270*/  BRA `(.L_x_15379) ;  /* 0x000004d000007947 */ /* 0x000fea0003800000 */
.L_x_15397:
        /* <DEDUP_REMOVED lines=25> */
.L_x_15405:
[----:B------:R-:W-:Y:S05]  /*4e410*/  BSYNC B3 ;  /* 0x0000000000037941 */ /* 0x000fea0003800000 */
.L_x_15404:
        /* <DEDUP_REMOVED lines=21> */
.L_x_15407:
[----:B------:R-:W-:Y:S05]  /*4e570*/  BSYNC B3 ;  /* 0x0000000000037941 */ /* 0x000fea0003800000 */
.L_x_15406:
[----:B------:R-:W-:Y:S05]  /*4e580*/  BRA `(.L_x_15379) ;  /* 0x000001c000007947 */ /* 0x000fea0003800000 */
.L_x_15380:
        /* <DEDUP_REMOVED lines=23> */
[----:B------:R-:W-:Y:S05]  /*4e700*/  CALL.REL.NOINC `($__internal_23_$__cuda_sm20_dsqrt_rn_f64_mediumpath_v1) ;  /* 0x00039df000007944 */ /* 0x000fea0003c00000 */
[----:B------:R-:W-:Y:S02]  /*4e710*/  IMAD.MOV.U32 R5, RZ, RZ, R3 ;  /* 0x000000ffff057224 */ /* 0x000fe400078e0003 */
.L_x_15409:
[----:B------:R-:W-:Y:S05]  /*4e720*/  BSYNC B3 ;  /* 0x0000000000037941 */ /* 0x000fea0003800000 */
.L_x_15408:
[----:B-1----:R-:W-:Y:S02]  /*4e730*/  IMAD.MOV.U32 R34, RZ, RZ, R4 ;  /* 0x000000ffff227224 */ /* 0x002fe400078e0004 */
[----:B------:R-:W-:-:S02]  /*4e740*/  IMAD.MOV.U32 R35, RZ, RZ, R5 ;  /* 0x000000ffff237224 */ /* 0x000fc400078e0005 */
.L_x_15379:
[----:B------:R-:W-:Y:S05]  /*4e750*/  BSYNC B2 ;  /* 0x0000000000027941 */ /* 0x000fea0003800000 */
.L_x_15375:
        /* <DEDUP_REMOVED lines=25> */
.L_x_15414:
[----:B------:R-:W-:Y:S05]  /*4e8f0*/  BSYNC B4 ;  /* 0x0000000000047941 */ /* 0x000fea0003800000 */
.L_x_15413:
        /* <DEDUP_REMOVED lines=23> */
.L_x_15416:
        /* <DEDUP_REMOVED lines=43> */
.L_x_15415:
        /* <DEDUP_REMOVED lines=38> */
.L_x_15425:
[----:B------:R-:W-:Y:S05]  /*4ef80*/  BSYNC B6 ;  /* 0x0000000000067941 */ /* 0x000fea0003800000 */
.L_x_15424:
[----:B------:R-:W-:Y:S05]  /*4ef90*/  BRA `(.L_x_15423) ;  /* 0x0000001000007947 */ /* 0x000fea0003800000 */
.L_x_15422:
[----:B------:R0:W3:-:S06]  /*4efa0*/  DADD R68, -R66, R64 ;  /* 0x0000000042447229 */ /* 0x0000cc0000000140 */
.L_x_15423:
[----:B------:R-:W-:Y:S05]  /*4efb0*/  BSYNC B5 ;  /* 0x0000000000057941 */ /* 0x000fea0003800000 */
.L_x_15421:
        /* <DEDUP_REMOVED lines=28> */
.L_x_15430:
[----:B------:R-:W-:Y:S05]  /*4f180*/  BSYNC B6 ;  /* 0x0000000000067941 */ /* 0x000fea0003800000 */
.L_x_15429:
[----:B------:R-:W-:Y:S02]  /*4f190*/  IMAD.MOV.U32 R28, RZ, RZ, R2 ;  /* 0x000000ffff1c7224 */ /* 0x000fe400078e0002 */
[----:B------:R-:W-:Y:S01]  /*4f1a0*/  IMAD.MOV.U32 R29, RZ, RZ, R3 ;  /* 0x000000ffff1d7224 */ /* 0x000fe200078e0003 */
[----:B------:R-:W-:Y:S05]  /*4f1b0*/  BRA `(.L_x_15428) ;  /* 0x0000001000007947 */ /* 0x000fea0003800000 */
.L_x_15427:
[----:B------:R4:W0:-:S06]  /*4f1c0*/  DADD R28, -R62, R32 ;  /* 0x000000003e1c7229 */ /* 0x00080c0000000120 */
.L_x_15428:
[----:B------:R-:W-:Y:S05]  /*4f1d0*/  BSYNC B5 ;  /* 0x0000000000057941 */ /* 0x000fea0003800000 */
.L_x_15426:
        /* <DEDUP_REMOVED lines=30> */
.L_x_15432:
[----:B------:R-:W-:Y:S05]  /*4f3c0*/  BSYNC B5 ;  /* 0x0000000000057941 */ /* 0x000fea0003800000 */
.L_x_15431:
[----:B01----:R-:W-:Y:S02]  /*4f3d0*/  IMAD.MOV.U32 R30, RZ, RZ, R4 ;  /* 0x000000ffff1e7224 */ /* 0x003fe400078e0004 */
[----:B------:R-:W-:Y:S01]  /*4f3e0*/  IMAD.MOV.U32 R31, RZ, RZ, R5 ;  /* 0x000000ffff1f7224 */ /* 0x000fe200078e0005 */
[----:B------:R-:W-:Y:S05]  /*4f3f0*/  BRA `(.L_x_15433) ;  /* 0x0000098000007947 */ /* 0x000fea0003800000 */
.L_x_15420:
        /* <DEDUP_REMOVED lines=28> */
[----:B0-2---:R-:W-:Y:S05]  /*4f5c0*/  CALL.REL.NOINC `($__internal_23_$__cuda_sm20_dsqrt_rn_f64_mediumpath_v1) ;  /* 0x00038f3000007944 */ /* 0x005fea0003c00000 */
[----:B------:R-:W-:Y:S02]  /*4f5d0*/  MOV R5, R3 ;  /* 0x0000000300057202 */ /* 0x000fe40000000f00 */
.L_x_15436:
[----:B------:R-:W-:Y:S05]  /*4f5e0*/  BSYNC B5 ;  /* 0x0000000000057941 */ /* 0x000fea0003800000 */
.L_x_15435:
[----:B01----:R-:W-:Y:S02]  /*4f5f0*/  IMAD.MOV.U32 R30, RZ, RZ, R4 ;  /* 0x000000ffff1e7224 */ /* 0x003fe400078e0004 */
[----:B------:R-:W-:Y:S01]  /*4f600*/  IMAD.MOV.U32 R31, RZ, RZ, R5 ;  /* 0x000000ffff1f7224 */ /* 0x000fe200078e0005 */
[----:B------:R-:W-:Y:S05]  /*4f610*/  BRA `(.L_x_15433) ;  /* 0x0000076000007947 */ /* 0x000fea0003800000 */
.L_x_15434:
        /* <DEDUP_REMOVED lines=31> */
.L_x_15438:
[----:B------:R-:W-:Y:S05]  /*4f810*/  BSYNC B5 ;  /* 0x0000000000057941 */ /* 0x000fea0003800000 */
.L_x_15437:
        /* <DEDUP_REMOVED lines=20> */
[----:B--2---:R-:W-:Y:S05]  /*4f960*/  CALL.REL.NOINC `($__internal_22_$__cuda_sm20_div_rn_f64_full) ;  /* 0x0003853000007944 */ /* 0x004fea0003c00000 */
.L_x_15440:
[----:B------:R-:W-:Y:S05]  /*4f970*/  BSYNC B5 ;  /* 0x0000000000057941 */ /* 0x000fea0003800000 */
.L_x_15439:
[----:B------:R-:W0:Y:S01]  /*4f980*/  DMUL R10, R10, 8.11296384146066816958e+31 ;  /* 0x469000000a0a7828 */ /* 0x000e220000000000 */
[----:B------:R-:W-:Y:S02]  /*4f990*/  IMAD.MOV.U32 R30, RZ, RZ, R2 ;  /* 0x000000ffff1e7224 */ /* 0x000fe400078e0002 */
[----:B------:R-:W-:Y:S01]  /*4f9a0*/  IMAD.MOV.U32 R31, RZ, RZ, R3 ;  /* 0x000000ffff1f7224 */ /* 0x000fe200078e0003 */
[----:B------:R-:W-:Y:S05]  /*4f9b0*/  BRA `(.L_x_15433) ;  /* 0x000003c000007947 */ /* 0x000fea0003800000 */
.L_x_15419:
        /* <DEDUP_REMOVED lines=27> */
.L_x_15442:
[----:B------:R-:W-:Y:S05]  /*4fb70*/  BSYNC B5 ;  /* 0x0000000000057941 */ /* 0x000fea0003800000 */
.L_x_15441:
        /* <DEDUP_REMOVED lines=30> */
.L_x_15444:
[----:B------:R-:W-:Y:S05]  /*4fd60*/  BSYNC B5 ;  /* 0x0000000000057941 */ /* 0x000fea0003800000 */
.L_x_15443:
[----:B01-3--:R0:W1:-:S06]  /*4fd70*/  DMUL R30, R4, R32 ;  /* 0x00000020041e7228 */ /* 0x00b04c0000000000 */
.L_x_15433:
[----:B0-----:R-:W-:Y:S05]  /*4fd80*/  BSYNC B4 ;  /* 0x0000000000047941 */ /* 0x001fea0003800000 */
.L_x_15418:
[----:B------:R-:W-:Y:S05]  /*4fd90*/  BRA `(.L_x_15445) ;  /* 0x0000002000007947 */ /* 0x000fea0003800000 */
.L_x_15412:
[----:B------:R-:W3:-:S04]  /*4fda0*/  DMUL R30, R30, 9.00719925474099200000e+15 ;  /* 0x434000001e1e7828 */ /* 0x000ec80000000000 */
[----:B------:R-:W4:-:S06]  /*4fdb0*/  DMUL R10, R10, 9.00719925474099200000e+15 ;  /* 0x434000000a0a7828 */ /* 0x000f0c0000000000 */
.L_x_15445:
[----:B---3--:R-:W-:Y:S05]  /*4fdc0*/  BSYNC B2 ;  /* 0x0000000000027941 */ /* 0x008fea0003800000 */
.L_x_15411:
        /* <DEDUP_REMOVED lines=28> */
.L_x_15447:
[----:B------:R-:W-:Y:S05]  /*4ff90*/  BSYNC B2 ;  /* 0x0000000000027941 */ /* 0x000fea0003800000 */
.L_x_15446:
        /* <DEDUP_REMOVED lines=43> */
.L_x_15449:
[----:B------:R-:W-:Y:S02]  /*50250*/  FSEL R2, RZ, 3.37028055040000000000e+12, P0 ;  /* 0x54442d18ff027808 */ /* 0x000fe40000000000 */
[----:B------:R-:W-:Y:S02]  /*50260*/  FSEL R3, RZ, 2.1426990032196044922, P0 ;  /* 0x400921fbff037808 */ /* 0x000fe40000000000 */
.L_x_15450:
[----:B------:R-:W-:Y:S05]  /*50270*/  BSYNC B0 ;  /* 0x0000000000007941 */ /* 0x000fea0003800000 */
.L_x_15448:
[----:B------:R0:W1:Y:S02]  /*50280*/  DADD R30, |R30|, |R10| ;  /* 0x000000001e1e7229 */ /* 0x000064000000060a */
[----:B0-----:R-:W-:-:S04]  /*50290*/  LOP3.LUT R11, R3, 0x80000000, R11, 0xb8, !PT ;  /* 0x80000000030b7812 */ /* 0x001fc800078eb80b */
[----:B-1----:R-:W0:-:S06]  /*502a0*/  DSETP.GTU.AND P0, PT, |R30|, +INF , PT ;  /* 0x7ff000001e00742a */ /* 0x002e0c0003f0c200 */
[----:B0-----:R-:W-:Y:S02]  /*502b0*/  FSEL R2, R30, R2, P0 ;  /* 0x000000021e027208 */ /* 0x001fe40000000000 */
[----:B------:R-:W-:Y:S02]  /*502c0*/  FSEL R3, R31, R11, P0 ;  /* 0x0000000b1f037208 */ /* 0x000fe40000000000 */
.L_x_15417:
[----:B------:R-:W-:Y:S05]  /*502d0*/  BSYNC B3 ;  /* 0x0000000000037941 */ /* 0x000fea0003800000 */
.L_x_15410:
[----:B---3--:R-:W-:Y:S01]  /*502e0*/  LOP3.LUT R33, R3, 0x80000000, R25, 0xb8, !PT ;  /* 0x8000000003217812 */ /* 0x008fe200078eb819 */
[----:B------:R-:W-:Y:S01]  /*502f0*/  IMAD.MOV.U32 R32, RZ, RZ, R2 ;  /* 0x000000ffff207224 */ /* 0x000fe200078e0002 */
[----:B-12---:R-:W-:Y:S01]  /*50300*/  LOP3.LUT R35, R35, 0x80000000, R27, 0xb8, !PT ;  /* 0x8000000023237812 */ /* 0x006fe200078eb81b */
[----:B------:R-:W-:Y:S05]  /*50310*/  BRA `(.L_x_15372) ;  /* 0x0000450000007947 */ /* 0x000fea0003800000 */
.L_x_15374:
        /* <DEDUP_REMOVED lines=90> */
.L_x_15456:
[----:B------:R-:W-:Y:S05]  /*508c0*/  BSYNC B0 ;  /* 0x0000000000007941 */ /* 0x000fea0003800000 */
.L_x_15455:
        /* <DEDUP_REMOVED lines=8> */
.L_x_15458:
[----:B------:R-:W-:Y:S05]  /*50950*/  BSYNC B3 ;  /* 0x0000000000037941 */ /* 0x000fea0003800000 */
.L_x_15457:
        /* <DEDUP_REMOVED lines=43> */
.L_x_15460:
[----:B------:R-:W-:-:S04]  /*50c10*/  ISETP.GE.AND P0, PT, R29, RZ, PT ;  /* 0x000000ff1d00720c */ /* 0x000fc80003f06270 */
[----:B------:R-:W-:Y:S02]  /*50c20*/  FSEL R6, RZ, 3.37028055040000000000e+12, P0 ;  /* 0x54442d18ff067808 */ /* 0x000fe40000000000 */
[----:B------:R-:W-:Y:S02]  /*50c30*/  FSEL R7, RZ, 2.1426990032196044922, P0 ;  /* 0x400921fbff077808 */ /* 0x000fe40000000000 */
.L_x_15461:
[----:B------:R-:W-:Y:S05]  /*50c40*/  BSYNC B0 ;  /* 0x0000000000007941 */ /* 0x000fea0003800000 */
.L_x_15459:
[----:B------:R-:W2:Y:S01]  /*50c50*/  DADD R2, |R24|, |R26| ;  /* 0x0000000018027229 */ /* 0x000ea2000000061a */
[----:B------:R-:W-:-:S03]  /*50c60*/  LOP3.LUT R11, R7, 0x80000000, R11, 0xb8, !PT ;  /* 0x80000000070b7812 */ /* 0x000fc600078eb80b */
[----:B-1----:R-:W-:-:S04]  /*50c70*/  DMUL R30, R30, 0.5 ;  /* 0x3fe000001e1e7828 */ /* 0x002fc80000000000 */
[----:B--2---:R-:W1:-:S06]  /*50c80*/  DSETP.GTU.AND P0, PT, |R2|, +INF , PT ;  /* 0x7ff000000200742a */ /* 0x004e4c0003f0c200 */
[----:B-1----:R-:W-:Y:S02]  /*50c90*/  FSEL R6, R2, R6, P0 ;  /* 0x0000000602067208 */ /* 0x002fe40000000000 */
[----:B------:R-:W-:Y:S01]  /*50ca0*/  FSEL R7, R3, R11, P0 ;  /* 0x0000000b03077208 */ /* 0x000fe20000000000 */
[----:B------:R-:W-:Y:S05]  /*50cb0*/  BRA `(.L_x_15462) ;  /* 0x000039c000007947 */ /* 0x000fea0003800000 */
.L_x_15454:
        /* <DEDUP_REMOVED lines=112> */
.L_x_15464:
[----:B------:R-:W-:Y:S05]  /*513c0*/  BSYNC B0 ;  /* 0x0000000000007941 */ /* 0x000fea0003800000 */
.L_x_15463:
        /* <DEDUP_REMOVED lines=10> */
.L_x_15466:
[----:B------:R-:W-:Y:S05]  /*51470*/  BSYNC B3 ;  /* 0x0000000000037941 */ /* 0x000fea0003800000 */
.L_x_15465:
        /* <DEDUP_REMOVED lines=43> */
.L_x_15468:
[----:B------:R-:W-:-:S04]  /*51730*/  ISETP.GE.AND P0, PT, R29, RZ, PT ;  /* 0x000000ff1d00720c */ /* 0x000fc80003f06270 */
[----:B0-----:R-:W-:Y:S02]  /*51740*/  FSEL R6, RZ, 3.37028055040000000000e+12, P0 ;  /* 0x54442d18ff067808 */ /* 0x001fe40000000000 */
[----:B------:R-:W-:Y:S02]  /*51750*/  FSEL R7, RZ, 2.1426990032196044922, P0 ;  /* 0x400921fbff077808 */ /* 0x000fe40000000000 */
.L_x_15469:
[----:B------:R-:W-:Y:S05]  /*51760*/  BSYNC B0 ;  /* 0x0000000000007941 */ /* 0x000fea0003800000 */
.L_x_15467:
[----:B------:R-:W0:Y:S01]  /*51770*/  DADD R2, |R24|, |R26| ;  /* 0x0000000018027229 */ /* 0x000e22000000061a */
[----:B------:R-:W-:-:S05]  /*51780*/  LOP3.LUT R11, R7, 0x80000000, R11, 0xb8, !PT ;  /* 0x80000000070b7812 */ /* 0x000fca00078eb80b */
[----:B0-----:R-:W0:-:S06]  /*51790*/  DSETP.GTU.AND P0, PT, |R2|, +INF , PT ;  /* 0x7ff000000200742a */ /* 0x001e0c0003f0c200 */
[----:B0-----:R-:W-:Y:S02]  /*517a0*/  FSEL R6, R2, R6, P0 ;  /* 0x0000000602067208 */ /* 0x001fe40000000000 */
[----:B------:R-:W-:Y:S01]  /*517b0*/  FSEL R7, R3, R11, P0 ;  /* 0x0000000b03077208 */ /* 0x000fe20000000000 */
[----:B------:R-:W-:Y:S05]  /*517c0*/  BRA `(.L_x_15462) ;  /* 0x00002eb000007947 */ /* 0x000fea0003800000 */
.L_x_15453:
        /* <DEDUP_REMOVED lines=23> */
.L_x_15471:
[----:B------:R-:W-:Y:S05]  /*51940*/  BSYNC B3 ;  /* 0x0000000000037941 */ /* 0x000fea0003800000 */
.L_x_15470:
        /* <DEDUP_REMOVED lines=26> */
.L_x_15473:
[----:B------:R-:W-:Y:S05]  /*51af0*/  BSYNC B3 ;  /* 0x0000000000037941 */ /* 0x000fea0003800000 */
.L_x_15472:
        /* <DEDUP_REMOVED lines=113> */
.L_x_15475:
[----:B------:R-:W-:Y:S05]  /*52210*/  BSYNC B0 ;  /* 0x0000000000007941 */ /* 0x000fea0003800000 */
.L_x_15474:
        /* <DEDUP_REMOVED lines=10> */
.L_x_15477:
[----:B------:R-:W-:Y:S05]  /*522c0*/  BSYNC B3 ;  /* 0x0000000000037941 */ /* 0x000fea0003800000 */
.L_x_15476:
        /* <DEDUP_REMOVED lines=43> */
.L_x_15479:
[----:B------:R-:W-:-:S04]  /*52580*/  ISETP.GE.AND P0, PT, R29, RZ, PT ;  /* 0x000000ff1d00720c */ /* 0x000fc80003f06270 */
[----:B0-----:R-:W-:Y:S02]  /*52590*/  FSEL R6, RZ, 3.37028055040000000000e+12, P0 ;  /* 0x54442d18ff067808 */ /* 0x001fe40000000000 */
[----:B------:R-:W-:Y:S02]  /*525a0*/  FSEL R7, RZ, 2.1426990032196044922, P0 ;  /* 0x400921fbff077808 */ /* 0x000fe40000000000 */
.L_x_15480:
[----:B------:R-:W-:Y:S05]  /*525b0*/  BSYNC B0 ;  /* 0x0000000000007941 */ /* 0x000fea0003800000 */
.L_x_15478:
[----:B------:R-:W0:Y:S01]  /*525c0*/  DADD R2, |R24|, |R26| ;  /* 0x0000000018027229 */ /* 0x000e22000000061a */
[----:B------:R-:W-:-:S03]  /*525d0*/  LOP3.LUT R11, R7, 0x80000000, R11, 0xb8, !PT ;  /* 0x80000000070b7812 */ /* 0x000fc600078eb80b */
[----:B-1----:R-:W-:-:S04]  /*525e0*/  DADD R30, R30, 1 ;  /* 0x3ff000001e1e7429 */ /* 0x002fc80000000000 */
[----:B0-----:R-:W0:-:S06]  /*525f0*/  DSETP.GTU.AND P0, PT, |R2|, +INF , PT ;  /* 0x7ff000000200742a */ /* 0x001e0c0003f0c200 */
[----:B0-----:R-:W-:Y:S02]  /*52600*/  FSEL R6, R2, R6, P0 ;  /* 0x0000000602067208 */ /* 0x001fe40000000000 */
[----:B------:R-:W-:Y:S01]  /*52610*/  FSEL R7, R3, R11, P0 ;  /* 0x0000000b03077208 */ /* 0x000fe20000000000 */
[----:B------:R-:W-:Y:S05]  /*52620*/  BRA `(.L_x_15462) ;  /* 0x0000205000007947 */ /* 0x000fea0003800000 */
.L_x_15452:
        /* <DEDUP_REMOVED lines=86> */
.L_x_15484:
[----:B------:R-:W-:Y:S05]  /*52b90*/  BSYNC B0 ;  /* 0x0000000000007941 */ /* 0x000fea0003800000 */
.L_x_15483:
        /* <DEDUP_REMOVED lines=8> */
.L_x_15486:
[----:B------:R-:W-:Y:S05]  /*52c20*/  BSYNC B3 ;  /* 0x0000000000037941 */ /* 0x000fea0003800000 */
.L_x_15485:
        /* <DEDUP_REMOVED lines=35> */
.L_x_15488:
[----:B0-2---:R-:W-:Y:S05]  /*52e60*/  BSYNC B0 ;  /* 0x0000000000007941 */ /* 0x005fea0003800000 */
.L_x_15487:
[----:B------:R-:W-:Y:S01]  /*52e70*/  LOP3.LUT R3, R7, 0x80000000, R25, 0xb8, !PT ;  /* 0x8000000007037812 */ /* 0x000fe200078eb819 */
[----:B-1----:R-:W0:Y:S01]  /*52e80*/  DMUL R30, R30, 0.5 ;  /* 0x3fe000001e1e7828 */ /* 0x002e220000000000 */
[----:B------:R-:W-:Y:S02]  /*52e90*/  FSEL R6, R4, R6, P0 ;  /* 0x0000000604067208 */ /* 0x000fe40000000000 */
[----:B------:R-:W-:Y:S01]  /*52ea0*/  FSEL R7, R5, R3, P0 ;  /* 0x0000000305077208 */ /* 0x000fe20000000000 */
[----:B------:R-:W-:Y:S05]  /*52eb0*/  BRA `(.L_x_15462) ;  /* 0x000017c000007947 */ /* 0x000fea0003800000 */
.L_x_15482:
        /* <DEDUP_REMOVED lines=112> */
.L_x_15490:
[----:B------:R-:W-:Y:S05]  /*535c0*/  BSYNC B0 ;  /* 0x0000000000007941 */ /* 0x000fea0003800000 */
.L_x_15489:
        /* <DEDUP_REMOVED lines=10> */
.L_x_15492:
[----:B------:R-:W-:Y:S05]  /*53670*/  BSYNC B3 ;  /* 0x0000000000037941 */ /* 0x000fea0003800000 */
.L_x_15491:
        /* <DEDUP_REMOVED lines=35> */
.L_x_15494:
[----:B0-2---:R-:W-:Y:S05]  /*538b0*/  BSYNC B0 ;  /* 0x0000000000007941 */ /* 0x005fea0003800000 */
.L_x_15493:
[----:B------:R-:W-:Y:S02]  /*538c0*/  LOP3.LUT R5, R7, 0x80000000, R25, 0xb8, !PT ;  /* 0x8000000007057812 */ /* 0x000fe400078eb819 */
[----:B------:R-:W-:Y:S02]  /*538d0*/  FSEL R6, R2, R6, P1 ;  /* 0x0000000602067208 */ /* 0x000fe40000800000 */
[----:B------:R-:W-:Y:S01]  /*538e0*/  FSEL R7, R3, R5, P1 ;  /* 0x0000000503077208 */ /* 0x000fe20000800000 */
[----:B------:R-:W-:Y:S05]  /*538f0*/  BRA `(.L_x_15462) ;  /* 0x00000d8000007947 */ /* 0x000fea0003800000 */
.L_x_15481:
        /* <DEDUP_REMOVED lines=23> */
.L_x_15496:
[----:B------:R-:W-:Y:S05]  /*53a70*/  BSYNC B3 ;  /* 0x0000000000037941 */ /* 0x000fea0003800000 */
.L_x_15495:
        /* <DEDUP_REMOVED lines=26> */
.L_x_15498:
[----:B------:R-:W-:Y:S05]  /*53c20*/  BSYNC B3 ;  /* 0x0000000000037941 */ /* 0x000fea0003800000 */
.L_x_15497:
        /* <DEDUP_REMOVED lines=113> */
.L_x_15500:
[----:B------:R-:W-:Y:S05]  /*54340*/  BSYNC B0 ;  /* 0x0000000000007941 */ /* 0x000fea0003800000 */
.L_x_15499:
        /* <DEDUP_REMOVED lines=10> */
.L_x_15502:
[----:B------:R-:W-:Y:S05]  /*543f0*/  BSYNC B3 ;  /* 0x0000000000037941 */ /* 0x000fea0003800000 */
.L_x_15501:
        /* <DEDUP_REMOVED lines=36> */
.L_x_15504:
[----:B012---:R-:W-:Y:S05]  /*54640*/  BSYNC B0 ;  /* 0x0000000000007941 */ /* 0x007fea0003800000 */
.L_x_15503:
[----:B------:R-:W-:Y:S02]  /*54650*/  LOP3.LUT R5, R7, 0x80000000, R25, 0xb8, !PT ;  /* 0x8000000007057812 */ /* 0x000fe400078eb819 */
[----:B------:R-:W-:Y:S02]  /*54660*/  FSEL R6, R2, R6, P1 ;  /* 0x0000000602067208 */ /* 0x000fe40000800000 */
[----:B------:R-:W-:Y:S02]  /*54670*/  FSEL R7, R3, R5, P1 ;  /* 0x0000000503077208 */ /* 0x000fe40000800000 */
.L_x_15462:
[----:B0-----:R-:W-:Y:S05]  /*54680*/  BSYNC B2 ;  /* 0x0000000000027941 */ /* 0x001fea0003800000 */
.L_x_15451:
[----:B-1----:R-:W0:Y:S01]  /*54690*/  DADD R30, R30, c[0x2][0x50] ;  /* 0x008014001e1e7629 */ /* 0x002e220000000000 */
[----:B------:R-:W-:Y:S02]  /*546a0*/  LOP3.LUT R33, R7, 0x80000000, R25, 0xb8, !PT ;  /* 0x8000000007217812 */ /* 0x000fe400078eb819 */
[----:B------:R-:W-:-:S07]  /*546b0*/  MOV R32, R6 ;  /* 0x0000000600207202 */ /* 0x000fce0000000f00 */
[----:B0-----:R-:W-:Y:S01]  /*546c0*/  LOP3.LUT R35, R31, 0x80000000, R27, 0xb8, !PT ;  /* 0x800000001f237812 */ /* 0x001fe200078eb81b */
[----:B------:R-:W-:Y:S01]  /*546d0*/  IMAD.MOV.U32 R34, RZ, RZ, R30 ;  /* 0x000000ffff227224 */ /* 0x000fe200078e001e */
[----:B------:R-:W-:Y:S05]  /*546e0*/  BRA `(.L_x_15372) ;  /* 0x0000013000007947 */ /* 0x000fea0003800000 */
.L_x_15373:
        /* <DEDUP_REMOVED lines=19> */
.L_x_15372:
[----:B01----:R-:W-:Y:S05]  /*54820*/  BSYNC B1 ;  /* 0x0000000000017941 */ /* 0x003fea0003800000 */
.L_x_15371:
        /* <DEDUP_REMOVED lines=147> */
.L_x_15512:
[----:B------:R-:W-:Y:S05]  /*55160*/  BSYNC B3 ;  /* 0x0000000000037941 */ /* 0x000fea0003800000 */
.L_x_15511:
        /* <DEDUP_REMOVED lines=62> */
.L_x_15510:
        /* <DEDUP_REMOVED lines=36> */
.L_x_15520:
[----:B------:R-:W-:Y:S05]  /*55790*/  BSYNC B4 ;  /* 0x0000000000047941 */ /* 0x000fea0003800000 */
.L_x_15519:
[----:B------:R-:W-:Y:S05]  /*557a0*/  BRA `(.L_x_15518) ;  /* 0x0000001000007947 */ /* 0x000fea0003800000 */
.L_x_15517:
[----:B------:R0:W1:-:S06]  /*557b0*/  DADD R30, -R66, R64 ;  /* 0x00000000421e7229 */ /* 0x00004c0000000140 */
.L_x_15518:
[----:B------:R-:W-:Y:S05]  /*557c0*/  BSYNC B3 ;  /* 0x0000000000037941 */ /* 0x000fea0003800000 */
.L_x_15516:
        /* <DEDUP_REMOVED lines=31> */
.L_x_15525:
[----:B------:R-:W-:Y:S05]  /*559c0*/  BSYNC B4 ;  /* 0x0000000000047941 */ /* 0x000fea0003800000 */
.L_x_15524:
[----:B------:R-:W-:Y:S02]  /*559d0*/  IMAD.MOV.U32 R2, RZ, RZ, R4 ;  /* 0x000000ffff027224 */ /* 0x000fe400078e0004 */
[----:B------:R-:W-:Y:S01]  /*559e0*/  IMAD.MOV.U32 R3, RZ, RZ, R5 ;  /* 0x000000ffff037224 */ /* 0x000fe200078e0005 */
[----:B------:R-:W-:Y:S05]  /*559f0*/  BRA `(.L_x_15523) ;  /* 0x0000001000007947 */ /* 0x000fea0003800000 */
.L_x_15522:
[----:B------:R2:W3:-:S06]  /*55a00*/  DADD R2, R28, -R4 ;  /* 0x000000001c027229 */ /* 0x0004cc0000000804 */
.L_x_15523:
[----:B------:R-:W-:Y:S05]  /*55a10*/  BSYNC B3 ;  /* 0x0000000000037941 */ /* 0x000fea0003800000 */
.L_x_15521:
        /* <DEDUP_REMOVED lines=30> */
.L_x_15527:
[----:B------:R-:W-:Y:S05]  /*55c00*/  BSYNC B3 ;  /* 0x0000000000037941 */ /* 0x000fea0003800000 */
.L_x_15526:
        /* <DEDUP_REMOVED lines=66> */
.L_x_15528:
        /* <DEDUP_REMOVED lines=22> */
.L_x_15530:
[----:B------:R-:W-:Y:S05]  /*56190*/  BSYNC B3 ;  /* 0x0000000000037941 */ /* 0x000fea0003800000 */
.L_x_15529:
        /* <DEDUP_REMOVED lines=16> */
.L_x_15515:
        /* <DEDUP_REMOVED lines=26> */
.L_x_15533:
[----:B------:R-:W-:Y:S05]  /*56440*/  BSYNC B3 ;  /* 0x0000000000037941 */ /* 0x000fea0003800000 */
.L_x_15532:
        /* <DEDUP_REMOVED lines=27> */
.L_x_15536:
[----:B------:R-:W-:Y:S05]  /*56600*/  BSYNC B3 ;  /* 0x0000000000037941 */ /* 0x000fea0003800000 */
.L_x_15535:
        /* <DEDUP_REMOVED lines=16> */
.L_x_15534:
        /* <DEDUP_REMOVED lines=56> */
.L_x_15537:
[----:B------:R-:W-:Y:S01]  /*56a90*/  IMAD.MOV.U32 R2, RZ, RZ, 0x0 ;  /* 0x00000000ff027424 */ /* 0x000fe200078e00ff */
[----:B------:R-:W-:Y:S01]  /*56aa0*/  FSETP.NEU.FTZ.AND P0, PT, R5, RZ, PT ;  /* 0x000000ff0500720b */ /* 0x000fe20003f1d000 */
[----:B------:R-:W-:-:S06]  /*56ab0*/  IMAD.MOV.U32 R3, RZ, RZ, 0x7ff00000 ;  /* 0x7ff00000ff037424 */ /* 0x000fcc00078e00ff */
[----:B------:R-:W0:-:S10]  /*56ac0*/  DFMA R2, R4, R2, +INF ;  /* 0x7ff000000402742b */ /* 0x000e140000000002 */
[----:B0-----:R-:W-:Y:S02]  /*56ad0*/  FSEL R30, R2, RZ, P0 ;  /* 0x000000ff021e7208 */ /* 0x001fe40000000000 */
[----:B------:R-:W-:Y:S01]  /*56ae0*/  FSEL R31, R3, -QNAN , P0 ;  /* 0xfff00000031f7808 */ /* 0x000fe20000000000 */
[----:B------:R-:W-:Y:S05]  /*56af0*/  BRA `(.L_x_15513) ;  /* 0x000004d000007947 */ /* 0x000fea0003800000 */
.L_x_15531:
        /* <DEDUP_REMOVED lines=25> */
.L_x_15539:
[----:B------:R-:W-:Y:S05]  /*56c90*/  BSYNC B3 ;  /* 0x0000000000037941 */ /* 0x000fea0003800000 */
.L_x_15538:
        /* <DEDUP_REMOVED lines=21> */
.L_x_15541:
[----:B------:R-:W-:Y:S05]  /*56df0*/  BSYNC B3 ;  /* 0x0000000000037941 */ /* 0x000fea0003800000 */
.L_x_15540:
[----:B------:R-:W-:Y:S05]  /*56e00*/  BRA `(.L_x_15513) ;  /* 0x000001c000007947 */ /* 0x000fea0003800000 */
.L_x_15514:
        /* <DEDUP_REMOVED lines=25> */
.L_x_15543:
[----:B------:R-:W-:Y:S05]  /*56fa0*/  BSYNC B3 ;  /* 0x0000000000037941 */ /* 0x000fea0003800000 */
.L_x_15542:
[----:B-1----:R-:W-:Y:S02]  /*56fb0*/  IMAD.MOV.U32 R30, RZ, RZ, R4 ;  /* 0x000000ffff1e7224 */ /* 0x002fe400078e0004 */
[----:B------:R-:W-:-:S02]  /*56fc0*/  IMAD.MOV.U32 R31, RZ, RZ, R5 ;  /* 0x000000ffff1f7224 */ /* 0x000fc400078e0005 */
.L_x_15513:
[----:B------:R-:W-:Y:S05]  /*56fd0*/  BSYNC B2 ;  /* 0x0000000000027941 */ /* 0x000fea0003800000 */
.L_x_15509:
        /* <DEDUP_REMOVED lines=25> */
.L_x_15548:
[----:B------:R-:W-:Y:S05]  /*57170*/  BSYNC B4 ;  /* 0x0000000000047941 */ /* 0x000fea0003800000 */
.L_x_15547:
        /* <DEDUP_REMOVED lines=23> */
.L_x_15550:
        /* <DEDUP_REMOVED lines=43> */
.L_x_15549:
        /* <DEDUP_REMOVED lines=38> */
.L_x_15559:
[----:B------:R-:W-:Y:S05]  /*57800*/  BSYNC B6 ;  /* 0x0000000000067941 */ /* 0x000fea0003800000 */
.L_x_15558:
[----:B------:R-:W-:Y:S05]  /*57810*/  BRA `(.L_x_15557) ;  /* 0x0000001000007947 */ /* 0x000fea0003800000 */
.L_x_15556:
[----:B------:R0:W3:-:S06]  /*57820*/  DADD R68, -R66, R64 ;  /* 0x0000000042447229 */ /* 0x0000cc0000000140 */
.L_x_15557:
[----:B------:R-:W-:Y:S05]  /*57830*/  BSYNC B5 ;  /* 0x0000000000057941 */ /* 0x000fea0003800000 */
.L_x_15555:
        /* <DEDUP_REMOVED lines=28> */
.L_x_15564:
[----:B------:R-:W-:Y:S05]  /*57a00*/  BSYNC B6 ;  /* 0x0000000000067941 */ /* 0x000fea0003800000 */
.L_x_15563:
[----:B------:R-:W-:Y:S02]  /*57a10*/  IMAD.MOV.U32 R24, RZ, RZ, R2 ;  /* 0x000000ffff187224 */ /* 0x000fe400078e0002 */
[----:B------:R-:W-:Y:S01]  /*57a20*/  IMAD.MOV.U32 R25, RZ, RZ, R3 ;  /* 0x000000ffff197224 */ /* 0x000fe200078e0003 */
[----:B------:R-:W-:Y:S05]  /*57a30*/  BRA `(.L_x_15562) ;  /* 0x0000001000007947 */ /* 0x000fea0003800000 */
.L_x_15561:
[----:B------:R4:W0:-:S06]  /*57a40*/  DADD R24, -R62, R28 ;  /* 0x000000003e187229 */ /* 0x00080c000000011c */
.L_x_15562:
[----:B------:R-:W-:Y:S05]  /*57a50*/  BSYNC B5 ;  /* 0x0000000000057941 */ /* 0x000fea0003800000 */
.L_x_15560:
        /* <DEDUP_REMOVED lines=30> */
.L_x_15566:
[----:B------:R-:W-:Y:S05]  /*57c40*/  BSYNC B5 ;  /* 0x0000000000057941 */ /* 0x000fea0003800000 */
.L_x_15565:
[----:B01----:R-:W-:Y:S02]  /*57c50*/  IMAD.MOV.U32 R26, RZ, RZ, R4 ;  /* 0x000000ffff1a7224 */ /* 0x003fe400078e0004 */
[----:B------:R-:W-:Y:S01]  /*57c60*/  IMAD.MOV.U32 R27, RZ, RZ, R5 ;  /* 0x000000ffff1b7224 */ /* 0x000fe200078e0005 */
[----:B------:R-:W-:Y:S05]  /*57c70*/  BRA `(.L_x_15567) ;  /* 0x0000098000007947 */ /* 0x000fea0003800000 */
.L_x_15554:
        /* <DEDUP_REMOVED lines=30> */
.L_x_15570:
[----:B------:R-:W-:Y:S05]  /*57e60*/  BSYNC B5 ;  /* 0x0000000000057941 */ /* 0x000fea0003800000 */
.L_x_15569:
[----:B01----:R-:W-:Y:S02]  /*57e70*/  IMAD.MOV.U32 R26, RZ, RZ, R4 ;  /* 0x000000ffff1a7224 */ /* 0x003fe400078e0004 */
[----:B------:R-:W-:Y:S01]  /*57e80*/  IMAD.MOV.U32 R27, RZ, RZ, R5 ;  /* 0x000000ffff1b7224 */ /* 0x000fe200078e0005 */
[----:B------:R-:W-:Y:S05]  /*57e90*/  BRA `(.L_x_15567) ;  /* 0x0000076000007947 */ /* 0x000fea0003800000 */
.L_x_15568:
        /* <DEDUP_REMOVED lines=31> */
.L_x_15572:
[----:B------:R-:W-:Y:S05]  /*58090*/  BSYNC B5 ;  /* 0x0000000000057941 */ /* 0x000fea0003800000 */
.L_x_15571:
        /* <DEDUP_REMOVED lines=21> */
.L_x_15574:
[----:B------:R-:W-:Y:S05]  /*581f0*/  BSYNC B5 ;  /* 0x0000000000057941 */ /* 0x000fea0003800000 */
.L_x_15573:
[----:B------:R-:W0:Y:S01]  /*58200*/  DMUL R10, R10, 8.11296384146066816958e+31 ;  /* 0x469000000a0a7828 */ /* 0x000e220000000000 */
[----:B------:R-:W-:Y:S02]  /*58210*/  IMAD.MOV.U32 R26, RZ, RZ, R2 ;  /* 0x000000ffff1a7224 */ /* 0x000fe400078e0002 */
[----:B------:R-:W-:Y:S01]  /*58220*/  IMAD.MOV.U32 R27, RZ, RZ, R3 ;  /* 0x000000ffff1b7224 */ /* 0x000fe200078e0003 */
[----:B------:R-:W-:Y:S05]  /*58230*/  BRA `(.L_x_15567) ;  /* 0x000003c000007947 */ /* 0x000fea0003800000 */
.L_x_15553:
        /* <DEDUP_REMOVED lines=27> */
.L_x_15576:
[----:B------:R-:W-:Y:S05]  /*583f0*/  BSYNC B5 ;  /* 0x0000000000057941 */ /* 0x000fea0003800000 */
.L_x_15575:
        /* <DEDUP_REMOVED lines=30> */
.L_x_15578:
[----:B------:R-:W-:Y:S05]  /*585e0*/  BSYNC B5 ;  /* 0x0000000000057941 */ /* 0x000fea0003800000 */
.L_x_15577:
[----:B01-3--:R0:W1:-:S06]  /*585f0*/  DMUL R26, R4, R28 ;  /* 0x0000001c041a7228 */ /* 0x00b04c0000000000 */
.L_x_15567:
[----:B0-----:R-:W-:Y:S05]  /*58600*/  BSYNC B4 ;  /* 0x0000000000047941 */ /* 0x001fea0003800000 */
.L_x_15552:
[----:B------:R-:W-:Y:S05]  /*58610*/  BRA `(.L_x_15579) ;  /* 0x0000002000007947 */ /* 0x000fea0003800000 */
.L_x_15546:
[----:B------:R-:W3:-:S04]  /*58620*/  DMUL R26, R26, 9.00719925474099200000e+15 ;  /* 0x434000001a1a7828 */ /* 0x000ec80000000000 */
[----:B------:R-:W4:-:S06]  /*58630*/  DMUL R10, R10, 9.00719925474099200000e+15 ;  /* 0x434000000a0a7828 */ /* 0x000f0c0000000000 */
.L_x_15579:
[----:B---3--:R-:W-:Y:S05]  /*58640*/  BSYNC B2 ;  /* 0x0000000000027941 */ /* 0x008fea0003800000 */
.L_x_15545:
        /* <DEDUP_REMOVED lines=28> */
.L_x_15581:
[----:B------:R-:W-:Y:S05]  /*58810*/  BSYNC B2 ;  /* 0x0000000000027941 */ /* 0x000fea0003800000 */
.L_x_15580:
        /* <DEDUP_REMOVED lines=43> */
.L_x_15583:
[----:B------:R-:W-:Y:S02]  /*58ad0*/  FSEL R2, RZ, 3.37028055040000000000e+12, P0 ;  /* 0x54442d18ff027808 */ /* 0x000fe40000000000 */
[----:B------:R-:W-:Y:S02]  /*58ae0*/  FSEL R3, RZ, 2.1426990032196044922, P0 ;  /* 0x400921fbff037808 */ /* 0x000fe40000000000 */
.L_x_15584:
[----:B------:R-:W-:Y:S05]  /*58af0*/  BSYNC B0 ;  /* 0x0000000000007941 */ /* 0x000fea0003800000 */
.L_x_15582:
[----:B------:R0:W1:Y:S02]  /*58b00*/  DADD R26, |R26|, |R10| ;  /* 0x000000001a1a7229 */ /* 0x000064000000060a */
[----:B0-----:R-:W-:-:S04]  /*58b10*/  LOP3.LUT R11, R3, 0x80000000, R11, 0xb8, !PT ;  /* 0x80000000030b7812 */ /* 0x001fc800078eb80b */
[----:B-1----:R-:W0:-:S06]  /*58b20*/  DSETP.GTU.AND P0, PT, |R26|, +INF , PT ;  /* 0x7ff000001a00742a */ /* 0x002e0c0003f0c200 */
[----:B0-----:R-:W-:Y:S02]  /*58b30*/  FSEL R2, R26, R2, P0 ;  /* 0x000000021a027208 */ /* 0x001fe40000000000 */
[----:B------:R-:W-:Y:S02]  /*58b40*/  FSEL R3, R27, R11, P0 ;  /* 0x0000000b1b037208 */ /* 0x000fe40000000000 */
.L_x_15551:
[----:B------:R-:W-:Y:S05]  /*58b50*/  BSYNC B3 ;  /* 0x0000000000037941 */ /* 0x000fea0003800000 */
.L_x_15544:
[----:B---3--:R-:W-:Y:S01]  /*58b60*/  LOP3.LUT R29, R3, 0x80000000, R21, 0xb8, !PT ;  /* 0x80000000031d7812 */ /* 0x008fe200078eb815 */
[----:B------:R-:W-:Y:S01]  /*58b70*/  IMAD.MOV.U32 R28, RZ, RZ, R2 ;  /* 0x000000ffff1c7224 */ /* 0x000fe200078e0002 */
[----:B-12---:R-:W-:Y:S01]  /*58b80*/  LOP3.LUT R31, R31, 0x80000000, R23, 0xb8, !PT ;  /* 0x800000001f1f7812 */ /* 0x006fe200078eb817 */
[----:B------:R-:W-:Y:S05]  /*58b90*/  BRA `(.L_x_15506) ;  /* 0x0000450000007947 */ /* 0x000fea0003800000 */
.L_x_15508:
        /* <DEDUP_REMOVED lines=90> */
.L_x_15590:
[----:B------:R-:W-:Y:S05]  /*59140*/  BSYNC B0 ;  /* 0x0000000000007941 */ /* 0x000fea0003800000 */
.L_x_15589:
        /* <DEDUP_REMOVED lines=8> */
.L_x_15592:
[----:B------:R-:W-:Y:S05]  /*591d0*/  BSYNC B3 ;  /* 0x0000000000037941 */ /* 0x000fea0003800000 */
.L_x_15591:
        /* <DEDUP_REMOVED lines=43> */
.L_x_15594:
[----:B------:R-:W-:-:S04]  /*59490*/  ISETP.GE.AND P0, PT, R25, RZ, PT ;  /* 0x000000ff1900720c */ /* 0x000fc80003f06270 */
[----:B------:R-:W-:Y:S02]  /*594a0*/  FSEL R6, RZ, 3.37028055040000000000e+12, P0 ;  /* 0x54442d18ff067808 */ /* 0x000fe40000000000 */
[----:B------:R-:W-:Y:S02]  /*594b0*/  FSEL R7, RZ, 2.1426990032196044922, P0 ;  /* 0x400921fbff077808 */ /* 0x000fe40000000000 */
.L_x_15595:
[----:B------:R-:W-:Y:S05]  /*594c0*/  BSYNC B0 ;  /* 0x0000000000007941 */ /* 0x000fea0003800000 */
.L_x_15593:
[----:B------:R-:W2:Y:S01]  /*594d0*/  DADD R2, |R20|, |R22| ;  /* 0x0000000014027229 */ /* 0x000ea20000000616 */
[----:B------:R-:W-:-:S03]  /*594e0*/  LOP3.LUT R11, R7, 0x80000000, R11, 0xb8, !PT ;  /* 0x80000000070b7812 */ /* 0x000fc600078eb80b */
[----:B-1----:R-:W-:-:S04]  /*594f0*/  DMUL R26, R26, 0.5 ;  /* 0x3fe000001a1a7828 */ /* 0x002fc80000000000 */
[----:B--2---:R-:W1:-:S06]  /*59500*/  DSETP.GTU.AND P0, PT, |R2|, +INF , PT ;  /* 0x7ff000000200742a */ /* 0x004e4c0003f0c200 */
[----:B-1----:R-:W-:Y:S02]  /*59510*/  FSEL R6, R2, R6, P0 ;  /* 0x0000000602067208 */ /* 0x002fe40000000000 */
[----:B------:R-:W-:Y:S01]  /*59520*/  FSEL R7, R3, R11, P0 ;  /* 0x0000000b03077208 */ /* 0x000fe20000000000 */
[----:B------:R-:W-:Y:S05]  /*59530*/  BRA `(.L_x_15596) ;  /* 0x000039c000007947 */ /* 0x000fea0003800000 */
.L_x_15588:
        /* <DEDUP_REMOVED lines=112> */
.L_x_15598:
[----:B------:R-:W-:Y:S05]  /*59c40*/  BSYNC B0 ;  /* 0x0000000000007941 */ /* 0x000fea0003800000 */
.L_x_15597:
        /* <DEDUP_REMOVED lines=8> */
[----:B------:R-:W-:Y:S01]  /*59cd0*/  MOV R4, R2 ;  /* 0x0000000200047202 */ /* 0x000fe20000000f00 */
[----:B------:R-:W-:Y:S02]  /*59ce0*/  IMAD.MOV.U32 R5, RZ, RZ, R3 ;  /* 0x000000ffff057224 */ /* 0x000fe400078e0003 */
.L_x_15600:
[----:B------:R-:W-:Y:S05]  /*59cf0*/  BSYNC B3 ;  /* 0x0000000000037941 */ /* 0x000fea0003800000 */
.L_x_15599:
        /* <DEDUP_REMOVED lines=43> */
.L_x_15602:
[----:B------:R-:W-:-:S04]  /*59fb0*/  ISETP.GE.AND P0, PT, R25, RZ, PT ;  /* 0x000000ff1900720c */ /* 0x000fc80003f06270 */
[----:B0-----:R-:W-:Y:S02]  /*59fc0*/  FSEL R6, RZ, 3.37028055040000000000e+12, P0 ;  /* 0x54442d18ff067808 */ /* 0x001fe40000000000 */
[----:B------:R-:W-:Y:S02]  /*59fd0*/  FSEL R7, RZ, 2.1426990032196044922, P0 ;  /* 0x400921fbff077808 */ /* 0x000fe40000000000 */
.L_x_15603:
[----:B------:R-:W-:Y:S05]  /*59fe0*/  BSYNC B0 ;  /* 0x0000000000007941 */ /* 0x000fea0003800000 */
.L_x_15601:
[----:B------:R-:W0:Y:S01]  /*59ff0*/  DADD R2, |R20|, |R22| ;  /* 0x0000000014027229 */ /* 0x000e220000000616 */
[----:B------:R-:W-:-:S05]  /*5a000*/  LOP3.LUT R11, R7, 0x80000000, R11, 0xb8, !PT ;  /* 0x80000000070b7812 */ /* 0x000fca00078eb80b */
[----:B0-----:R-:W0:-:S06]  /*5a010*/  DSETP.GTU.AND P0, PT, |R2|, +INF , PT ;  /* 0x7ff000000200742a */ /* 0x001e0c0003f0c200 */
[----:B0-----:R-:W-:Y:S02]  /*5a020*/  FSEL R6, R2, R6, P0 ;  /* 0x0000000602067208 */ /* 0x001fe40000000000 */
[----:B------:R-:W-:Y:S01]  /*5a030*/  FSEL R7, R3, R11, P0 ;  /* 0x0000000b03077208 */ /* 0x000fe20000000000 */
[----:B------:R-:W-:Y:S05]  /*5a040*/  BRA `(.L_x_15596) ;  /* 0x00002eb000007947 */ /* 0x000fea0003800000 */
.L_x_15587:
        /* <DEDUP_REMOVED lines=23> */
.L_x_15605:
[----:B------:R-:W-:Y:S05]  /*5a1c0*/  BSYNC B3 ;  /* 0x0000000000037941 */ /* 0x000fea0003800000 */
.L_x_15604:
        /* <DEDUP_REMOVED lines=23> */
[----:B------:R-:W-:Y:S05]  /*5a340*/  CALL.REL.NOINC `($__internal_22_$__cuda_sm20_div_rn_f64_full) ;  /* 0x0002db5000007944 */ /* 0x000fea0003c00000 */
[----:B------:R-:W-:Y:S02]  /*5a350*/  IMAD.MOV.U32 R4, RZ, RZ, R2 ;  /* 0x000000ffff047224 */ /* 0x000fe400078e0002 */
[----:B------:R-:W-:Y:S02]  /*5a360*/  IMAD.MOV.U32 R5, RZ, RZ, R3 ;  /* 0x000000ffff057224 */ /* 0x000fe400078e0003 */
.L_x_15607:
[----:B------:R-:W-:Y:S05]  /*5a370*/  BSYNC B3 ;  /* 0x0000000000037941 */ /* 0x000fea0003800000 */
.L_x_15606:
        /* <DEDUP_REMOVED lines=113> */
.L_x_15609:
[----:B------:R-:W-:Y:S05]  /*5aa90*/  BSYNC B0 ;  /* 0x0000000000007941 */ /* 0x000fea0003800000 */
.L_x_15608:
        /* <DEDUP_REMOVED lines=10> */
.L_x_15611:
[----:B------:R-:W-:Y:S05]  /*5ab40*/  BSYNC B3 ;  /* 0x0000000000037941 */ /* 0x000fea0003800000 */
.L_x_15610:
        /* <DEDUP_REMOVED lines=43> */
.L_x_15613:
[----:B------:R-:W-:-:S04]  /*5ae00*/  ISETP.GE.AND P0, PT, R25, RZ, PT ;  /* 0x000000ff1900720c */ /* 0x000fc80003f06270 */
[----:B0-----:R-:W-:Y:S02]  /*5ae10*/  FSEL R6, RZ, 3.37028055040000000000e+12, P0 ;  /* 0x54442d18ff067808 */ /* 0x001fe40000000000 */
[----:B------:R-:W-:Y:S02]  /*5ae20*/  FSEL R7, RZ, 2.1426990032196044922, P0 ;  /* 0x400921fbff077808 */ /* 0x000fe40000000000 */
.L_x_15614:
[----:B------:R-:W-:Y:S05]  /*5ae30*/  BSYNC B0 ;  /* 0x0000000000007941 */ /* 0x000fea0003800000 */
.L_x_15612:
[----:B------:R-:W0:Y:S01]  /*5ae40*/  DADD R2, |R20|, |R22| ;  /* 0x0000000014027229 */ /* 0x000e220000000616 */
[----:B------:R-:W-:-:S03]  /*5ae50*/  LOP3.LUT R11, R7, 0x80000000, R11, 0xb8, !PT ;  /* 0x80000000070b7812 */ /* 0x000fc600078eb80b */
[----:B-1----:R-:W-:-:S04]  /*5ae60*/  DADD R26, R26, 1 ;  /* 0x3ff000001a1a7429 */ /* 0x002fc80000000000 */
[----:B0-----:R-:W0:-:S06]  /*5ae70*/  DSETP.GTU.AND P0, PT, |R2|, +INF , PT ;  /* 0x7ff000000200742a */ /* 0x001e0c0003f0c200 */
[----:B0-----:R-:W-:Y:S02]  /*5ae80*/  FSEL R6, R2, R6, P0 ;  /* 0x0000000602067208 */ /* 0x001fe40000000000 */
[----:B------:R-:W-:Y:S01]  /*5ae90*/  FSEL R7, R3, R11, P0 ;  /* 0x0000000b03077208 */ /* 0x000fe20000000000 */
[----:B------:R-:W-:Y:S05]  /*5aea0*/  BRA `(.L_x_15596) ;  /* 0x0000205000007947 */ /* 0x000fea0003800000 */
.L_x_15586:
        /* <DEDUP_REMOVED lines=86> */
.L_x_15618:
[----:B------:R-:W-:Y:S05]  /*5b410*/  BSYNC B0 ;  /* 0x0000000000007941 */ /* 0x000fea0003800000 */
.L_x_15617:
        /* <DEDUP_REMOVED lines=8> */
.L_x_15620:
[----:B------:R-:W-:Y:S05]  /*5b4a0*/  BSYNC B3 ;  /* 0x0000000000037941 */ /* 0x000fea0003800000 */
.L_x_15619:
        /* <DEDUP_REMOVED lines=35> */
.L_x_15622:
[----:B0-2---:R-:W-:Y:S05]  /*5b6e0*/  BSYNC B0 ;  /* 0x0000000000007941 */ /* 0x005fea0003800000 */
.L_x_15621:
[----:B------:R-:W-:Y:S01]  /*5b6f0*/  LOP3.LUT R3, R7, 0x80000000, R21, 0xb8, !PT ;  /* 0x8000000007037812 */ /* 0x000fe200078eb815 */
[----:B-1----:R-:W0:Y:S01]  /*5b700*/  DMUL R26, R26, 0.5 ;  /* 0x3fe000001a1a7828 */ /* 0x002e220000000000 */
[----:B------:R-:W-:Y:S02]  /*5b710*/  FSEL R6, R4, R6, P0 ;  /* 0x0000000604067208 */ /* 0x000fe40000000000 */
[----:B------:R-:W-:Y:S01]  /*5b720*/  FSEL R7, R5, R3, P0 ;  /* 0x0000000305077208 */ /* 0x000fe20000000000 */
[----:B------:R-:W-:Y:S05]  /*5b730*/  BRA `(.L_x_15596) ;  /* 0x000017c000007947 */ /* 0x000fea0003800000 */
.L_x_15616:
        /* <DEDUP_REMOVED lines=112> */
.L_x_15624:
[----:B------:R-:W-:Y:S05]  /*5be40*/  BSYNC B0 ;  /* 0x0000000000007941 */ /* 0x000fea0003800000 */
.L_x_15623:
        /* <DEDUP_REMOVED lines=10> */
.L_x_15626:
[----:B------:R-:W-:Y:S05]  /*5bef0*/  BSYNC B3 ;  /* 0x0000000000037941 */ /* 0x000fea0003800000 */
.L_x_15625:
        /* <DEDUP_REMOVED lines=35> */
.L_x_15628:
[----:B0-2---:R-:W-:Y:S05]  /*5c130*/  BSYNC B0 ;  /* 0x0000000000007941 */ /* 0x005fea0003800000 */
.L_x_15627:
[----:B------:R-:W-:Y:S02]  /*5c140*/  LOP3.LUT R5, R7, 0x80000000, R21, 0xb8, !PT ;  /* 0x8000000007057812 */ /* 0x000fe400078eb815 */
[----:B------:R-:W-:Y:S02]  /*5c150*/  FSEL R6, R2, R6, P1 ;  /* 0x0000000602067208 */ /* 0x000fe40000800000 */
[----:B------:R-:W-:Y:S01]  /*5c160*/  FSEL R7, R3, R5, P1 ;  /* 0x0000000503077208 */ /* 0x000fe20000800000 */
[----:B------:R-:W-:Y:S05]  /*5c170*/  BRA `(.L_x_15596) ;  /* 0x00000d8000007947 */ /* 0x000fea0003800000 */
.L_x_15615:
        /* <DEDUP_REMOVED lines=23> */
.L_x_15630:
[----:B------:R-:W-:Y:S05]  /*5c2f0*/  BSYNC B3 ;  /* 0x0000000000037941 */ /* 0x000fea0003800000 */
.L_x_15629:
        /* <DEDUP_REMOVED lines=24> */
[----:B------:R-:W-:Y:S01]  /*5c480*/  MOV R4, R2 ;  /* 0x0000000200047202 */ /* 0x000fe20000000f00 */
[----:B------:R-:W-:Y:S02]  /*5c490*/  IMAD.MOV.U32 R5, RZ, RZ, R3 ;  /* 0x000000ffff057224 */ /* 0x000fe400078e0003 */
.L_x_15632:
[----:B------:R-:W-:Y:S05]  /*5c4a0*/  BSYNC B3 ;  /* 0x0000000000037941 */ /* 0x000fea0003800000 */
.L_x_15631:
        /* <DEDUP_REMOVED lines=113> */
.L_x_15634:
[----:B------:R-:W-:Y:S05]  /*5cbc0*/  BSYNC B0 ;  /* 0x0000000000007941 */ /* 0x000fea0003800000 */
.L_x_15633:
        /* <DEDUP_REMOVED lines=10> */
.L_x_15636:
[----:B------:R-:W-:Y:S05]  /*5cc70*/  BSYNC B3 ;  /* 0x0000000000037941 */ /* 0x000fea0003800000 */
.L_x_15635:
        /* <DEDUP_REMOVED lines=36> */
.L_x_15638:
[----:B012---:R-:W-:Y:S05]  /*5cec0*/  BSYNC B0 ;  /* 0x0000000000007941 */ /* 0x007fea0003800000 */
.L_x_15637:
[----:B------:R-:W-:Y:S02]  /*5ced0*/  LOP3.LUT R5, R7, 0x80000000, R21, 0xb8, !PT ;  /* 0x8000000007057812 */ /* 0x000fe400078eb815 */
[----:B------:R-:W-:Y:S02]  /*5cee0*/  FSEL R6, R2, R6, P1 ;  /* 0x0000000602067208 */ /* 0x000fe40000800000 */
[----:B------:R-:W-:Y:S02]  /*5cef0*/  FSEL R7, R3, R5, P1 ;  /* 0x0000000503077208 */ /* 0x000fe40000800000 */
.L_x_15596:
[----:B0-----:R-:W-:Y:S05]  /*5cf00*/  BSYNC B2 ;  /* 0x0000000000027941 */ /* 0x001fea0003800000 */
.L_x_15585:
[----:B-1----:R-:W0:Y:S01]  /*5cf10*/  DADD R26, R26, c[0x2][0x50] ;  /* 0x008014001a1a7629 */ /* 0x002e220000000000 */
[----:B------:R-:W-:Y:S01]  /*5cf20*/  LOP3.LUT R29, R7, 0x80000000, R21, 0xb8, !PT ;  /* 0x80000000071d7812 */ /* 0x000fe200078eb815 */
[----:B------:R-:W-:-:S08]  /*5cf30*/  IMAD.MOV.U32 R28, RZ, RZ, R6 ;  /* 0x000000ffff1c7224 */ /* 0x000fd000078e0006 */
[----:B0-----:R-:W-:Y:S02]  /*5cf40*/  LOP3.LUT R31, R27, 0x80000000, R23, 0xb8, !PT ;  /* 0x800000001b1f7812 */ /* 0x001fe400078eb817 */
[----:B------:R-:W-:Y:S01]  /*5cf50*/  MOV R30, R26 ;  /* 0x0000001a001e7202 */ /* 0x000fe20000000f00 */
[----:B------:R-:W-:Y:S05]  /*5cf60*/  BRA `(.L_x_15506) ;  /* 0x0000013000007947 */ /* 0x000fea0003800000 */
.L_x_15507:
        /* <DEDUP_REMOVED lines=19> */
.L_x_15506:
[----:B01----:R-:W-:Y:S05]  /*5d0a0*/  BSYNC B1 ;  /* 0x0000000000017941 */ /* 0x003fea0003800000 */
.L_x_15505:
        /* <DEDUP_REMOVED lines=145> */
[----:B------:R-:W-:Y:S05]  /*5d9c0*/  CALL.REL.NOINC `($__internal_23_$__cuda_sm20_dsqrt_rn_f64_mediumpath_v1) ;  /* 0x0002ab3000007944 */ /* 0x000fea0003c00000 */
[----:B------:R-:W-:Y:S02]  /*5d9d0*/  IMAD.MOV.U32 R2, RZ, RZ, R4 ;  /* 0x000000ffff027224 */ /* 0x000fe400078e0004 */
.L_x_15646:
[----:B------:R-:W-:Y:S05]  /*5d9e0*/  BSYNC B3 ;  /* 0x0000000000037941 */ /* 0x000fea0003800000 */
.L_x_15645:
        /* <DEDUP_REMOVED lines=62> */
.L_x_15644:
        /* <DEDUP_REMOVED lines=36> */
.L_x_15654:
[----:B------:R-:W-:Y:S05]  /*5e010*/  BSYNC B4 ;  /* 0x0000000000047941 */ /* 0x000fea0003800000 */
.L_x_15653:
[----:B------:R-:W-:Y:S05]  /*5e020*/  BRA `(.L_x_15652) ;  /* 0x0000001000007947 */ /* 0x000fea0003800000 */
.L_x_15651:
[----:B------:R0:W1:-:S06]  /*5e030*/  DADD R26, -R66, R64 ;  /* 0x00000000421a7229 */ /* 0x00004c0000000140 */
.L_x_15652:
[----:B------:R-:W-:Y:S05]  /*5e040*/  BSYNC B3 ;  /* 0x0000000000037941 */ /* 0x000fea0003800000 */
.L_x_15650:
        /* <DEDUP_REMOVED lines=31> */
.L_x_15659:
[----:B------:R-:W-:Y:S05]  /*5e240*/  BSYNC B4 ;  /* 0x0000000000047941 */ /* 0x000fea0003800000 */
.L_x_15658:
[----:B------:R-:W-:Y:S01]  /*5e250*/  IMAD.MOV.U32 R2, RZ, RZ, R4 ;  /* 0x000000ffff027224 */ /* 0x000fe200078e0004 */
[----:B------:R-:W-:Y:S01]  /*5e260*/  MOV R3, R5 ;  /* 0x0000000500037202 */ /* 0x000fe20000000f00 */
[----:B------:R-:W-:Y:S05]  /*5e270*/  BRA `(.L_x_15657) ;  /* 0x0000001000007947 */ /* 0x000fea0003800000 */
.L_x_15656:
[----:B------:R2:W3:-:S06]  /*5e280*/  DADD R2, R24, -R4 ;  /* 0x0000000018027229 */ /* 0x0004cc0000000804 */
.L_x_15657:
[----:B------:R-:W-:Y:S05]  /*5e290*/  BSYNC B3 ;  /* 0x0000000000037941 */ /* 0x000fea0003800000 */
.L_x_15655:
        /* <DEDUP_REMOVED lines=30> */
.L_x_15661:
[----:B------:R-:W-:Y:S05]  /*5e480*/  BSYNC B3 ;  /* 0x0000000000037941 */ /* 0x000fea0003800000 */
.L_x_15660:
        /* <DEDUP_REMOVED lines=66> */
.L_x_15662:
        /* <DEDUP_REMOVED lines=22> */
.L_x_15664:
[----:B------:R-:W-:Y:S05]  /*5ea10*/  BSYNC B3 ;  /* 0x0000000000037941 */ /* 0x000fea0003800000 */
.L_x_15663:
        /* <DEDUP_REMOVED lines=16> */
.L_x_15649:
        /* <DEDUP_REMOVED lines=24> */
[----:B------:R-:W-:Y:S05]  /*5eca0*/  CALL.REL.NOINC `($__internal_23_$__cuda_sm20_dsqrt_rn_f64_mediumpath_v1) ;  /* 0x0002985000007944 */ /* 0x000fea0003c00000 */
[----:B------:R-:W-:Y:S02]  /*5ecb0*/  IMAD.MOV.U32 R2, RZ, RZ, R4 ;  /* 0x000000ffff027224 */ /* 0x000fe400078e0004 */
.L_x_15667:
[----:B------:R-:W-:Y:S05]  /*5ecc0*/  BSYNC B3 ;  /* 0x0000000000037941 */ /* 0x000fea0003800000 */
.L_x_15666:
        /* <DEDUP_REMOVED lines=27> */
.L_x_15670:
[----:B------:R-:W-:Y:S05]  /*5ee80*/  BSYNC B3 ;  /* 0x0000000000037941 */ /* 0x000fea0003800000 */
.L_x_15669:
        /* <DEDUP_REMOVED lines=16> */
.L_x_15668:
        /* <DEDUP_REMOVED lines=56> */
.L_x_15671:
[----:B------:R-:W-:Y:S01]  /*5f310*/  IMAD.MOV.U32 R2, RZ, RZ, 0x0 ;  /* 0x00000000ff027424 */ /* 0x000fe200078e00ff */
[----:B------:R-:W-:Y:S01]  /*5f320*/  FSETP.NEU.FTZ.AND P0, PT, R5, RZ, PT ;  /* 0x000000ff0500720b */ /* 0x000fe20003f1d000 */
[----:B------:R-:W-:-:S06]  /*5f330*/  IMAD.MOV.U32 R3, RZ, RZ, 0x7ff00000 ;  /* 0x7ff00000ff037424 */ /* 0x000fcc00078e00ff */
[----:B------:R-:W0:-:S10]  /*5f340*/  DFMA R2, R4, R2, +INF ;  /* 0x7ff000000402742b */ /* 0x000e140000000002 */
[----:B0-----:R-:W-:Y:S02]  /*5f350*/  FSEL R26, R2, RZ, P0 ;  /* 0x000000ff021a7208 */ /* 0x001fe40000000000 */
[----:B------:R-:W-:Y:S01]  /*5f360*/  FSEL R27, R3, -QNAN , P0 ;  /* 0xfff00000031b7808 */ /* 0x000fe20000000000 */
[----:B------:R-:W-:Y:S05]  /*5f370*/  BRA `(.L_x_15647) ;  /* 0x000004d000007947 */ /* 0x000fea0003800000 */
.L_x_15665:
        /* <DEDUP_REMOVED lines=25> */
.L_x_15673:
[----:B------:R-:W-:Y:S05]  /*5f510*/  BSYNC B3 ;  /* 0x0000000000037941 */ /* 0x000fea0003800000 */
.L_x_15672:
        /* <DEDUP_REMOVED lines=19> */
[----:B------:R-:W-:Y:S01]  /*5f650*/  MOV R26, R2 ;  /* 0x00000002001a7202 */ /* 0x000fe20000000f00 */
[----:B------:R-:W-:Y:S02]  /*5f660*/  IMAD.MOV.U32 R27, RZ, RZ, R3 ;  /* 0x000000ffff1b7224 */ /* 0x000fe400078e0003 */
.L_x_15675:
[----:B------:R-:W-:Y:S05]  /*5f670*/  BSYNC B3 ;  /* 0x0000000000037941 */ /* 0x000fea0003800000 */
.L_x_15674:
[----:B------:R-:W-:Y:S05]  /*5f680*/  BRA `(.L_x_15647) ;  /* 0x000001c000007947 */ /* 0x000fea0003800000 */
.L_x_15648:
        /* <DEDUP_REMOVED lines=25> */
.L_x_15677:
[----:B------:R-:W-:Y:S05]  /*5f820*/  BSYNC B3 ;  /* 0x0000000000037941 */ /* 0x000fea0003800000 */
.L_x_15676:
[----:B-1----:R-:W-:Y:S02]  /*5f830*/  IMAD.MOV.U32 R26, RZ, RZ, R4 ;  /* 0x000000ffff1a7224 */ /* 0x002fe400078e0004 */
[----:B------:R-:W-:Y:S02]  /*5f840*/  IMAD.MOV.U32 R27, RZ, RZ, R5 ;  /* 0x000000ffff1b7224 */ /* 0x000fe400078e0005 */
.L_x_15647:
[----:B------:R-:W-:Y:S05]  /*5f850*/  BSYNC B2 ;  /* 0x0000000000027941 */ /* 0x000fea0003800000 */
.L_x_15643:
        /* <DEDUP_REMOVED lines=25> */
.L_x_15682:
[----:B------:R-:W-:Y:S05]  /*5f9f0*/  BSYNC B4 ;  /* 0x0000000000047941 */ /* 0x000fea0003800000 */
.L_x_15681:
        /* <DEDUP_REMOVED lines=23> */
.L_x_15684:
        /* <DEDUP_REMOVED lines=43> */
.L_x_15683:
        /* <DEDUP_REMOVED lines=37> */
.L_x_15693:
[----:B------:R-:W-:Y:S05]  /*60070*/  BSYNC B6 ;  /* 0x0000000000067941 */ /* 0x000fea0003800000 */
.L_x_15692:
[----:B------:R-:W-:Y:S05]  /*60080*/  BRA `(.L_x_15691) ;  /* 0x0000001000007947 */ /* 0x000fea0003800000 */
.L_x_15690:
[----:B------:R0:W3:-:S06]  /*60090*/  DADD R68, -R66, R64 ;  /* 0x0000000042447229 */ /* 0x0000cc0000000140 */
.L_x_15691:
[----:B------:R-:W-:Y:S05]  /*600a0*/  BSYNC B5 ;  /* 0x0000000000057941 */ /* 0x000fea0003800000 */
.L_x_15689:
        /* <DEDUP_REMOVED lines=27> */
[----:B0-23--:R-:W-:Y:S05]  /*60260*/  CALL.REL.NOINC `($__internal_22_$__cuda_sm20_div_rn_f64_full) ;  /* 0x00027c3000007944 */ /* 0x00dfea0003c00000 */
.L_x_15698:
[----:B------:R-:W-:Y:S05]  /*60270*/  BSYNC B6 ;  /* 0x0000000000067941 */ /* 0x000fea0003800000 */
.L_x_15697:
[----:B------:R-:W-:Y:S02]  /*60280*/  IMAD.MOV.U32 R20, RZ, RZ, R2 ;  /* 0x000000ffff147224 */ /* 0x000fe400078e0002 */
[----:B------:R-:W-:Y:S01]  /*60290*/  IMAD.MOV.U32 R21, RZ, RZ, R3 ;  /* 0x000000ffff157224 */ /* 0x000fe200078e0003 */
[----:B------:R-:W-:Y:S05]  /*602a0*/  BRA `(.L_x_15696) ;  /* 0x0000001000007947 */ /* 0x000fea0003800000 */
.L_x_15695:
[----:B------:R4:W0:-:S06]  /*602b0*/  DADD R20, -R62, R24 ;  /* 0x000000003e147229 */ /* 0x00080c0000000118 */
.L_x_15696:
[----:B------:R-:W-:Y:S05]  /*602c0*/  BSYNC B5 ;  /* 0x0000000000057941 */ /* 0x000fea0003800000 */
.L_x_15694:
        /* <DEDUP_REMOVED lines=30> */
.L_x_15700:
[----:B------:R-:W-:Y:S05]  /*604b0*/  BSYNC B5 ;  /* 0x0000000000057941 */ /* 0x000fea0003800000 */
.L_x_15699:
[----:B01----:R-:W-:Y:S02]  /*604c0*/  IMAD.MOV.U32 R22, RZ, RZ, R4 ;  /* 0x000000ffff167224 */ /* 0x003fe400078e0004 */
[----:B------:R-:W-:Y:S01]  /*604d0*/  IMAD.MOV.U32 R23, RZ, RZ, R5 ;  /* 0x000000ffff177224 */ /* 0x000fe200078e0005 */
[----:B------:R-:W-:Y:S05]  /*604e0*/  BRA `(.L_x_15701) ;  /* 0x0000098000007947 */ /* 0x000fea0003800000 */
.L_x_15688:
        /* <DEDUP_REMOVED lines=29> */
[----:B------:R-:W-:Y:S02]  /*606c0*/  IMAD.MOV.U32 R5, RZ, RZ, R3 ;  /* 0x000000ffff057224 */ /* 0x000fe400078e0003 */
.L_x_15704:
[----:B------:R-:W-:Y:S05]  /*606d0*/  BSYNC B5 ;  /* 0x0000000000057941 */ /* 0x000fea0003800000 */
.L_x_15703:
[----:B01----:R-:W-:Y:S02]  /*606e0*/  IMAD.MOV.U32 R22, RZ, RZ, R4 ;  /* 0x000000ffff167224 */ /* 0x003fe400078e0004 */
[----:B------:R-:W-:Y:S01]  /*606f0*/  IMAD.MOV.U32 R23, RZ, RZ, R5 ;  /* 0x000000ffff177224 */ /* 0x000fe200078e0005 */
[----:B------:R-:W-:Y:S05]  /*60700*/  BRA `(.L_x_15701) ;  /* 0x0000076000007947 */ /* 0x000fea0003800000 */
.L_x_15702:
        /* <DEDUP_REMOVED lines=28> */
[----:B--2---:R-:W-:Y:S05]  /*608d0*/  CALL.REL.NOINC `($__internal_23_$__cuda_sm20_dsqrt_rn_f64_mediumpath_v1) ;  /* 0x00027c2000007944 */ /* 0x004fea0003c00000 */
[----:B------:R-:W-:Y:S02]  /*608e0*/  IMAD.MOV.U32 R8, RZ, RZ, R4 ;  /* 0x000000ffff087224 */ /* 0x000fe400078e0004 */
[----:B------:R-:W-:-:S02]  /*608f0*/  IMAD.MOV.U32 R9, RZ, RZ, R3 ;  /* 0x000000ffff097224 */ /* 0x000fc400078e0003 */
.L_x_15706:
[----:B------:R-:W-:Y:S05]  /*60900*/  BSYNC B5 ;  /* 0x0000000000057941 */ /* 0x000fea0003800000 */
.L_x_15705:
        /* <DEDUP_REMOVED lines=21> */
.L_x_15708:
[----:B------:R-:W-:Y:S05]  /*60a60*/  BSYNC B5 ;  /* 0x0000000000057941 */ /* 0x000fea0003800000 */
.L_x_15707:
[----:B------:R-:W0:Y:S01]  /*60a70*/  DMUL R10, R10, 8.11296384146066816958e+31 ;  /* 0x469000000a0a7828 */ /* 0x000e220000000000 */
[----:B------:R-:W-:Y:S02]  /*60a80*/  IMAD.MOV.U32 R22, RZ, RZ, R2 ;  /* 0x000000ffff167224 */ /* 0x000fe400078e0002 */
[----:B------:R-:W-:Y:S01]  /*60a90*/  IMAD.MOV.U32 R23, RZ, RZ, R3 ;  /* 0x000000ffff177224 */ /* 0x000fe200078e0003 */
[----:B------:R-:W-:Y:S05]  /*60aa0*/  BRA `(.L_x_15701) ;  /* 0x000003c000007947 */ /* 0x000fea0003800000 */
.L_x_15687:
        /* <DEDUP_REMOVED lines=24> */
[----:B-12---:R-:W-:Y:S05]  /*60c30*/  CALL.REL.NOINC `($__internal_23_$__cuda_sm20_dsqrt_rn_f64_mediumpath_v1) ;  /* 0x000278c000007944 */ /* 0x006fea0003c00000 */
[----:B------:R-:W-:Y:S02]  /*60c40*/  IMAD.MOV.U32 R24, RZ, RZ, R4 ;  /* 0x000000ffff187224 */ /* 0x000fe400078e0004 */
[----:B------:R-:W-:-:S02]  /*60c50*/  IMAD.MOV.U32 R25, RZ, RZ, R3 ;  /* 0x000000ffff197224 */ /* 0x000fc400078e0003 */
.L_x_15710:
[----:B------:R-:W-:Y:S05]  /*60c60*/  BSYNC B5 ;  /* 0x0000000000057941 */ /* 0x000fea0003800000 */
.L_x_15709:
        /* <DEDUP_REMOVED lines=30> */
.L_x_15712:
[----:B------:R-:W-:Y:S05]  /*60e50*/  BSYNC B5 ;  /* 0x0000000000057941 */ /* 0x000fea0003800000 */
.L_x_15711:
[----:B01-3--:R0:W1:-:S06]  /*60e60*/  DMUL R22, R4, R24 ;  /* 0x0000001804167228 */ /* 0x00b04c0000000000 */
.L_x_15701:
[----:B0-----:R-:W-:Y:S05]  /*60e70*/  BSYNC B4 ;  /* 0x0000000000047941 */ /* 0x001fea0003800000 */
.L_x_15686:
[----:B------:R-:W-:Y:S05]  /*60e80*/  BRA `(.L_x_15713) ;  /* 0x0000002000007947 */ /* 0x000fea0003800000 */
.L_x_15680:
[----:B------:R-:W3:-:S04]  /*60e90*/  DMUL R22, R22, 9.00719925474099200000e+15 ;  /* 0x4340000016167828 */ /* 0x000ec80000000000 */
[----:B------:R-:W4:-:S06]  /*60ea0*/  DMUL R10, R10, 9.00719925474099200000e+15 ;  /* 0x434000000a0a7828 */ /* 0x000f0c0000000000 */
.L_x_15713:
[----:B---3--:R-:W-:Y:S05]  /*60eb0*/  BSYNC B2 ;  /* 0x0000000000027941 */ /* 0x008fea0003800000 */
.L_x_15679:
        /* <DEDUP_REMOVED lines=27> */
[----:B--2---:R-:W-:Y:S05]  /*61070*/  CALL.REL.NOINC `($__internal_22_$__cuda_sm20_div_rn_f64_full) ;  /* 0x00026e2000007944 */ /* 0x004fea0003c00000 */
.L_x_15715:
[----:B------:R-:W-:Y:S05]  /*61080*/  BSYNC B2 ;  /* 0x0000000000027941 */ /* 0x000fea0003800000 */
.L_x_15714:
        /* <DEDUP_REMOVED lines=43> */
.L_x_15717:
[----:B------:R-:W-:Y:S02]  /*61340*/  FSEL R2, RZ, 3.37028055040000000000e+12, P1 ;  /* 0x54442d18ff027808 */ /* 0x000fe40000800000 */
[----:B------:R-:W-:Y:S02]  /*61350*/  FSEL R3, RZ, 2.1426990032196044922, P1 ;  /* 0x400921fbff037808 */ /* 0x000fe40000800000 */
.L_x_15718:
[----:B------:R-:W-:Y:S05]  /*61360*/  BSYNC B0 ;  /* 0x0000000000007941 */ /* 0x000fea0003800000 */
.L_x_15716:
[----:B------:R0:W1:Y:S02]  /*61370*/  DADD R22, |R22|, |R10| ;  /* 0x0000000016167229 */ /* 0x000064000000060a */
[----:B0-----:R-:W-:-:S04]  /*61380*/  LOP3.LUT R11, R3, 0x80000000, R11, 0xb8, !PT ;  /* 0x80000000030b7812 */ /* 0x001fc800078eb80b */
[----:B-1----:R-:W0:-:S06]  /*61390*/  DSETP.GTU.AND P0, PT, |R22|, +INF , PT ;  /* 0x7ff000001600742a */ /* 0x002e0c0003f0c200 */
[----:B0-----:R-:W-:Y:S02]  /*613a0*/  FSEL R2, R22, R2, P0 ;  /* 0x0000000216027208 */ /* 0x001fe40000000000 */
[----:B------:R-:W-:Y:S02]  /*613b0*/  FSEL R3, R23, R11, P0 ;  /* 0x0000000b17037208 */ /* 0x000fe40000000000 */
.L_x_15685:
[----:B------:R-:W-:Y:S05]  /*613c0*/  BSYNC B3 ;  /* 0x0000000000037941 */ /* 0x000fea0003800000 */
.L_x_15678:
[----:B---3--:R-:W-:Y:S01]  /*613d0*/  LOP3.LUT R25, R3, 0x80000000, R17, 0xb8, !PT ;  /* 0x8000000003197812 */ /* 0x008fe200078eb811 */
[----:B------:R-:W-:Y:S01]  /*613e0*/  IMAD.MOV.U32 R24, RZ, RZ, R2 ;  /* 0x000000ffff187224 */ /* 0x000fe200078e0002 */
[----:B-12---:R-:W-:Y:S01]  /*613f0*/  LOP3.LUT R27, R27, 0x80000000, R19, 0xb8, !PT ;  /* 0x800000001b1b7812 */ /* 0x006fe200078eb813 */
[----:B------:R-:W-:Y:S05]  /*61400*/  BRA `(.L_x_15640) ;  /* 0x0000450000007947 */ /* 0x000fea0003800000 */
.L_x_15642:
        /* <DEDUP_REMOVED lines=90> */
.L_x_15724:
[----:B------:R-:W-:Y:S05]  /*619b0*/  BSYNC B0 ;  /* 0x0000000000007941 */ /* 0x000fea0003800000 */
.L_x_15723:
        /* <DEDUP_REMOVED lines=8> */
.L_x_15726:
[----:B------:R-:W-:Y:S05]  /*61a40*/  BSYNC B3 ;  /* 0x0000000000037941 */ /* 0x000fea0003800000 */
.L_x_15725:
        /* <DEDUP_REMOVED lines=43> */
.L_x_15728:
[----:B------:R-:W-:-:S04]  /*61d00*/  ISETP.GE.AND P0, PT, R21, RZ, PT ;  /* 0x000000ff1500720c */ /* 0x000fc80003f06270 */
[----:B------:R-:W-:Y:S02]  /*61d10*/  FSEL R6, RZ, 3.37028055040000000000e+12, P0 ;  /* 0x54442d18ff067808 */ /* 0x000fe40000000000 */
[----:B------:R-:W-:Y:S02]  /*61d20*/  FSEL R7, RZ, 2.1426990032196044922, P0 ;  /* 0x400921fbff077808 */ /* 0x000fe40000000000 */
.L_x_15729:
[----:B------:R-:W-:Y:S05]  /*61d30*/  BSYNC B0 ;  /* 0x0000000000007941 */ /* 0x000fea0003800000 */
.L_x_15727:
[----:B------:R-:W2:Y:S01]  /*61d40*/  DADD R2, |R16|, |R18| ;  /* 0x0000000010027229 */ /* 0x000ea20000000612 */
[----:B------:R-:W-:-:S03]  /*61d50*/  LOP3.LUT R11, R7, 0x80000000, R11, 0xb8, !PT ;  /* 0x80000000070b7812 */ /* 0x000fc600078eb80b */
[----:B-1----:R-:W-:-:S04]  /*61d60*/  DMUL R22, R22, 0.5 ;  /* 0x3fe0000016167828 */ /* 0x002fc80000000000 */
[----:B--2---:R-:W1:-:S06]  /*61d70*/  DSETP.GTU.AND P0, PT, |R2|, +INF , PT ;  /* 0x7ff000000200742a */ /* 0x004e4c0003f0c200 */
[----:B-1----:R-:W-:Y:S02]  /*61d80*/  FSEL R6, R2, R6, P0 ;  /* 0x0000000602067208 */ /* 0x002fe40000000000 */
[----:B------:R-:W-:Y:S01]  /*61d90*/  FSEL R7, R3, R11, P0 ;  /* 0x0000000b03077208 */ /* 0x000fe20000000000 */
[----:B------:R-:W-:Y:S05]  /*61da0*/  BRA `(.L_x_15730) ;  /* 0x000039c000007947 */ /* 0x000fea0003800000 */
.L_x_15722:
        /* <DEDUP_REMOVED lines=112> */
.L_x_15732:
[----:B------:R-:W-:Y:S05]  /*624b0*/  BSYNC B0 ;  /* 0x0000000000007941 */ /* 0x000fea0003800000 */
.L_x_15731:
        /* <DEDUP_REMOVED lines=10> */
.L_x_15734:
[----:B------:R-:W-:Y:S05]  /*62560*/  BSYNC B3 ;  /* 0x0000000000037941 */ /* 0x000fea0003800000 */
.L_x_15733:
        /* <DEDUP_REMOVED lines=43> */
.L_x_15736:
[----:B------:R-:W-:-:S04]  /*62820*/  ISETP.GE.AND P0, PT, R21, RZ, PT ;  /* 0x000000ff1500720c */ /* 0x000fc80003f06270 */
[----:B0-----:R-:W-:Y:S02]  /*62830*/  FSEL R6, RZ, 3.37028055040000000000e+12, P0 ;  /* 0x54442d18ff067808 */ /* 0x001fe40000000000 */
[----:B------:R-:W-:Y:S02]  /*62840*/  FSEL R7, RZ, 2.1426990032196044922, P0 ;  /* 0x400921fbff077808 */ /* 0x000fe40000000000 */
.L_x_15737:
[----:B------:R-:W-:Y:S05]  /*62850*/  BSYNC B0 ;  /* 0x0000000000007941 */ /* 0x000fea0003800000 */
.L_x_15735:
[----:B------:R-:W0:Y:S01]  /*62860*/  DADD R2, |R16|, |R18| ;  /* 0x0000000010027229 */ /* 0x000e220000000612 */
[----:B------:R-:W-:-:S05]  /*62870*/  LOP3.LUT R11, R7, 0x80000000, R11, 0xb8, !PT ;  /* 0x80000000070b7812 */ /* 0x000fca00078eb80b */
[----:B0-----:R-:W0:-:S06]  /*62880*/  DSETP.GTU.AND P0, PT, |R2|, +INF , PT ;  /* 0x7ff000000200742a */ /* 0x001e0c0003f0c200 */
[----:B0-----:R-:W-:Y:S02]  /*62890*/  FSEL R6, R2, R6, P0 ;  /* 0x0000000602067208 */ /* 0x001fe40000000000 */
[----:B------:R-:W-:Y:S01]  /*628a0*/  FSEL R7, R3, R11, P0 ;  /* 0x0000000b03077208 */ /* 0x000fe20000000000 */
[----:B------:R-:W-:Y:S05]  /*628b0*/  BRA `(.L_x_15730) ;  /* 0x00002eb000007947 */ /* 0x000fea0003800000 */
.L_x_15721:
        /* <DEDUP_REMOVED lines=23> */
.L_x_15739:
[----:B------:R-:W-:Y:S05]  /*62a30*/  BSYNC B3 ;  /* 0x0000000000037941 */ /* 0x000fea0003800000 */
.L_x_15738:
        /* <DEDUP_REMOVED lines=26> */
.L_x_15741:
[----:B------:R-:W-:Y:S05]  /*62be0*/  BSYNC B3 ;  /* 0x0000000000037941 */ /* 0x000fea0003800000 */
.L_x_15740:
        /* <DEDUP_REMOVED lines=113> */
.L_x_15743:
[----:B------:R-:W-:Y:S05]  /*63300*/  BSYNC B0 ;  /* 0x0000000000007941 */ /* 0x000fea0003800000 */
.L_x_15742:
        /* <DEDUP_REMOVED lines=10> */
.L_x_15745:
[----:B------:R-:W-:Y:S05]  /*633b0*/  BSYNC B3 ;  /* 0x0000000000037941 */ /* 0x000fea0003800000 */
.L_x_15744:
        /* <DEDUP_REMOVED lines=43> */
.L_x_15747:
[----:B------:R-:W-:-:S04]  /*63670*/  ISETP.GE.AND P0, PT, R21, RZ, PT ;  /* 0x000000ff1500720c */ /* 0x000fc80003f06270 */
[----:B0-----:R-:W-:Y:S02]  /*63680*/  FSEL R6, RZ, 3.37028055040000000000e+12, P0 ;  /* 0x54442d18ff067808 */ /* 0x001fe40000000000 */
[----:B------:R-:W-:Y:S02]  /*63690*/  FSEL R7, RZ, 2.1426990032196044922, P0 ;  /* 0x400921fbff077808 */ /* 0x000fe40000000000 */
.L_x_15748:
[----:B------:R-:W-:Y:S05]  /*636a0*/  BSYNC B0 ;  /* 0x0000000000007941 */ /* 0x000fea0003800000 */
.L_x_15746:
[----:B------:R-:W0:Y:S01]  /*636b0*/  DADD R2, |R16|, |R18| ;  /* 0x0000000010027229 */ /* 0x000e220000000612 */
[----:B------:R-:W-:-:S03]  /*636c0*/  LOP3.LUT R11, R7, 0x80000000, R11, 0xb8, !PT ;  /* 0x80000000070b7812 */ /* 0x000fc600078eb80b */
[----:B-1----:R-:W-:-:S04]  /*636d0*/  DADD R22, R22, 1 ;  /* 0x3ff0000016167429 */ /* 0x002fc80000000000 */
[----:B0-----:R-:W0:-:S06]  /*636e0*/  DSETP.GTU.AND P0, PT, |R2|, +INF , PT ;  /* 0x7ff000000200742a */ /* 0x001e0c0003f0c200 */
[----:B0-----:R-:W-:Y:S02]  /*636f0*/  FSEL R6, R2, R6, P0 ;  /* 0x0000000602067208 */ /* 0x001fe40000000000 */
[----:B------:R-:W-:Y:S01]  /*63700*/  FSEL R7, R3, R11, P0 ;  /* 0x0000000b03077208 */ /* 0x000fe20000000000 */
[----:B------:R-:W-:Y:S05]  /*63710*/  BRA `(.L_x_15730) ;  /* 0x0000205000007947 */ /* 0x000fea0003800000 */
.L_x_15720:
        /* <DEDUP_REMOVED lines=86> */
.L_x_15752:
[----:B------:R-:W-:Y:S05]  /*63c80*/  BSYNC B0 ;  /* 0x0000000000007941 */ /* 0x000fea0003800000 */
.L_x_15751:
        /* <DEDUP_REMOVED lines=8> */
.L_x_15754:
[----:B------:R-:W-:Y:S05]  /*63d10*/  BSYNC B3 ;  /* 0x0000000000037941 */ /* 0x000fea0003800000 */
.L_x_15753:
        /* <DEDUP_REMOVED lines=35> */
.L_x_15756:
[----:B0-2---:R-:W-:Y:S05]  /*63f50*/  BSYNC B0 ;  /* 0x0000000000007941 */ /* 0x005fea0003800000 */
.L_x_15755:
[----:B------:R-:W-:Y:S01]  /*63f60*/  LOP3.LUT R3, R7, 0x80000000, R17, 0xb8, !PT ;  /* 0x8000000007037812 */ /* 0x000fe200078eb811 */
[----:B-1----:R-:W0:Y:S01]  /*63f70*/  DMUL R22, R22, 0.5 ;  /* 0x3fe0000016167828 */ /* 0x002e220000000000 */
[----:B------:R-:W-:Y:S02]  /*63f80*/  FSEL R6, R4, R6, P0 ;  /* 0x0000000604067208 */ /* 0x000fe40000000000 */
[----:B------:R-:W-:Y:S01]  /*63f90*/  FSEL R7, R5, R3, P0 ;  /* 0x0000000305077208 */ /* 0x000fe20000000000 */
[----:B------:R-:W-:Y:S05]  /*63fa0*/  BRA `(.L_x_15730) ;  /* 0x000017c000007947 */ /* 0x000fea0003800000 */
.L_x_15750:
        /* <DEDUP_REMOVED lines=112> */
.L_x_15758:
[----:B------:R-:W-:Y:S05]  /*646b0*/  BSYNC B0 ;  /* 0x0000000000007941 */ /* 0x000fea0003800000 */
.L_x_15757:
        /* <DEDUP_REMOVED lines=10> */
.L_x_15760:
[----:B------:R-:W-:Y:S05]  /*64760*/  BSYNC B3 ;  /* 0x0000000000037941 */ /* 0x000fea0003800000 */
.L_x_15759:
        /* <DEDUP_REMOVED lines=35> */
.L_x_15762:
[----:B0-2---:R-:W-:Y:S05]  /*649a0*/  BSYNC B0 ;  /* 0x0000000000007941 */ /* 0x005fea0003800000 */
.L_x_15761:
[----:B------:R-:W-:Y:S02]  /*649b0*/  LOP3.LUT R5, R7, 0x80000000, R17, 0xb8, !PT ;  /* 0x8000000007057812 */ /* 0x000fe400078eb811 */
[----:B------:R-:W-:Y:S02]  /*649c0*/  FSEL R6, R2, R6, P1 ;  /* 0x0000000602067208 */ /* 0x000fe40000800000 */
[----:B------:R-:W-:Y:S01]  /*649d0*/  FSEL R7, R3, R5, P1 ;  /* 0x0000000503077208 */ /* 0x000fe20000800000 */
[----:B------:R-:W-:Y:S05]  /*649e0*/  BRA `(.L_x_15730) ;  /* 0x00000d8000007947 */ /* 0x000fea0003800000 */
.L_x_15749:
        /* <DEDUP_REMOVED lines=23> */
.L_x_15764:
[----:B------:R-:W-:Y:S05]  /*64b60*/  BSYNC B3 ;  /* 0x0000000000037941 */ /* 0x000fea0003800000 */
.L_x_15763:
        /* <DEDUP_REMOVED lines=26> */
.L_x_15766:
[----:B------:R-:W-:Y:S05]  /*64d10*/  BSYNC B3 ;  /* 0x0000000000037941 */ /* 0x000fea0003800000 */
.L_x_15765:
        /* <DEDUP_REMOVED lines=113> */
.L_x_15768:
[----:B------:R-:W-:Y:S05]  /*65430*/  BSYNC B0 ;  /* 0x0000000000007941 */ /* 0x000fea0003800000 */
.L_x_15767:
        /* <DEDUP_REMOVED lines=10> */
.L_x_15770:
[----:B------:R-:W-:Y:S05]  /*654e0*/  BSYNC B3 ;  /* 0x0000000000037941 */ /* 0x000fea0003800000 */
.L_x_15769:
        /* <DEDUP_REMOVED lines=36> */
.L_x_15772:
[----:B012---:R-:W-:Y:S05]  /*65730*/  BSYNC B0 ;  /* 0x0000000000007941 */ /* 0x007fea0003800000 */
.L_x_15771:
[----:B------:R-:W-:Y:S02]  /*65740*/  LOP3.LUT R5, R7, 0x80000000, R17, 0xb8, !PT ;  /* 0x8000000007057812 */ /* 0x000fe400078eb811 */
[----:B------:R-:W-:Y:S02]  /*65750*/  FSEL R6, R2, R6, P1 ;  /* 0x0000000602067208 */ /* 0x000fe40000800000 */
[----:B------:R-:W-:Y:S02]  /*65760*/  FSEL R7, R3, R5, P1 ;  /* 0x0000000503077208 */ /* 0x000fe40000800000 */
.L_x_15730:
[----:B0-----:R-:W-:Y:S05]  /*65770*/  BSYNC B2 ;  /* 0x0000000000027941 */ /* 0x001fea0003800000 */
.L_x_15719:
[----:B-1----:R-:W0:Y:S01]  /*65780*/  DADD R22, R22, c[0x2][0x50] ;  /* 0x0080140016167629 */ /* 0x002e220000000000 */
[----:B------:R-:W-:Y:S01]  /*65790*/  LOP3.LUT R25, R7, 0x80000000, R17, 0xb8, !PT ;  /* 0x8000000007197812 */ /* 0x000fe200078eb811 */
[----:B------:R-:W-:-:S08]  /*657a0*/  IMAD.MOV.U32 R24, RZ, RZ, R6 ;  /* 0x000000ffff187224 */ /* 0x000fd000078e0006 */
[----:B0-----:R-:W-:Y:S01]  /*657b0*/  LOP3.LUT R27, R23, 0x80000000, R19, 0xb8, !PT ;  /* 0x80000000171b7812 */ /* 0x001fe200078eb813 */
[----:B------:R-:W-:Y:S01]  /*657c0*/  IMAD.MOV.U32 R26, RZ, RZ, R22 ;  /* 0x000000ffff1a7224 */ /* 0x000fe200078e0016 */
[----:B------:R-:W-:Y:S05]  /*657d0*/  BRA `(.L_x_15640) ;  /* 0x0000013000007947 */ /* 0x000fea0003800000 */
.L_x_15641:
        /* <DEDUP_REMOVED lines=19> */
.L_x_15640:
[----:B01----:R-:W-:Y:S05]  /*65910*/  BSYNC B1 ;  /* 0x0000000000017941 */ /* 0x003fea0003800000 */
.L_x_15639:
        /* <DEDUP_REMOVED lines=149> */
.L_x_15780:
[----:B------:R-:W-:Y:S05]  /*66270*/  BSYNC B3 ;  /* 0x0000000000037941 */ /* 0x000fea0003800000 */
.L_x_15779:
        /* <DEDUP_REMOVED lines=62> */
.L_x_15778:
        /* <DEDUP_REMOVED lines=36> */
.L_x_15788:
[----:B------:R-:W-:Y:S05]  /*668a0*/  BSYNC B4 ;  /* 0x0000000000047941 */ /* 0x000fea0003800000 */
.L_x_15787:
[----:B------:R-:W-:Y:S05]  /*668b0*/  BRA `(.L_x_15786) ;  /* 0x0000001000007947 */ /* 0x000fea0003800000 */
.L_x_15785:
[----:B------:R0:W1:-:S06]  /*668c0*/  DADD R22, -R68, R66 ;  /* 0x0000000044167229 */ /* 0x00004c0000000142 */
.L_x_15786:
[----:B------:R-:W-:Y:S05]  /*668d0*/  BSYNC B3 ;  /* 0x0000000000037941 */ /* 0x000fea0003800000 */
.L_x_15784:
        /* <DEDUP_REMOVED lines=31> */
.L_x_15793:
[----:B------:R-:W-:Y:S05]  /*66ad0*/  BSYNC B4 ;  /* 0x0000000000047941 */ /* 0x000fea0003800000 */
.L_x_15792:
[----:B------:R-:W-:Y:S02]  /*66ae0*/  IMAD.MOV.U32 R2, RZ, RZ, R4 ;  /* 0x000000ffff027224 */ /* 0x000fe400078e0004 */
[----:B------:R-:W-:Y:S01]  /*66af0*/  IMAD.MOV.U32 R3, RZ, RZ, R5 ;  /* 0x000000ffff037224 */ /* 0x000fe200078e0005 */
[----:B------:R-:W-:Y:S05]  /*66b00*/  BRA `(.L_x_15791) ;  /* 0x0000001000007947 */ /* 0x000fea0003800000 */
.L_x_15790:
[----:B------:R2:W3:-:S06]  /*66b10*/  DADD R2, R62, -R4 ;  /* 0x000000003e027229 */ /* 0x0004cc0000000804 */
.L_x_15791:
[----:B------:R-:W-:Y:S05]  /*66b20*/  BSYNC B3 ;  /* 0x0000000000037941 */ /* 0x000fea0003800000 */
.L_x_15789:
        /* <DEDUP_REMOVED lines=30> */
.L_x_15795:
[----:B------:R-:W-:Y:S05]  /*66d10*/  BSYNC B3 ;  /* 0x0000000000037941 */ /* 0x000fea0003800000 */
.L_x_15794:
        /* <DEDUP_REMOVED lines=66> */
.L_x_15796:
        /* <DEDUP_REMOVED lines=19> */
[----:B0-----:R-:W-:Y:S05]  /*67270*/  CALL.REL.NOINC `($__internal_22_$__cuda_sm20_div_rn_f64_full) ;  /* 0x00020c2000007944 */ /* 0x001fea0003c00000 */
[----:B------:R-:W-:Y:S01]  /*67280*/  IMAD.MOV.U32 R4, RZ, RZ, R2 ;  /* 0x000000ffff047224 */ /* 0x000fe200078e0002 */
[----:B------:R-:W-:Y:S02]  /*67290*/  MOV R5, R3 ;  /* 0x0000000300057202 */ /* 0x000fe40000000f00 */
.L_x_15798:
[----:B------:R-:W-:Y:S05]  /*672a0*/  BSYNC B3 ;  /* 0x0000000000037941 */ /* 0x000fea0003800000 */
.L_x_15797:
        /* <DEDUP_REMOVED lines=16> */
.L_x_15783:
        /* <DEDUP_REMOVED lines=26> */
.L_x_15801:
[----:B------:R-:W-:Y:S05]  /*67550*/  BSYNC B3 ;  /* 0x0000000000037941 */ /* 0x000fea0003800000 */
.L_x_15800:
        /* <DEDUP_REMOVED lines=27> */
.L_x_15804:
[----:B------:R-:W-:Y:S05]  /*67710*/  BSYNC B3 ;  /* 0x0000000000037941 */ /* 0x000fea0003800000 */
.L_x_15803:
        /* <DEDUP_REMOVED lines=16> */
.L_x_15802:
        /* <DEDUP_REMOVED lines=56> */
.L_x_15805:
[----:B------:R-:W-:Y:S01]  /*67ba0*/  IMAD.MOV.U32 R2, RZ, RZ, 0x0 ;  /* 0x00000000ff027424 */ /* 0x000fe200078e00ff */
[----:B------:R-:W-:Y:S01]  /*67bb0*/  FSETP.NEU.FTZ.AND P0, PT, R5, RZ, PT ;  /* 0x000000ff0500720b */ /* 0x000fe20003f1d000 */
[----:B------:R-:W-:-:S06]  /*67bc0*/  IMAD.MOV.U32 R3, RZ, RZ, 0x7ff00000 ;  /* 0x7ff00000ff037424 */ /* 0x000fcc00078e00ff */
[----:B------:R-:W0:-:S10]  /*67bd0*/  DFMA R2, R4, R2, +INF ;  /* 0x7ff000000402742b */ /* 0x000e140000000002 */
[----:B0-----:R-:W-:Y:S02]  /*67be0*/  FSEL R22, R2, RZ, P0 ;  /* 0x000000ff02167208 */ /* 0x001fe40000000000 */
[----:B------:R-:W-:Y:S01]  /*67bf0*/  FSEL R23, R3, -QNAN , P0 ;  /* 0xfff0000003177808 */ /* 0x000fe20000000000 */
[----:B------:R-:W-:Y:S05]  /*67c00*/  BRA `(.L_x_15781) ;  /* 0x000004d000007947 */ /* 0x000fea0003800000 */
.L_x_15799:
        /* <DEDUP_REMOVED lines=25> */
.L_x_15807:
[----:B------:R-:W-:Y:S05]  /*67da0*/  BSYNC B3 ;  /* 0x0000000000037941 */ /* 0x000fea0003800000 */
.L_x_15806:
        /* <DEDUP_REMOVED lines=21> */
.L_x_15809:
[----:B------:R-:W-:Y:S05]  /*67f00*/  BSYNC B3 ;  /* 0x0000000000037941 */ /* 0x000fea0003800000 */
.L_x_15808:
[----:B------:R-:W-:Y:S05]  /*67f10*/  BRA `(.L_x_15781) ;  /* 0x000001c000007947 */ /* 0x000fea0003800000 */
.L_x_15782:
        /* <DEDUP_REMOVED lines=25> */
.L_x_15811:
[----:B------:R-:W-:Y:S05]  /*680b0*/  BSYNC B3 ;  /* 0x0000000000037941 */ /* 0x000fea0003800000 */
.L_x_15810:
[----:B-1----:R-:W-:Y:S01]  /*680c0*/  IMAD.MOV.U32 R22, RZ, RZ, R4 ;  /* 0x000000ffff167224 */ /* 0x002fe200078e0004 */
[----:B------:R-:W-:Y:S02]  /*680d0*/  MOV R23, R5 ;  /* 0x0000000500177202 */ /* 0x000fe40000000f00 */
.L_x_15781:
[----:B------:R-:W-:Y:S05]  /*680e0*/  BSYNC B2 ;  /* 0x0000000000027941 */ /* 0x000fea0003800000 */
.L_x_15777:
        /* <DEDUP_REMOVED lines=25> */
.L_x_15816:
[----:B------:R-:W-:Y:S05]  /*68280*/  BSYNC B4 ;  /* 0x0000000000047941 */ /* 0x000fea0003800000 */
.L_x_15815:
        /* <DEDUP_REMOVED lines=23> */
.L_x_15818:
        /* <DEDUP_REMOVED lines=43> */
.L_x_15817:
        /* <DEDUP_REMOVED lines=34> */
[----:B--2---:R-:W-:Y:S05]  /*688d0*/  CALL.REL.NOINC `($__internal_22_$__cuda_sm20_div_rn_f64_full) ;  /* 0x0001f5c000007944 */ /* 0x004fea0003c00000 */
[----:B------:R-:W-:Y:S02]  /*688e0*/  IMAD.MOV.U32 R74, RZ, RZ, R2 ;  /* 0x000000ffff4a7224 */ /* 0x000fe400078e0002 */
[----:B------:R-:W-:Y:S02]  /*688f0*/  IMAD.MOV.U32 R75, RZ, RZ, R3 ;  /* 0x000000ffff4b7224 */ /* 0x000fe400078e0003 */
.L_x_15827:
[----:B------:R-:W-:Y:S05]  /*68900*/  BSYNC B6 ;  /* 0x0000000000067941 */ /* 0x000fea0003800000 */
.L_x_15826:
[----:B------:R-:W-:Y:S05]  /*68910*/  BRA `(.L_x_15825) ;  /* 0x0000001000007947 */ /* 0x000fea0003800000 */
.L_x_15824:
[----:B------:R0:W3:-:S06]  /*68920*/  DADD R74, -R68, R66 ;  /* 0x00000000444a7229 */ /* 0x0000cc0000000142 */
.L_x_15825:
[----:B------:R-:W-:Y:S05]  /*68930*/  BSYNC B5 ;  /* 0x0000000000057941 */ /* 0x000fea0003800000 */
.L_x_15823:
        /* <DEDUP_REMOVED lines=25> */
[----:B0-23--:R-:W-:Y:S05]  /*68ad0*/  CALL.REL.NOINC `($__internal_22_$__cuda_sm20_div_rn_f64_full) ;  /* 0x0001f3c000007944 */ /* 0x00dfea0003c00000 */
[----:B------:R-:W-:Y:S02]  /*68ae0*/  IMAD.MOV.U32 R16, RZ, RZ, R2 ;  /* 0x000000ffff107224 */ /* 0x000fe400078e0002 */
[----:B------:R-:W-:Y:S02]  /*68af0*/  IMAD.MOV.U32 R17, RZ, RZ, R3 ;  /* 0x000000ffff117224 */ /* 0x000fe400078e0003 */
.L_x_15832:
[----:B------:R-:W-:Y:S05]  /*68b00*/  BSYNC B6 ;  /* 0x0000000000067941 */ /* 0x000fea0003800000 */
.L_x_15831:
[----:B------:R-:W-:Y:S05]  /*68b10*/  BRA `(.L_x_15830) ;  /* 0x0000001000007947 */ /* 0x000fea0003800000 */
.L_x_15829:
[----:B------:R4:W0:-:S06]  /*68b20*/  DADD R16, -R64, R62 ;  /* 0x0000000040107229 */ /* 0x00080c000000013e */
.L_x_15830:
[----:B------:R-:W-:Y:S05]  /*68b30*/  BSYNC B5 ;  /* 0x0000000000057941 */ /* 0x000fea0003800000 */
.L_x_15828:
        /* <DEDUP_REMOVED lines=29> */
[----:B------:R-:W-:Y:S02]  /*68d10*/  MOV R5, R3 ;  /* 0x0000000300057202 */ /* 0x000fe40000000f00 */
.L_x_15834:
[----:B------:R-:W-:Y:S05]  /*68d20*/  BSYNC B5 ;  /* 0x0000000000057941 */ /* 0x000fea0003800000 */
.L_x_15833:
[----:B01----:R-:W-:Y:S02]  /*68d30*/  IMAD.MOV.U32 R20, RZ, RZ, R4 ;  /* 0x000000ffff147224 */ /* 0x003fe400078e0004 */
[----:B------:R-:W-:Y:S01]  /*68d40*/  IMAD.MOV.U32 R21, RZ, RZ, R5 ;  /* 0x000000ffff157224 */ /* 0x000fe200078e0005 */
[----:B------:R-:W-:Y:S05]  /*68d50*/  BRA `(.L_x_15835) ;  /* 0x0000098000007947 */ /* 0x000fea0003800000 */
.L_x_15822:
        /* <DEDUP_REMOVED lines=30> */
.L_x_15838:
[----:B------:R-:W-:Y:S05]  /*68f40*/  BSYNC B5 ;  /* 0x0000000000057941 */ /* 0x000fea0003800000 */
.L_x_15837:
[----:B01----:R-:W-:Y:S02]  /*68f50*/  IMAD.MOV.U32 R20, RZ, RZ, R4 ;  /* 0x000000ffff147224 */ /* 0x003fe400078e0004 */
[----:B------:R-:W-:Y:S01]  /*68f60*/  IMAD.MOV.U32 R21, RZ, RZ, R5 ;  /* 0x000000ffff157224 */ /* 0x000fe200078e0005 */
[----:B------:R-:W-:Y:S05]  /*68f70*/  BRA `(.L_x_15835) ;  /* 0x0000076000007947 */ /* 0x000fea0003800000 */
.L_x_15836:
        /* <DEDUP_REMOVED lines=31> */
.L_x_15840:
[----:B------:R-:W-:Y:S05]  /*69170*/  BSYNC B5 ;  /* 0x0000000000057941 */ /* 0x000fea0003800000 */
.L_x_15839:
        /* <DEDUP_REMOVED lines=21> */
.L_x_15842:
[----:B------:R-:W-:Y:S05]  /*692d0*/  BSYNC B5 ;  /* 0x0000000000057941 */ /* 0x000fea0003800000 */
.L_x_15841:
[----:B------:R-:W0:Y:S01]  /*692e0*/  DMUL R10, R10, 8.11296384146066816958e+31 ;  /* 0x469000000a0a7828 */ /* 0x000e220000000000 */
[----:B------:R-:W-:Y:S02]  /*692f0*/  IMAD.MOV.U32 R20, RZ, RZ, R2 ;  /* 0x000000ffff147224 */ /* 0x000fe400078e0002 */
[----:B------:R-:W-:Y:S01]  /*69300*/  IMAD.MOV.U32 R21, RZ, RZ, R3 ;  /* 0x000000ffff157224 */ /* 0x000fe200078e0003 */
[----:B------:R-:W-:Y:S05]  /*69310*/  BRA `(.L_x_15835) ;  /* 0x000003c000007947 */ /* 0x000fea0003800000 */
.L_x_15821:
        /* <DEDUP_REMOVED lines=27> */
.L_x_15844:
[----:B------:R-:W-:Y:S05]  /*694d0*/  BSYNC B5 ;  /* 0x0000000000057941 */ /* 0x000fea0003800000 */
.L_x_15843:
        /* <DEDUP_REMOVED lines=28> */
[----:B012---:R-:W-:Y:S05]  /*696a0*/  CALL.REL.NOINC `($__internal_23_$__cuda_sm20_dsqrt_rn_f64_mediumpath_v1) ;  /* 0x0001ee5000007944 */ /* 0x007fea0003c00000 */
[----:B------:R-:W-:Y:S02]  /*696b0*/  IMAD.MOV.U32 R5, RZ, RZ, R3 ;  /* 0x000000ffff057224 */ /* 0x000fe400078e0003 */
.L_x_15846:
[----:B------:R-:W-:Y:S05]  /*696c0*/  BSYNC B5 ;  /* 0x0000000000057941 */ /* 0x000fea0003800000 */
.L_x_15845:
[----:B01-3--:R0:W1:-:S06]  /*696d0*/  DMUL R20, R4, R56 ;  /* 0x0000003804147228 */ /* 0x00b04c0000000000 */
.L_x_15835:
[----:B0-----:R-:W-:Y:S05]  /*696e0*/  BSYNC B4 ;  /* 0x0000000000047941 */ /* 0x001fea0003800000 */
.L_x_15820:
[----:B------:R-:W-:Y:S05]  /*696f0*/  BRA `(.L_x_15847) ;  /* 0x0000002000007947 */ /* 0x000fea0003800000 */
.L_x_15814:
[----:B------:R-:W3:-:S04]  /*69700*/  DMUL R20, R20, 9.00719925474099200000e+15 ;  /* 0x4340000014147828 */ /* 0x000ec80000000000 */
[----:B------:R-:W4:-:S06]  /*69710*/  DMUL R10, R10, 9.00719925474099200000e+15 ;  /* 0x434000000a0a7828 */ /* 0x000f0c0000000000 */
.L_x_15847:
[----:B---3--:R-:W-:Y:S05]  /*69720*/  BSYNC B2 ;  /* 0x0000000000027941 */ /* 0x008fea0003800000 */
.L_x_15813:
        /* <DEDUP_REMOVED lines=28> */
.L_x_15849:
[----:B------:R-:W-:Y:S05]  /*698f0*/  BSYNC B2 ;  /* 0x0000000000027941 */ /* 0x000fea0003800000 */
.L_x_15848:
        /* <DEDUP_REMOVED lines=43> */
.L_x_15851:
[----:B------:R-:W-:Y:S02]  /*69bb0*/  FSEL R2, RZ, 3.37028055040000000000e+12, P1 ;  /* 0x54442d18ff027808 */ /* 0x000fe40000800000 */
[----:B------:R-:W-:Y:S02]  /*69bc0*/  FSEL R3, RZ, 2.1426990032196044922, P1 ;  /* 0x400921fbff037808 */ /* 0x000fe40000800000 */
.L_x_15852:
[----:B------:R-:W-:Y:S05]  /*69bd0*/  BSYNC B0 ;  /* 0x0000000000007941 */ /* 0x000fea0003800000 */
.L_x_15850:
[----:B------:R0:W1:Y:S02]  /*69be0*/  DADD R20, |R20|, |R10| ;  /* 0x0000000014147229 */ /* 0x000064000000060a */
[----:B0-----:R-:W-:-:S04]  /*69bf0*/  LOP3.LUT R11, R3, 0x80000000, R11, 0xb8, !PT ;  /* 0x80000000030b7812 */ /* 0x001fc800078eb80b */
[----:B-1----:R-:W0:-:S06]  /*69c00*/  DSETP.GTU.AND P0, PT, |R20|, +INF , PT ;  /* 0x7ff000001400742a */ /* 0x002e0c0003f0c200 */
[----:B0-----:R-:W-:Y:S02]  /*69c10*/  FSEL R2, R20, R2, P0 ;  /* 0x0000000214027208 */ /* 0x001fe40000000000 */
[----:B------:R-:W-:Y:S02]  /*69c20*/  FSEL R3, R21, R11, P0 ;  /* 0x0000000b15037208 */ /* 0x000fe40000000000 */
.L_x_15819:
[----:B------:R-:W-:Y:S05]  /*69c30*/  BSYNC B3 ;  /* 0x0000000000037941 */ /* 0x000fea0003800000 */
.L_x_15812:
[----:B---3--:R-:W-:Y:S01]  /*69c40*/  LOP3.LUT R21, R3, 0x80000000, R45, 0xb8, !PT ;  /* 0x8000000003157812 */ /* 0x008fe200078eb82d */
[----:B------:R-:W-:Y:S01]  /*69c50*/  IMAD.MOV.U32 R20, RZ, RZ, R2 ;  /* 0x000000ffff147224 */ /* 0x000fe200078e0002 */
[----:B-12---:R-:W-:Y:S01]  /*69c60*/  LOP3.LUT R23, R23, 0x80000000, R47, 0xb8, !PT ;  /* 0x8000000017177812 */ /* 0x006fe200078eb82f */
[----:B------:R-:W-:Y:S05]  /*69c70*/  BRA `(.L_x_15774) ;  /* 0x0000450000007947 */ /* 0x000fea0003800000 */
.L_x_15776:
        /* <DEDUP_REMOVED lines=91> */
.L_x_15858:
[----:B------:R-:W-:Y:S05]  /*6a230*/  BSYNC B0 ;  /* 0x0000000000007941 */ /* 0x000fea0003800000 */
.L_x_15857:
        /* <DEDUP_REMOVED lines=8> */
.L_x_15860:
[----:B------:R-:W-:Y:S05]  /*6a2c0*/  BSYNC B3 ;  /* 0x0000000000037941 */ /* 0x000fea0003800000 */
.L_x_15859:
        /* <DEDUP_REMOVED lines=43> */
.L_x_15862:
[----:B------:R-:W-:-:S04]  /*6a580*/  ISETP.GE.AND P0, PT, R17, RZ, PT ;  /* 0x000000ff1100720c */ /* 0x000fc80003f06270 */
[----:B0-----:R-:W-:Y:S02]  /*6a590*/  FSEL R6, RZ, 3.37028055040000000000e+12, P0 ;  /* 0x54442d18ff067808 */ /* 0x001fe40000000000 */
[----:B------:R-:W-:Y:S02]  /*6a5a0*/  FSEL R7, RZ, 2.1426990032196044922, P0 ;  /* 0x400921fbff077808 */ /* 0x000fe40000000000 */
.L_x_15863:
[----:B------:R-:W-:Y:S05]  /*6a5b0*/  BSYNC B0 ;  /* 0x0000000000007941 */ /* 0x000fea0003800000 */
.L_x_15861:
[----:B------:R-:W0:Y:S01]  /*6a5c0*/  DADD R2, |R44|, |R46| ;  /* 0x000000002c027229 */ /* 0x000e22000000062e */
[----:B------:R-:W-:-:S03]  /*6a5d0*/  LOP3.LUT R11, R7, 0x80000000, R11, 0xb8, !PT ;  /* 0x80000000070b7812 */ /* 0x000fc600078eb80b */
[----:B-1----:R-:W-:-:S04]  /*6a5e0*/  DMUL R20, R20, 0.5 ;  /* 0x3fe0000014147828 */ /* 0x002fc80000000000 */
[----:B0-----:R-:W0:-:S06]  /*6a5f0*/  DSETP.GTU.AND P0, PT, |R2|, +INF , PT ;  /* 0x7ff000000200742a */ /* 0x001e0c0003f0c200 */
[----:B0-----:R-:W-:Y:S02]  /*6a600*/  FSEL R6, R2, R6, P0 ;  /* 0x0000000602067208 */ /* 0x001fe40000000000 */
[----:B------:R-:W-:Y:S01]  /*6a610*/  FSEL R7, R3, R11, P0 ;  /* 0x0000000b03077208 */ /* 0x000fe20000000000 */
[----:B------:R-:W-:Y:S05]  /*6a620*/  BRA `(.L_x_15864) ;  /* 0x000039c000007947 */ /* 0x000fea0003800000 */
.L_x_15856:
        /* <DEDUP_REMOVED lines=112> */
.L_x_15866:
[----:B------:R-:W-:Y:S05]  /*6ad30*/  BSYNC B0 ;  /* 0x0000000000007941 */ /* 0x000fea0003800000 */
.L_x_15865:
        /* <DEDUP_REMOVED lines=10> */
.L_x_15868:
[----:B------:R-:W-:Y:S05]  /*6ade0*/  BSYNC B3 ;  /* 0x0000000000037941 */ /* 0x000fea0003800000 */
.L_x_15867:
        /* <DEDUP_REMOVED lines=43> */
.L_x_15870:
[----:B------:R-:W-:-:S04]  /*6b0a0*/  ISETP.GE.AND P0, PT, R17, RZ, PT ;  /* 0x000000ff1100720c */ /* 0x000fc80003f06270 */
[----:B0-----:R-:W-:Y:S02]  /*6b0b0*/  FSEL R6, RZ, 3.37028055040000000000e+12, P0 ;  /* 0x54442d18ff067808 */ /* 0x001fe40000000000 */
[----:B------:R-:W-:Y:S02]  /*6b0c0*/  FSEL R7, RZ, 2.1426990032196044922, P0 ;  /* 0x400921fbff077808 */ /* 0x000fe40000000000 */
.L_x_15871:
[----:B------:R-:W-:Y:S05]  /*6b0d0*/  BSYNC B0 ;  /* 0x0000000000007941 */ /* 0x000fea0003800000 */
.L_x_15869:
[----:B------:R-:W0:Y:S01]  /*6b0e0*/  DADD R2, |R44|, |R46| ;  /* 0x000000002c027229 */ /* 0x000e22000000062e */
[----:B------:R-:W-:-:S05]  /*6b0f0*/  LOP3.LUT R11, R7, 0x80000000, R11, 0xb8, !PT ;  /* 0x80000000070b7812 */ /* 0x000fca00078eb80b */
[----:B0-----:R-:W0:-:S06]  /*6b100*/  DSETP.GTU.AND P0, PT, |R2|, +INF , PT ;  /* 0x7ff000000200742a */ /* 0x001e0c0003f0c200 */
[----:B0-----:R-:W-:Y:S02]  /*6b110*/  FSEL R6, R2, R6, P0 ;  /* 0x0000000602067208 */ /* 0x001fe40000000000 */
[----:B------:R-:W-:Y:S01]  /*6b120*/  FSEL R7, R3, R11, P0 ;  /* 0x0000000b03077208 */ /* 0x000fe20000000000 */
[----:B------:R-:W-:Y:S05]  /*6b130*/  BRA `(.L_x_15864) ;  /* 0x00002eb000007947 */ /* 0x000fea0003800000 */
.L_x_15855:
        /* <DEDUP_REMOVED lines=23> */
.L_x_15873:
[----:B------:R-:W-:Y:S05]  /*6b2b0*/  BSYNC B3 ;  /* 0x0000000000037941 */ /* 0x000fea0003800000 */
.L_x_15872:
        /* <DEDUP_REMOVED lines=26> */
.L_x_15875:
[----:B------:R-:W-:Y:S05]  /*6b460*/  BSYNC B3 ;  /* 0x0000000000037941 */ /* 0x000fea0003800000 */
.L_x_15874:
        /* <DEDUP_REMOVED lines=113> */
.L_x_15877:
[----:B------:R-:W-:Y:S05]  /*6bb80*/  BSYNC B0 ;  /* 0x0000000000007941 */ /* 0x000fea0003800000 */
.L_x_15876:
        /* <DEDUP_REMOVED lines=10> */
.L_x_15879:
[----:B------:R-:W-:Y:S05]  /*6bc30*/  BSYNC B3 ;  /* 0x0000000000037941 */ /* 0x000fea0003800000 */
.L_x_15878:
        /* <DEDUP_REMOVED lines=43> */
.L_x_15881:
[----:B------:R-:W-:-:S04]  /*6bef0*/  ISETP.GE.AND P0, PT, R17, RZ, PT ;  /* 0x000000ff1100720c */ /* 0x000fc80003f06270 */
[----:B0-----:R-:W-:Y:S02]  /*6bf00*/  FSEL R6, RZ, 3.37028055040000000000e+12, P0 ;  /* 0x54442d18ff067808 */ /* 0x001fe40000000000 */
[----:B------:R-:W-:Y:S02]  /*6bf10*/  FSEL R7, RZ, 2.1426990032196044922, P0 ;  /* 0x400921fbff077808 */ /* 0x000fe40000000000 */
.L_x_15882:
[----:B------:R-:W-:Y:S05]  /*6bf20*/  BSYNC B0 ;  /* 0x0000000000007941 */ /* 0x000fea0003800000 */
.L_x_15880:
[----:B------:R-:W0:Y:S01]  /*6bf30*/  DADD R2, |R44|, |R46| ;  /* 0x000000002c027229 */ /* 0x000e22000000062e */
[----:B------:R-:W-:-:S03]  /*6bf40*/  LOP3.LUT R11, R7, 0x80000000, R11, 0xb8, !PT ;  /* 0x80000000070b7812 */ /* 0x000fc600078eb80b */
[----:B-1----:R-:W-:-:S04]  /*6bf50*/  DADD R20, R20, 1 ;  /* 0x3ff0000014147429 */ /* 0x002fc80000000000 */
[----:B0-----:R-:W0:-:S06]  /*6bf60*/  DSETP.GTU.AND P0, PT, |R2|, +INF , PT ;  /* 0x7ff000000200742a */ /* 0x001e0c0003f0c200 */
[----:B0-----:R-:W-:Y:S02]  /*6bf70*/  FSEL R6, R2, R6, P0 ;  /* 0x0000000602067208 */ /* 0x001fe40000000000 */
[----:B------:R-:W-:Y:S01]  /*6bf80*/  FSEL R7, R3, R11, P0 ;  /* 0x0000000b03077208 */ /* 0x000fe20000000000 */
[----:B------:R-:W-:Y:S05]  /*6bf90*/  BRA `(.L_x_15864) ;  /* 0x0000205000007947 */ /* 0x000fea0003800000 */
.L_x_15854:
        /* <DEDUP_REMOVED lines=86> */
.L_x_15886:
[----:B------:R-:W-:Y:S05]  /*6c500*/  BSYNC B0 ;  /* 0x0000000000007941 */ /* 0x000fea0003800000 */
.L_x_15885:
        /* <DEDUP_REMOVED lines=8> */
.L_x_15888:
[----:B------:R-:W-:Y:S05]  /*6c590*/  BSYNC B3 ;  /* 0x0000000000037941 */ /* 0x000fea0003800000 */
.L_x_15887:
        /* <DEDUP_REMOVED lines=35> */
.L_x_15890:
[----:B0-2---:R-:W-:Y:S05]  /*6c7d0*/  BSYNC B0 ;  /* 0x0000000000007941 */ /* 0x005fea0003800000 */
.L_x_15889:
[----:B------:R-:W-:Y:S01]  /*6c7e0*/  LOP3.LUT R3, R7, 0x80000000, R45, 0xb8, !PT ;  /* 0x8000000007037812 */ /* 0x000fe200078eb82d */
[----:B-1----:R-:W0:Y:S01]  /*6c7f0*/  DMUL R20, R20, 0.5 ;  /* 0x3fe0000014147828 */ /* 0x002e220000000000 */
[----:B------:R-:W-:Y:S02]  /*6c800*/  FSEL R6, R4, R6, P0 ;  /* 0x0000000604067208 */ /* 0x000fe40000000000 */
[----:B------:R-:W-:Y:S01]  /*6c810*/  FSEL R7, R5, R3, P0 ;  /* 0x0000000305077208 */ /* 0x000fe20000000000 */
[----:B------:R-:W-:Y:S05]  /*6c820*/  BRA `(.L_x_15864) ;  /* 0x000017c000007947 */ /* 0x000fea0003800000 */
.L_x_15884:
        /* <DEDUP_REMOVED lines=112> */
.L_x_15892:
[----:B------:R-:W-:Y:S05]  /*6cf30*/  BSYNC B0 ;  /* 0x0000000000007941 */ /* 0x000fea0003800000 */
.L_x_15891:
        /* <DEDUP_REMOVED lines=10> */
.L_x_15894:
[----:B------:R-:W-:Y:S05]  /*6cfe0*/  BSYNC B3 ;  /* 0x0000000000037941 */ /* 0x000fea0003800000 */
.L_x_15893:
        /* <DEDUP_REMOVED lines=35> */
.L_x_15896:
[----:B0-2---:R-:W-:Y:S05]  /*6d220*/  BSYNC B0 ;  /* 0x0000000000007941 */ /* 0x005fea0003800000 */
.L_x_15895:
[----:B------:R-:W-:Y:S02]  /*6d230*/  LOP3.LUT R5, R7, 0x80000000, R45, 0xb8, !PT ;  /* 0x8000000007057812 */ /* 0x000fe400078eb82d */
[----:B------:R-:W-:Y:S02]  /*6d240*/  FSEL R6, R2, R6, P1 ;  /* 0x0000000602067208 */ /* 0x000fe40000800000 */
[----:B------:R-:W-:Y:S01]  /*6d250*/  FSEL R7, R3, R5, P1 ;  /* 0x0000000503077208 */ /* 0x000fe20000800000 */
[----:B------:R-:W-:Y:S05]  /*6d260*/  BRA `(.L_x_15864) ;  /* 0x00000d8000007947 */ /* 0x000fea0003800000 */
.L_x_15883:
        /* <DEDUP_REMOVED lines=23> */
.L_x_15898:
[----:B------:R-:W-:Y:S05]  /*6d3e0*/  BSYNC B3 ;  /* 0x0000000000037941 */ /* 0x000fea0003800000 */
.L_x_15897:
        /* <DEDUP_REMOVED lines=26> */
.L_x_15900:
[----:B------:R-:W-:Y:S05]  /*6d590*/  BSYNC B3 ;  /* 0x0000000000037941 */ /* 0x000fea0003800000 */
.L_x_15899:
        /* <DEDUP_REMOVED lines=113> */
.L_x_15902:
[----:B------:R-:W-:Y:S05]  /*6dcb0*/  BSYNC B0 ;  /* 0x0000000000007941 */ /* 0x000fea0003800000 */
.L_x_15901:
        /* <DEDUP_REMOVED lines=10> */
.L_x_15904:
[----:B------:R-:W-:Y:S05]  /*6dd60*/  BSYNC B3 ;  /* 0x0000000000037941 */ /* 0x000fea0003800000 */
.L_x_15903:
        /* <DEDUP_REMOVED lines=36> */
.L_x_15906:
[----:B012---:R-:W-:Y:S05]  /*6dfb0*/  BSYNC B0 ;  /* 0x0000000000007941 */ /* 0x007fea0003800000 */
.L_x_15905:
[----:B------:R-:W-:Y:S02]  /*6dfc0*/  LOP3.LUT R5, R7, 0x80000000, R45, 0xb8, !PT ;  /* 0x8000000007057812 */ /* 0x000fe400078eb82d */
[----:B------:R-:W-:Y:S02]  /*6dfd0*/  FSEL R6, R2, R6, P1 ;  /* 0x0000000602067208 */ /* 0x000fe40000800000 */
[----:B------:R-:W-:Y:S02]  /*6dfe0*/  FSEL R7, R3, R5, P1 ;  /* 0x0000000503077208 */ /* 0x000fe40000800000 */
.L_x_15864:
[----:B0-----:R-:W-:Y:S05]  /*6dff0*/  BSYNC B2 ;  /* 0x0000000000027941 */ /* 0x001fea0003800000 */
.L_x_15853:
[----:B-1----:R0:W1:Y:S02]  /*6e000*/  DADD R22, R20, c[0x2][0x50] ;  /* 0x0080140014167629 */ /* 0x0020640000000000 */
[----:B0-----:R-:W-:Y:S01]  /*6e010*/  LOP3.LUT R21, R7, 0x80000000, R45, 0xb8, !PT ;  /* 0x8000000007157812 */ /* 0x001fe200078eb82d */
[----:B------:R-:W-:-:S07]  /*6e020*/  IMAD.MOV.U32 R20, RZ, RZ, R6 ;  /* 0x000000ffff147224 */ /* 0x000fce00078e0006 */
[----:B-1----:R-:W-:Y:S01]  /*6e030*/  LOP3.LUT R23, R23, 0x80000000, R47, 0xb8, !PT ;  /* 0x8000000017177812 */ /* 0x002fe200078eb82f */
[----:B------:R-:W-:Y:S05]  /*6e040*/  BRA `(.L_x_15774) ;  /* 0x0000013000007947 */ /* 0x000fea0003800000 */
.L_x_15775:
        /* <DEDUP_REMOVED lines=19> */
.L_x_15774:
[----:B01----:R-:W-:Y:S05]  /*6e180*/  BSYNC B1 ;  /* 0x0000000000017941 */ /* 0x003fea0003800000 */
.L_x_15773:
        /* <DEDUP_REMOVED lines=146> */
.L_x_15914:
[----:B------:R-:W-:Y:S05]  /*6eab0*/  BSYNC B3 ;  /* 0x0000000000037941 */ /* 0x000fea0003800000 */
.L_x_15913:
        /* <DEDUP_REMOVED lines=62> */
.L_x_15912:
        /* <DEDUP_REMOVED lines=36> */
.L_x_15922:
[----:B------:R-:W-:Y:S05]  /*6f0e0*/  BSYNC B4 ;  /* 0x0000000000047941 */ /* 0x000fea0003800000 */
.L_x_15921:
[----:B------:R-:W-:Y:S05]  /*6f0f0*/  BRA `(.L_x_15920) ;  /* 0x0000001000007947 */ /* 0x000fea0003800000 */
.L_x_15919:
[----:B------:R0:W1:-:S06]  /*6f100*/  DADD R18, -R66, R64 ;  /* 0x0000000042127229 */ /* 0x00004c0000000140 */
.L_x_15920:
[----:B------:R-:W-:Y:S05]  /*6f110*/  BSYNC B3 ;  /* 0x0000000000037941 */ /* 0x000fea0003800000 */
.L_x_15918:
        /* <DEDUP_REMOVED lines=31> */
.L_x_15927:
[----:B------:R-:W-:Y:S05]  /*6f310*/  BSYNC B4 ;  /* 0x0000000000047941 */ /* 0x000fea0003800000 */
.L_x_15926:
[----:B------:R-:W-:Y:S02]  /*6f320*/  IMAD.MOV.U32 R2, RZ, RZ, R4 ;  /* 0x000000ffff027224 */ /* 0x000fe400078e0004 */
[----:B------:R-:W-:Y:S01]  /*6f330*/  IMAD.MOV.U32 R3, RZ, RZ, R5 ;  /* 0x000000ffff037224 */ /* 0x000fe200078e0005 */
[----:B------:R-:W-:Y:S05]  /*6f340*/  BRA `(.L_x_15925) ;  /* 0x0000001000007947 */ /* 0x000fea0003800000 */
.L_x_15924:
[----:B------:R2:W3:-:S06]  /*6f350*/  DADD R2, R46, -R4 ;  /* 0x000000002e027229 */ /* 0x0004cc0000000804 */
.L_x_15925:
[----:B------:R-:W-:Y:S05]  /*6f360*/  BSYNC B3 ;  /* 0x0000000000037941 */ /* 0x000fea0003800000 */
.L_x_15923:
        /* <DEDUP_REMOVED lines=28> */
[----:B------:R-:W-:Y:S01]  /*6f530*/  MOV R6, R4 ;  /* 0x0000000400067202 */ /* 0x000fe20000000f00 */
[----:B------:R-:W-:-:S02]  /*6f540*/  IMAD.MOV.U32 R7, RZ, RZ, R3 ;  /* 0x000000ffff077224 */ /* 0x000fc400078e0003 */
.L_x_15929:
[----:B------:R-:W-:Y:S05]  /*6f550*/  BSYNC B3 ;  /* 0x0000000000037941 */ /* 0x000fea0003800000 */
.L_x_15928:
        /* <DEDUP_REMOVED lines=66> */
.L_x_15930:
        /* <DEDUP_REMOVED lines=21> */
[----:B0-----:R-:W-:Y:S05]  /*6fad0*/  CALL.REL.NOINC `($__internal_22_$__cuda_sm20_div_rn_f64_full) ;  /* 0x000183c000007944 */ /* 0x001fea0003c00000 */
.L_x_15932:
[----:B------:R-:W-:Y:S05]  /*6fae0*/  BSYNC B3 ;  /* 0x0000000000037941 */ /* 0x000fea0003800000 */
.L_x_15931:
        /* <DEDUP_REMOVED lines=16> */
.L_x_15917:
        /* <DEDUP_REMOVED lines=26> */
.L_x_15935:
[----:B------:R-:W-:Y:S05]  /*6fd90*/  BSYNC B3 ;  /* 0x0000000000037941 */ /* 0x000fea0003800000 */
.L_x_15934:
        /* <DEDUP_REMOVED lines=27> */
.L_x_15938:
[----:B------:R-:W-:Y:S05]  /*6ff50*/  BSYNC B3 ;  /* 0x0000000000037941 */ /* 0x000fea0003800000 */
.L_x_15937:
        /* <DEDUP_REMOVED lines=16> */
.L_x_15936:
        /* <DEDUP_REMOVED lines=56> */
.L_x_15939:
[----:B------:R-:W-:Y:S01]  /*703e0*/  IMAD.MOV.U32 R2, RZ, RZ, 0x0 ;  /* 0x00000000ff027424 */ /* 0x000fe200078e00ff */
[----:B------:R-:W-:Y:S01]  /*703f0*/  FSETP.NEU.FTZ.AND P0, PT, R5, RZ, PT ;  /* 0x000000ff0500720b */ /* 0x000fe20003f1d000 */
[----:B------:R-:W-:-:S06]  /*70400*/  IMAD.MOV.U32 R3, RZ, RZ, 0x7ff00000 ;  /* 0x7ff00000ff037424 */ /* 0x000fcc00078e00ff */
[----:B------:R-:W0:-:S10]  /*70410*/  DFMA R2, R4, R2, +INF ;  /* 0x7ff000000402742b */ /* 0x000e140000000002 */
[----:B0-----:R-:W-:Y:S02]  /*70420*/  FSEL R18, R2, RZ, P0 ;  /* 0x000000ff02127208 */ /* 0x001fe40000000000 */
[----:B------:R-:W-:Y:S01]  /*70430*/  FSEL R19, R3, -QNAN , P0 ;  /* 0xfff0000003137808 */ /* 0x000fe20000000000 */
[----:B------:R-:W-:Y:S05]  /*70440*/  BRA `(.L_x_15915) ;  /* 0x000004d000007947 */ /* 0x000fea0003800000 */
.L_x_15933:
        /* <DEDUP_REMOVED lines=25> */
.L_x_15941:
[----:B------:R-:W-:Y:S05]  /*705e0*/  BSYNC B3 ;  /* 0x0000000000037941 */ /* 0x000fea0003800000 */
.L_x_15940:
        /* <DEDUP_REMOVED lines=21> */
.L_x_15943:
[----:B------:R-:W-:Y:S05]  /*70740*/  BSYNC B3 ;  /* 0x0000000000037941 */ /* 0x000fea0003800000 */
.L_x_15942:
[----:B------:R-:W-:Y:S05]  /*70750*/  BRA `(.L_x_15915) ;  /* 0x000001c000007947 */ /* 0x000fea0003800000 */
.L_x_15916:
        /* <DEDUP_REMOVED lines=23> */
[----:B------:R-:W-:Y:S05]  /*708d0*/  CALL.REL.NOINC `($__internal_23_$__cuda_sm20_dsqrt_rn_f64_mediumpath_v1) ;  /* 0x00017c2000007944 */ /* 0x000fea0003c00000 */
[----:B------:R-:W-:Y:S02]  /*708e0*/  IMAD.MOV.U32 R5, RZ, RZ, R3 ;  /* 0x000000ffff057224 */ /* 0x000fe400078e0003 */
.L_x_15945:
[----:B------:R-:W-:Y:S05]  /*708f0*/  BSYNC B3 ;  /* 0x0000000000037941 */ /* 0x000fea0003800000 */
.L_x_15944:
[----:B-1----:R-:W-:Y:S02]  /*70900*/  IMAD.MOV.U32 R18, RZ, RZ, R4 ;  /* 0x000000ffff127224 */ /* 0x002fe400078e0004 */
[----:B------:R-:W-:-:S02]  /*70910*/  IMAD.MOV.U32 R19, RZ, RZ, R5 ;  /* 0x000000ffff137224 */ /* 0x000fc400078e0005 */
.L_x_15915:
[----:B------:R-:W-:Y:S05]  /*70920*/  BSYNC B2 ;  /* 0x0000000000027941 */ /* 0x000fea0003800000 */
.L_x_15911:
        /* <DEDUP_REMOVED lines=25> */
.L_x_15950:
[----:B------:R-:W-:Y:S05]  /*70ac0*/  BSYNC B4 ;  /* 0x0000000000047941 */ /* 0x000fea0003800000 */
.L_x_15949:
        /* <DEDUP_REMOVED lines=23> */
.L_x_15952:
        /* <DEDUP_REMOVED lines=43> */
.L_x_15951:
        /* <DEDUP_REMOVED lines=37> */
.L_x_15961:
[----:B------:R-:W-:Y:S05]  /*71140*/  BSYNC B6 ;  /* 0x0000000000067941 */ /* 0x000fea0003800000 */
.L_x_15960:
[----:B------:R-:W-:Y:S05]  /*71150*/  BRA `(.L_x_15959) ;  /* 0x0000001000007947 */ /* 0x000fea0003800000 */
.L_x_15958:
[----:B------:R0:W3:-:S06]  /*71160*/  DADD R68, -R66, R64 ;  /* 0x0000000042447229 */ /* 0x0000cc0000000140 */
.L_x_15959:
[----:B------:R-:W-:Y:S05]  /*71170*/  BSYNC B5 ;  /* 0x0000000000057941 */ /* 0x000fea0003800000 */
.L_x_15957:
        /* <DEDUP_REMOVED lines=28> */
.L_x_15966:
[----:B------:R-:W-:Y:S05]  /*71340*/  BSYNC B6 ;  /* 0x0000000000067941 */ /* 0x000fea0003800000 */
.L_x_15965:
[----:B------:R-:W-:Y:S02]  /*71350*/  IMAD.MOV.U32 R44, RZ, RZ, R2 ;  /* 0x000000ffff2c7224 */ /* 0x000fe400078e0002 */
[----:B------:R-:W-:Y:S01]  /*71360*/  IMAD.MOV.U32 R45, RZ, RZ, R3 ;  /* 0x000000ffff2d7224 */ /* 0x000fe200078e0003 */
[----:B------:R-:W-:Y:S05]  /*71370*/  BRA `(.L_x_15964) ;  /* 0x0000001000007947 */ /* 0x000fea0003800000 */
.L_x_15963:
[----:B------:R4:W0:-:S06]  /*71380*/  DADD R44, -R62, R46 ;  /* 0x000000003e2c7229 */ /* 0x00080c000000012e */
.L_x_15964:
[----:B------:R-:W-:Y:S05]  /*71390*/  BSYNC B5 ;  /* 0x0000000000057941 */ /* 0x000fea0003800000 */
.L_x_15962:
        /* <DEDUP_REMOVED lines=28> */
[----:B0-2-4-:R-:W-:Y:S05]  /*71560*/  CALL.REL.NOINC `($__internal_23_$__cuda_sm20_dsqrt_rn_f64_mediumpath_v1) ;  /* 0x00016f9000007944 */ /* 0x015fea0003c00000 */
[----:B------:R-:W-:Y:S02]  /*71570*/  IMAD.MOV.U32 R5, RZ, RZ, R3 ;  /* 0x000000ffff057224 */ /* 0x000fe400078e0003 */
.L_x_15968:
[----:B------:R-:W-:Y:S05]  /*71580*/  BSYNC B5 ;  /* 0x0000000000057941 */ /* 0x000fea0003800000 */
.L_x_15967:
[----:B01----:R-:W-:Y:S02]  /*71590*/  IMAD.MOV.U32 R44, RZ, RZ, R4 ;  /* 0x000000ffff2c7224 */ /* 0x003fe400078e0004 */
[----:B------:R-:W-:Y:S01]  /*715a0*/  IMAD.MOV.U32 R45, RZ, RZ, R5 ;  /* 0x000000ffff2d7224 */ /* 0x000fe200078e0005 */
[----:B------:R-:W-:Y:S05]  /*715b0*/  BRA `(.L_x_15969) ;  /* 0x0000098000007947 */ /* 0x000fea0003800000 */
.L_x_15956:
        /* <DEDUP_REMOVED lines=30> */
.L_x_15972:
[----:B------:R-:W-:Y:S05]  /*717a0*/  BSYNC B5 ;  /* 0x0000000000057941 */ /* 0x000fea0003800000 */
.L_x_15971:
[----:B01----:R-:W-:Y:S01]  /*717b0*/  MOV R44, R4 ;  /* 0x00000004002c7202 */ /* 0x003fe20000000f00 */
[----:B------:R-:W-:Y:S01]  /*717c0*/  IMAD.MOV.U32 R45, RZ, RZ, R5 ;  /* 0x000000ffff2d7224 */ /* 0x000fe200078e0005 */
[----:B------:R-:W-:Y:S05]  /*717d0*/  BRA `(.L_x_15969) ;  /* 0x0000076000007947 */ /* 0x000fea0003800000 */
.L_x_15970:
        /* <DEDUP_REMOVED lines=31> */
.L_x_15974:
[----:B------:R-:W-:Y:S05]  /*719d0*/  BSYNC B5 ;  /* 0x0000000000057941 */ /* 0x000fea0003800000 */
.L_x_15973:
        /* <DEDUP_REMOVED lines=21> */
.L_x_15976:
[----:B------:R-:W-:Y:S05]  /*71b30*/  BSYNC B5 ;  /* 0x0000000000057941 */ /* 0x000fea0003800000 */
.L_x_15975:
[----:B------:R-:W0:Y:S01]  /*71b40*/  DMUL R10, R10, 8.11296384146066816958e+31 ;  /* 0x469000000a0a7828 */ /* 0x000e220000000000 */
[----:B------:R-:W-:Y:S02]  /*71b50*/  IMAD.MOV.U32 R44, RZ, RZ, R2 ;  /* 0x000000ffff2c7224 */ /* 0x000fe400078e0002 */
[----:B------:R-:W-:Y:S01]  /*71b60*/  IMAD.MOV.U32 R45, RZ, RZ, R3 ;  /* 0x000000ffff2d7224 */ /* 0x000fe200078e0003 */
[----:B------:R-:W-:Y:S05]  /*71b70*/  BRA `(.L_x_15969) ;  /* 0x000003c000007947 */ /* 0x000fea0003800000 */
.L_x_15955:
        /* <DEDUP_REMOVED lines=27> */
.L_x_15978:
[----:B------:R-:W-:Y:S05]  /*71d30*/  BSYNC B5 ;  /* 0x0000000000057941 */ /* 0x000fea0003800000 */
.L_x_15977:
        /* <DEDUP_REMOVED lines=30> */
.L_x_15980:
[----:B------:R-:W-:Y:S05]  /*71f20*/  BSYNC B5 ;  /* 0x0000000000057941 */ /* 0x000fea0003800000 */
.L_x_15979:
[----:B01-3--:R0:W1:-:S06]  /*71f30*/  DMUL R44, R4, R46 ;  /* 0x0000002e042c7228 */ /* 0x00b04c0000000000 */
.L_x_15969:
[----:B0-----:R-:W-:Y:S05]  /*71f40*/  BSYNC B4 ;  /* 0x0000000000047941 */ /* 0x001fea0003800000 */
.L_x_15954:
[----:B------:R-:W-:Y:S05]  /*71f50*/  BRA `(.L_x_15981) ;  /* 0x0000002000007947 */ /* 0x000fea0003800000 */
.L_x_15948:
[----:B------:R3:W4:-:S04]  /*71f60*/  DMUL R44, R16, 9.00719925474099200000e+15 ;  /* 0x43400000102c7828 */ /* 0x0007080000000000 */
[----:B------:R-:W0:-:S06]  /*71f70*/  DMUL R10, R10, 9.00719925474099200000e+15 ;  /* 0x434000000a0a7828 */ /* 0x000e0c0000000000 */
.L_x_15981:
[----:B---34-:R-:W-:Y:S05]  /*71f80*/  BSYNC B2 ;  /* 0x0000000000027941 */ /* 0x018fea0003800000 */
.L_x_15947:
        /* <DEDUP_REMOVED lines=28> */
.L_x_15983:
[----:B------:R-:W-:Y:S05]  /*72150*/  BSYNC B2 ;  /* 0x0000000000027941 */ /* 0x000fea0003800000 */
.L_x_15982:
        /* <DEDUP_REMOVED lines=43> */
.L_x_15985:
[----:B------:R-:W-:Y:S02]  /*72410*/  FSEL R2, RZ, 3.37028055040000000000e+12, P1 ;  /* 0x54442d18ff027808 */ /* 0x000fe40000800000 */
[----:B------:R-:W-:Y:S02]  /*72420*/  FSEL R3, RZ, 2.1426990032196044922, P1 ;  /* 0x400921fbff037808 */ /* 0x000fe40000800000 */
.L_x_15986:
[----:B------:R-:W-:Y:S05]  /*72430*/  BSYNC B0 ;  /* 0x0000000000007941 */ /* 0x000fea0003800000 */
.L_x_15984:
[----:B------:R0:W1:Y:S02]  /*72440*/  DADD R44, |R44|, |R10| ;  /* 0x000000002c2c7229 */ /* 0x000064000000060a */
[----:B0-----:R-:W-:-:S04]  /*72450*/  LOP3.LUT R11, R3, 0x80000000, R11, 0xb8, !PT ;  /* 0x80000000030b7812 */ /* 0x001fc800078eb80b */
[----:B-1----:R-:W0:-:S06]  /*72460*/  DSETP.GTU.AND P0, PT, |R44|, +INF , PT ;  /* 0x7ff000002c00742a */ /* 0x002e0c0003f0c200 */
[----:B0-----:R-:W-:Y:S02]  /*72470*/  FSEL R2, R44, R2, P0 ;  /* 0x000000022c027208 */ /* 0x001fe40000000000 */
[----:B------:R-:W-:Y:S02]  /*72480*/  FSEL R3, R45, R11, P0 ;  /* 0x0000000b2d037208 */ /* 0x000fe40000000000 */
.L_x_15953:
[----:B------:R-:W-:Y:S05]  /*72490*/  BSYNC B3 ;  /* 0x0000000000037941 */ /* 0x000fea0003800000 */
.L_x_15946:
[----:B---3--:R-:W-:Y:S01]  /*724a0*/  LOP3.LUT R17, R3, 0x80000000, R49, 0xb8, !PT ;  /* 0x8000000003117812 */ /* 0x008fe200078eb831 */
[----:B------:R-:W-:Y:S01]  /*724b0*/  IMAD.MOV.U32 R16, RZ, RZ, R2 ;  /* 0x000000ffff107224 */ /* 0x000fe200078e0002 */
[----:B-12---:R-:W-:Y:S01]  /*724c0*/  LOP3.LUT R19, R19, 0x80000000, R51, 0xb8, !PT ;  /* 0x8000000013137812 */ /* 0x006fe200078eb833 */
[----:B------:R-:W-:Y:S05]  /*724d0*/  BRA `(.L_x_15908) ;  /* 0x000044f000007947 */ /* 0x000fea0003800000 */
.L_x_15910:
        /* <DEDUP_REMOVED lines=90> */
.L_x_15992:
[----:B------:R-:W-:Y:S05]  /*72a80*/  BSYNC B0 ;  /* 0x0000000000007941 */ /* 0x000fea0003800000 */
.L_x_15991:
[----:B------:R-:W-:Y:S01]  /*72a90*/  BSSY B3, `(.L_x_15993) ;  /* 0x0000008000037945 */ /* 0x000fe20003800000 */
[----:B------:R-:W-:Y:S05]  /*72aa0*/  @P3 BRA P5, `(.L_x_15994) ;  /* 0x0000006000003947 */ /* 0x000fea0002800000 */
[----:B------:R-:W-:Y:S01]  /*72ab0*/  IMAD.MOV.U32 R6, RZ, RZ, R44 ;  /* 0x000000ffff067224 */ /* 0x000fe200078e002c */
[----:B------:R-:W-:Y:S01]  /*72ac0*/  MOV R3, R47 ;  /* 0x0000002f00037202 */ /* 0x000fe20000000f00 */
[----:B0-----:R-:W-:Y:S01]  /*72ad0*/  IMAD.MOV.U32 R5, RZ, RZ, R45 ;  /* 0x000000ffff057224 */ /* 0x001fe200078e002d */
[----:B------:R-:W-:Y:S01]  /*72ae0*/  MOV R4, 0x72b10 ;  /* 0x00072b1000047802 */ /* 0x000fe20000000f00 */
[----:B------:R-:W-:Y:S02]  /*72af0*/  IMAD.MOV.U32 R2, RZ, RZ, R46 ;  /* 0x000000ffff027224 */ /* 0x000fe400078e002e */
[----:B-1----:R-:W-:Y:S05]  /*72b00*/  CALL.REL.NOINC `($__internal_22_$__cuda_sm20_div_rn_f64_full) ;  /* 0x0001539000007944 */ /* 0x002fea0003c00000 */
.L_x_15994:
[----:B------:R-:W-:Y:S05]  /*72b10*/  BSYNC B3 ;  /* 0x0000000000037941 */ /* 0x000fea0003800000 */
.L_x_15993:
        /* <DEDUP_REMOVED lines=43> */
.L_x_15996:
[----:B------:R-:W-:-:S04]  /*72dd0*/  ISETP.GE.AND P0, PT, R17, RZ, PT ;  /* 0x000000ff1100720c */ /* 0x000fc80003f06270 */
[----:B------:R-:W-:Y:S02]  /*72de0*/  FSEL R6, RZ, 3.37028055040000000000e+12, P0 ;  /* 0x54442d18ff067808 */ /* 0x000fe40000000000 */
[----:B------:R-:W-:Y:S02]  /*72df0*/  FSEL R7, RZ, 2.1426990032196044922, P0 ;  /* 0x400921fbff077808 */ /* 0x000fe40000000000 */
.L_x_15997:
[----:B------:R-:W-:Y:S05]  /*72e00*/  BSYNC B0 ;  /* 0x0000000000007941 */ /* 0x000fea0003800000 */
.L_x_15995:
[----:B------:R-:W2:Y:S01]  /*72e10*/  DADD R2, |R48|, |R50| ;  /* 0x0000000030027229 */ /* 0x000ea20000000632 */
[----:B------:R-:W-:-:S03]  /*72e20*/  LOP3.LUT R11, R7, 0x80000000, R11, 0xb8, !PT ;  /* 0x80000000070b7812 */ /* 0x000fc600078eb80b */
[----:B-1----:R-:W-:-:S04]  /*72e30*/  DMUL R18, R18, 0.5 ;  /* 0x3fe0000012127828 */ /* 0x002fc80000000000 */
[----:B--2---:R-:W1:-:S06]  /*72e40*/  DSETP.GTU.AND P0, PT, |R2|, +INF , PT ;  /* 0x7ff000000200742a */ /* 0x004e4c0003f0c200 */
[----:B-1----:R-:W-:Y:S02]  /*72e50*/  FSEL R6, R2, R6, P0 ;  /* 0x0000000602067208 */ /* 0x002fe40000000000 */
[----:B------:R-:W-:Y:S01]  /*72e60*/  FSEL R7, R3, R11, P0 ;  /* 0x0000000b03077208 */ /* 0x000fe20000000000 */
[----:B------:R-:W-:Y:S05]  /*72e70*/  BRA `(.L_x_15998) ;  /* 0x000039c000007947 */ /* 0x000fea0003800000 */
.L_x_15990:
        /* <DEDUP_REMOVED lines=112> */
.L_x_16000:
[----:B------:R-:W-:Y:S05]  /*73580*/  BSYNC B0 ;  /* 0x0000000000007941 */ /* 0x000fea0003800000 */
.L_x_15999:
        /* <DEDUP_REMOVED lines=10> */
.L_x_16002:
[----:B------:R-:W-:Y:S05]  /*73630*/  BSYNC B3 ;  /* 0x0000000000037941 */ /* 0x000fea0003800000 */
.L_x_16001:
        /* <DEDUP_REMOVED lines=43> */
.L_x_16004:
[----:B------:R-:W-:-:S04]  /*738f0*/  ISETP.GE.AND P0, PT, R17, RZ, PT ;  /* 0x000000ff1100720c */ /* 0x000fc80003f06270 */
[----:B0-----:R-:W-:Y:S02]  /*73900*/  FSEL R6, RZ, 3.37028055040000000000e+12, P0 ;  /* 0x54442d18ff067808 */ /* 0x001fe40000000000 */
[----:B------:R-:W-:Y:S02]  /*73910*/  FSEL R7, RZ, 2.1426990032196044922, P0 ;  /* 0x400921fbff077808 */ /* 0x000fe40000000000 */
.L_x_16005:
[----:B------:R-:W-:Y:S05]  /*73920*/  BSYNC B0 ;  /* 0x0000000000007941 */ /* 0x000fea0003800000 */
.L_x_16003:
[----:B------:R-:W0:Y:S01]  /*73930*/  DADD R2, |R48|, |R50| ;  /* 0x0000000030027229 */ /* 0x000e220000000632 */
[----:B------:R-:W-:-:S05]  /*73940*/  LOP3.LUT R11, R7, 0x80000000, R11, 0xb8, !PT ;  /* 0x80000000070b7812 */ /* 0x000fca00078eb80b */
[----:B0-----:R-:W0:-:S06]  /*73950*/  DSETP.GTU.AND P0, PT, |R2|, +INF , PT ;  /* 0x7ff000000200742a */ /* 0x001e0c0003f0c200 */
[----:B0-----:R-:W-:Y:S02]  /*73960*/  FSEL R6, R2, R6, P0 ;  /* 0x0000000602067208 */ /* 0x001fe40000000000 */
[----:B------:R-:W-:Y:S01]  /*73970*/  FSEL R7, R3, R11, P0 ;  /* 0x0000000b03077208 */ /* 0x000fe20000000000 */
[----:B------:R-:W-:Y:S05]  /*73980*/  BRA `(.L_x_15998) ;  /* 0x00002eb000007947 */ /* 0x000fea0003800000 */
.L_x_15989:
        /* <DEDUP_REMOVED lines=23> */
.L_x_16007:
[----:B------:R-:W-:Y:S05]  /*73b00*/  BSYNC B3 ;  /* 0x0000000000037941 */ /* 0x000fea0003800000 */
.L_x_16006:
        /* <DEDUP_REMOVED lines=26> */
.L_x_16009:
[----:B------:R-:W-:Y:S05]  /*73cb0*/  BSYNC B3 ;  /* 0x0000000000037941 */ /* 0x000fea0003800000 */
.L_x_16008:
        /* <DEDUP_REMOVED lines=113> */
.L_x_16011:
[----:B------:R-:W-:Y:S05]  /*743d0*/  BSYNC B0 ;  /* 0x0000000000007941 */ /* 0x000fea0003800000 */
.L_x_16010:
        /* <DEDUP_REMOVED lines=10> */
.L_x_16013:
[----:B------:R-:W-:Y:S05]  /*74480*/  BSYNC B3 ;  /* 0x0000000000037941 */ /* 0x000fea0003800000 */
.L_x_16012:
        /* <DEDUP_REMOVED lines=43> */
.L_x_16015:
[----:B------:R-:W-:-:S04]  /*74740*/  ISETP.GE.AND P0, PT, R17, RZ, PT ;  /* 0x000000ff1100720c */ /* 0x000fc80003f06270 */
[----:B0-----:R-:W-:Y:S02]  /*74750*/  FSEL R6, RZ, 3.37028055040000000000e+12, P0 ;  /* 0x54442d18ff067808 */ /* 0x001fe40000000000 */
[----:B------:R-:W-:Y:S02]  /*74760*/  FSEL R7, RZ, 2.1426990032196044922, P0 ;  /* 0x400921fbff077808 */ /* 0x000fe40000000000 */
.L_x_16016:
[----:B------:R-:W-:Y:S05]  /*74770*/  BSYNC B0 ;  /* 0x0000000000007941 */ /* 0x000fea0003800000 */
.L_x_16014:
[----:B------:R-:W0:Y:S01]  /*74780*/  DADD R2, |R48|, |R50| ;  /* 0x0000000030027229 */ /* 0x000e220000000632 */
[----:B------:R-:W-:-:S03]  /*74790*/  LOP3.LUT R11, R7, 0x80000000, R11, 0xb8, !PT ;  /* 0x80000000070b7812 */ /* 0x000fc600078eb80b */
[----:B-1----:R-:W-:-:S04]  /*747a0*/  DADD R18, R18, 1 ;  /* 0x3ff0000012127429 */ /* 0x002fc80000000000 */
[----:B0-----:R-:W0:-:S06]  /*747b0*/  DSETP.GTU.AND P0, PT, |R2|, +INF , PT ;  /* 0x7ff000000200742a */ /* 0x001e0c0003f0c200 */
[----:B0-----:R-:W-:Y:S02]  /*747c0*/  FSEL R6, R2, R6, P0 ;  /* 0x0000000602067208 */ /* 0x001fe40000000000 */
[----:B------:R-:W-:Y:S01]  /*747d0*/  FSEL R7, R3, R11, P0 ;  /* 0x0000000b03077208 */ /* 0x000fe20000000000 */
[----:B------:R-:W-:Y:S05]  /*747e0*/  BRA `(.L_x_15998) ;  /* 0x0000205000007947 */ /* 0x000fea0003800000 */
.L_x_15988:
        /* <DEDUP_REMOVED lines=86> */
.L_x_16020:
[----:B------:R-:W-:Y:S05]  /*74d50*/  BSYNC B0 ;  /* 0x0000000000007941 */ /* 0x000fea0003800000 */
.L_x_16019:
        /* <DEDUP_REMOVED lines=8> */
.L_x_16022:
[----:B------:R-:W-:Y:S05]  /*74de0*/  BSYNC B3 ;  /* 0x0000000000037941 */ /* 0x000fea0003800000 */
.L_x_16021:
        /* <DEDUP_REMOVED lines=35> */
.L_x_16024:
[----:B0-2---:R-:W-:Y:S05]  /*75020*/  BSYNC B0 ;  /* 0x0000000000007941 */ /* 0x005fea0003800000 */
.L_x_16023:
[----:B------:R-:W-:Y:S01]  /*75030*/  LOP3.LUT R3, R7, 0x80000000, R49, 0xb8, !PT ;  /* 0x8000000007037812 */ /* 0x000fe200078eb831 */
[----:B-1----:R-:W0:Y:S01]  /*75040*/  DMUL R18, R18, 0.5 ;  /* 0x3fe0000012127828 */ /* 0x002e220000000000 */
[----:B------:R-:W-:Y:S02]  /*75050*/  FSEL R6, R4, R6, P0 ;  /* 0x0000000604067208 */ /* 0x000fe40000000000 */
[----:B------:R-:W-:Y:S01]  /*75060*/  FSEL R7, R5, R3, P0 ;  /* 0x0000000305077208 */ /* 0x000fe20000000000 */
[----:B------:R-:W-:Y:S05]  /*75070*/  BRA `(.L_x_15998) ;  /* 0x000017c000007947 */ /* 0x000fea0003800000 */
.L_x_16018:
        /* <DEDUP_REMOVED lines=112> */
.L_x_16026:
[----:B------:R-:W-:Y:S05]  /*75780*/  BSYNC B0 ;  /* 0x0000000000007941 */ /* 0x000fea0003800000 */
.L_x_16025:
        /* <DEDUP_REMOVED lines=10> */
.L_x_16028:
[----:B------:R-:W-:Y:S05]  /*75830*/  BSYNC B3 ;  /* 0x0000000000037941 */ /* 0x000fea0003800000 */
.L_x_16027:
        /* <DEDUP_REMOVED lines=35> */
.L_x_16030:
[----:B0-2---:R-:W-:Y:S05]  /*75a70*/  BSYNC B0 ;  /* 0x0000000000007941 */ /* 0x005fea0003800000 */
.L_x_16029:
[----:B------:R-:W-:Y:S02]  /*75a80*/  LOP3.LUT R5, R7, 0x80000000, R49, 0xb8, !PT ;  /* 0x8000000007057812 */ /* 0x000fe400078eb831 */
[----:B------:R-:W-:Y:S02]  /*75a90*/  FSEL R6, R2, R6, P1 ;  /* 0x0000000602067208 */ /* 0x000fe40000800000 */
[----:B------:R-:W-:Y:S01]  /*75aa0*/  FSEL R7, R3, R5, P1 ;  /* 0x0000000503077208 */ /* 0x000fe20000800000 */
[----:B------:R-:W-:Y:S05]  /*75ab0*/  BRA `(.L_x_15998) ;  /* 0x00000d8000007947 */ /* 0x000fea0003800000 */
.L_x_16017:
        /* <DEDUP_REMOVED lines=23> */
.L_x_16032:
[----:B------:R-:W-:Y:S05]  /*75c30*/  BSYNC B3 ;  /* 0x0000000000037941 */ /* 0x000fea0003800000 */
.L_x_16031:
        /* <DEDUP_REMOVED lines=26> */
.L_x_16034:
[----:B------:R-:W-:Y:S05]  /*75de0*/  BSYNC B3 ;  /* 0x0000000000037941 */ /* 0x000fea0003800000 */
.L_x_16033:
        /* <DEDUP_REMOVED lines=113> */
.L_x_16036:
[----:B------:R-:W-:Y:S05]  /*76500*/  BSYNC B0 ;  /* 0x0000000000007941 */ /* 0x000fea0003800000 */
.L_x_16035:
        /* <DEDUP_REMOVED lines=10> */
.L_x_16038:
[----:B------:R-:W-:Y:S05]  /*765b0*/  BSYNC B3 ;  /* 0x0000000000037941 */ /* 0x000fea0003800000 */
.L_x_16037:
        /* <DEDUP_REMOVED lines=36> */
.L_x_16040:
[----:B012---:R-:W-:Y:S05]  /*76800*/  BSYNC B0 ;  /* 0x0000000000007941 */ /* 0x007fea0003800000 */
.L_x_16039:
[----:B------:R-:W-:Y:S02]  /*76810*/  LOP3.LUT R5, R7, 0x80000000, R49, 0xb8, !PT ;  /* 0x8000000007057812 */ /* 0x000fe400078eb831 */
[----:B------:R-:W-:Y:S02]  /*76820*/  FSEL R6, R2, R6, P1 ;  /* 0x0000000602067208 */ /* 0x000fe40000800000 */
[----:B------:R-:W-:Y:S02]  /*76830*/  FSEL R7, R3, R5, P1 ;  /* 0x0000000503077208 */ /* 0x000fe40000800000 */
.L_x_15998:
[----:B0-----:R-:W-:Y:S05]  /*76840*/  BSYNC B2 ;  /* 0x0000000000027941 */ /* 0x001fea0003800000 */
.L_x_15987:
[----:B-1----:R-:W0:Y:S01]  /*76850*/  DADD R18, R18, c[0x2][0x50] ;  /* 0x0080140012127629 */ /* 0x002e220000000000 */
[----:B------:R-:W-:Y:S01]  /*76860*/  LOP3.LUT R17, R7, 0x80000000, R49, 0xb8, !PT ;  /* 0x8000000007117812 */ /* 0x000fe200078eb831 */
[----:B------:R-:W-:-:S08]  /*76870*/  IMAD.MOV.U32 R16, RZ, RZ, R6 ;  /* 0x000000ffff107224 */ /* 0x000fd000078e0006 */
[----:B0-----:R-:W-:Y:S01]  /*76880*/  LOP3.LUT R19, R19, 0x80000000, R51, 0xb8, !PT ;  /* 0x8000000013137812 */ /* 0x001fe200078eb833 */
[----:B------:R-:W-:Y:S05]  /*76890*/  BRA `(.L_x_15908) ;  /* 0x0000013000007947 */ /* 0x000fea0003800000 */
.L_x_15909:
        /* <DEDUP_REMOVED lines=19> */
.L_x_15908:
[----:B01----:R-:W-:Y:S05]  /*769d0*/  BSYNC B1 ;  /* 0x0000000000017941 */ /* 0x003fea0003800000 */
.L_x_15907:
        /* <DEDUP_REMOVED lines=149> */
.L_x_16048:
[----:B------:R-:W-:Y:S05]  /*77330*/  BSYNC B3 ;  /* 0x0000000000037941 */ /* 0x000fea0003800000 */
.L_x_16047:
        /* <DEDUP_REMOVED lines=62> */
.L_x_16046:
        /* <DEDUP_REMOVED lines=36> */
.L_x_16056:
[----:B------:R-:W-:Y:S05]  /*77960*/  BSYNC B4 ;  /* 0x0000000000047941 */ /* 0x000fea0003800000 */
.L_x_16055:
[----:B------:R-:W-:Y:S05]  /*77970*/  BRA `(.L_x_16054) ;  /* 0x0000001000007947 */ /* 0x000fea0003800000 */
.L_x_16053:
[----:B------:R0:W1:-:S06]  /*77980*/  DADD R46, -R68, R66 ;  /* 0x00000000442e7229 */ /* 0x00004c0000000142 */
.L_x_16054:
[----:B------:R-:W-:Y:S05]  /*77990*/  BSYNC B3 ;  /* 0x0000000000037941 */ /* 0x000fea0003800000 */
.L_x_16052:
        /* <DEDUP_REMOVED lines=31> */
.L_x_16061:
[----:B------:R-:W-:Y:S05]  /*77b90*/  BSYNC B4 ;  /* 0x0000000000047941 */ /* 0x000fea0003800000 */
.L_x_16060:
[----:B------:R-:W-:Y:S02]  /*77ba0*/  IMAD.MOV.U32 R2, RZ, RZ, R4 ;  /* 0x000000ffff027224 */ /* 0x000fe400078e0004 */
[----:B------:R-:W-:Y:S01]  /*77bb0*/  IMAD.MOV.U32 R3, RZ, RZ, R5 ;  /* 0x000000ffff037224 */ /* 0x000fe200078e0005 */
[----:B------:R-:W-:Y:S05]  /*77bc0*/  BRA `(.L_x_16059) ;  /* 0x0000001000007947 */ /* 0x000fea0003800000 */
.L_x_16058:
[----:B------:R2:W3:-:S06]  /*77bd0*/  DADD R2, R62, -R4 ;  /* 0x000000003e027229 */ /* 0x0004cc0000000804 */
.L_x_16059:
[----:B------:R-:W-:Y:S05]  /*77be0*/  BSYNC B3 ;  /* 0x0000000000037941 */ /* 0x000fea0003800000 */
.L_x_16057:
        /* <DEDUP_REMOVED lines=27> */
[----:B0-----:R-:W-:Y:S05]  /*77da0*/  CALL.REL.NOINC `($__internal_23_$__cuda_sm20_dsqrt_rn_f64_mediumpath_v1) ;  /* 0x0001075000007944 */ /* 0x001fea0003c00000 */
[----:B------:R-:W-:Y:S02]  /*77db0*/  IMAD.MOV.U32 R6, RZ, RZ, R4 ;  /* 0x000000ffff067224 */ /* 0x000fe400078e0004 */
[----:B------:R-:W-:Y:S02]  /*77dc0*/  IMAD.MOV.U32 R7, RZ, RZ, R3 ;  /* 0x000000ffff077224 */ /* 0x000fe400078e0003 */
.L_x_16063:
[----:B------:R-:W-:Y:S05]  /*77dd0*/  BSYNC B3 ;  /* 0x0000000000037941 */ /* 0x000fea0003800000 */
.L_x_16062:
        /* <DEDUP_REMOVED lines=66> */
.L_x_16064:
        /* <DEDUP_REMOVED lines=20> */
[----:B------:R-:W-:Y:S02]  /*78340*/  IMAD.MOV.U32 R4, RZ, RZ, R2 ;  /* 0x000000ffff047224 */ /* 0x000fe400078e0002 */
[----:B------:R-:W-:Y:S02]  /*78350*/  IMAD.MOV.U32 R5, RZ, RZ, R3 ;  /* 0x000000ffff057224 */ /* 0x000fe400078e0003 */
.L_x_16066:
[----:B------:R-:W-:Y:S05]  /*78360*/  BSYNC B3 ;  /* 0x0000000000037941 */ /* 0x000fea0003800000 */
.L_x_16065:
        /* <DEDUP_REMOVED lines=16> */
.L_x_16051:
        /* <DEDUP_REMOVED lines=26> */
.L_x_16069:
[----:B------:R-:W-:Y:S05]  /*78610*/  BSYNC B3 ;  /* 0x0000000000037941 */ /* 0x000fea0003800000 */
.L_x_16068:
        /* <DEDUP_REMOVED lines=27> */
.L_x_16072:
[----:B------:R-:W-:Y:S05]  /*787d0*/  BSYNC B3 ;  /* 0x0000000000037941 */ /* 0x000fea0003800000 */
.L_x_16071:
        /* <DEDUP_REMOVED lines=16> */
.L_x_16070:
        /* <DEDUP_REMOVED lines=56> */
.L_x_16073:
[----:B------:R-:W-:Y:S01]  /*78c60*/  IMAD.MOV.U32 R2, RZ, RZ, 0x0 ;  /* 0x00000000ff027424 */ /* 0x000fe200078e00ff */
[----:B------:R-:W-:Y:S01]  /*78c70*/  FSETP.NEU.FTZ.AND P0, PT, R5, RZ, PT ;  /* 0x000000ff0500720b */ /* 0x000fe20003f1d000 */
[----:B------:R-:W-:-:S06]  /*78c80*/  IMAD.MOV.U32 R3, RZ, RZ, 0x7ff00000 ;  /* 0x7ff00000ff037424 */ /* 0x000fcc00078e00ff */
[----:B------:R-:W0:-:S10]  /*78c90*/  DFMA R2, R4, R2, +INF ;  /* 0x7ff000000402742b */ /* 0x000e140000000002 */
[----:B0-----:R-:W-:Y:S02]  /*78ca0*/  FSEL R46, R2, RZ, P0 ;  /* 0x000000ff022e7208 */ /* 0x001fe40000000000 */
[----:B------:R-:W-:Y:S01]  /*78cb0*/  FSEL R47, R3, -QNAN , P0 ;  /* 0xfff00000032f7808 */ /* 0x000fe20000000000 */
[----:B------:R-:W-:Y:S05]  /*78cc0*/  BRA `(.L_x_16049) ;  /* 0x000004d000007947 */ /* 0x000fea0003800000 */
.L_x_16067:
        /* <DEDUP_REMOVED lines=25> */
.L_x_16075:
[----:B------:R-:W-:Y:S05]  /*78e60*/  BSYNC B3 ;  /* 0x0000000000037941 */ /* 0x000fea0003800000 */
.L_x_16074:
        /* <DEDUP_REMOVED lines=21> */
.L_x_16077:
[----:B------:R-:W-:Y:S05]  /*78fc0*/  BSYNC B3 ;  /* 0x0000000000037941 */ /* 0x000fea0003800000 */
.L_x_16076:
[----:B------:R-:W-:Y:S05]  /*78fd0*/  BRA `(.L_x_16049) ;  /* 0x000001c000007947 */ /* 0x000fea0003800000 */
.L_x_16050:
        /* <DEDUP_REMOVED lines=25> */
.L_x_16079:
[----:B------:R-:W-:Y:S05]  /*79170*/  BSYNC B3 ;  /* 0x0000000000037941 */ /* 0x000fea0003800000 */
.L_x_16078:
[----:B-1----:R-:W-:Y:S02]  /*79180*/  IMAD.MOV.U32 R46, RZ, RZ, R4 ;  /* 0x000000ffff2e7224 */ /* 0x002fe400078e0004 */
[----:B------:R-:W-:-:S02]  /*79190*/  IMAD.MOV.U32 R47, RZ, RZ, R5 ;  /* 0x000000ffff2f7224 */ /* 0x000fc400078e0005 */
.L_x_16049:
[----:B------:R-:W-:Y:S05]  /*791a0*/  BSYNC B2 ;  /* 0x0000000000027941 */ /* 0x000fea0003800000 */
.L_x_16045:
        /* <DEDUP_REMOVED lines=25> */
.L_x_16084:
[----:B------:R-:W-:Y:S05]  /*79340*/  BSYNC B4 ;  /* 0x0000000000047941 */ /* 0x000fea0003800000 */
.L_x_16083:
        /* <DEDUP_REMOVED lines=23> */
.L_x_16086:
        /* <DEDUP_REMOVED lines=43> */
.L_x_16085:
        /* <DEDUP_REMOVED lines=37> */
.L_x_16095:
[----:B------:R-:W-:Y:S05]  /*799c0*/  BSYNC B6 ;  /* 0x0000000000067941 */ /* 0x000fea0003800000 */
.L_x_16094:
[----:B------:R-:W-:Y:S05]  /*799d0*/  BRA `(.L_x_16093) ;  /* 0x0000001000007947 */ /* 0x000fea0003800000 */
.L_x_16092:
[----:B------:R0:W3:-:S06]  /*799e0*/  DADD R74, -R68, R66 ;  /* 0x00000000444a7229 */ /* 0x0000cc0000000142 */
.L_x_16093:
[----:B------:R-:W-:Y:S05]  /*799f0*/  BSYNC B5 ;  /* 0x0000000000057941 */ /* 0x000fea0003800000 */
.L_x_16091:
        /* <DEDUP_REMOVED lines=28> */
.L_x_16100:
[----:B------:R-:W-:Y:S05]  /*79bc0*/  BSYNC B6 ;  /* 0x0000000000067941 */ /* 0x000fea0003800000 */
.L_x_16099:
[----:B------:R-:W-:Y:S05]  /*79bd0*/  BRA `(.L_x_16098) ;  /* 0x0000001000007947 */ /* 0x000fea0003800000 */
.L_x_16097:
[----:B------:R4:W0:-:S06]  /*79be0*/  DADD R50, -R64, R62 ;  /* 0x0000000040327229 */ /* 0x00080c000000013e */
.L_x_16098:
[----:B------:R-:W-:Y:S05]  /*79bf0*/  BSYNC B5 ;  /* 0x0000000000057941 */ /* 0x000fea0003800000 */
.L_x_16096:
        /* <DEDUP_REMOVED lines=30> */
.L_x_16102:
[----:B------:R-:W-:Y:S05]  /*79de0*/  BSYNC B5 ;  /* 0x0000000000057941 */ /* 0x000fea0003800000 */
.L_x_16101:
[----:B01----:R-:W-:Y:S02]  /*79df0*/  IMAD.MOV.U32 R50, RZ, RZ, R4 ;  /* 0x000000ffff327224 */ /* 0x003fe400078e0004 */
[----:B------:R-:W-:Y:S01]  /*79e00*/  IMAD.MOV.U32 R51, RZ, RZ, R5 ;  /* 0x000000ffff337224 */ /* 0x000fe200078e0005 */
[----:B------:R-:W-:Y:S05]  /*79e10*/  BRA `(.L_x_16103) ;  /* 0x0000098000007947 */ /* 0x000fea0003800000 */
.L_x_16090:
        /* <DEDUP_REMOVED lines=30> */
.L_x_16106:
[----:B------:R-:W-:Y:S05]  /*7a000*/  BSYNC B5 ;  /* 0x0000000000057941 */ /* 0x000fea0003800000 */
.L_x_16105:
[----:B01----:R-:W-:Y:S02]  /*7a010*/  IMAD.MOV.U32 R50, RZ, RZ, R4 ;  /* 0x000000ffff327224 */ /* 0x003fe400078e0004 */
[----:B------:R-:W-:Y:S01]  /*7a020*/  IMAD.MOV.U32 R51, RZ, RZ, R5 ;  /* 0x000000ffff337224 */ /* 0x000fe200078e0005 */
[----:B------:R-:W-:Y:S05]  /*7a030*/  BRA `(.L_x_16103) ;  /* 0x0000076000007947 */ /* 0x000fea0003800000 */
.L_x_16104:
        /* <DEDUP_REMOVED lines=31> */
.L_x_16108:
[----:B------:R-:W-:Y:S05]  /*7a230*/  BSYNC B5 ;  /* 0x0000000000057941 */ /* 0x000fea0003800000 */
.L_x_16107:
        /* <DEDUP_REMOVED lines=21> */
.L_x_16110:
[----:B------:R-:W-:Y:S05]  /*7a390*/  BSYNC B5 ;  /* 0x0000000000057941 */ /* 0x000fea0003800000 */
.L_x_16109:
[----:B------:R-:W0:Y:S01]  /*7a3a0*/  DMUL R48, R48, 8.11296384146066816958e+31 ;  /* 0x4690000030307828 */ /* 0x000e220000000000 */
[----:B------:R-:W-:Y:S02]  /*7a3b0*/  IMAD.MOV.U32 R50, RZ, RZ, R2 ;  /* 0x000000ffff327224 */ /* 0x000fe400078e0002 */
[----:B------:R-:W-:Y:S01]  /*7a3c0*/  IMAD.MOV.U32 R51, RZ, RZ, R3 ;  /* 0x000000ffff337224 */ /* 0x000fe200078e0003 */
[----:B------:R-:W-:Y:S05]  /*7a3d0*/  BRA `(.L_x_16103) ;  /* 0x000003c000007947 */ /* 0x000fea0003800000 */
.L_x_16089:
        /* <DEDUP_REMOVED lines=27> */
.L_x_16112:
[----:B------:R-:W-:Y:S05]  /*7a590*/  BSYNC B5 ;  /* 0x0000000000057941 */ /* 0x000fea0003800000 */
.L_x_16111:
        /* <DEDUP_REMOVED lines=30> */
.L_x_16114:
[----:B------:R-:W-:Y:S05]  /*7a780*/  BSYNC B5 ;  /* 0x0000000000057941 */ /* 0x000fea0003800000 */
.L_x_16113:
[----:B01-3--:R0:W1:-:S06]  /*7a790*/  DMUL R50, R4, R56 ;  /* 0x0000003804327228 */ /* 0x00b04c0000000000 */
.L_x_16103:
[----:B0-----:R-:W-:Y:S05]  /*7a7a0*/  BSYNC B4 ;  /* 0x0000000000047941 */ /* 0x001fea0003800000 */
.L_x_16088:
[----:B------:R-:W-:Y:S05]  /*7a7b0*/  BRA `(.L_x_16115) ;  /* 0x0000002000007947 */ /* 0x000fea0003800000 */
.L_x_16082:
[----:B------:R3:W4:-:S04]  /*7a7c0*/  DMUL R50, R44, 9.00719925474099200000e+15 ;  /* 0x434000002c327828 */ /* 0x0007080000000000 */
[----:B------:R-:W0:-:S06]  /*7a7d0*/  DMUL R48, R48, 9.00719925474099200000e+15 ;  /* 0x4340000030307828 */ /* 0x000e0c0000000000 */
.L_x_16115:
[----:B---34-:R-:W-:Y:S05]  /*7a7e0*/  BSYNC B2 ;  /* 0x0000000000027941 */ /* 0x018fea0003800000 */
.L_x_16081:
        /* <DEDUP_REMOVED lines=28> */
.L_x_16117:
[----:B------:R-:W-:Y:S05]  /*7a9b0*/  BSYNC B2 ;  /* 0x0000000000027941 */ /* 0x000fea0003800000 */
.L_x_16116:
        /* <DEDUP_REMOVED lines=43> */
.L_x_16119:
[----:B------:R-:W-:Y:S02]  /*7ac70*/  FSEL R2, RZ, 3.37028055040000000000e+12, P1 ;  /* 0x54442d18ff027808 */ /* 0x000fe40000800000 */
[----:B------:R-:W-:Y:S02]  /*7ac80*/  FSEL R3, RZ, 2.1426990032196044922, P1 ;  /* 0x400921fbff037808 */ /* 0x000fe40000800000 */
.L_x_16120:
[----:B------:R-:W-:Y:S05]  /*7ac90*/  BSYNC B0 ;  /* 0x0000000000007941 */ /* 0x000fea0003800000 */
.L_x_16118:
[----:B------:R0:W1:Y:S02]  /*7aca0*/  DADD R50, |R50|, |R48| ;  /* 0x0000000032327229 */ /* 0x0000640000000630 */
[----:B0-----:R-:W-:-:S04]  /*7acb0*/  LOP3.LUT R49, R3, 0x80000000, R49, 0xb8, !PT ;  /* 0x8000000003317812 */ /* 0x001fc800078eb831 */
[----:B-1----:R-:W0:-:S06]  /*7acc0*/  DSETP.GTU.AND P0, PT, |R50|, +INF , PT ;  /* 0x7ff000003200742a */ /* 0x002e0c0003f0c200 */
[----:B0-----:R-:W-:Y:S02]  /*7acd0*/  FSEL R2, R50, R2, P0 ;  /* 0x0000000232027208 */ /* 0x001fe40000000000 */
[----:B------:R-:W-:Y:S02]  /*7ace0*/  FSEL R3, R51, R49, P0 ;  /* 0x0000003133037208 */ /* 0x000fe40000000000 */
.L_x_16087:
[----:B------:R-:W-:Y:S05]  /*7acf0*/  BSYNC B3 ;  /* 0x0000000000037941 */ /* 0x000fea0003800000 */
.L_x_16080:
[----:B---3--:R-:W-:Y:S01]  /*7ad00*/  LOP3.LUT R45, R3, 0x80000000, R13, 0xb8, !PT ;  /* 0x80000000032d7812 */ /* 0x008fe200078eb80d */
[----:B------:R-:W-:Y:S01]  /*7ad10*/  IMAD.MOV.U32 R44, RZ, RZ, R2 ;  /* 0x000000ffff2c7224 */ /* 0x000fe200078e0002 */
[----:B-12---:R-:W-:Y:S01]  /*7ad20*/  LOP3.LUT R47, R47, 0x80000000, R15, 0xb8, !PT ;  /* 0x800000002f2f7812 */ /* 0x006fe200078eb80f */
[----:B------:R-:W-:Y:S05]  /*7ad30*/  BRA `(.L_x_16042) ;  /* 0x0000451000007947 */ /* 0x000fea0003800000 */
.L_x_16044:
        /* <DEDUP_REMOVED lines=91> */
.L_x_16126:
[----:B------:R-:W-:Y:S05]  /*7b2f0*/  BSYNC B0 ;  /* 0x0000000000007941 */ /* 0x000fea0003800000 */
.L_x_16125:
        /* <DEDUP_REMOVED lines=8> */
.L_x_16128:
[----:B------:R-:W-:Y:S05]  /*7b380*/  BSYNC B3 ;  /* 0x0000000000037941 */ /* 0x000fea0003800000 */
.L_x_16127:
        /* <DEDUP_REMOVED lines=43> */
.L_x_16130:
[----:B------:R-:W-:-:S04]  /*7b640*/  ISETP.GE.AND P0, PT, R47, RZ, PT ;  /* 0x000000ff2f00720c */ /* 0x000fc80003f06270 */
[----:B0-----:R-:W-:Y:S02]  /*7b650*/  FSEL R6, RZ, 3.37028055040000000000e+12, P0 ;  /* 0x54442d18ff067808 */ /* 0x001fe40000000000 */
[----:B------:R-:W-:Y:S02]  /*7b660*/  FSEL R7, RZ, 2.1426990032196044922, P0 ;  /* 0x400921fbff077808 */ /* 0x000fe40000000000 */
.L_x_16131:
[----:B------:R-:W-:Y:S05]  /*7b670*/  BSYNC B0 ;  /* 0x0000000000007941 */ /* 0x000fea0003800000 */
.L_x_16129:
[----:B------:R-:W0:Y:S01]  /*7b680*/  DADD R2, |R12|, |R14| ;  /* 0x000000000c027229 */ /* 0x000e22000000060e */
[----:B------:R-:W-:-:S03]  /*7b690*/  LOP3.LUT R45, R7, 0x80000000, R45, 0xb8, !PT ;  /* 0x80000000072d7812 */ /* 0x000fc600078eb82d */
[----:B-1----:R-:W-:-:S04]  /*7b6a0*/  DMUL R62, R62, 0.5 ;  /* 0x3fe000003e3e7828 */ /* 0x002fc80000000000 */
[----:B0-----:R-:W0:-:S06]  /*7b6b0*/  DSETP.GTU.AND P0, PT, |R2|, +INF , PT ;  /* 0x7ff000000200742a */ /* 0x001e0c0003f0c200 */
[----:B0-----:R-:W-:Y:S02]  /*7b6c0*/  FSEL R6, R2, R6, P0 ;  /* 0x0000000602067208 */ /* 0x001fe40000000000 */
[----:B------:R-:W-:Y:S01]  /*7b6d0*/  FSEL R7, R3, R45, P0 ;  /* 0x0000002d03077208 */ /* 0x000fe20000000000 */
[----:B------:R-:W-:Y:S05]  /*7b6e0*/  BRA `(.L_x_16132) ;  /* 0x000039c000007947 */ /* 0x000fea0003800000 */
.L_x_16124:
        /* <DEDUP_REMOVED lines=112> */
.L_x_16134:
[----:B------:R-:W-:Y:S05]  /*7bdf0*/  BSYNC B0 ;  /* 0x0000000000007941 */ /* 0x000fea0003800000 */
.L_x_16133:
        /* <DEDUP_REMOVED lines=10> */
.L_x_16136:
[----:B------:R-:W-:Y:S05]  /*7bea0*/  BSYNC B3 ;  /* 0x0000000000037941 */ /* 0x000fea0003800000 */
.L_x_16135:
        /* <DEDUP_REMOVED lines=43> */
.L_x_16138:
[----:B------:R-:W-:-:S04]  /*7c160*/  ISETP.GE.AND P0, PT, R47, RZ, PT ;  /* 0x000000ff2f00720c */ /* 0x000fc80003f06270 */
[----:B0-----:R-:W-:Y:S02]  /*7c170*/  FSEL R6, RZ, 3.37028055040000000000e+12, P0 ;  /* 0x54442d18ff067808 */ /* 0x001fe40000000000 */
[----:B------:R-:W-:Y:S02]  /*7c180*/  FSEL R7, RZ, 2.1426990032196044922, P0 ;  /* 0x400921fbff077808 */ /* 0x000fe40000000000 */
.L_x_16139:
[----:B------:R-:W-:Y:S05]  /*7c190*/  BSYNC B0 ;  /* 0x0000000000007941 */ /* 0x000fea0003800000 */
.L_x_16137:
[----:B------:R-:W0:Y:S01]  /*7c1a0*/  DADD R2, |R12|, |R14| ;  /* 0x000000000c027229 */ /* 0x000e22000000060e */
[----:B------:R-:W-:-:S05]  /*7c1b0*/  LOP3.LUT R45, R7, 0x80000000, R45, 0xb8, !PT ;  /* 0x80000000072d7812 */ /* 0x000fca00078eb82d */
[----:B0-----:R-:W0:-:S06]  /*7c1c0*/  DSETP.GTU.AND P0, PT, |R2|, +INF , PT ;  /* 0x7ff000000200742a */ /* 0x001e0c0003f0c200 */
[----:B0-----:R-:W-:Y:S02]  /*7c1d0*/  FSEL R6, R2, R6, P0 ;  /* 0x0000000602067208 */ /* 0x001fe40000000000 */
[----:B------:R-:W-:Y:S01]  /*7c1e0*/  FSEL R7, R3, R45, P0 ;  /* 0x0000002d03077208 */ /* 0x000fe20000000000 */
[----:B------:R-:W-:Y:S05]  /*7c1f0*/  BRA `(.L_x_16132) ;  /* 0x00002eb000007947 */ /* 0x000fea0003800000 */
.L_x_16123:
        /* <DEDUP_REMOVED lines=23> */
.L_x_16141:
[----:B------:R-:W-:Y:S05]  /*7c370*/  BSYNC B3 ;  /* 0x0000000000037941 */ /* 0x000fea0003800000 */
.L_x_16140:
        /* <DEDUP_REMOVED lines=26> */
.L_x_16143:
[----:B------:R-:W-:Y:S05]  /*7c520*/  BSYNC B3 ;  /* 0x0000000000037941 */ /* 0x000fea0003800000 */
.L_x_16142:
        /* <DEDUP_REMOVED lines=113> */
.L_x_16145:
[----:B------:R-:W-:Y:S05]  /*7cc40*/  BSYNC B0 ;  /* 0x0000000000007941 */ /* 0x000fea0003800000 */
.L_x_16144:
        /* <DEDUP_REMOVED lines=10> */
.L_x_16147:
[----:B------:R-:W-:Y:S05]  /*7ccf0*/  BSYNC B3 ;  /* 0x0000000000037941 */ /* 0x000fea0003800000 */
.L_x_16146:
        /* <DEDUP_REMOVED lines=43> */
.L_x_16149:
[----:B------:R-:W-:-:S04]  /*7cfb0*/  ISETP.GE.AND P0, PT, R47, RZ, PT ;  /* 0x000000ff2f00720c */ /* 0x000fc80003f06270 */
[----:B0-----:R-:W-:Y:S02]  /*7cfc0*/  FSEL R6, RZ, 3.37028055040000000000e+12, P0 ;  /* 0x54442d18ff067808 */ /* 0x001fe40000000000 */
[----:B------:R-:W-:Y:S02]  /*7cfd0*/  FSEL R7, RZ, 2.1426990032196044922, P0 ;  /* 0x400921fbff077808 */ /* 0x000fe40000000000 */
.L_x_16150:
[----:B------:R-:W-:Y:S05]  /*7cfe0*/  BSYNC B0 ;  /* 0x0000000000007941 */ /* 0x000fea0003800000 */
.L_x_16148:
[----:B------:R-:W0:Y:S01]  /*7cff0*/  DADD R2, |R12|, |R14| ;  /* 0x000000000c027229 */ /* 0x000e22000000060e */
[----:B------:R-:W-:-:S03]  /*7d000*/  LOP3.LUT R45, R7, 0x80000000, R45, 0xb8, !PT ;  /* 0x80000000072d7812 */ /* 0x000fc600078eb82d */
[----:B-1----:R-:W-:-:S04]  /*7d010*/  DADD R62, R62, 1 ;  /* 0x3ff000003e3e7429 */ /* 0x002fc80000000000 */
[----:B0-----:R-:W0:-:S06]  /*7d020*/  DSETP.GTU.AND P0, PT, |R2|, +INF , PT ;  /* 0x7ff000000200742a */ /* 0x001e0c0003f0c200 */
[----:B0-----:R-:W-:Y:S02]  /*7d030*/  FSEL R6, R2, R6, P0 ;  /* 0x0000000602067208 */ /* 0x001fe40000000000 */
[----:B------:R-:W-:Y:S01]  /*7d040*/  FSEL R7, R3, R45, P0 ;  /* 0x0000002d03077208 */ /* 0x000fe20000000000 */
[----:B------:R-:W-:Y:S05]  /*7d050*/  BRA `(.L_x_16132) ;  /* 0x0000205000007947 */ /* 0x000fea0003800000 */
.L_x_16122:
        /* <DEDUP_REMOVED lines=86> */
.L_x_16154:
[----:B------:R-:W-:Y:S05]  /*7d5c0*/  BSYNC B0 ;  /* 0x0000000000007941 */ /* 0x000fea0003800000 */
.L_x_16153:
        /* <DEDUP_REMOVED lines=8> */
.L_x_16156:
[----:B------:R-:W-:Y:S05]  /*7d650*/  BSYNC B3 ;  /* 0x0000000000037941 */ /* 0x000fea0003800000 */
.L_x_16155:
        /* <DEDUP_REMOVED lines=35> */
.L_x_16158:
[----:B0-2---:R-:W-:Y:S05]  /*7d890*/  BSYNC B0 ;  /* 0x0000000000007941 */ /* 0x005fea0003800000 */
.L_x_16157:
[----:B------:R-:W-:Y:S01]  /*7d8a0*/  LOP3.LUT R3, R7, 0x80000000, R13, 0xb8, !PT ;  /* 0x8000000007037812 */ /* 0x000fe200078eb80d */
[----:B-1----:R-:W0:Y:S01]  /*7d8b0*/  DMUL R62, R62, 0.5 ;  /* 0x3fe000003e3e7828 */ /* 0x002e220000000000 */
[----:B------:R-:W-:Y:S02]  /*7d8c0*/  FSEL R6, R4, R6, P0 ;  /* 0x0000000604067208 */ /* 0x000fe40000000000 */
[----:B------:R-:W-:Y:S01]  /*7d8d0*/  FSEL R7, R5, R3, P0 ;  /* 0x0000000305077208 */ /* 0x000fe20000000000 */
[----:B------:R-:W-:Y:S05]  /*7d8e0*/  BRA `(.L_x_16132) ;  /* 0x000017c000007947 */ /* 0x000fea0003800000 */
.L_x_16152:
        /* <DEDUP_REMOVED lines=112> */
.L_x_16160:
[----:B------:R-:W-:Y:S05]  /*7dff0*/  BSYNC B0 ;  /* 0x0000000000007941 */ /* 0x000fea0003800000 */
.L_x_16159:
        /* <DEDUP_REMOVED lines=10> */
.L_x_16162:
[----:B------:R-:W-:Y:S05]  /*7e0a0*/  BSYNC B3 ;  /* 0x0000000000037941 */ /* 0x000fea0003800000 */
.L_x_16161:
        /* <DEDUP_REMOVED lines=35> */
.L_x_16164:
[----:B0-2---:R-:W-:Y:S05]  /*7e2e0*/  BSYNC B0 ;  /* 0x0000000000007941 */ /* 0x005fea0003800000 */
.L_x_16163:
[----:B------:R-:W-:Y:S02]  /*7e2f0*/  LOP3.LUT R5, R7, 0x80000000, R13, 0xb8, !PT ;  /* 0x8000000007057812 */ /* 0x000fe400078eb80d */
[----:B------:R-:W-:Y:S02]  /*7e300*/  FSEL R6, R2, R6, P1 ;  /* 0x0000000602067208 */ /* 0x000fe40000800000 */
[----:B------:R-:W-:Y:S01]  /*7e310*/  FSEL R7, R3, R5, P1 ;  /* 0x0000000503077208 */ /* 0x000fe20000800000 */
[----:B------:R-:W-:Y:S05]  /*7e320*/  BRA `(.L_x_16132) ;  /* 0x00000d8000007947 */ /* 0x000fea0003800000 */
.L_x_16151:
        /* <DEDUP_REMOVED lines=23> */
.L_x_16166:
[----:B------:R-:W-:Y:S05]  /*7e4a0*/  BSYNC B3 ;  /* 0x0000000000037941 */ /* 0x000fea0003800000 */
.L_x_16165:
        /* <DEDUP_REMOVED lines=26> */
.L_x_16168:
[----:B------:R-:W-:Y:S05]  /*7e650*/  BSYNC B3 ;  /* 0x0000000000037941 */ /* 0x000fea0003800000 */
.L_x_16167:
        /* <DEDUP_REMOVED lines=113> */
.L_x_16170:
[----:B------:R-:W-:Y:S05]  /*7ed70*/  BSYNC B0 ;  /* 0x0000000000007941 */ /* 0x000fea0003800000 */
.L_x_16169:
        /* <DEDUP_REMOVED lines=10> */
.L_x_16172:
[----:B------:R-:W-:Y:S05]  /*7ee20*/  BSYNC B3 ;  /* 0x0000000000037941 */ /* 0x000fea0003800000 */
.L_x_16171:
        /* <DEDUP_REMOVED lines=36> */
.L_x_16174:
[----:B012---:R-:W-:Y:S05]  /*7f070*/  BSYNC B0 ;  /* 0x0000000000007941 */ /* 0x007fea0003800000 */
.L_x_16173:
[----:B------:R-:W-:Y:S02]  /*7f080*/  LOP3.LUT R5, R7, 0x80000000, R13, 0xb8, !PT ;  /* 0x8000000007057812 */ /* 0x000fe400078eb80d */
[----:B------:R-:W-:Y:S02]  /*7f090*/  FSEL R6, R2, R6, P1 ;  /* 0x0000000602067208 */ /* 0x000fe40000800000 */
[----:B------:R-:W-:Y:S02]  /*7f0a0*/  FSEL R7, R3, R5, P1 ;  /* 0x0000000503077208 */ /* 0x000fe40000800000 */
.L_x_16132:
[----:B0-----:R-:W-:Y:S05]  /*7f0b0*/  BSYNC B2 ;  /* 0x0000000000027941 */ /* 0x001fea0003800000 */
.L_x_16121:
[----:B-1----:R-:W0:Y:S01]  /*7f0c0*/  DADD R62, R62, c[0x2][0x50] ;  /* 0x008014003e3e7629 */ /* 0x002e220000000000 */
[----:B------:R-:W-:Y:S01]  /*7f0d0*/  LOP3.LUT R45, R7, 0x80000000, R13, 0xb8, !PT ;  /* 0x80000000072d7812 */ /* 0x000fe200078eb80d */
[----:B------:R-:W-:-:S08]  /*7f0e0*/  IMAD.MOV.U32 R44, RZ, RZ, R6 ;  /* 0x000000ffff2c7224 */ /* 0x000fd000078e0006 */
[----:B0-----:R-:W-:Y:S02]  /*7f0f0*/  LOP3.LUT R47, R63, 0x80000000, R15, 0xb8, !PT ;  /* 0x800000003f2f7812 */ /* 0x001fe400078eb80f */
[----:B------:R-:W-:Y:S01]  /*7f100*/  MOV R46, R62 ;  /* 0x0000003e002e7202 */ /* 0x000fe20000000f00 */
[----:B------:R-:W-:Y:S05]  /*7f110*/  BRA `(.L_x_16042) ;  /* 0x0000013000007947 */ /* 0x000fea0003800000 */
.L_x_16043:
        /* <DEDUP_REMOVED lines=19> */
.L_x_16042:
[----:B01----:R-:W-:Y:S05]  /*7f250*/  BSYNC B1 ;  /* 0x0000000000017941 */ /* 0x003fea0003800000 */
.L_x_16041:
        /* <DEDUP_REMOVED lines=146> */
.L_x_16182:
[----:B------:R-:W-:Y:S05]  /*7fb80*/  BSYNC B3 ;  /* 0x0000000000037941 */ /* 0x000fea0003800000 */
.L_x_16181:
        /* <DEDUP_REMOVED lines=62> */
.L_x_16180:
        /* <DEDUP_REMOVED lines=36> */
.L_x_16190:
[----:B------:R-:W-:Y:S05]  /*801b0*/  BSYNC B4 ;  /* 0x0000000000047941 */ /* 0x000fea0003800000 */
.L_x_16189:
[----:B------:R-:W-:Y:S05]  /*801c0*/  BRA `(.L_x_16188) ;  /* 0x0000001000007947 */ /* 0x000fea0003800000 */
.L_x_16187:
[----:B------:R0:W1:-:S06]  /*801d0*/  DADD R10, -R66, R64 ;  /* 0x00000000420a7229 */ /* 0x00004c0000000140 */
.L_x_16188:
[----:B------:R-:W-:Y:S05]  /*801e0*/  BSYNC B3 ;  /* 0x0000000000037941 */ /* 0x000fea0003800000 */
.L_x_16186:
        /* <DEDUP_REMOVED lines=31> */
.L_x_16195:
[----:B------:R-:W-:Y:S05]  /*803e0*/  BSYNC B4 ;  /* 0x0000000000047941 */ /* 0x000fea0003800000 */
.L_x_16194:
[----:B------:R-:W-:Y:S01]  /*803f0*/  IMAD.MOV.U32 R2, RZ, RZ, R4 ;  /* 0x000000ffff027224 */ /* 0x000fe200078e0004 */
[----:B------:R-:W-:Y:S01]  /*80400*/  MOV R3, R5 ;  /* 0x0000000500037202 */ /* 0x000fe20000000f00 */
[----:B------:R-:W-:Y:S05]  /*80410*/  BRA `(.L_x_16193) ;  /* 0x0000001000007947 */ /* 0x000fea0003800000 */
.L_x_16192:
[----:B------:R2:W3:-:S06]  /*80420*/  DADD R2, R50, -R4 ;  /* 0x0000000032027229 */ /* 0x0004cc0000000804 */
.L_x_16193:
[----:B------:R-:W-:Y:S05]  /*80430*/  BSYNC B3 ;  /* 0x0000000000037941 */ /* 0x000fea0003800000 */
.L_x_16191:
        /* <DEDUP_REMOVED lines=30> */
.L_x_16197:
[----:B------:R-:W-:Y:S05]  /*80620*/  BSYNC B3 ;  /* 0x0000000000037941 */ /* 0x000fea0003800000 */
.L_x_16196:
        /* <DEDUP_REMOVED lines=66> */
.L_x_16198:
        /* <DEDUP_REMOVED lines=22> */
.L_x_16200:
[----:B------:R-:W-:Y:S05]  /*80bb0*/  BSYNC B3 ;  /* 0x0000000000037941 */ /* 0x000fea0003800000 */
.L_x_16199:
        /* <DEDUP_REMOVED lines=16> */
.L_x_16185:
        /* <DEDUP_REMOVED lines=26> */
.L_x_16203:
[----:B------:R-:W-:Y:S05]  /*80e60*/  BSYNC B3 ;  /* 0x0000000000037941 */ /* 0x000fea0003800000 */
.L_x_16202:
        /* <DEDUP_REMOVED lines=27> */
.L_x_16206:
[----:B------:R-:W-:Y:S05]  /*81020*/  BSYNC B3 ;  /* 0x0000000000037941 */ /* 0x000fea0003800000 */
.L_x_16205:
        /* <DEDUP_REMOVED lines=16> */
.L_x_16204:
        /* <DEDUP_REMOVED lines=56> */
.L_x_16207:
[----:B------:R-:W-:Y:S01]  /*814b0*/  IMAD.MOV.U32 R2, RZ, RZ, 0x0 ;  /* 0x00000000ff027424 */ /* 0x000fe200078e00ff */
[----:B------:R-:W-:Y:S01]  /*814c0*/  FSETP.NEU.FTZ.AND P0, PT, R5, RZ, PT ;  /* 0x000000ff0500720b */ /* 0x000fe20003f1d000 */
[----:B------:R-:W-:-:S06]  /*814d0*/  IMAD.MOV.U32 R3, RZ, RZ, 0x7ff00000 ;  /* 0x7ff00000ff037424 */ /* 0x000fcc00078e00ff */
[----:B------:R-:W0:-:S10]  /*814e0*/  DFMA R2, R4, R2, +INF ;  /* 0x7ff000000402742b */ /* 0x000e140000000002 */
[----:B0-----:R-:W-:Y:S02]  /*814f0*/  FSEL R10, R2, RZ, P0 ;  /* 0x000000ff020a7208 */ /* 0x001fe40000000000 */
[----:B------:R-:W-:Y:S01]  /*81500*/  FSEL R11, R3, -QNAN , P0 ;  /* 0xfff00000030b7808 */ /* 0x000fe20000000000 */
[----:B------:R-:W-:Y:S05]  /*81510*/  BRA `(.L_x_16183) ;  /* 0x000004d000007947 */ /* 0x000fea0003800000 */
.L_x_16201:
        /* <DEDUP_REMOVED lines=25> */
.L_x_16209:
[----:B------:R-:W-:Y:S05]  /*816b0*/  BSYNC B3 ;  /* 0x0000000000037941 */ /* 0x000fea0003800000 */
.L_x_16208:
        /* <DEDUP_REMOVED lines=21> */
.L_x_16211:
[----:B------:R-:W-:Y:S05]  /*81810*/  BSYNC B3 ;  /* 0x0000000000037941 */ /* 0x000fea0003800000 */
.L_x_16210:
[----:B------:R-:W-:Y:S05]  /*81820*/  BRA `(.L_x_16183) ;  /* 0x000001c000007947 */ /* 0x000fea0003800000 */
.L_x_16184:
        /* <DEDUP_REMOVED lines=25> */
.L_x_16213:
[----:B------:R-:W-:Y:S05]  /*819c0*/  BSYNC B3 ;  /* 0x0000000000037941 */ /* 0x000fea0003800000 */
.L_x_16212:
[----:B-1----:R-:W-:Y:S02]  /*819d0*/  IMAD.MOV.U32 R10, RZ, RZ, R4 ;  /* 0x000000ffff0a7224 */ /* 0x002fe400078e0004 */
[----:B------:R-:W-:Y:S02]  /*819e0*/  IMAD.MOV.U32 R11, RZ, RZ, R5 ;  /* 0x000000ffff0b7224 */ /* 0x000fe400078e0005 */
.L_x_16183:
[----:B------:R-:W-:Y:S05]  /*819f0*/  BSYNC B2 ;  /* 0x0000000000027941 */ /* 0x000fea0003800000 */
.L_x_16179:
        /* <DEDUP_REMOVED lines=25> */
.L_x_16218:
[----:B------:R-:W-:Y:S05]  /*81b90*/  BSYNC B4 ;  /* 0x0000000000047941 */ /* 0x000fea0003800000 */
.L_x_16217:
        /* <DEDUP_REMOVED lines=23> */
.L_x_16220:
        /* <DEDUP_REMOVED lines=43> */
.L_x_16219:
        /* <DEDUP_REMOVED lines=37> */
.L_x_16229:
[----:B------:R-:W-:Y:S05]  /*82210*/  BSYNC B6 ;  /* 0x0000000000067941 */ /* 0x000fea0003800000 */
.L_x_16228:
[----:B------:R-:W-:Y:S05]  /*82220*/  BRA `(.L_x_16227) ;  /* 0x0000001000007947 */ /* 0x000fea0003800000 */
.L_x_16226:
[----:B------:R0:W3:-:S06]  /*82230*/  DADD R68, -R66, R64 ;  /* 0x0000000042447229 */ /* 0x0000cc0000000140 */
.L_x_16227:
[----:B------:R-:W-:Y:S05]  /*82240*/  BSYNC B5 ;  /* 0x0000000000057941 */ /* 0x000fea0003800000 */
.L_x_16225:
        /* <DEDUP_REMOVED lines=28> */
.L_x_16234:
[----:B------:R-:W-:Y:S05]  /*82410*/  BSYNC B6 ;  /* 0x0000000000067941 */ /* 0x000fea0003800000 */
.L_x_16233:
[----:B------:R-:W-:Y:S02]  /*82420*/  IMAD.MOV.U32 R14, RZ, RZ, R2 ;  /* 0x000000ffff0e7224 */ /* 0x000fe400078e0002 */
[----:B------:R-:W-:Y:S01]  /*82430*/  IMAD.MOV.U32 R15, RZ, RZ, R3 ;  /* 0x000000ffff0f7224 */ /* 0x000fe200078e0003 */
[----:B------:R-:W-:Y:S05]  /*82440*/  BRA `(.L_x_16232) ;  /* 0x0000001000007947 */ /* 0x000fea0003800000 */
.L_x_16231:
[----:B------:R4:W0:-:S06]  /*82450*/  DADD R14, -R62, R50 ;  /* 0x000000003e0e7229 */ /* 0x00080c0000000132 */
.L_x_16232:
[----:B------:R-:W-:Y:S05]  /*82460*/  BSYNC B5 ;  /* 0x0000000000057941 */ /* 0x000fea0003800000 */
.L_x_16230:
        /* <DEDUP_REMOVED lines=30> */
.L_x_16236:
[----:B------:R-:W-:Y:S05]  /*82650*/  BSYNC B5 ;  /* 0x0000000000057941 */ /* 0x000fea0003800000 */
.L_x_16235:
[----:B01----:R-:W-:Y:S02]  /*82660*/  IMAD.MOV.U32 R48, RZ, RZ, R4 ;  /* 0x000000ffff307224 */ /* 0x003fe400078e0004 */
[----:B------:R-:W-:Y:S01]  /*82670*/  IMAD.MOV.U32 R49, RZ, RZ, R5 ;  /* 0x000000ffff317224 */ /* 0x000fe200078e0005 */
[----:B------:R-:W-:Y:S05]  /*82680*/  BRA `(.L_x_16237) ;  /* 0x0000098000007947 */ /* 0x000fea0003800000 */
.L_x_16224:
        /* <DEDUP_REMOVED lines=30> */
.L_x_16240:
[----:B------:R-:W-:Y:S05]  /*82870*/  BSYNC B5 ;  /* 0x0000000000057941 */ /* 0x000fea0003800000 */
.L_x_16239:
[----:B01----:R-:W-:Y:S02]  /*82880*/  IMAD.MOV.U32 R48, RZ, RZ, R4 ;  /* 0x000000ffff307224 */ /* 0x003fe400078e0004 */
[----:B------:R-:W-:Y:S01]  /*82890*/  IMAD.MOV.U32 R49, RZ, RZ, R5 ;  /* 0x000000ffff317224 */ /* 0x000fe200078e0005 */
[----:B------:R-:W-:Y:S05]  /*828a0*/  BRA `(.L_x_16237) ;  /* 0x0000076000007947 */ /* 0x000fea0003800000 */
.L_x_16238:
        /* <DEDUP_REMOVED lines=31> */
.L_x_16242:
[----:B------:R-:W-:Y:S05]  /*82aa0*/  BSYNC B5 ;  /* 0x0000000000057941 */ /* 0x000fea0003800000 */
.L_x_16241:
        /* <DEDUP_REMOVED lines=21> */
.L_x_16244:
[----:B------:R-:W-:Y:S05]  /*82c00*/  BSYNC B5 ;  /* 0x0000000000057941 */ /* 0x000fea0003800000 */
.L_x_16243:
[----:B------:R-:W0:Y:S01]  /*82c10*/  DMUL R12, R12, 8.11296384146066816958e+31 ;  /* 0x469000000c0c7828 */ /* 0x000e220000000000 */
[----:B------:R-:W-:Y:S02]  /*82c20*/  IMAD.MOV.U32 R48, RZ, RZ, R2 ;  /* 0x000000ffff307224 */ /* 0x000fe400078e0002 */
[----:B------:R-:W-:Y:S01]  /*82c30*/  IMAD.MOV.U32 R49, RZ, RZ, R3 ;  /* 0x000000ffff317224 */ /* 0x000fe200078e0003 */
[----:B------:R-:W-:Y:S05]  /*82c40*/  BRA `(.L_x_16237) ;  /* 0x000003c000007947 */ /* 0x000fea0003800000 */
.L_x_16223:
        /* <DEDUP_REMOVED lines=27> */
.L_x_16246:
[----:B------:R-:W-:Y:S05]  /*82e00*/  BSYNC B5 ;  /* 0x0000000000057941 */ /* 0x000fea0003800000 */
.L_x_16245:
        /* <DEDUP_REMOVED lines=30> */
.L_x_16248:
[----:B------:R-:W-:Y:S05]  /*82ff0*/  BSYNC B5 ;  /* 0x0000000000057941 */ /* 0x000fea0003800000 */
.L_x_16247:
[----:B01-3--:R0:W1:-:S06]  /*83000*/  DMUL R48, R4, R50 ;  /* 0x0000003204307228 */ /* 0x00b04c0000000000 */
.L_x_16237:
[----:B0-----:R-:W-:Y:S05]  /*83010*/  BSYNC B4 ;  /* 0x0000000000047941 */ /* 0x001fea0003800000 */
.L_x_16222:
[----:B------:R-:W-:Y:S05]  /*83020*/  BRA `(.L_x_16249) ;  /* 0x0000002000007947 */ /* 0x000fea0003800000 */
.L_x_16216:
[----:B------:R-:W3:-:S04]  /*83030*/  DMUL R48, R48, 9.00719925474099200000e+15 ;  /* 0x4340000030307828 */ /* 0x000ec80000000000 */
[----:B------:R-:W4:-:S06]  /*83040*/  DMUL R12, R12, 9.00719925474099200000e+15 ;  /* 0x434000000c0c7828 */ /* 0x000f0c0000000000 */
.L_x_16249:
[----:B---3--:R-:W-:Y:S05]  /*83050*/  BSYNC B2 ;  /* 0x0000000000027941 */ /* 0x008fea0003800000 */
.L_x_16215:
        /* <DEDUP_REMOVED lines=28> */
.L_x_16251:
[----:B------:R-:W-:Y:S05]  /*83220*/  BSYNC B2 ;  /* 0x0000000000027941 */ /* 0x000fea0003800000 */
.L_x_16250:
        /* <DEDUP_REMOVED lines=43> */
.L_x_16253:
[----:B------:R-:W-:Y:S02]  /*834e0*/  FSEL R2, RZ, 3.37028055040000000000e+12, P1 ;  /* 0x54442d18ff027808 */ /* 0x000fe40000800000 */
[----:B------:R-:W-:Y:S02]  /*834f0*/  FSEL R3, RZ, 2.1426990032196044922, P1 ;  /* 0x400921fbff037808 */ /* 0x000fe40000800000 */
.L_x_16254:
[----:B------:R-:W-:Y:S05]  /*83500*/  BSYNC B0 ;  /* 0x0000000000007941 */ /* 0x000fea0003800000 */
.L_x_16252:
[----:B------:R0:W1:Y:S02]  /*83510*/  DADD R48, |R48|, |R12| ;  /* 0x0000000030307229 */ /* 0x000064000000060c */
[----:B0-----:R-:W-:-:S04]  /*83520*/  LOP3.LUT R13, R3, 0x80000000, R13, 0xb8, !PT ;  /* 0x80000000030d7812 */ /* 0x001fc800078eb80d */
[----:B-1----:R-:W0:-:S06]  /*83530*/  DSETP.GTU.AND P0, PT, |R48|, +INF , PT ;  /* 0x7ff000003000742a */ /* 0x002e0c0003f0c200 */
[----:B0-----:R-:W-:Y:S02]  /*83540*/  FSEL R2, R48, R2, P0 ;  /* 0x0000000230027208 */ /* 0x001fe40000000000 */
[----:B------:R-:W-:Y:S02]  /*83550*/  FSEL R3, R49, R13, P0 ;  /* 0x0000000d31037208 */ /* 0x000fe40000000000 */
.L_x_16221:
[----:B------:R-:W-:Y:S05]  /*83560*/  BSYNC B3 ;  /* 0x0000000000037941 */ /* 0x000fea0003800000 */
.L_x_16214:
[----:B-1-3--:R-:W-:Y:S01]  /*83570*/  LOP3.LUT R9, R3, 0x80000000, R41, 0xb8, !PT ;  /* 0x8000000003097812 */ /* 0x00afe200078eb829 */
[----:B------:R-:W-:Y:S01]  /*83580*/  IMAD.MOV.U32 R8, RZ, RZ, R2 ;  /* 0x000000ffff087224 */ /* 0x000fe200078e0002 */
[----:B--2---:R-:W-:Y:S01]  /*83590*/  LOP3.LUT R11, R11, 0x80000000, R43, 0xb8, !PT ;  /* 0x800000000b0b7812 */ /* 0x004fe200078eb82b */
[----:B------:R-:W-:Y:S05]  /*835a0*/  BRA `(.L_x_16176) ;  /* 0x0000450000007947 */ /* 0x000fea0003800000 */
.L_x_16178:
        /* <DEDUP_REMOVED lines=90> */
.L_x_16260:
[----:B------:R-:W-:Y:S05]  /*83b50*/  BSYNC B0 ;  /* 0x0000000000007941 */ /* 0x000fea0003800000 */
.L_x_16259:
        /* <DEDUP_REMOVED lines=8> */
.L_x_16262:
[----:B------:R-:W-:Y:S05]  /*83be0*/  BSYNC B3 ;  /* 0x0000000000037941 */ /* 0x000fea0003800000 */
.L_x_16261:
        /* <DEDUP_REMOVED lines=43> */
.L_x_16264:
[----:B------:R-:W-:-:S04]  /*83ea0*/  ISETP.GE.AND P0, PT, R13, RZ, PT ;  /* 0x000000ff0d00720c */ /* 0x000fc80003f06270 */
[----:B------:R-:W-:Y:S02]  /*83eb0*/  FSEL R6, RZ, 3.37028055040000000000e+12, P0 ;  /* 0x54442d18ff067808 */ /* 0x000fe40000000000 */
[----:B------:R-:W-:Y:S02]  /*83ec0*/  FSEL R7, RZ, 2.1426990032196044922, P0 ;  /* 0x400921fbff077808 */ /* 0x000fe40000000000 */
.L_x_16265:
[----:B------:R-:W-:Y:S05]  /*83ed0*/  BSYNC B0 ;  /* 0x0000000000007941 */ /* 0x000fea0003800000 */
.L_x_16263:
[----:B------:R-:W2:Y:S01]  /*83ee0*/  DADD R2, |R40|, |R42| ;  /* 0x0000000028027229 */ /* 0x000ea2000000062a */
[----:B------:R-:W-:-:S03]  /*83ef0*/  LOP3.LUT R11, R7, 0x80000000, R11, 0xb8, !PT ;  /* 0x80000000070b7812 */ /* 0x000fc600078eb80b */
[----:B-1----:R-:W-:-:S04]  /*83f00*/  DMUL R48, R48, 0.5 ;  /* 0x3fe0000030307828 */ /* 0x002fc80000000000 */
[----:B--2---:R-:W1:-:S06]  /*83f10*/  DSETP.GTU.AND P0, PT, |R2|, +INF , PT ;  /* 0x7ff000000200742a */ /* 0x004e4c0003f0c200 */
[----:B-1----:R-:W-:Y:S02]  /*83f20*/  FSEL R6, R2, R6, P0 ;  /* 0x0000000602067208 */ /* 0x002fe40000000000 */
[----:B------:R-:W-:Y:S01]  /*83f30*/  FSEL R7, R3, R11, P0 ;  /* 0x0000000b03077208 */ /* 0x000fe20000000000 */
[----:B------:R-:W-:Y:S05]  /*83f40*/  BRA `(.L_x_16266) ;  /* 0x000039c000007947 */ /* 0x000fea0003800000 */
.L_x_16258:
        /* <DEDUP_REMOVED lines=112> */
.L_x_16268:
[----:B------:R-:W-:Y:S05]  /*84650*/  BSYNC B0 ;  /* 0x0000000000007941 */ /* 0x000fea0003800000 */
.L_x_16267:
        /* <DEDUP_REMOVED lines=10> */
.L_x_16270:
[----:B------:R-:W-:Y:S05]  /*84700*/  BSYNC B3 ;  /* 0x0000000000037941 */ /* 0x000fea0003800000 */
.L_x_16269:
        /* <DEDUP_REMOVED lines=43> */
.L_x_16272:
[----:B------:R-:W-:-:S04]  /*849c0*/  ISETP.GE.AND P0, PT, R13, RZ, PT ;  /* 0x000000ff0d00720c */ /* 0x000fc80003f06270 */
[----:B0-----:R-:W-:Y:S02]  /*849d0*/  FSEL R6, RZ, 3.37028055040000000000e+12, P0 ;  /* 0x54442d18ff067808 */ /* 0x001fe40000000000 */
[----:B------:R-:W-:Y:S02]  /*849e0*/  FSEL R7, RZ, 2.1426990032196044922, P0 ;  /* 0x400921fbff077808 */ /* 0x000fe40000000000 */
.L_x_16273:
[----:B------:R-:W-:Y:S05]  /*849f0*/  BSYNC B0 ;  /* 0x0000000000007941 */ /* 0x000fea0003800000 */
.L_x_16271:
[----:B------:R-:W0:Y:S01]  /*84a00*/  DADD R2, |R40|, |R42| ;  /* 0x0000000028027229 */ /* 0x000e22000000062a */
[----:B------:R-:W-:-:S05]  /*84a10*/  LOP3.LUT R11, R7, 0x80000000, R11, 0xb8, !PT ;  /* 0x80000000070b7812 */ /* 0x000fca00078eb80b */
[----:B0-----:R-:W0:-:S06]  /*84a20*/  DSETP.GTU.AND P0, PT, |R2|, +INF , PT ;  /* 0x7ff000000200742a */ /* 0x001e0c0003f0c200 */
[----:B0-----:R-:W-:Y:S02]  /*84a30*/  FSEL R6, R2, R6, P0 ;  /* 0x0000000602067208 */ /* 0x001fe40000000000 */
[----:B------:R-:W-:Y:S01]  /*84a40*/  FSEL R7, R3, R11, P0 ;  /* 0x0000000b03077208 */ /* 0x000fe20000000000 */
[----:B------:R-:W-:Y:S05]  /*84a50*/  BRA `(.L_x_16266) ;  /* 0x00002eb000007947 */ /* 0x000fea0003800000 */
.L_x_16257:
        /* <DEDUP_REMOVED lines=23> */
.L_x_16275:
[----:B------:R-:W-:Y:S05]  /*84bd0*/  BSYNC B3 ;  /* 0x0000000000037941 */ /* 0x000fea0003800000 */
.L_x_16274:
        /* <DEDUP_REMOVED lines=26> */
.L_x_16277:
[----:B------:R-:W-:Y:S05]  /*84d80*/  BSYNC B3 ;  /* 0x0000000000037941 */ /* 0x000fea0003800000 */
.L_x_16276:
        /* <DEDUP_REMOVED lines=113> */
.L_x_16279:
[----:B------:R-:W-:Y:S05]  /*854a0*/  BSYNC B0 ;  /* 0x0000000000007941 */ /* 0x000fea0003800000 */
.L_x_16278:
        /* <DEDUP_REMOVED lines=10> */
.L_x_16281:
[----:B------:R-:W-:Y:S05]  /*85550*/  BSYNC B3 ;  /* 0x0000000000037941 */ /* 0x000fea0003800000 */
.L_x_16280:
        /* <DEDUP_REMOVED lines=43> */
.L_x_16283:
[----:B------:R-:W-:-:S04]  /*85810*/  ISETP.GE.AND P0, PT, R13, RZ, PT ;  /* 0x000000ff0d00720c */ /* 0x000fc80003f06270 */
[----:B0-----:R-:W-:Y:S02]  /*85820*/  FSEL R6, RZ, 3.37028055040000000000e+12, P0 ;  /* 0x54442d18ff067808 */ /* 0x001fe40000000000 */
[----:B------:R-:W-:Y:S02]  /*85830*/  FSEL R7, RZ, 2.1426990032196044922, P0 ;  /* 0x400921fbff077808 */ /* 0x000fe40000000000 */
.L_x_16284:
[----:B------:R-:W-:Y:S05]  /*85840*/  BSYNC B0 ;  /* 0x0000000000007941 */ /* 0x000fea0003800000 */
.L_x_16282:
[----:B------:R-:W0:Y:S01]  /*85850*/  DADD R2, |R40|, |R42| ;  /* 0x0000000028027229 */ /* 0x000e22000000062a */
[----:B------:R-:W-:-:S03]  /*85860*/  LOP3.LUT R11, R7, 0x80000000, R11, 0xb8, !PT ;  /* 0x80000000070b7812 */ /* 0x000fc600078eb80b */
[----:B-1----:R-:W-:-:S04]  /*85870*/  DADD R48, R48, 1 ;  /* 0x3ff0000030307429 */ /* 0x002fc80000000000 */
[----:B0-----:R-:W0:-:S06]  /*85880*/  DSETP.GTU.AND P0, PT, |R2|, +INF , PT ;  /* 0x7ff000000200742a */ /* 0x001e0c0003f0c200 */
[----:B0-----:R-:W-:Y:S02]  /*85890*/  FSEL R6, R2, R6, P0 ;  /* 0x0000000602067208 */ /* 0x001fe40000000000 */
[----:B------:R-:W-:Y:S01]  /*858a0*/  FSEL R7, R3, R11, P0 ;  /* 0x0000000b03077208 */ /* 0x000fe20000000000 */
[----:B------:R-:W-:Y:S05]  /*858b0*/  BRA `(.L_x_16266) ;  /* 0x0000205000007947 */ /* 0x000fea0003800000 */
.L_x_16256:
        /* <DEDUP_REMOVED lines=86> */
.L_x_16288:
[----:B------:R-:W-:Y:S05]  /*85e20*/  BSYNC B0 ;  /* 0x0000000000007941 */ /* 0x000fea0003800000 */
.L_x_16287:
        /* <DEDUP_REMOVED lines=8> */
.L_x_16290:
[----:B------:R-:W-:Y:S05]  /*85eb0*/  BSYNC B3 ;  /* 0x0000000000037941 */ /* 0x000fea0003800000 */
.L_x_16289:
        /* <DEDUP_REMOVED lines=35> */
.L_x_16292:
[----:B0-2---:R-:W-:Y:S05]  /*860f0*/  BSYNC B0 ;  /* 0x0000000000007941 */ /* 0x005fea0003800000 */
.L_x_16291:
[----:B------:R-:W-:Y:S01]  /*86100*/  LOP3.LUT R3, R7, 0x80000000, R41, 0xb8, !PT ;  /* 0x8000000007037812 */ /* 0x000fe200078eb829 */
[----:B-1----:R-:W0:Y:S01]  /*86110*/  DMUL R48, R48, 0.5 ;  /* 0x3fe0000030307828 */ /* 0x002e220000000000 */
[----:B------:R-:W-:Y:S02]  /*86120*/  FSEL R6, R4, R6, P0 ;  /* 0x0000000604067208 */ /* 0x000fe40000000000 */
[----:B------:R-:W-:Y:S01]  /*86130*/  FSEL R7, R5, R3, P0 ;  /* 0x0000000305077208 */ /* 0x000fe20000000000 */
[----:B------:R-:W-:Y:S05]  /*86140*/  BRA `(.L_x_16266) ;  /* 0x000017c000007947 */ /* 0x000fea0003800000 */
.L_x_16286:
        /* <DEDUP_REMOVED lines=112> */
.L_x_16294:
[----:B------:R-:W-:Y:S05]  /*86850*/  BSYNC B0 ;  /* 0x0000000000007941 */ /* 0x000fea0003800000 */
.L_x_16293:
        /* <DEDUP_REMOVED lines=10> */
.L_x_16296:
[----:B------:R-:W-:Y:S05]  /*86900*/  BSYNC B3 ;  /* 0x0000000000037941 */ /* 0x000fea0003800000 */
.L_x_16295:
        /* <DEDUP_REMOVED lines=35> */
.L_x_16298:
[----:B0-2---:R-:W-:Y:S05]  /*86b40*/  BSYNC B0 ;  /* 0x0000000000007941 */ /* 0x005fea0003800000 */
.L_x_16297:
[----:B------:R-:W-:Y:S02]  /*86b50*/  LOP3.LUT R5, R7, 0x80000000, R41, 0xb8, !PT ;  /* 0x8000000007057812 */ /* 0x000fe400078eb829 */
[----:B------:R-:W-:Y:S02]  /*86b60*/  FSEL R6, R2, R6, P1 ;  /* 0x0000000602067208 */ /* 0x000fe40000800000 */
[----:B------:R-:W-:Y:S01]  /*86b70*/  FSEL R7, R3, R5, P1 ;  /* 0x0000000503077208 */ /* 0x000fe20000800000 */
[----:B------:R-:W-:Y:S05]  /*86b80*/  BRA `(.L_x_16266) ;  /* 0x00000d8000007947 */ /* 0x000fea0003800000 */
.L_x_16285:
        /* <DEDUP_REMOVED lines=23> */
.L_x_16300:
[----:B------:R-:W-:Y:S05]  /*86d00*/  BSYNC B3 ;  /* 0x0000000000037941 */ /* 0x000fea0003800000 */
.L_x_16299:
        /* <DEDUP_REMOVED lines=26> */
.L_x_16302:
[----:B------:R-:W-:Y:S05]  /*86eb0*/  BSYNC B3 ;  /* 0x0000000000037941 */ /* 0x000fea0003800000 */
.L_x_16301:
        /* <DEDUP_REMOVED lines=113> */
.L_x_16304:
[----:B------:R-:W-:Y:S05]  /*875d0*/  BSYNC B0 ;  /* 0x0000000000007941 */ /* 0x000fea0003800000 */
.L_x_16303:
        /* <DEDUP_REMOVED lines=10> */
.L_x_16306:
[----:B------:R-:W-:Y:S05]  /*87680*/  BSYNC B3 ;  /* 0x0000000000037941 */ /* 0x000fea0003800000 */
.L_x_16305:
        /* <DEDUP_REMOVED lines=36> */
.L_x_16308:
[----:B012---:R-:W-:Y:S05]  /*878d0*/  BSYNC B0 ;  /* 0x0000000000007941 */ /* 0x007fea0003800000 */
.L_x_16307:
[----:B------:R-:W-:Y:S02]  /*878e0*/  LOP3.LUT R5, R7, 0x80000000, R41, 0xb8, !PT ;  /* 0x8000000007057812 */ /* 0x000fe400078eb829 */
[----:B------:R-:W-:Y:S02]  /*878f0*/  FSEL R6, R2, R6, P1 ;  /* 0x0000000602067208 */ /* 0x000fe40000800000 */
[----:B------:R-:W-:Y:S02]  /*87900*/  FSEL R7, R3, R5, P1 ;  /* 0x0000000503077208 */ /* 0x000fe40000800000 */
.L_x_16266:
[----:B0-----:R-:W-:Y:S05]  /*87910*/  BSYNC B2 ;  /* 0x0000000000027941 */ /* 0x001fea0003800000 */
.L_x_16255:
[----:B-1----:R-:W0:Y:S01]  /*87920*/  DADD R48, R48, c[0x2][0x50] ;  /* 0x0080140030307629 */ /* 0x002e220000000000 */
[----:B------:R-:W-:Y:S01]  /*87930*/  LOP3.LUT R9, R7, 0x80000000, R41, 0xb8, !PT ;  /* 0x8000000007097812 */ /* 0x000fe200078eb829 */
[----:B------:R-:W-:-:S08]  /*87940*/  IMAD.MOV.U32 R8, RZ, RZ, R6 ;  /* 0x000000ffff087224 */ /* 0x000fd000078e0006 */
[----:B0-----:R-:W-:Y:S01]  /*87950*/  LOP3.LUT R11, R49, 0x80000000, R43, 0xb8, !PT ;  /* 0x80000000310b7812 */ /* 0x001fe200078eb82b */
[----:B------:R-:W-:Y:S01]  /*87960*/  IMAD.MOV.U32 R10, RZ, RZ, R48 ;  /* 0x000000ffff0a7224 */ /* 0x000fe200078e0030 */
[----:B------:R-:W-:Y:S05]  /*87970*/  BRA `(.L_x_16176) ;  /* 0x0000013000007947 */ /* 0x000fea0003800000 */
.L_x_16177:
        /* <DEDUP_REMOVED lines=19> */
.L_x_16176:
[----:B01----:R-:W-:Y:S05]  /*87ab0*/  BSYNC B1 ;  /* 0x0000000000017941 */ /* 0x003fea0003800000 */
.L_x_16175:
        /* <DEDUP_REMOVED lines=24> */
.L_x_16311:
[----:B------:R-:W-:-:S13]  /*87c40*/  ISETP.GE.AND P0, PT, R4, R53, PT ;  /* 0x000000350400720c */ /* 0x000fda0003f06270 */
[----:B------:R-:W-:Y:S05]  /*87c50*/  @P0 BRA `(.L_x_16313) ;  /* 0x000000c000000947 */ /* 0x000fea0003800000 */
[----:B0-----:R-:W-:Y:S01]  /*87c60*/  IMAD.IADD R2, R0, 0x1, R4 ;  /* 0x0000000100027824 */ /* 0x001fe200078e0204 */
[----:B------:R-:W-:Y:S01]  /*87c70*/  IADD3 R4, R4, 0x80, RZ ;  /* 0x0000008004047810 */ /* 0x000fe20007ffe0ff */
[----:B------:R-:W-:-:S04]  /*87c80*/  IMAD.MOV.U32 R3, RZ, RZ, 0x10 ;  /* 0x00000010ff037424 */ /* 0x000fc800078e00ff */
[----:B------:R-:W-:-:S05]  /*87c90*/  IMAD.WIDE.U32 R2, R2, R3, c[0x0][0x168] ;  /* 0x00005a0002027625 */ /* 0x000fca00078e0003 */
[----:B------:R0:W-:Y:S02]  /*87ca0*/  STG.E.128 [R2.64], R24 ;  /* 0x0000001802007986 */ /* 0x0001e4000c101d04 */
.L_x_16312:
[----:B------:R-:W-:-:S13]  /*87cb0*/  ISETP.GE.AND P0, PT, R4, R53, PT ;  /* 0x000000350400720c */ /* 0x000fda0003f06270 */
[----:B------:R-:W-:Y:S05]  /*87cc0*/  @P0 BRA `(.L_x_16314) ;  /* 0x000000d000000947 */ /* 0x000fea0003800000 */
[----:B0-----:R-:W-:Y:S01]  /*87cd0*/  IMAD.IADD R2, R0, 0x1, R4 ;  /* 0x0000000100027824 */ /* 0x001fe200078e0204 */
[----:B------:R-:W-:Y:S01]  /*87ce0*/  IADD3 R4, R4, 0x80, RZ ;  /* 0x0000008004047810 */ /* 0x000fe20007ffe0ff */
[----:B------:R-:W-:-:S04]  /*87cf0*/  IMAD.MOV.U32 R3, RZ, RZ, 0x10 ;  /* 0x00000010ff037424 */ /* 0x000fc800078e00ff */
[----:B------:R-:W-:-:S05]  /*87d00*/  IMAD.WIDE.U32 R2, R2, R3, c[0x0][0x168] ;  /* 0x00005a0002027625 */ /* 0x000fca00078e0003 */
[----:B------:R0:W-:Y:S02]  /*87d10*/  STG.E.128 [R2.64], R20 ;  /* 0x0000001402007986 */ /* 0x0001e4000c101d04 */
.L_x_16313:
        /* <DEDUP_REMOVED lines=8> */
.L_x_16314:
[----:B------:R-:W-:Y:S05]  /*87da0*/  BSYNC B1 ;  /* 0x0000000000017941 */ /* 0x000fea0003800000 */
.L_x_16310:
[----:B------:R-:W-:-:S13]  /*87db0*/  ISETP.GE.AND P0, PT, R4, R53, PT ;  /* 0x000000350400720c */ /* 0x000fda0003f06270 */
[----:B0-----:R-:W-:Y:S01]  /*87dc0*/  @!P0 IMAD.IADD R2, R0, 0x1, R4 ;  /* 0x0000000100028824 */ /* 0x001fe200078e0204 */
[----:B------:R-:W-:Y:S01]  /*87dd0*/  @!P0 IADD3 R4, R4, 0x80, RZ ;  /* 0x0000008004048810 */ /* 0x000fe20007ffe0ff */
[----:B------:R-:W-:-:S04]  /*87de0*/  @!P0 IMAD.MOV.U32 R3, RZ, RZ, 0x10 ;  /* 0x00000010ff038424 */ /* 0x000fc800078e00ff */
[----:B------:R-:W-:-:S05]  /*87df0*/  @!P0 IMAD.WIDE.U32 R2, R2, R3, c[0x0][0x168] ;  /* 0x00005a0002028625 */ /* 0x000fca00078e0003 */
[----:B------:R0:W-:Y:S02]  /*87e00*/  @!P0 STG.E.128 [R2.64], R44 ;  /* 0x0000002c02008986 */ /* 0x0001e4000c101d04 */
.L_x_16315:
[----:B------:R-:W-:Y:S05]  /*87e10*/  BSYNC B0 ;  /* 0x0000000000007941 */ /* 0x000fea0003800000 */
.L_x_16309:
        /* <DEDUP_REMOVED lines=8> */
        .weak           $__internal_22_$__cuda_sm20_div_rn_f64_full
        .type           $__internal_22_$__cuda_sm20_div_rn_f64_full,@function
        .size           $__internal_22_$__cuda_sm20_div_rn_f64_full,($__internal_23_$__cuda_sm20_dsqrt_rn_f64_mediumpath_v1 - $__internal_22_$__cuda_sm20_div_rn_f64_full)
$__internal_22_$__cuda_sm20_div_rn_f64_full:
        /* <DEDUP_REMOVED lines=73> */
.L_x_16317:
        /* <DEDUP_REMOVED lines=17> */
.L_x_16320:
[----:B------:R-:W-:Y:S02]  /*88440*/  LOP3.LUT R3, R9, 0x80000, RZ, 0xfc, !PT ;  /* 0x0008000009037812 */ /* 0x000fe400078efcff */
[----:B------:R-:W-:-:S03]  /*88450*/  MOV R70, R8 ;  /* 0x0000000800467202 */ /* 0x000fc60000000f00 */
[----:B------:R-:W-:Y:S01]  /*88460*/  IMAD.MOV.U32 R71, RZ, RZ, R3 ;  /* 0x000000ffff477224 */ /* 0x000fe200078e0003 */
[----:B------:R-:W-:Y:S05]  /*88470*/  BRA `(.L_x_16318) ;  /* 0x0000003000007947 */ /* 0x000fea0003800000 */
.L_x_16319:
[----:B------:R-:W-:Y:S01]  /*88480*/  LOP3.LUT R3, R61, 0x80000, RZ, 0xfc, !PT ;  /* 0x000800003d037812 */ /* 0x000fe200078efcff */
[----:B------:R-:W-:-:S04]  /*88490*/  IMAD.MOV.U32 R70, RZ, RZ, R60 ;  /* 0x000000ffff467224 */ /* 0x000fc800078e003c */
[----:B------:R-:W-:Y:S02]  /*884a0*/  IMAD.MOV.U32 R71, RZ, RZ, R3 ;  /* 0x000000ffff477224 */ /* 0x000fe400078e0003 */
.L_x_16318:
[----:B------:R-:W-:Y:S05]  /*884b0*/  BSYNC B0 ;  /* 0x0000000000007941 */ /* 0x000fea0003800000 */
.L_x_16316:
[----:B------:R-:W-:Y:S02]  /*884c0*/  IMAD.MOV.U32 R5, RZ, RZ, 0x0 ;  /* 0x00000000ff057424 */ /* 0x000fe400078e00ff */
[----:B------:R-:W-:Y:S02]  /*884d0*/  IMAD.MOV.U32 R2, RZ, RZ, R70 ;  /* 0x000000ffff027224 */ /* 0x000fe400078e0046 */
[----:B------:R-:W-:Y:S01]  /*884e0*/  IMAD.MOV.U32 R3, RZ, RZ, R71 ;  /* 0x000000ffff037224 */ /* 0x000fe200078e0047 */
[----:B------:R-:W-:Y:S06]  /*884f0*/  RET.REL.NODEC R4 `(_ZN2at6native29vectorized_elementwise_kernelILi4EZZZNS0_16asin_kernel_cudaERNS_18TensorIteratorBaseEENKUlvE_clEvENKUlvE_clEvEUlN3c107complexIdEEE_St5arrayIPcLm2EEEEviT0_T1_) ;  /* 0xfff77b0004007950 */ /* 0x000fec0003c3ffff */
        .weak           $__internal_23_$__cuda_sm20_dsqrt_rn_f64_mediumpath_v1
        .type           $__internal_23_$__cuda_sm20_dsqrt_rn_f64_mediumpath_v1,@function
        .size           $__internal_23_$__cuda_sm20_dsqrt_rn_f64_mediumpath_v1,(.L_x_16350 - $__internal_23_$__cuda_sm20_dsqrt_rn_f64_mediumpath_v1)
$__internal_23_$__cuda_sm20_dsqrt_rn_f64_mediumpath_v1:
        /* <DEDUP_REMOVED lines=12> */
.L_x_16322:
        /* <DEDUP_REMOVED lines=24> */
.L_x_16324:
[----:B------:R0:W1:-:S06]  /*88740*/  DADD R4, R54, R54 ;  /* 0x0000000036047229 */ /* 0x00004c0000000036 */
.L_x_16323:
[----:B------:R-:W-:Y:S05]  /*88750*/  BSYNC B0 ;  /* 0x0000000000007941 */ /* 0x000fea0003800000 */
.L_x_16321:
[----:B------:R-:W-:Y:S02]  /*88760*/  IMAD.MOV.U32 R6, RZ, RZ, R2 ;  /* 0x000000ffff067224 */ /* 0x000fe400078e0002 */
[----:B------:R-:W-:Y:S02]  /*88770*/  IMAD.MOV.U32 R7, RZ, RZ, 0x0 ;  /* 0x00000000ff077424 */ /* 0x000fe400078e00ff */
[----:B-1----:R-:W-:Y:S02]  /*88780*/  IMAD.MOV.U32 R3, RZ, RZ, R5 ;  /* 0x000000ffff037224 */ /* 0x002fe400078e0005 */
[----:B------:R-:W-:Y:S05]  /*88790*/  RET.REL.NODEC R6 `(_ZN2at6native29vectorized_elementwise_kernelILi4EZZZNS0_16asin_kernel_cudaERNS_18TensorIteratorBaseEENKUlvE_clEvENKUlvE_clEvEUlN3c107complexIdEEE_St5arrayIPcLm2EEEEviT0_T1_) ;  /* 0xfff7786006007950 */ /* 0x000fea0003c3ffff */
.L_x_16325:
        /* <DEDUP_REMOVED lines=14> */
.L_x_16350:


//--------------------- .text._ZN2at6native29vectorized_elementwise_kernelILi8EZZZNS0_16asin_kernel_cudaERNS_18TensorIteratorBaseEENKUlvE_clEvENKUlvE_clEvEUlN3c107complexIdEEE_St5arrayIPcLm2EEEEviT0_T1_ --------------------------
	.section	.text._ZN2at6native29vectorized_elementwise_kernelILi8EZZZNS0_16asin_kernel_cudaERNS_18TensorIteratorBaseEENKUlvE_clEvENKUlvE_clEvEUlN3c107complexIdEEE_St5arrayIPcLm2EEEEviT0_T1_,"ax",@progbits
	.sectioninfo	@"SHI_REGISTERS=4"
	.align	128
        .global         _ZN2at6native29vectorized_elementwise_kernelILi8EZZZNS0_16asin_kernel_cudaERNS_18TensorIteratorBaseEENKUlvE_clEvENKUlvE_clEvEUlN3c107complexIdEEE_St5arrayIPcLm2EEEEviT0_T1_
        .type           _ZN2at6native29vectorized_elementwise_kernelILi8EZZZNS0_16asin_kernel_cudaERNS_18TensorIteratorBaseEENKUlvE_clEvENKUlvE_clEvEUlN3c107complexIdEEE_St5arrayIPcLm2EEEEviT0_T1_,@function
        .size           _ZN2at6native29vectorized_elementwise_kernelILi8EZZZNS0_16asin_kernel_cudaERNS_18TensorIteratorBaseEENKUlvE_clEvENKUlvE_clEvEUlN3c107complexIdEEE_St5arrayIPcLm2EEEEviT0_T1_,(.L_x_16399 - _ZN2at6native29vectorized_elementwise_kernelILi8EZZZNS0_16asin_kernel_cudaERNS_18TensorIteratorBaseEENKUlvE_clEvENKUlvE_clEvEUlN3c107complexIdEEE_St5arrayIPcLm2EEEEviT0_T1_)
        .other          _ZN2at6native29vectorized_elementwise_kernelILi8EZZZNS0_16asin_kernel_cudaERNS_18TensorIteratorBaseEENKUlvE_clEvENKUlvE_clEvEUlN3c107complexIdEEE_St5arrayIPcLm2EEEEviT0_T1_,@"STO_CUDA_ENTRY STV_DEFAULT"
_ZN2at6native29vectorized_elementwise_kernelILi8EZZZNS0_16asin_kernel_cudaERNS_18TensorIteratorBaseEENKUlvE_clEvENKUlvE_clEvEUlN3c107complexIdEEE_St5arrayIPcLm2EEEEviT0_T1_:
.text._ZN2at6native29vectorized_elementwise_kernelILi8EZZZNS0_16asin_kernel_cudaERNS_18TensorIteratorBaseEENKUlvE_clEvENKUlvE_clEvEUlN3c107complexIdEEE_St5arrayIPcLm2EEEEviT0_T1_:
[----:B------:R-:W-:Y:S02]  /*0000*/  MOV R1, c[0x0][0x28] ;  /* 0x00000a0000017a02 */ /* 0x000fe40000000f00 */
[----:B------:R-:W-:Y:S05]  /*0010*/  EXIT ;  /* 0x000000000000794d */ /* 0x000fea0003800000 */
.L_x_16326:
        /* <DEDUP_REMOVED lines=14> */
.L_x_16399:


//--------------------- .nv.global.init           --------------------------
	.section	.nv.global.init,"aw",@progbits
.nv.global.init:
	.type		$str$6,@object
	.size		$str$6,(__unnamed_11 - $str$6)
$str$6:
        /*0000*/ 	.byte	0x66, 0x61, 0x6c, 0x73, 0x65, 0x00
	.type		__unnamed_11,@object
	.size		__unnamed_11,(__unnamed_3 - __unnamed_11)
__unnamed_11:
        /*0006*/ 	.byte	0x66, 0x65, 0x74, 0x63, 0x68, 0x5f, 0x61, 0x6e, 0x64, 0x5f, 0x63, 0x61, 0x73, 0x74, 0x00
	.type		__unnamed_3,@object
	.size		__unnamed_3,(__unnamed_7 - __unnamed_3)
__unnamed_3:
        /*0015*/ 	.byte	0x66, 0x65, 0x74, 0x63, 0x68, 0x5f, 0x61, 0x6e, 0x64, 0x5f, 0x63, 0x61, 0x73, 0x74, 0x00
	.type		__unnamed_7,@object
	.size		__unnamed_7,(__unnamed_9 - __unnamed_7)
__unnamed_7:
        /*0024*/ 	.byte	0x66, 0x65, 0x74, 0x63, 0x68, 0x5f, 0x61, 0x6e, 0x64, 0x5f, 0x63, 0x61, 0x73, 0x74, 0x00
	.type		__unnamed_9,@object
	.size		__unnamed_9,(__unnamed_1 - __unnamed_9)
__unnamed_9:
        /*0033*/ 	.byte	0x66, 0x65, 0x74, 0x63, 0x68, 0x5f, 0x61, 0x6e, 0x64, 0x5f, 0x63, 0x61, 0x73, 0x74, 0x00
	.type		__unnamed_1,@object
	.size		__unnamed_1,(__unnamed_13 - __unnamed_1)
__unnamed_1:
        /*0042*/ 	.byte	0x66, 0x65, 0x74, 0x63, 0x68, 0x5f, 0x61, 0x6e, 0x64, 0x5f, 0x63, 0x61, 0x73, 0x74, 0x00
	.type		__unnamed_13,@object
	.size		__unnamed_13,(__unnamed_5 - __unnamed_13)
__unnamed_13:
        /*0051*/ 	.byte	0x66, 0x65, 0x74, 0x63, 0x68, 0x5f, 0x61, 0x6e, 0x64, 0x5f, 0x63, 0x61, 0x73, 0x74, 0x00
	.type		__unnamed_5,@object
	.size		__unnamed_5,(__unnamed_12 - __unnamed_5)
__unnamed_5:
        /*0060*/ 	.byte	0x66, 0x65, 0x74, 0x63, 0x68, 0x5f, 0x61, 0x6e, 0x64, 0x5f, 0x63, 0x61, 0x73, 0x74, 0x00
	.type		__unnamed_12,@object
	.size		__unnamed_12,(__unnamed_4 - __unnamed_12)
__unnamed_12:
        /*006f*/ 	.byte	0x63, 0x61, 0x73, 0x74, 0x5f, 0x61, 0x6e, 0x64, 0x5f, 0x73, 0x74, 0x6f, 0x72, 0x65, 0x00
	.type		__unnamed_4,@object
	.size		__unnamed_4,(__unnamed_8 - __unnamed_4)
__unnamed_4:
        /*007e*/ 	.byte	0x63, 0x61, 0x73, 0x74, 0x5f, 0x61, 0x6e, 0x64, 0x5f, 0x73, 0x74, 0x6f, 0x72, 0x65, 0x00
	.type		__unnamed_8,@object
	.size		__unnamed_8,(__unnamed_10 - __unnamed_8)
__unnamed_8:
        /*008d*/ 	.byte	0x63, 0x61, 0x73, 0x74, 0x5f, 0x61, 0x6e, 0x64, 0x5f, 0x73, 0x74, 0x6f, 0x72, 0x65, 0x00
	.type		__unnamed_10,@object
	.size		__unnamed_10,(__unnamed_2 - __unnamed_10)
__unnamed_10:
        /*009c*/ 	.byte	0x63, 0x61, 0x73, 0x74, 0x5f, 0x61, 0x6e, 0x64, 0x5f, 0x73, 0x74, 0x6f, 0x72, 0x65, 0x00
	.type		__unnamed_2,@object
	.size		__unnamed_2,(__unnamed_14 - __unnamed_2)
__unnamed_2:
        /*00ab*/ 	.byte	0x63, 0x61, 0x73, 0x74, 0x5f, 0x61, 0x6e, 0x64, 0x5f, 0x73, 0x74, 0x6f, 0x72, 0x65, 0x00
	.type		__unnamed_14,@object
	.size		__unnamed_14,(__unnamed_6 - __unnamed_14)
__unnamed_14:
        /*00ba*/ 	.byte	0x63, 0x61, 0x73, 0x74, 0x5f, 0x61, 0x6e, 0x64, 0x5f, 0x73, 0x74, 0x6f, 0x72, 0x65, 0x00
	.type		__unnamed_6,@object
	.size		__unnamed_6,($str$7 - __unnamed_6)
__unnamed_6:
        /*00c9*/ 	.byte	0x63, 0x61, 0x73, 0x74, 0x5f, 0x61, 0x6e, 0x64, 0x5f, 0x73, 0x74, 0x6f, 0x72, 0x65, 0x00
	.type		$str$7,@object
	.size		$str$7,(.L_43 - $str$7)
$str$7:
        /*00d8*/ 	.byte	0x2f, 0x72, 0x6f, 0x6f, 0x74, 0x2f, 0x2e, 0x70, 0x79, 0x65, 0x6e, 0x76, 0x2f, 0x76, 0x65, 0x72
        /*00e8*/ 	.byte	0x73, 0x69, 0x6f, 0x6e, 0x73, 0x2f, 0x33, 0x2e, 0x31, 0x33, 0x2e, 0x31, 0x32, 0x2f, 0x6c, 0x69
        /*00f8*/ 	.byte	0x62, 0x2f, 0x70, 0x79, 0x74, 0x68, 0x6f, 0x6e, 0x33, 0x2e, 0x31, 0x33, 0x2f, 0x73, 0x69, 0x74
        /*0108*/ 	.byte	0x65, 0x2d, 0x70, 0x61, 0x63, 0x6b, 0x61, 0x67, 0x65, 0x73, 0x2f, 0x74, 0x6f, 0x72, 0x63, 0x68
        /*0118*/ 	.byte	0x2f, 0x69, 0x6e, 0x63, 0x6c, 0x75, 0x64, 0x65, 0x2f, 0x63, 0x31, 0x30, 0x2f, 0x63, 0x6f, 0x72
        /*0128*/ 	.byte	0x65, 0x2f, 0x44, 0x79, 0x6e, 0x61, 0x6d, 0x69, 0x63, 0x43, 0x61, 0x73, 0x74, 0x2e, 0x68, 0x00
.L_43:


//--------------------- .nv.global                --------------------------
	.section	.nv.global,"aw",@nobits
.nv.global:
	.type		_ZN58_INTERNAL_a8e12393_27_UnaryGeometricAsinKernel_cu_d74378124cuda3std3__48in_placeE,@object
	.size		_ZN58_INTERNAL_a8e12393_27_UnaryGeometricAsinKernel_cu_d74378124cuda3std3__48in_placeE,(_ZN58_INTERNAL_a8e12393_27_UnaryGeometricAsinKernel_cu_d74378124cuda3std6ranges3__45__cpo8distanceE - _ZN58_INTERNAL_a8e12393_27_UnaryGeometricAsinKernel_cu_d74378124cuda3std3__48in_placeE)
_ZN58_INTERNAL_a8e12393_27_UnaryGeometricAsinKernel_cu_d74378124cuda3std3__48in_placeE:
	.zero		1
	.type		_ZN58_INTERNAL_a8e12393_27_UnaryGeometricAsinKernel_cu_d74378124cuda3std6ranges3__45__cpo8distanceE,@object
	.size		_ZN58_INTERNAL_a8e12393_27_UnaryGeometricAsinKernel_cu_d74378124cuda3std6ranges3__45__cpo8distanceE,(_ZN58_INTERNAL_a8e12393_27_UnaryGeometricAsinKernel_cu_d74378124cuda3std3__45__cpo6cbeginE - _ZN58_INTERNAL_a8e12393_27_UnaryGeometricAsinKernel_cu_d74378124cuda3std6ranges3__45__cpo8distanceE)
_ZN58_INTERNAL_a8e12393_27_UnaryGeometricAsinKernel_cu_d74378124cuda3std6ranges3__45__cpo8distanceE:
	.zero		1
	.type		_ZN58_INTERNAL_a8e12393_27_UnaryGeometricAsinKernel_cu_d74378124cuda3std3__45__cpo6cbeginE,@object
	.size		_ZN58_INTERNAL_a8e12393_27_UnaryGeometricAsinKernel_cu_d74378124cuda3std3__45__cpo6cbeginE,(_ZN58_INTERNAL_a8e12393_27_UnaryGeometricAsinKernel_cu_d74378124cuda3std6ranges3__45__cpo7advanceE - _ZN58_INTERNAL_a8e12393_27_UnaryGeometricAsinKernel_cu_d74378124cuda3std3__45__cpo6cbeginE)
_ZN58_INTERNAL_a8e12393_27_UnaryGeometricAsinKernel_cu_d74378124cuda3std3__45__cpo6cbeginE:
	.zero		1
	.type		_ZN58_INTERNAL_a8e12393_27_UnaryGeometricAsinKernel_cu_d74378124cuda3std6ranges3__45__cpo7advanceE,@object
	.size		_ZN58_INTERNAL_a8e12393_27_UnaryGeometricAsinKernel_cu_d74378124cuda3std6ranges3__45__cpo7advanceE,(_ZN58_INTERNAL_a8e12393_27_UnaryGeometricAsinKernel_cu_d74378124cuda3std3__45__cpo7crbeginE - _ZN58_INTERNAL_a8e12393_27_UnaryGeometricAsinKernel_cu_d74378124cuda3std6ranges3__45__cpo7advanceE)
_ZN58_INTERNAL_a8e12393_27_UnaryGeometricAsinKernel_cu_d74378124cuda3std6ranges3__45__cpo7advanceE:
	.zero		1
	.type		_ZN58_INTERNAL_a8e12393_27_UnaryGeometricAsinKernel_cu_d74378124cuda3std3__45__cpo7crbeginE,@object
	.size		_ZN58_INTERNAL_a8e12393_27_UnaryGeometricAsinKernel_cu_d74378124cuda3std3__45__cpo7crbeginE,(_ZN58_INTERNAL_a8e12393_27_UnaryGeometricAsinKernel_cu_d74378124cuda3std6ranges3__45__cpo4dataE - _ZN58_INTERNAL_a8e12393_27_UnaryGeometricAsinKernel_cu_d74378124cuda3std3__45__cpo7crbeginE)
_ZN58_INTERNAL_a8e12393_27_UnaryGeometricAsinKernel_cu_d74378124cuda3std3__45__cpo7crbeginE:
	.zero		1
	.type		_ZN58_INTERNAL_a8e12393_27_UnaryGeometricAsinKernel_cu_d74378124cuda3std6ranges3__45__cpo4dataE,@object
	.size		_ZN58_INTERNAL_a8e12393_27_UnaryGeometricAsinKernel_cu_d74378124cuda3std6ranges3__45__cpo4dataE,(_ZN58_INTERNAL_a8e12393_27_UnaryGeometricAsinKernel_cu_d74378124cuda3std6ranges3__45__cpo5beginE - _ZN58_INTERNAL_a8e12393_27_UnaryGeometricAsinKernel_cu_d74378124cuda3std6ranges3__45__cpo4dataE)
_ZN58_INTERNAL_a8e12393_27_UnaryGeometricAsinKernel_cu_d74378124cuda3std6ranges3__45__cpo4dataE:
	.zero		1
	.type		_ZN58_INTERNAL_a8e12393_27_UnaryGeometricAsinKernel_cu_d74378124cuda3std6ranges3__45__cpo5beginE,@object
	.size		_ZN58_INTERNAL_a8e12393_27_UnaryGeometricAsinKernel_cu_d74378124cuda3std6ranges3__45__cpo5beginE,(_ZN58_INTERNAL_a8e12393_27_UnaryGeometricAsinKernel_cu_d74378124cuda3std3__460_GLOBAL__N__a8e12393_27_UnaryGeometricAsinKernel_cu_d74378126ignoreE - _ZN58_INTERNAL_a8e12393_27_UnaryGeometricAsinKernel_cu_d74378124cuda3std6ranges3__45__cpo5beginE)
_ZN58_INTERNAL_a8e12393_27_UnaryGeometricAsinKernel_cu_d74378124cuda3std6ranges3__45__cpo5beginE:
	.zero		1
	.type		_ZN58_INTERNAL_a8e12393_27_UnaryGeometricAsinKernel_cu_d74378124cuda3std3__460_GLOBAL__N__a8e12393_27_UnaryGeometricAsinKernel_cu_d74378126ignoreE,@object
	.size		_ZN58_INTERNAL_a8e12393_27_UnaryGeometricAsinKernel_cu_d74378124cuda3std3__460_GLOBAL__N__a8e12393_27_UnaryGeometricAsinKernel_cu_d74378126ignoreE,(_ZN58_INTERNAL_a8e12393_27_UnaryGeometricAsinKernel_cu_d74378124cuda3std6ranges3__45__cpo4sizeE - _ZN58_INTERNAL_a8e12393_27_UnaryGeometricAsinKernel_cu_d74378124cuda3std3__460_GLOBAL__N__a8e12393_27_UnaryGeometricAsinKernel_cu_d74378126ignoreE)
_ZN58_INTERNAL_a8e12393_27_UnaryGeometricAsinKernel_cu_d74378124cuda3std3__460_GLOBAL__N__a8e12393_27_UnaryGeometricAsinKernel_cu_d74378126ignoreE:
	.zero		1
	.type		_ZN58_INTERNAL_a8e12393_27_UnaryGeometricAsinKernel_cu_d74378124cuda3std6ranges3__45__cpo4sizeE,@object
	.size		_ZN58_INTERNAL_a8e12393_27_UnaryGeometricAsinKernel_cu_d74378124cuda3std6ranges3__45__cpo4sizeE,(_ZN58_INTERNAL_a8e12393_27_UnaryGeometricAsinKernel_cu_d74378124cuda3std3__45__cpo5beginE - _ZN58_INTERNAL_a8e12393_27_UnaryGeometricAsinKernel_cu_d74378124cuda3std6ranges3__45__cpo4sizeE)
_ZN58_INTERNAL_a8e12393_27_UnaryGeometricAsinKernel_cu_d74378124cuda3std6ranges3__45__cpo4sizeE:
	.zero		1
	.type		_ZN58_INTERNAL_a8e12393_27_UnaryGeometricAsinKernel_cu_d74378124cuda3std3__45__cpo5beginE,@object
	.size		_ZN58_INTERNAL_a8e12393_27_UnaryGeometricAsinKernel_cu_d74378124cuda3std3__45__cpo5beginE,(_ZN58_INTERNAL_a8e12393_27_UnaryGeometricAsinKernel_cu_d74378124cuda3std6ranges3__45__cpo6cbeginE - _ZN58_INTERNAL_a8e12393_27_UnaryGeometricAsinKernel_cu_d74378124cuda3std3__45__cpo5beginE)
_ZN58_INTERNAL_a8e12393_27_UnaryGeometricAsinKernel_cu_d74378124cuda3std3__45__cpo5beginE:
	.zero		1
	.type		_ZN58_INTERNAL_a8e12393_27_UnaryGeometricAsinKernel_cu_d74378124cuda3std6ranges3__45__cpo6cbeginE,@object
	.size		_ZN58_INTERNAL_a8e12393_27_UnaryGeometricAsinKernel_cu_d74378124cuda3std6ranges3__45__cpo6cbeginE,(_ZN58_INTERNAL_a8e12393_27_UnaryGeometricAsinKernel_cu_d74378124cuda3std3__45__cpo6rbeginE - _ZN58_INTERNAL_a8e12393_27_UnaryGeometricAsinKernel_cu_d74378124cuda3std6ranges3__45__cpo6cbeginE)
_ZN58_INTERNAL_a8e12393_27_UnaryGeometricAsinKernel_cu_d74378124cuda3std6ranges3__45__cpo6cbeginE:
	.zero		1
	.type		_ZN58_INTERNAL_a8e12393_27_UnaryGeometricAsinKernel_cu_d74378124cuda3std3__45__cpo6rbeginE,@object
	.size		_ZN58_INTERNAL_a8e12393_27_UnaryGeometricAsinKernel_cu_d74378124cuda3std3__45__cpo6rbeginE,(_ZN58_INTERNAL_a8e12393_27_UnaryGeometricAsinKernel_cu_d74378124cuda3std6ranges3__45__cpo4nextE - _ZN58_INTERNAL_a8e12393_27_UnaryGeometricAsinKernel_cu_d74378124cuda3std3__45__cpo6rbeginE)
_ZN58_INTERNAL_a8e12393_27_UnaryGeometricAsinKernel_cu_d74378124cuda3std3__45__cpo6rbeginE:
	.zero		1
	.type		_ZN58_INTERNAL_a8e12393_27_UnaryGeometricAsinKernel_cu_d74378124cuda3std6ranges3__45__cpo4nextE,@object
	.size		_ZN58_INTERNAL_a8e12393_27_UnaryGeometricAsinKernel_cu_d74378124cuda3std6ranges3__45__cpo4nextE,(_ZN58_INTERNAL_a8e12393_27_UnaryGeometricAsinKernel_cu_d74378124cuda3std6ranges3__45__cpo4swapE - _ZN58_INTERNAL_a8e12393_27_UnaryGeometricAsinKernel_cu_d74378124cuda3std6ranges3__45__cpo4nextE)
_ZN58_INTERNAL_a8e12393_27_UnaryGeometricAsinKernel_cu_d74378124cuda3std6ranges3__45__cpo4nextE:
	.zero		1
	.type		_ZN58_INTERNAL_a8e12393_27_UnaryGeometricAsinKernel_cu_d74378124cuda3std6ranges3__45__cpo4swapE,@object
	.size		_ZN58_INTERNAL_a8e12393_27_UnaryGeometricAsinKernel_cu_d74378124cuda3std6ranges3__45__cpo4swapE,(_ZN58_INTERNAL_a8e12393_27_UnaryGeometricAsinKernel_cu_d74378124cuda3std3__420unreachable_sentinelE - _ZN58_INTERNAL_a8e12393_27_UnaryGeometricAsinKernel_cu_d74378124cuda3std6ranges3__45__cpo4swapE)
_ZN58_INTERNAL_a8e12393_27_UnaryGeometricAsinKernel_cu_d74378124cuda3std6ranges3__45__cpo4swapE:
	.zero		1
	.type		_ZN58_INTERNAL_a8e12393_27_UnaryGeometricAsinKernel_cu_d74378124cuda3std3__420unreachable_sentinelE,@object
	.size		_ZN58_INTERNAL_a8e12393_27_UnaryGeometricAsinKernel_cu_d74378124cuda3std3__420unreachable_sentinelE,(_ZN58_INTERNAL_a8e12393_27_UnaryGeometricAsinKernel_cu_d74378126thrust23THRUST_300001_SM_800_NS6system6detail10sequential3seqE - _ZN58_INTERNAL_a8e12393_27_UnaryGeometricAsinKernel_cu_d74378124cuda3std3__420unreachable_sentinelE)
_ZN58_INTERNAL_a8e12393_27_UnaryGeometricAsinKernel_cu_d74378124cuda3std3__420unreachable_sentinelE:
	.zero		1
	.type		_ZN58_INTERNAL_a8e12393_27_UnaryGeometricAsinKernel_cu_d74378126thrust23THRUST_300001_SM_800_NS6system6detail10sequential3seqE,@object
	.size		_ZN58_INTERNAL_a8e12393_27_UnaryGeometricAsinKernel_cu_d74378126thrust23THRUST_300001_SM_800_NS6system6detail10sequential3seqE,(_ZN58_INTERNAL_a8e12393_27_UnaryGeometricAsinKernel_cu_d74378124cuda3std3__45__cpo4cendE - _ZN58_INTERNAL_a8e12393_27_UnaryGeometricAsinKernel_cu_d74378126thrust23THRUST_300001_SM_800_NS6system6detail10sequential3seqE)
_ZN58_INTERNAL_a8e12393_27_UnaryGeometricAsinKernel_cu_d74378126thrust23THRUST_300001_SM_800_NS6system6detail10sequential3seqE:
	.zero		1
	.type		_ZN58_INTERNAL_a8e12393_27_UnaryGeometricAsinKernel_cu_d74378124cuda3std3__45__cpo4cendE,@object
	.size		_ZN58_INTERNAL_a8e12393_27_UnaryGeometricAsinKernel_cu_d74378124cuda3std3__45__cpo4cendE,(_ZN58_INTERNAL_a8e12393_27_UnaryGeometricAsinKernel_cu_d74378124cuda3std6ranges3__45__cpo9iter_swapE - _ZN58_INTERNAL_a8e12393_27_UnaryGeometricAsinKernel_cu_d74378124cuda3std3__45__cpo4cendE)
_ZN58_INTERNAL_a8e12393_27_UnaryGeometricAsinKernel_cu_d74378124cuda3std3__45__cpo4cendE:
	.zero		1
	.type		_ZN58_INTERNAL_a8e12393_27_UnaryGeometricAsinKernel_cu_d74378124cuda3std6ranges3__45__cpo9iter_swapE,@object
	.size		_ZN58_INTERNAL_a8e12393_27_UnaryGeometricAsinKernel_cu_d74378124cuda3std6ranges3__45__cpo9iter_swapE,(_ZN58_INTERNAL_a8e12393_27_UnaryGeometricAsinKernel_cu_d74378124cuda3std3__45__cpo5crendE - _ZN58_INTERNAL_a8e12393_27_UnaryGeometricAsinKernel_cu_d74378124cuda3std6ranges3__45__cpo9iter_swapE)
_ZN58_INTERNAL_a8e12393_27_UnaryGeometricAsinKernel_cu_d74378124cuda3std6ranges3__45__cpo9iter_swapE:
	.zero		1
	.type		_ZN58_INTERNAL_a8e12393_27_UnaryGeometricAsinKernel_cu_d74378124cuda3std3__45__cpo5crendE,@object
	.size		_ZN58_INTERNAL_a8e12393_27_UnaryGeometricAsinKernel_cu_d74378124cuda3std3__45__cpo5crendE,(_ZN58_INTERNAL_a8e12393_27_UnaryGeometricAsinKernel_cu_d74378124cuda3std6ranges3__45__cpo5cdataE - _ZN58_INTERNAL_a8e12393_27_UnaryGeometricAsinKernel_cu_d74378124cuda3std3__45__cpo5crendE)
_ZN58_INTERNAL_a8e12393_27_UnaryGeometricAsinKernel_cu_d74378124cuda3std3__45__cpo5crendE:
	.zero		1
	.type		_ZN58_INTERNAL_a8e12393_27_UnaryGeometricAsinKernel_cu_d74378124cuda3std6ranges3__45__cpo5cdataE,@object
	.size		_ZN58_INTERNAL_a8e12393_27_UnaryGeometricAsinKernel_cu_d74378124cuda3std6ranges3__45__cpo5cdataE,(_ZN58_INTERNAL_a8e12393_27_UnaryGeometricAsinKernel_cu_d74378124cuda3std6ranges3__45__cpo3endE - _ZN58_INTERNAL_a8e12393_27_UnaryGeometricAsinKernel_cu_d74378124cuda3std6ranges3__45__cpo5cdataE)
_ZN58_INTERNAL_a8e12393_27_UnaryGeometricAsinKernel_cu_d74378124cuda3std6ranges3__45__cpo5cdataE:
	.zero		1
	.type		_ZN58_INTERNAL_a8e12393_27_UnaryGeometricAsinKernel_cu_d74378124cuda3std6ranges3__45__cpo3endE,@object
	.size		_ZN58_INTERNAL_a8e12393_27_UnaryGeometricAsinKernel_cu_d74378124cuda3std6ranges3__45__cpo3endE,(_ZN58_INTERNAL_a8e12393_27_UnaryGeometricAsinKernel_cu_d74378124cuda3std3__419piecewise_constructE - _ZN58_INTERNAL_a8e12393_27_UnaryGeometricAsinKernel_cu_d74378124cuda3std6ranges3__45__cpo3endE)
_ZN58_INTERNAL_a8e12393_27_UnaryGeometricAsinKernel_cu_d74378124cuda3std6ranges3__45__cpo3endE:
	.zero		1
	.type		_ZN58_INTERNAL_a8e12393_27_UnaryGeometricAsinKernel_cu_d74378124cuda3std3__419piecewise_constructE,@object
	.size		_ZN58_INTERNAL_a8e12393_27_UnaryGeometricAsinKernel_cu_d74378124cuda3std3__419piecewise_constructE,(_ZN58_INTERNAL_a8e12393_27_UnaryGeometricAsinKernel_cu_d74378124cuda3std6ranges3__45__cpo5ssizeE - _ZN58_INTERNAL_a8e12393_27_UnaryGeometricAsinKernel_cu_d74378124cuda3std3__419piecewise_constructE)
_ZN58_INTERNAL_a8e12393_27_UnaryGeometricAsinKernel_cu_d74378124cuda3std3__419piecewise_constructE:
	.zero		1
	.type		_ZN58_INTERNAL_a8e12393_27_UnaryGeometricAsinKernel_cu_d74378124cuda3std6ranges3__45__cpo5ssizeE,@object
	.size		_ZN58_INTERNAL_a8e12393_27_UnaryGeometricAsinKernel_cu_d74378124cuda3std6ranges3__45__cpo5ssizeE,(_ZN58_INTERNAL_a8e12393_27_UnaryGeometricAsinKernel_cu_d74378124cuda3std3__45__cpo3endE - _ZN58_INTERNAL_a8e12393_27_UnaryGeometricAsinKernel_cu_d74378124cuda3std6ranges3__45__cpo5ssizeE)
_ZN58_INTERNAL_a8e12393_27_UnaryGeometricAsinKernel_cu_d74378124cuda3std6ranges3__45__cpo5ssizeE:
	.zero		1
	.type		_ZN58_INTERNAL_a8e12393_27_UnaryGeometricAsinKernel_cu_d74378124cuda3std3__45__cpo3endE,@object
	.size		_ZN58_INTERNAL_a8e12393_27_UnaryGeometricAsinKernel_cu_d74378124cuda3std3__45__cpo3endE,(_ZN58_INTERNAL_a8e12393_27_UnaryGeometricAsinKernel_cu_d74378124cuda3std6ranges3__45__cpo4cendE - _ZN58_INTERNAL_a8e12393_27_UnaryGeometricAsinKernel_cu_d74378124cuda3std3__45__cpo3endE)
_ZN58_INTERNAL_a8e12393_27_UnaryGeometricAsinKernel_cu_d74378124cuda3std3__45__cpo3endE:
	.zero		1
	.type		_ZN58_INTERNAL_a8e12393_27_UnaryGeometricAsinKernel_cu_d74378124cuda3std6ranges3__45__cpo4cendE,@object
	.size		_ZN58_INTERNAL_a8e12393_27_UnaryGeometricAsinKernel_cu_d74378124cuda3std6ranges3__45__cpo4cendE,(_ZN58_INTERNAL_a8e12393_27_UnaryGeometricAsinKernel_cu_d74378124cuda3std3__45__cpo4rendE - _ZN58_INTERNAL_a8e12393_27_UnaryGeometricAsinKernel_cu_d74378124cuda3std6ranges3__45__cpo4cendE)
_ZN58_INTERNAL_a8e12393_27_UnaryGeometricAsinKernel_cu_d74378124cuda3std6ranges3__45__cpo4cendE:
	.zero		1
	.type		_ZN58_INTERNAL_a8e12393_27_UnaryGeometricAsinKernel_cu_d74378124cuda3std3__45__cpo4rendE,@object
	.size		_ZN58_INTERNAL_a8e12393_27_UnaryGeometricAsinKernel_cu_d74378124cuda3std3__45__cpo4rendE,(_ZN58_INTERNAL_a8e12393_27_UnaryGeometricAsinKernel_cu_d74378124cuda3std6ranges3__45__cpo4prevE - _ZN58_INTERNAL_a8e12393_27_UnaryGeometricAsinKernel_cu_d74378124cuda3std3__45__cpo4rendE)
_ZN58_INTERNAL_a8e12393_27_UnaryGeometricAsinKernel_cu_d74378124cuda3std3__45__cpo4rendE:
	.zero		1
	.type		_ZN58_INTERNAL_a8e12393_27_UnaryGeometricAsinKernel_cu_d74378124cuda3std6ranges3__45__cpo4prevE,@object
	.size		_ZN58_INTERNAL_a8e12393_27_UnaryGeometricAsinKernel_cu_d74378124cuda3std6ranges3__45__cpo4prevE,(_ZN58_INTERNAL_a8e12393_27_UnaryGeometricAsinKernel_cu_d74378124cuda3std6ranges3__45__cpo9iter_moveE - _ZN58_INTERNAL_a8e12393_27_UnaryGeometricAsinKernel_cu_d74378124cuda3std6ranges3__45__cpo4prevE)
_ZN58_INTERNAL_a8e12393_27_UnaryGeometricAsinKernel_cu_d74378124cuda3std6ranges3__45__cpo4prevE:
	.zero		1
	.type		_ZN58_INTERNAL_a8e12393_27_UnaryGeometricAsinKernel_cu_d74378124cuda3std6ranges3__45__cpo9iter_moveE,@object
	.size		_ZN58_INTERNAL_a8e12393_27_UnaryGeometricAsinKernel_cu_d74378124cuda3std6ranges3__45__cpo9iter_moveE,(.L_27 - _ZN58_INTERNAL_a8e12393_27_UnaryGeometricAsinKernel_cu_d74378124cuda3std6ranges3__45__cpo9iter_moveE)
_ZN58_INTERNAL_a8e12393_27_UnaryGeometricAsinKernel_cu_d74378124cuda3std6ranges3__45__cpo9iter_moveE:
	.zero		1
.L_27:


//--------------------- SYMBOLS --------------------------

	.type		__assertfail,@function
